// Copyright (c) 2024, Jay Shah, Ganesh Bikshandi, Ying Zhang, Vijay Thakkar, Pradeep Ramani, Tri Dao.
// Splitting the different template instantiations to different files to speed up compilation.
// This file is auto-generated. See "generate_kernels.py"

#include "flash_fwd_launch_template.h"

#ifndef FLASHATTENTION_DISABLE_HDIM192
template void run_mha_fwd_<90, cutlass::bfloat16_t, 192, 192, false, false, true, true>(Flash_fwd_params &params, cudaStream_t stream);
#endif


// ===== COMPILED SASS (sm_90a) =====

	.target	sm_90a

	.elftype	@"ET_EXEC"


//--------------------- .note.nv.tkinfo           --------------------------
	.section	.note.nv.tkinfo,"",@"SHT_NOTE"
	.sectionflags	@"SHF_NOTE_NV_TKINFO"
	.tkinfo
        /*0018*/ 	.word	0x00000002
        /*0030*/ 	.string	""
        /*0030*/ 	.string	"ptxas"
        /*0030*/ 	.string	"Cuda compilation tools, release 13.0, V13.0.88"
        /*0030*/ 	.string	"Build cuda_13.0.r13.0/compiler.36424714_0"
        /*0030*/ 	.string	"-arch sm_90a -m 64 "



//--------------------- .note.nv.cuinfo           --------------------------
	.section	.note.nv.cuinfo,"",@"SHT_NOTE"
	.sectionflags	@"SHF_NOTE_NV_CUINFO"
        /*0018*/ 	.short	0x0002
        /*001a*/ 	.short	0x005a
        /*001c*/ 	.short	0x0082
	.zero		2


//--------------------- .nv.info                  --------------------------
	.section	.nv.info,"",@"SHT_CUDA_INFO"
	.align	4


	//----- nvinfo : EIATTR_REGCOUNT
	.align		4
        /*0000*/ 	.byte	0x04, 0x2f
        /*0002*/ 	.short	(.L_23 - .L_22)
	.align		4
.L_22:
        /*0004*/ 	.word	index@(_ZN7cutlass13device_kernelIN5flash11enable_sm90INS1_16FlashAttnFwdSm90INS1_25CollectiveMainloopFwdSm90ILi2EN4cute5tupleIJNS5_1CILi1EEES8_S8_EEENS6_IJNS7_ILi128EEENS7_ILi112EEENS7_ILi192EEEEEELi192ENS_10bfloat16_tEfNS_4arch4Sm90ELb1ELb0ELb1ELb1ELb0ELb1ELb0ELb1ELb1ELb1ELb0ELb0EEENS1_21CollectiveEpilogueFwdINS6_IJSA_SC_SB_EEES9_SE_SG_Li256ELb1ELb1ELb0ELb0EEENS1_36VarlenDynamicPersistentTileSchedulerILi128ELi112ELi256ELi128ELb0ELb1ELb1ELb1ELb1ELb1EEEEEEEEEvNT_6ParamsE)
        /*0008*/ 	.word	0x000000a8


	//----- nvinfo : EIATTR_FRAME_SIZE
	.align		4
.L_23:
        /*000c*/ 	.byte	0x04, 0x11
        /*000e*/ 	.short	(.L_25 - .L_24)
	.align		4
.L_24:
        /*0010*/ 	.word	index@(_ZN7cutlass13device_kernelIN5flash11enable_sm90INS1_16FlashAttnFwdSm90INS1_25CollectiveMainloopFwdSm90ILi2EN4cute5tupleIJNS5_1CILi1EEES8_S8_EEENS6_IJNS7_ILi128EEENS7_ILi112EEENS7_ILi192EEEEEELi192ENS_10bfloat16_tEfNS_4arch4Sm90ELb1ELb0ELb1ELb1ELb0ELb1ELb0ELb1ELb1ELb1ELb0ELb0EEENS1_21CollectiveEpilogueFwdINS6_IJSA_SC_SB_EEES9_SE_SG_Li256ELb1ELb1ELb0ELb0EEENS1_36VarlenDynamicPersistentTileSchedulerILi128ELi112ELi256ELi128ELb0ELb1ELb1ELb1ELb1ELb1EEEEEEEEEvNT_6ParamsE)
        /*0014*/ 	.word	0x000000b0


	//----- nvinfo : EIATTR_REGCOUNT
	.align		4
.L_25:
        /*0018*/ 	.byte	0x04, 0x2f
        /*001a*/ 	.short	(.L_27 - .L_26)
	.align		4
.L_26:
        /*001c*/ 	.word	index@(_ZN7cutlass13device_kernelIN5flash11enable_sm90INS1_16FlashAttnFwdSm90INS1_25CollectiveMainloopFwdSm90ILi2EN4cute5tupleIJNS5_1CILi1EEES8_S8_EEENS6_IJNS7_ILi128EEENS7_ILi112EEENS7_ILi192EEEEEELi192ENS_10bfloat16_tEfNS_4arch4Sm90ELb1ELb0ELb1ELb1ELb0ELb0ELb0ELb1ELb1ELb1ELb0ELb0EEENS1_21CollectiveEpilogueFwdINS6_IJSA_SC_SB_EEES9_SE_SG_Li256ELb1ELb1ELb0ELb0EEENS1_36VarlenDynamicPersistentTileSchedulerILi128ELi112ELi256ELi128ELb0ELb1ELb1ELb1ELb1ELb1EEEEEEEEEvNT_6ParamsE)
        /*0020*/ 	.word	0x000000a8


	//----- nvinfo : EIATTR_FRAME_SIZE
	.align		4
.L_27:
        /*0024*/ 	.byte	0x04, 0x11
        /*0026*/ 	.short	(.L_29 - .L_28)
	.align		4
.L_28:
        /*0028*/ 	.word	index@(_ZN7cutlass13device_kernelIN5flash11enable_sm90INS1_16FlashAttnFwdSm90INS1_25CollectiveMainloopFwdSm90ILi2EN4cute5tupleIJNS5_1CILi1EEES8_S8_EEENS6_IJNS7_ILi128EEENS7_ILi112EEENS7_ILi192EEEEEELi192ENS_10bfloat16_tEfNS_4arch4Sm90ELb1ELb0ELb1ELb1ELb0ELb0ELb0ELb1ELb1ELb1ELb0ELb0EEENS1_21CollectiveEpilogueFwdINS6_IJSA_SC_SB_EEES9_SE_SG_Li256ELb1ELb1ELb0ELb0EEENS1_36VarlenDynamicPersistentTileSchedulerILi128ELi112ELi256ELi128ELb0ELb1ELb1ELb1ELb1ELb1EEEEEEEEEvNT_6ParamsE)
        /*002c*/ 	.word	0x00000058


	//----- nvinfo : EIATTR_REGCOUNT
	.align		4
.L_29:
        /*0030*/ 	.byte	0x04, 0x2f
        /*0032*/ 	.short	(.L_31 - .L_30)
	.align		4
.L_30:
        /*0034*/ 	.word	index@(_ZN7cutlass13device_kernelIN5flash11enable_sm90INS1_16FlashAttnFwdSm90INS1_25CollectiveMainloopFwdSm90ILi2EN4cute5tupleIJNS5_1CILi1EEES8_S8_EEENS6_IJNS7_ILi128EEENS7_ILi112EEENS7_ILi192EEEEEELi192ENS_10bfloat16_tEfNS_4arch4Sm90ELb1ELb0ELb1ELb0ELb0ELb0ELb0ELb1ELb1ELb1ELb0ELb0EEENS1_21CollectiveEpilogueFwdINS6_IJSA_SC_SB_EEES9_SE_SG_Li256ELb0ELb1ELb0ELb0EEENS1_30DynamicPersistentTileSchedulerILi256ELi128ELb0ELb1ELb1EEEEEEEEEvNT_6ParamsE)
        /*0038*/ 	.word	0x000000a8


	//----- nvinfo : EIATTR_FRAME_SIZE
	.align		4
.L_31:
        /*003c*/ 	.byte	0x04, 0x11
        /*003e*/ 	.short	(.L_33 - .L_32)
	.align		4
.L_32:
        /*0040*/ 	.word	index@(_ZN7cutlass13device_kernelIN5flash11enable_sm90INS1_16FlashAttnFwdSm90INS1_25CollectiveMainloopFwdSm90ILi2EN4cute5tupleIJNS5_1CILi1EEES8_S8_EEENS6_IJNS7_ILi128EEENS7_ILi112EEENS7_ILi192EEEEEELi192ENS_10bfloat16_tEfNS_4arch4Sm90ELb1ELb0ELb1ELb0ELb0ELb0ELb0ELb1ELb1ELb1ELb0ELb0EEENS1_21CollectiveEpilogueFwdINS6_IJSA_SC_SB_EEES9_SE_SG_Li256ELb0ELb1ELb0ELb0EEENS1_30DynamicPersistentTileSchedulerILi256ELi128ELb0ELb1ELb1EEEEEEEEEvNT_6ParamsE)
        /*0044*/ 	.word	0x00000038


	//----- nvinfo : EIATTR_REGCOUNT
	.align		4
.L_33:
        /*0048*/ 	.byte	0x04, 0x2f
        /*004a*/ 	.short	(.L_35 - .L_34)
	.align		4
.L_34:
        /*004c*/ 	.word	index@(_ZN7cutlass13device_kernelIN5flash11enable_sm90INS1_16FlashAttnFwdSm90INS1_25CollectiveMainloopFwdSm90ILi2EN4cute5tupleIJNS5_1CILi1EEES8_S8_EEENS6_IJNS7_ILi128EEENS7_ILi96EEENS7_ILi192EEEEEELi192ENS_10bfloat16_tEfNS_4arch4Sm90ELb0ELb1ELb1ELb1ELb0ELb1ELb0ELb1ELb1ELb1ELb0ELb0EEENS1_21CollectiveEpilogueFwdINS6_IJSA_SC_SB_EEES9_SE_SG_Li256ELb1ELb1ELb0ELb0EEENS1_36VarlenDynamicPersistentTileSchedulerILi128ELi96ELi256ELi128ELb0ELb1ELb1ELb1ELb0ELb1EEEEEEEEEvNT_6ParamsE)
        /*0050*/ 	.word	0x000000a8


	//----- nvinfo : EIATTR_FRAME_SIZE
	.align		4
.L_35:
        /*0054*/ 	.byte	0x04, 0x11
        /*0056*/ 	.short	(.L_37 - .L_36)
	.align		4
.L_36:
        /*0058*/ 	.word	index@($_ZN7cutlass13device_kernelIN5flash11enable_sm90INS1_16FlashAttnFwdSm90INS1_25CollectiveMainloopFwdSm90ILi2EN4cute5tupleIJNS5_1CILi1EEES8_S8_EEENS6_IJNS7_ILi128EEENS7_ILi96EEENS7_ILi192EEEEEELi192ENS_10bfloat16_tEfNS_4arch4Sm90ELb0ELb1ELb1ELb1ELb0ELb1ELb0ELb1ELb1ELb1ELb0ELb0EEENS1_21CollectiveEpilogueFwdINS6_IJSA_SC_SB_EEES9_SE_SG_Li256ELb1ELb1ELb0ELb0EEENS1_36VarlenDynamicPersistentTileSchedulerILi128ELi96ELi256ELi128ELb0ELb1ELb1ELb1ELb0ELb1EEEEEEEEEvNT_6ParamsE$_ZZN5flash25CollectiveMainloopFwdSm90ILi2EN4cute5tupleIJNS1_1CILi1EEES4_S4_EEENS2_IJNS3_ILi128EEENS3_ILi96EEENS3_ILi192EEEEEELi192EN7cutlass10bfloat16_tEfNSA_4arch4Sm90ELb0ELb1ELb1ELb1ELb0ELb1ELb0ELb1ELb1ELb1ELb0ELb0EE12store_kv_newINS_16FlashAttnFwdSm90ISE_NS_21CollectiveEpilogueFwdINS2_IJS6_S8_S7_EEES5_SB_SD_Li256ELb1ELb1ELb0ELb0EEENS_36VarlenDynamicPersistentTileSchedulerILi128ELi96ELi256ELi128ELb0ELb1ELb1ELb1ELb0ELb1EEEE13SharedStorageEEEbRKNSE_6ParamsENSA_25PipelineTmaAsyncNoClusterILi2ENSA_16PipelineTmaAsyncILi2EEEEESU_RNSA_13PipelineStateILj2EEEiRT_RKNS_16SeqlenInfoQKNewKILb1ELb1EEENS2_IJiiiiEEEENKUliRKT_E_clISW_EEDaiS17_)
        /*005c*/ 	.word	0x00000330


	//----- nvinfo : EIATTR_FRAME_SIZE
	.align		4
.L_37:
        /*0060*/ 	.byte	0x04, 0x11
        /*0062*/ 	.short	(.L_39 - .L_38)
	.align		4
.L_38:
        /*0064*/ 	.word	index@(_ZN7cutlass13device_kernelIN5flash11enable_sm90INS1_16FlashAttnFwdSm90INS1_25CollectiveMainloopFwdSm90ILi2EN4cute5tupleIJNS5_1CILi1EEES8_S8_EEENS6_IJNS7_ILi128EEENS7_ILi96EEENS7_ILi192EEEEEELi192ENS_10bfloat16_tEfNS_4arch4Sm90ELb0ELb1ELb1ELb1ELb0ELb1ELb0ELb1ELb1ELb1ELb0ELb0EEENS1_21CollectiveEpilogueFwdINS6_IJSA_SC_SB_EEES9_SE_SG_Li256ELb1ELb1ELb0ELb0EEENS1_36VarlenDynamicPersistentTileSchedulerILi128ELi96ELi256ELi128ELb0ELb1ELb1ELb1ELb0ELb1EEEEEEEEEvNT_6ParamsE)
        /*0068*/ 	.word	0x00000330


	//----- nvinfo : EIATTR_REGCOUNT
	.align		4
.L_39:
        /*006c*/ 	.byte	0x04, 0x2f
        /*006e*/ 	.short	(.L_41 - .L_40)
	.align		4
.L_40:
        /*0070*/ 	.word	index@(_ZN7cutlass13device_kernelIN5flash11enable_sm90INS1_16FlashAttnFwdSm90INS1_25CollectiveMainloopFwdSm90ILi2EN4cute5tupleIJNS5_1CILi1EEES8_S8_EEENS6_IJNS7_ILi128EEENS7_ILi96EEENS7_ILi192EEEEEELi192ENS_10bfloat16_tEfNS_4arch4Sm90ELb0ELb1ELb1ELb1ELb0ELb0ELb0ELb1ELb1ELb1ELb0ELb0EEENS1_21CollectiveEpilogueFwdINS6_IJSA_SC_SB_EEES9_SE_SG_Li256ELb1ELb1ELb0ELb0EEENS1_36VarlenDynamicPersistentTileSchedulerILi128ELi96ELi256ELi128ELb0ELb1ELb1ELb1ELb0ELb1EEEEEEEEEvNT_6ParamsE)
        /*0074*/ 	.word	0x000000a8


	//----- nvinfo : EIATTR_FRAME_SIZE
	.align		4
.L_41:
        /*0078*/ 	.byte	0x04, 0x11
        /*007a*/ 	.short	(.L_43 - .L_42)
	.align		4
.L_42:
        /*007c*/ 	.word	index@(_ZN7cutlass13device_kernelIN5flash11enable_sm90INS1_16FlashAttnFwdSm90INS1_25CollectiveMainloopFwdSm90ILi2EN4cute5tupleIJNS5_1CILi1EEES8_S8_EEENS6_IJNS7_ILi128EEENS7_ILi96EEENS7_ILi192EEEEEELi192ENS_10bfloat16_tEfNS_4arch4Sm90ELb0ELb1ELb1ELb1ELb0ELb0ELb0ELb1ELb1ELb1ELb0ELb0EEENS1_21CollectiveEpilogueFwdINS6_IJSA_SC_SB_EEES9_SE_SG_Li256ELb1ELb1ELb0ELb0EEENS1_36VarlenDynamicPersistentTileSchedulerILi128ELi96ELi256ELi128ELb0ELb1ELb1ELb1ELb0ELb1EEEEEEEEEvNT_6ParamsE)
        /*0080*/ 	.word	0x00000050


	//----- nvinfo : EIATTR_REGCOUNT
	.align		4
.L_43:
        /*0084*/ 	.byte	0x04, 0x2f
        /*0086*/ 	.short	(.L_45 - .L_44)
	.align		4
.L_44:
        /*0088*/ 	.word	index@(_ZN7cutlass13device_kernelIN5flash11enable_sm90INS1_16FlashAttnFwdSm90INS1_25CollectiveMainloopFwdSm90ILi2EN4cute5tupleIJNS5_1CILi1EEES8_S8_EEENS6_IJNS7_ILi128EEENS7_ILi96EEENS7_ILi192EEEEEELi192ENS_10bfloat16_tEfNS_4arch4Sm90ELb0ELb1ELb1ELb0ELb0ELb0ELb0ELb1ELb1ELb1ELb0ELb0EEENS1_21CollectiveEpilogueFwdINS6_IJSA_SC_SB_EEES9_SE_SG_Li256ELb0ELb1ELb0ELb0EEENS1_30DynamicPersistentTileSchedulerILi256ELi128ELb0ELb1ELb1EEEEEEEEEvNT_6ParamsE)
        /*008c*/ 	.word	0x000000a8


	//----- nvinfo : EIATTR_FRAME_SIZE
	.align		4
.L_45:
        /*0090*/ 	.byte	0x04, 0x11
        /*0092*/ 	.short	(.L_47 - .L_46)
	.align		4
.L_46:
        /*0094*/ 	.word	index@(_ZN7cutlass13device_kernelIN5flash11enable_sm90INS1_16FlashAttnFwdSm90INS1_25CollectiveMainloopFwdSm90ILi2EN4cute5tupleIJNS5_1CILi1EEES8_S8_EEENS6_IJNS7_ILi128EEENS7_ILi96EEENS7_ILi192EEEEEELi192ENS_10bfloat16_tEfNS_4arch4Sm90ELb0ELb1ELb1ELb0ELb0ELb0ELb0ELb1ELb1ELb1ELb0ELb0EEENS1_21CollectiveEpilogueFwdINS6_IJSA_SC_SB_EEES9_SE_SG_Li256ELb0ELb1ELb0ELb0EEENS1_30DynamicPersistentTileSchedulerILi256ELi128ELb0ELb1ELb1EEEEEEEEEvNT_6ParamsE)
        /*0098*/ 	.word	0x00000020


	//----- nvinfo : EIATTR_REGCOUNT
	.align		4
.L_47:
        /*009c*/ 	.byte	0x04, 0x2f
        /*009e*/ 	.short	(.L_49 - .L_48)
	.align		4
.L_48:
        /*00a0*/ 	.word	index@(_ZN7cutlass13device_kernelIN5flash11enable_sm90INS1_16FlashAttnFwdSm90INS1_25CollectiveMainloopFwdSm90ILi2EN4cute5tupleIJNS5_1CILi1EEES8_S8_EEENS6_IJNS7_ILi128EEENS7_ILi112EEENS7_ILi192EEEEEELi192ENS_10bfloat16_tEfNS_4arch4Sm90ELb0ELb0ELb1ELb1ELb0ELb1ELb0ELb1ELb1ELb1ELb0ELb0EEENS1_21CollectiveEpilogueFwdINS6_IJSA_SC_SB_EEES9_SE_SG_Li256ELb1ELb1ELb0ELb0EEENS1_36VarlenDynamicPersistentTileSchedulerILi128ELi112ELi256ELi128ELb0ELb1ELb1ELb0ELb1ELb1EEEEEEEEEvNT_6ParamsE)
        /*00a4*/ 	.word	0x000000a8


	//----- nvinfo : EIATTR_FRAME_SIZE
	.align		4
.L_49:
        /*00a8*/ 	.byte	0x04, 0x11
        /*00aa*/ 	.short	(.L_51 - .L_50)
	.align		4
.L_50:
        /*00ac*/ 	.word	index@(_ZN7cutlass13device_kernelIN5flash11enable_sm90INS1_16FlashAttnFwdSm90INS1_25CollectiveMainloopFwdSm90ILi2EN4cute5tupleIJNS5_1CILi1EEES8_S8_EEENS6_IJNS7_ILi128EEENS7_ILi112EEENS7_ILi192EEEEEELi192ENS_10bfloat16_tEfNS_4arch4Sm90ELb0ELb0ELb1ELb1ELb0ELb1ELb0ELb1ELb1ELb1ELb0ELb0EEENS1_21CollectiveEpilogueFwdINS6_IJSA_SC_SB_EEES9_SE_SG_Li256ELb1ELb1ELb0ELb0EEENS1_36VarlenDynamicPersistentTileSchedulerILi128ELi112ELi256ELi128ELb0ELb1ELb1ELb0ELb1ELb1EEEEEEEEEvNT_6ParamsE)
        /*00b0*/ 	.word	0x000000a0


	//----- nvinfo : EIATTR_REGCOUNT
	.align		4
.L_51:
        /*00b4*/ 	.byte	0x04, 0x2f
        /*00b6*/ 	.short	(.L_53 - .L_52)
	.align		4
.L_52:
        /*00b8*/ 	.word	index@(_ZN7cutlass13device_kernelIN5flash11enable_sm90INS1_16FlashAttnFwdSm90INS1_25CollectiveMainloopFwdSm90ILi2EN4cute5tupleIJNS5_1CILi1EEES8_S8_EEENS6_IJNS7_ILi128EEENS7_ILi112EEENS7_ILi192EEEEEELi192ENS_10bfloat16_tEfNS_4arch4Sm90ELb0ELb0ELb1ELb1ELb0ELb0ELb0ELb1ELb1ELb1ELb0ELb0EEENS1_21CollectiveEpilogueFwdINS6_IJSA_SC_SB_EEES9_SE_SG_Li256ELb1ELb1ELb0ELb0EEENS1_36VarlenDynamicPersistentTileSchedulerILi128ELi112ELi256ELi128ELb0ELb1ELb1ELb0ELb1ELb1EEEEEEEEEvNT_6ParamsE)
        /*00bc*/ 	.word	0x000000a8


	//----- nvinfo : EIATTR_FRAME_SIZE
	.align		4
.L_53:
        /*00c0*/ 	.byte	0x04, 0x11
        /*00c2*/ 	.short	(.L_55 - .L_54)
	.align		4
.L_54:
        /*00c4*/ 	.word	index@(_ZN7cutlass13device_kernelIN5flash11enable_sm90INS1_16FlashAttnFwdSm90INS1_25CollectiveMainloopFwdSm90ILi2EN4cute5tupleIJNS5_1CILi1EEES8_S8_EEENS6_IJNS7_ILi128EEENS7_ILi112EEENS7_ILi192EEEEEELi192ENS_10bfloat16_tEfNS_4arch4Sm90ELb0ELb0ELb1ELb1ELb0ELb0ELb0ELb1ELb1ELb1ELb0ELb0EEENS1_21CollectiveEpilogueFwdINS6_IJSA_SC_SB_EEES9_SE_SG_Li256ELb1ELb1ELb0ELb0EEENS1_36VarlenDynamicPersistentTileSchedulerILi128ELi112ELi256ELi128ELb0ELb1ELb1ELb0ELb1ELb1EEEEEEEEEvNT_6ParamsE)
        /*00c8*/ 	.word	0x00000060


	//----- nvinfo : EIATTR_REGCOUNT
	.align		4
.L_55:
        /*00cc*/ 	.byte	0x04, 0x2f
        /*00ce*/ 	.short	(.L_57 - .L_56)
	.align		4
.L_56:
        /*00d0*/ 	.word	index@(_ZN7cutlass13device_kernelIN5flash11enable_sm90INS1_16FlashAttnFwdSm90INS1_25CollectiveMainloopFwdSm90ILi2EN4cute5tupleIJNS5_1CILi2EEENS7_ILi1EEES9_EEENS6_IJNS7_ILi128EEENS7_ILi112EEENS7_ILi192EEEEEELi192ENS_10bfloat16_tEfNS_4arch4Sm90ELb0ELb0ELb1ELb0ELb0ELb0ELb0ELb1ELb1ELb1ELb0ELb0EEENS1_21CollectiveEpilogueFwdINS6_IJSB_SD_SC_EEESA_SF_SH_Li256ELb0ELb1ELb0ELb0EEENS1_29StaticPersistentTileSchedulerILb0EEEEEEEEEvNT_6ParamsE)
        /*00d4*/ 	.word	0x000000a8


	//----- nvinfo : EIATTR_FRAME_SIZE
	.align		4
.L_57:
        /*00d8*/ 	.byte	0x04, 0x11
        /*00da*/ 	.short	(.L_59 - .L_58)
	.align		4
.L_58:
        /*00dc*/ 	.word	index@(_ZN7cutlass13device_kernelIN5flash11enable_sm90INS1_16FlashAttnFwdSm90INS1_25CollectiveMainloopFwdSm90ILi2EN4cute5tupleIJNS5_1CILi2EEENS7_ILi1EEES9_EEENS6_IJNS7_ILi128EEENS7_ILi112EEENS7_ILi192EEEEEELi192ENS_10bfloat16_tEfNS_4arch4Sm90ELb0ELb0ELb1ELb0ELb0ELb0ELb0ELb1ELb1ELb1ELb0ELb0EEENS1_21CollectiveEpilogueFwdINS6_IJSB_SD_SC_EEESA_SF_SH_Li256ELb0ELb1ELb0ELb0EEENS1_29StaticPersistentTileSchedulerILb0EEEEEEEEEvNT_6ParamsE)
        /*00e0*/ 	.word	0x00000038


	//----- nvinfo : EIATTR_REGCOUNT
	.align		4
.L_59:
        /*00e4*/ 	.byte	0x04, 0x2f
        /*00e6*/ 	.short	(.L_61 - .L_60)
	.align		4
.L_60:
        /*00e8*/ 	.word	index@(_ZN7cutlass13device_kernelIN5flash11enable_sm90INS1_16FlashAttnFwdSm90INS1_25CollectiveMainloopFwdSm90ILi2EN4cute5tupleIJNS5_1CILi1EEES8_S8_EEENS6_IJNS7_ILi128EEENS7_ILi112EEENS7_ILi192EEEEEELi192ENS_10bfloat16_tEfNS_4arch4Sm90ELb0ELb0ELb1ELb0ELb0ELb0ELb0ELb1ELb1ELb1ELb0ELb0EEENS1_21CollectiveEpilogueFwdINS6_IJSA_SC_SB_EEES9_SE_SG_Li256ELb0ELb1ELb0ELb0EEENS1_29StaticPersistentTileSchedulerILb0EEEEEEEEEvNT_6ParamsE)
        /*00ec*/ 	.word	0x000000a8


	//----- nvinfo : EIATTR_FRAME_SIZE
	.align		4
.L_61:
        /*00f0*/ 	.byte	0x04, 0x11
        /*00f2*/ 	.short	(.L_63 - .L_62)
	.align		4
.L_62:
        /*00f4*/ 	.word	index@(_ZN7cutlass13device_kernelIN5flash11enable_sm90INS1_16FlashAttnFwdSm90INS1_25CollectiveMainloopFwdSm90ILi2EN4cute5tupleIJNS5_1CILi1EEES8_S8_EEENS6_IJNS7_ILi128EEENS7_ILi112EEENS7_ILi192EEEEEELi192ENS_10bfloat16_tEfNS_4arch4Sm90ELb0ELb0ELb1ELb0ELb0ELb0ELb0ELb1ELb1ELb1ELb0ELb0EEENS1_21CollectiveEpilogueFwdINS6_IJSA_SC_SB_EEES9_SE_SG_Li256ELb0ELb1ELb0ELb0EEENS1_29StaticPersistentTileSchedulerILb0EEEEEEEEEvNT_6ParamsE)
        /*00f8*/ 	.word	0x00000038


	//----- nvinfo : EIATTR_MIN_STACK_SIZE
	.align		4
.L_63:
        /*00fc*/ 	.byte	0x04, 0x12
        /*00fe*/ 	.short	(.L_65 - .L_64)
	.align		4
.L_64:
        /*0100*/ 	.word	index@(_ZN7cutlass13device_kernelIN5flash11enable_sm90INS1_16FlashAttnFwdSm90INS1_25CollectiveMainloopFwdSm90ILi2EN4cute5tupleIJNS5_1CILi1EEES8_S8_EEENS6_IJNS7_ILi128EEENS7_ILi112EEENS7_ILi192EEEEEELi192ENS_10bfloat16_tEfNS_4arch4Sm90ELb0ELb0ELb1ELb0ELb0ELb0ELb0ELb1ELb1ELb1ELb0ELb0EEENS1_21CollectiveEpilogueFwdINS6_IJSA_SC_SB_EEES9_SE_SG_Li256ELb0ELb1ELb0ELb0EEENS1_29StaticPersistentTileSchedulerILb0EEEEEEEEEvNT_6ParamsE)
        /*0104*/ 	.word	0x00000038


	//----- nvinfo : EIATTR_MIN_STACK_SIZE
	.align		4
.L_65:
        /*0108*/ 	.byte	0x04, 0x12
        /*010a*/ 	.short	(.L_67 - .L_66)
	.align		4
.L_66:
        /*010c*/ 	.word	index@(_ZN7cutlass13device_kernelIN5flash11enable_sm90INS1_16FlashAttnFwdSm90INS1_25CollectiveMainloopFwdSm90ILi2EN4cute5tupleIJNS5_1CILi2EEENS7_ILi1EEES9_EEENS6_IJNS7_ILi128EEENS7_ILi112EEENS7_ILi192EEEEEELi192ENS_10bfloat16_tEfNS_4arch4Sm90ELb0ELb0ELb1ELb0ELb0ELb0ELb0ELb1ELb1ELb1ELb0ELb0EEENS1_21CollectiveEpilogueFwdINS6_IJSB_SD_SC_EEESA_SF_SH_Li256ELb0ELb1ELb0ELb0EEENS1_29StaticPersistentTileSchedulerILb0EEEEEEEEEvNT_6ParamsE)
        /*0110*/ 	.word	0x00000038


	//----- nvinfo : EIATTR_MIN_STACK_SIZE
	.align		4
.L_67:
        /*0114*/ 	.byte	0x04, 0x12
        /*0116*/ 	.short	(.L_69 - .L_68)
	.align		4
.L_68:
        /*0118*/ 	.word	index@(_ZN7cutlass13device_kernelIN5flash11enable_sm90INS1_16FlashAttnFwdSm90INS1_25CollectiveMainloopFwdSm90ILi2EN4cute5tupleIJNS5_1CILi1EEES8_S8_EEENS6_IJNS7_ILi128EEENS7_ILi112EEENS7_ILi192EEEEEELi192ENS_10bfloat16_tEfNS_4arch4Sm90ELb0ELb0ELb1ELb1ELb0ELb0ELb0ELb1ELb1ELb1ELb0ELb0EEENS1_21CollectiveEpilogueFwdINS6_IJSA_SC_SB_EEES9_SE_SG_Li256ELb1ELb1ELb0ELb0EEENS1_36VarlenDynamicPersistentTileSchedulerILi128ELi112ELi256ELi128ELb0ELb1ELb1ELb0ELb1ELb1EEEEEEEEEvNT_6ParamsE)
        /*011c*/ 	.word	0x00000060


	//----- nvinfo : EIATTR_MIN_STACK_SIZE
	.align		4
.L_69:
        /*0120*/ 	.byte	0x04, 0x12
        /*0122*/ 	.short	(.L_71 - .L_70)
	.align		4
.L_70:
        /*0124*/ 	.word	index@(_ZN7cutlass13device_kernelIN5flash11enable_sm90INS1_16FlashAttnFwdSm90INS1_25CollectiveMainloopFwdSm90ILi2EN4cute5tupleIJNS5_1CILi1EEES8_S8_EEENS6_IJNS7_ILi128EEENS7_ILi112EEENS7_ILi192EEEEEELi192ENS_10bfloat16_tEfNS_4arch4Sm90ELb0ELb0ELb1ELb1ELb0ELb1ELb0ELb1ELb1ELb1ELb0ELb0EEENS1_21CollectiveEpilogueFwdINS6_IJSA_SC_SB_EEES9_SE_SG_Li256ELb1ELb1ELb0ELb0EEENS1_36VarlenDynamicPersistentTileSchedulerILi128ELi112ELi256ELi128ELb0ELb1ELb1ELb0ELb1ELb1EEEEEEEEEvNT_6ParamsE)
        /*0128*/ 	.word	0x000000a0


	//----- nvinfo : EIATTR_MIN_STACK_SIZE
	.align		4
.L_71:
        /*012c*/ 	.byte	0x04, 0x12
        /*012e*/ 	.short	(.L_73 - .L_72)
	.align		4
.L_72:
        /*0130*/ 	.word	index@(_ZN7cutlass13device_kernelIN5flash11enable_sm90INS1_16FlashAttnFwdSm90INS1_25CollectiveMainloopFwdSm90ILi2EN4cute5tupleIJNS5_1CILi1EEES8_S8_EEENS6_IJNS7_ILi128EEENS7_ILi96EEENS7_ILi192EEEEEELi192ENS_10bfloat16_tEfNS_4arch4Sm90ELb0ELb1ELb1ELb0ELb0ELb0ELb0ELb1ELb1ELb1ELb0ELb0EEENS1_21CollectiveEpilogueFwdINS6_IJSA_SC_SB_EEES9_SE_SG_Li256ELb0ELb1ELb0ELb0EEENS1_30DynamicPersistentTileSchedulerILi256ELi128ELb0ELb1ELb1EEEEEEEEEvNT_6ParamsE)
        /*0134*/ 	.word	0x00000020


	//----- nvinfo : EIATTR_MIN_STACK_SIZE
	.align		4
.L_73:
        /*0138*/ 	.byte	0x04, 0x12
        /*013a*/ 	.short	(.L_75 - .L_74)
	.align		4
.L_74:
        /*013c*/ 	.word	index@(_ZN7cutlass13device_kernelIN5flash11enable_sm90INS1_16FlashAttnFwdSm90INS1_25CollectiveMainloopFwdSm90ILi2EN4cute5tupleIJNS5_1CILi1EEES8_S8_EEENS6_IJNS7_ILi128EEENS7_ILi96EEENS7_ILi192EEEEEELi192ENS_10bfloat16_tEfNS_4arch4Sm90ELb0ELb1ELb1ELb1ELb0ELb0ELb0ELb1ELb1ELb1ELb0ELb0EEENS1_21CollectiveEpilogueFwdINS6_IJSA_SC_SB_EEES9_SE_SG_Li256ELb1ELb1ELb0ELb0EEENS1_36VarlenDynamicPersistentTileSchedulerILi128ELi96ELi256ELi128ELb0ELb1ELb1ELb1ELb0ELb1EEEEEEEEEvNT_6ParamsE)
        /*0140*/ 	.word	0x00000050


	//----- nvinfo : EIATTR_MIN_STACK_SIZE
	.align		4
.L_75:
        /*0144*/ 	.byte	0x04, 0x12
        /*0146*/ 	.short	(.L_77 - .L_76)
	.align		4
.L_76:
        /*0148*/ 	.word	index@(_ZN7cutlass13device_kernelIN5flash11enable_sm90INS1_16FlashAttnFwdSm90INS1_25CollectiveMainloopFwdSm90ILi2EN4cute5tupleIJNS5_1CILi1EEES8_S8_EEENS6_IJNS7_ILi128EEENS7_ILi96EEENS7_ILi192EEEEEELi192ENS_10bfloat16_tEfNS_4arch4Sm90ELb0ELb1ELb1ELb1ELb0ELb1ELb0ELb1ELb1ELb1ELb0ELb0EEENS1_21CollectiveEpilogueFwdINS6_IJSA_SC_SB_EEES9_SE_SG_Li256ELb1ELb1ELb0ELb0EEENS1_36VarlenDynamicPersistentTileSchedulerILi128ELi96ELi256ELi128ELb0ELb1ELb1ELb1ELb0ELb1EEEEEEEEEvNT_6ParamsE)
        /*014c*/ 	.word	0x00000330


	//----- nvinfo : EIATTR_MIN_STACK_SIZE
	.align		4
.L_77:
        /*0150*/ 	.byte	0x04, 0x12
        /*0152*/ 	.short	(.L_79 - .L_78)
	.align		4
.L_78:
        /*0154*/ 	.word	index@(_ZN7cutlass13device_kernelIN5flash11enable_sm90INS1_16FlashAttnFwdSm90INS1_25CollectiveMainloopFwdSm90ILi2EN4cute5tupleIJNS5_1CILi1EEES8_S8_EEENS6_IJNS7_ILi128EEENS7_ILi112EEENS7_ILi192EEEEEELi192ENS_10bfloat16_tEfNS_4arch4Sm90ELb1ELb0ELb1ELb0ELb0ELb0ELb0ELb1ELb1ELb1ELb0ELb0EEENS1_21CollectiveEpilogueFwdINS6_IJSA_SC_SB_EEES9_SE_SG_Li256ELb0ELb1ELb0ELb0EEENS1_30DynamicPersistentTileSchedulerILi256ELi128ELb0ELb1ELb1EEEEEEEEEvNT_6ParamsE)
        /*0158*/ 	.word	0x00000038


	//----- nvinfo : EIATTR_MIN_STACK_SIZE
	.align		4
.L_79:
        /*015c*/ 	.byte	0x04, 0x12
        /*015e*/ 	.short	(.L_81 - .L_80)
	.align		4
.L_80:
        /*0160*/ 	.word	index@(_ZN7cutlass13device_kernelIN5flash11enable_sm90INS1_16FlashAttnFwdSm90INS1_25CollectiveMainloopFwdSm90ILi2EN4cute5tupleIJNS5_1CILi1EEES8_S8_EEENS6_IJNS7_ILi128EEENS7_ILi112EEENS7_ILi192EEEEEELi192ENS_10bfloat16_tEfNS_4arch4Sm90ELb1ELb0ELb1ELb1ELb0ELb0ELb0ELb1ELb1ELb1ELb0ELb0EEENS1_21CollectiveEpilogueFwdINS6_IJSA_SC_SB_EEES9_SE_SG_Li256ELb1ELb1ELb0ELb0EEENS1_36VarlenDynamicPersistentTileSchedulerILi128ELi112ELi256ELi128ELb0ELb1ELb1ELb1ELb1ELb1EEEEEEEEEvNT_6ParamsE)
        /*0164*/ 	.word	0x00000058


	//----- nvinfo : EIATTR_MIN_STACK_SIZE
	.align		4
.L_81:
        /*0168*/ 	.byte	0x04, 0x12
        /*016a*/ 	.short	(.L_83 - .L_82)
	.align		4
.L_82:
        /*016c*/ 	.word	index@(_ZN7cutlass13device_kernelIN5flash11enable_sm90INS1_16FlashAttnFwdSm90INS1_25CollectiveMainloopFwdSm90ILi2EN4cute5tupleIJNS5_1CILi1EEES8_S8_EEENS6_IJNS7_ILi128EEENS7_ILi112EEENS7_ILi192EEEEEELi192ENS_10bfloat16_tEfNS_4arch4Sm90ELb1ELb0ELb1ELb1ELb0ELb1ELb0ELb1ELb1ELb1ELb0ELb0EEENS1_21CollectiveEpilogueFwdINS6_IJSA_SC_SB_EEES9_SE_SG_Li256ELb1ELb1ELb0ELb0EEENS1_36VarlenDynamicPersistentTileSchedulerILi128ELi112ELi256ELi128ELb0ELb1ELb1ELb1ELb1ELb1EEEEEEEEEvNT_6ParamsE)
        /*0170*/ 	.word	0x000000b0
.L_83:


//--------------------- .nv.compat                --------------------------
	.section	.nv.compat,"",@"SHT_CUDA_COMPAT_INFO"
	.align	4
        /*0000*/ 	.byte	0x02, 0x09, 0x01, 0x00, 0x02, 0x02, 0x04, 0x00, 0x02, 0x05, 0x05, 0x00, 0x03, 0x07, 0x01, 0x01
        /*0010*/ 	.byte	0x02, 0x03, 0x01, 0x00, 0x02, 0x06, 0x01, 0x00, 0x04, 0x0b, 0x08, 0x00, 0x00, 0x00, 0x00, 0x00
        /*0020*/ 	.byte	0x00, 0x00, 0x00, 0x00


//--------------------- .nv.info._ZN7cutlass13device_kernelIN5flash11enable_sm90INS1_16FlashAttnFwdSm90INS1_25CollectiveMainloopFwdSm90ILi2EN4cute5tupleIJNS5_1CILi1EEES8_S8_EEENS6_IJNS7_ILi128EEENS7_ILi112EEENS7_ILi192EEEEEELi192ENS_10bfloat16_tEfNS_4arch4Sm90ELb0ELb0ELb1ELb0ELb0ELb0ELb0ELb1ELb1ELb1ELb0ELb0EEENS1_21CollectiveEpilogueFwdINS6_IJSA_SC_SB_EEES9_SE_SG_Li256ELb0ELb1ELb0ELb0EEENS1_29StaticPersistentTileSchedulerILb0EEEEEEEEEvNT_6ParamsE --------------------------
	.section	.nv.info._ZN7cutlass13device_kernelIN5flash11enable_sm90INS1_16FlashAttnFwdSm90INS1_25CollectiveMainloopFwdSm90ILi2EN4cute5tupleIJNS5_1CILi1EEES8_S8_EEENS6_IJNS7_ILi128EEENS7_ILi112EEENS7_ILi192EEEEEELi192ENS_10bfloat16_tEfNS_4arch4Sm90ELb0ELb0ELb1ELb0ELb0ELb0ELb0ELb1ELb1ELb1ELb0ELb0EEENS1_21CollectiveEpilogueFwdINS6_IJSA_SC_SB_EEES9_SE_SG_Li256ELb0ELb1ELb0ELb0EEENS1_29StaticPersistentTileSchedulerILb0EEEEEEEEEvNT_6ParamsE,"",@"SHT_CUDA_INFO"
	.sectionflags	@""
	.align	4


	//----- nvinfo : EIATTR_CUDA_API_VERSION
	.align		4
        /*0000*/ 	.byte	0x04, 0x37
        /*0002*/ 	.short	(.L_85 - .L_84)
.L_84:
        /*0004*/ 	.word	0x00000082


	//----- nvinfo : EIATTR_KPARAM_INFO
	.align		4
.L_85:
        /*0008*/ 	.byte	0x04, 0x17
        /*000a*/ 	.short	(.L_87 - .L_86)
.L_86:
        /*000c*/ 	.word	0x00000000
        /*0010*/ 	.short	0x0000
        /*0012*/ 	.short	0x0070
        /*0014*/ 	.byte	0x00, 0xf0, 0x01, 0x28


	//----- nvinfo : EIATTR_SPARSE_MMA_MASK
	.align		4
.L_87:
        /*0018*/ 	.byte	0x03, 0x50
        /*001a*/ 	.short	0x0000


	//----- nvinfo : EIATTR_MAXREG_COUNT
	.align		4
        /*001c*/ 	.byte	0x03, 0x1b
        /*001e*/ 	.short	0x00a8


	//----- nvinfo : EIATTR_NUM_BARRIERS
	.align		4
        /*0020*/ 	.byte	0x02, 0x4c
        /*0022*/ 	.byte	0x09
	.zero		1


	//----- nvinfo : EIATTR_EXTERNS
	.align		4
        /*0024*/ 	.byte	0x04, 0x0f
        /*0026*/ 	.short	(.L_89 - .L_88)


	//   ....[0]....
	.align		4
.L_88:
        /*0028*/ 	.word	index@(__assertfail)


	//----- nvinfo : EIATTR_ANNOTATIONS
	.align		4
.L_89:
        /*002c*/ 	.byte	0x04, 0x55
        /*002e*/ 	.short	(.L_91 - .L_90)


	//   ....[0]....
.L_90:
        /*0030*/ 	.word	0x00000001
        /*0034*/ 	.byte	0x30, 0x09, 0x00, 0x00, 0x01, 0x00, 0x00, 0x00, 0xf0, 0x09, 0x00, 0x00, 0x01, 0x00, 0x00, 0x00
        /* <DEDUP_REMOVED lines=30> */
        /*0224*/ 	.byte	0x20, 0x0f, 0x01, 0x00


	//----- nvinfo : EIATTR_MERCURY_ISA_VERSION
	.align		4
.L_91:
        /*0228*/ 	.byte	0x03, 0x5f
        /*022a*/ 	.short	0x0101


	//----- nvinfo : EIATTR_INT_WARP_WIDE_INSTR_OFFSETS
	.align		4
        /*022c*/ 	.byte	0x04, 0x31
        /*022e*/ 	.short	(.L_93 - .L_92)


	//   ....[0]....
.L_92:
        /*0230*/ 	.word	0x00000120


	//   ....[1]....
        /*0234*/ 	.word	0x00000160


	//   ....[2]....
        /*0238*/ 	.word	0x00000220


	//----- nvinfo : EIATTR_COOP_GROUP_MASK_REGIDS
	.align		4
.L_93:
        /*023c*/ 	.byte	0x04, 0x29
        /*023e*/ 	.short	(.L_95 - .L_94)


	//   ....[0]....
.L_94:
        /*0240*/ 	.word	0xffffffff


	//   ....[1]....
        /*0244*/ 	.word	0xffffffff


	//   ....[2]....
        /*0248*/ 	.word	0xffffffff


	//   ....[3]....
        /*024c*/ 	.word	0xffffffff


	//   ....[4]....
        /*0250*/ 	.word	0xffffffff


	//   ....[5]....
        /*0254*/ 	.word	0xffffffff


	//   ....[6]....
        /*0258*/ 	.word	0xffffffff


	//   ....[7]....
        /*025c*/ 	.word	0xffffffff


	//   ....[8]....
        /*0260*/ 	.word	0xffffffff


	//   ....[9]....
        /*0264*/ 	.word	0xffffffff


	//   ....[10]....
        /*0268*/ 	.word	0xffffffff


	//   ....[11]....
        /*026c*/ 	.word	0xffffffff


	//   ....[12]....
        /*0270*/ 	.word	0xffffffff


	//   ....[13]....
        /*0274*/ 	.word	0xffffffff


	//   ....[14]....
        /*0278*/ 	.word	0xffffffff


	//   ....[15]....
        /*027c*/ 	.word	0xffffffff


	//   ....[16]....
        /*0280*/ 	.word	0xffffffff


	//   ....[17]....
        /*0284*/ 	.word	0xffffffff


	//   ....[18]....
        /*0288*/ 	.word	0xffffffff


	//   ....[19]....
        /*028c*/ 	.word	0xffffffff


	//   ....[20]....
        /*0290*/ 	.word	0xffffffff


	//   ....[21]....
        /*0294*/ 	.word	0xffffffff


	//   ....[22]....
        /*0298*/ 	.word	0xffffffff


	//   ....[23]....
        /*029c*/ 	.word	0xffffffff


	//   ....[24]....
        /*02a0*/ 	.word	0xffffffff


	//   ....[25]....
        /*02a4*/ 	.word	0xffffffff


	//   ....[26]....
        /*02a8*/ 	.word	0xffffffff


	//   ....[27]....
        /*02ac*/ 	.word	0xffffffff


	//   ....[28]....
        /*02b0*/ 	.word	0xffffffff


	//   ....[29]....
        /*02b4*/ 	.word	0xffffffff


	//   ....[30]....
        /*02b8*/ 	.word	0xffffffff


	//   ....[31]....
        /*02bc*/ 	.word	0xffffffff


	//   ....[32]....
        /*02c0*/ 	.word	0xffffffff


	//   ....[33]....
        /*02c4*/ 	.word	0xffffffff


	//   ....[34]....
        /*02c8*/ 	.word	0xffffffff


	//   ....[35]....
        /*02cc*/ 	.word	0xffffffff


	//   ....[36]....
        /*02d0*/ 	.word	0xffffffff


	//   ....[37]....
        /*02d4*/ 	.word	0xffffffff


	//   ....[38]....
        /*02d8*/ 	.word	0xffffffff


	//   ....[39]....
        /*02dc*/ 	.word	0xffffffff


	//   ....[40]....
        /*02e0*/ 	.word	0xffffffff


	//   ....[41]....
        /*02e4*/ 	.word	0xffffffff


	//   ....[42]....
        /*02e8*/ 	.word	0xffffffff


	//   ....[43]....
        /*02ec*/ 	.word	0xffffffff


	//   ....[44]....
        /*02f0*/ 	.word	0xffffffff


	//   ....[45]....
        /*02f4*/ 	.word	0xffffffff


	//   ....[46]....
        /*02f8*/ 	.word	0xffffffff


	//   ....[47]....
        /*02fc*/ 	.word	0xffffffff


	//   ....[48]....
        /*0300*/ 	.word	0xffffffff


	//   ....[49]....
        /*0304*/ 	.word	0xffffffff


	//   ....[50]....
        /*0308*/ 	.word	0x0500000f


	//   ....[51]....
        /*030c*/ 	.word	0x0500000f


	//   ....[52]....
        /*0310*/ 	.word	0x0500000f


	//   ....[53]....
        /*0314*/ 	.word	0x0500000f


	//   ....[54]....
        /*0318*/ 	.word	0x0500000f


	//   ....[55]....
        /*031c*/ 	.word	0x0500000f


	//   ....[56]....
        /*0320*/ 	.word	0x0500000f


	//   ....[57]....
        /*0324*/ 	.word	0x0500000f


	//   ....[58]....
        /*0328*/ 	.word	0x0500000f


	//   ....[59]....
        /*032c*/ 	.word	0x0500000f


	//   ....[60]....
        /*0330*/ 	.word	0x0500000f


	//   ....[61]....
        /*0334*/ 	.word	0x0500000f


	//   ....[62]....
        /*0338*/ 	.word	0x0500000f


	//   ....[63]....
        /*033c*/ 	.word	0x0500000f


	//   ....[64]....
        /*0340*/ 	.word	0x0500000f


	//   ....[65]....
        /*0344*/ 	.word	0x0500000f


	//   ....[66]....
        /*0348*/ 	.word	0x0500000f


	//   ....[67]....
        /*034c*/ 	.word	0x0500000f


	//----- nvinfo : EIATTR_COOP_GROUP_INSTR_OFFSETS
	.align		4
.L_95:
        /*0350*/ 	.byte	0x04, 0x28
        /*0352*/ 	.short	(.L_97 - .L_96)


	//   ....[0]....
.L_96:
        /*0354*/ 	.word	0x00000060


	//   ....[1]....
        /*0358*/ 	.word	0x00000130


	//   ....[2]....
        /*035c*/ 	.word	0x00000230


	//   ....[3]....
        /*0360*/ 	.word	0x000003a0


	//   ....[4]....
        /*0364*/ 	.word	0x00000500


	//   ....[5]....
        /*0368*/ 	.word	0x00000620


	//   ....[6]....
        /*036c*/ 	.word	0x00000780


	//   ....[7]....
        /*0370*/ 	.word	0x00000d90


	//   ....[8]....
        /*0374*/ 	.word	0x00004780


	//   ....[9]....
        /*0378*/ 	.word	0x00004860


	//   ....[10]....
        /*037c*/ 	.word	0x00004ad0


	//   ....[11]....
        /*0380*/ 	.word	0x00004c50


	//   ....[12]....
        /*0384*/ 	.word	0x00009000


	//   ....[13]....
        /*0388*/ 	.word	0x00009030


	//   ....[14]....
        /*038c*/ 	.word	0x00009410


	//   ....[15]....
        /*0390*/ 	.word	0x00009490


	//   ....[16]....
        /*0394*/ 	.word	0x0000a700


	//   ....[17]....
        /*0398*/ 	.word	0x0000a740


	//   ....[18]....
        /*039c*/ 	.word	0x0000a840


	//   ....[19]....
        /*03a0*/ 	.word	0x0000a850


	//   ....[20]....
        /*03a4*/ 	.word	0x0000bf70


	//   ....[21]....
        /*03a8*/ 	.word	0x0000bfe0


	//   ....[22]....
        /*03ac*/ 	.word	0x0000c010


	//   ....[23]....
        /*03b0*/ 	.word	0x0000c070


	//   ....[24]....
        /*03b4*/ 	.word	0x0000c540


	//   ....[25]....
        /*03b8*/ 	.word	0x0000c580


	//   ....[26]....
        /*03bc*/ 	.word	0x0000c680


	//   ....[27]....
        /*03c0*/ 	.word	0x0000c6a0


	//   ....[28]....
        /*03c4*/ 	.word	0x0000c790


	//   ....[29]....
        /*03c8*/ 	.word	0x0000c7b0


	//   ....[30]....
        /*03cc*/ 	.word	0x0000c8b0


	//   ....[31]....
        /*03d0*/ 	.word	0x0000c8f0


	//   ....[32]....
        /*03d4*/ 	.word	0x0000d340


	//   ....[33]....
        /*03d8*/ 	.word	0x0000ddb0


	//   ....[34]....
        /*03dc*/ 	.word	0x0000ddc0


	//   ....[35]....
        /*03e0*/ 	.word	0x0000de20


	//   ....[36]....
        /*03e4*/ 	.word	0x0000de60


	//   ....[37]....
        /*03e8*/ 	.word	0x0000df30


	//   ....[38]....
        /*03ec*/ 	.word	0x0000df90


	//   ....[39]....
        /*03f0*/ 	.word	0x0000e030


	//   ....[40]....
        /*03f4*/ 	.word	0x0000e040


	//   ....[41]....
        /*03f8*/ 	.word	0x0000e0d0


	//   ....[42]....
        /*03fc*/ 	.word	0x0000e0e0


	//   ....[43]....
        /*0400*/ 	.word	0x0000e170


	//   ....[44]....
        /*0404*/ 	.word	0x0000e180


	//   ....[45]....
        /*0408*/ 	.word	0x0000e210


	//   ....[46]....
        /*040c*/ 	.word	0x0000e220


	//   ....[47]....
        /*0410*/ 	.word	0x0000e230


	//   ....[48]....
        /*0414*/ 	.word	0x0000e270


	//   ....[49]....
        /*0418*/ 	.word	0x00010e50


	//   ....[50]....
        /*041c*/ 	.word	0x00011340


	//   ....[51]....
        /*0420*/ 	.word	0x000114b0


	//   ....[52]....
        /*0424*/ 	.word	0x00011500


	//   ....[53]....
        /*0428*/ 	.word	0x000115e0


	//   ....[54]....
        /*042c*/ 	.word	0x00011670


	//   ....[55]....
        /*0430*/ 	.word	0x00011770


	//   ....[56]....
        /*0434*/ 	.word	0x00011890


	//   ....[57]....
        /*0438*/ 	.word	0x00011910


	//   ....[58]....
        /*043c*/ 	.word	0x00011a40


	//   ....[59]....
        /*0440*/ 	.word	0x00011ac0


	//   ....[60]....
        /*0444*/ 	.word	0x00011bc0


	//   ....[61]....
        /*0448*/ 	.word	0x00011c20


	//   ....[62]....
        /*044c*/ 	.word	0x00011d20


	//   ....[63]....
        /*0450*/ 	.word	0x00011d80


	//   ....[64]....
        /*0454*/ 	.word	0x00011e70


	//   ....[65]....
        /*0458*/ 	.word	0x00011ed0


	//   ....[66]....
        /*045c*/ 	.word	0x00011fa0


	//   ....[67]....
        /*0460*/ 	.word	0x00012380


	//----- nvinfo : EIATTR_REG_RECONFIG
	.align		4
.L_97:
        /*0464*/ 	.byte	0x01, 0x54
	.zero		2


	//----- nvinfo : EIATTR_SYSCALL_OFFSETS
	.align		4
        /*0468*/ 	.byte	0x04, 0x46
        /*046a*/ 	.short	(.L_99 - .L_98)


	//   ....[0]....
.L_98:
        /*046c*/ 	.word	0x00001150


	//   ....[1]....
        /*0470*/ 	.word	0x0000cfa0


	//   ....[2]....
        /*0474*/ 	.word	0x0000d0e0


	//   ....[3]....
        /*0478*/ 	.word	0x0000d1d0


	//   ....[4]....
        /*047c*/ 	.word	0x0000d980


	//----- nvinfo : EIATTR_MBARRIER_INSTR_OFFSETS
	.align		4
.L_99:
        /*0480*/ 	.byte	0x04, 0x39
        /*0482*/ 	.short	(.L_101 - .L_100)


	//   ....[0]....
.L_100:
        /*0484*/ 	.word	0x00000250
        /*0488*/ 	.word	0x000000ff
        /*048c*/ 	.word	0x00036800
        /*0490*/ 	.short	0x0100
        /*0492*/ 	.byte	0x08
	.zero		1


	//   ....[1]....
        /*0494*/ 	.word	0x00000260
        /*0498*/ 	.word	0x000000ff
        /*049c*/ 	.word	0x00036820
        /*04a0*/ 	.short	0x0100
        /*04a2*/ 	.byte	0x08
	.zero		1


	//   ....[2]....
        /*04a4*/ 	.word	0x00000350
        /*04a8*/ 	.word	0x000000ff
        /*04ac*/ 	.word	0x00036830
        /*04b0*/ 	.short	0x0100
        /*04b2*/ 	.byte	0x08
	.zero		1


	//   ....[3]....
        /*04b4*/ 	.word	0x00000360
        /*04b8*/ 	.word	0x000000ff
        /*04bc*/ 	.word	0x00036840
        /*04c0*/ 	.short	0x0100
        /*04c2*/ 	.byte	0x08
	.zero		1


	//   ....[4]....
        /*04c4*/ 	.word	0x00000370
        /*04c8*/ 	.word	0x000000ff
        /*04cc*/ 	.word	0x00036838
        /*04d0*/ 	.short	0x0100
        /*04d2*/ 	.byte	0x08
	.zero		1


	//   ....[5]....
        /*04d4*/ 	.word	0x00000380
        /*04d8*/ 	.word	0x000000ff
        /*04dc*/ 	.word	0x00036848
        /*04e0*/ 	.short	0x0100
        /*04e2*/ 	.byte	0x08
	.zero		1


	//   ....[6]....
        /*04e4*/ 	.word	0x000004b0
        /*04e8*/ 	.word	0x000000ff
        /*04ec*/ 	.word	0x00036850
        /*04f0*/ 	.short	0x0100
        /*04f2*/ 	.byte	0x08
	.zero		1


	//   ....[7]....
        /*04f4*/ 	.word	0x000004c0
        /*04f8*/ 	.word	0x000000ff
        /*04fc*/ 	.word	0x00036860
        /*0500*/ 	.short	0x0100
        /*0502*/ 	.byte	0x08
	.zero		1


	//   ....[8]....
        /*0504*/ 	.word	0x000004d0
        /*0508*/ 	.word	0x000000ff
        /*050c*/ 	.word	0x00036858
        /*0510*/ 	.short	0x0100
        /*0512*/ 	.byte	0x08
	.zero		1


	//   ....[9]....
        /*0514*/ 	.word	0x000004e0
        /*0518*/ 	.word	0x000000ff
        /*051c*/ 	.word	0x00036868
        /*0520*/ 	.short	0x0100
        /*0522*/ 	.byte	0x08
	.zero		1


	//   ....[10]....
        /*0524*/ 	.word	0x000005d0
        /*0528*/ 	.word	0x000000ff
        /*052c*/ 	.word	0x00036870
        /*0530*/ 	.short	0x0100
        /*0532*/ 	.byte	0x06
	.zero		1


	//   ....[11]....
        /*0534*/ 	.word	0x000005e0
        /*0538*/ 	.word	0x000000ff
        /*053c*/ 	.word	0x00036880
        /*0540*/ 	.short	0x0100
        /*0542*/ 	.byte	0x06
	.zero		1


	//   ....[12]....
        /*0544*/ 	.word	0x000005f0
        /*0548*/ 	.word	0x000000ff
        /*054c*/ 	.word	0x00036878
        /*0550*/ 	.short	0x0100
        /*0552*/ 	.byte	0x06
	.zero		1


	//   ....[13]....
        /*0554*/ 	.word	0x00000600
        /*0558*/ 	.word	0x000000ff
        /*055c*/ 	.word	0x00036888
        /*0560*/ 	.short	0x0100
        /*0562*/ 	.byte	0x06
	.zero		1


	//   ....[14]....
        /*0564*/ 	.word	0x00000730
        /*0568*/ 	.word	0x000000ff
        /*056c*/ 	.word	0x00036890
        /*0570*/ 	.short	0x0100
        /*0572*/ 	.byte	0x08
	.zero		1


	//   ....[15]....
        /*0574*/ 	.word	0x00000740
        /*0578*/ 	.word	0x000000ff
        /*057c*/ 	.word	0x000368a0
        /*0580*/ 	.short	0x0100
        /*0582*/ 	.byte	0x08
	.zero		1


	//   ....[16]....
        /*0584*/ 	.word	0x00000750
        /*0588*/ 	.word	0x000000ff
        /*058c*/ 	.word	0x00036898
        /*0590*/ 	.short	0x0100
        /*0592*/ 	.byte	0x08
	.zero		1


	//   ....[17]....
        /*0594*/ 	.word	0x00000760
        /*0598*/ 	.word	0x000000ff
        /*059c*/ 	.word	0x000368a8
        /*05a0*/ 	.short	0x0100
        /*05a2*/ 	.byte	0x08
	.zero		1


	//   ....[18]....
        /*05a4*/ 	.word	0x00000890
        /*05a8*/ 	.word	0x000000ff
        /*05ac*/ 	.word	0x000368b0
        /*05b0*/ 	.short	0x0100
        /*05b2*/ 	.byte	0x08
	.zero		1


	//   ....[19]....
        /*05b4*/ 	.word	0x000008a0
        /*05b8*/ 	.word	0x000000ff
        /*05bc*/ 	.word	0x000368c0
        /*05c0*/ 	.short	0x0100
        /*05c2*/ 	.byte	0x08
	.zero		1


	//   ....[20]....
        /*05c4*/ 	.word	0x000008b0
        /*05c8*/ 	.word	0x000000ff
        /*05cc*/ 	.word	0x000368b8
        /*05d0*/ 	.short	0x0100
        /*05d2*/ 	.byte	0x08
	.zero		1


	//   ....[21]....
        /*05d4*/ 	.word	0x000008c0
        /*05d8*/ 	.word	0x000000ff
        /*05dc*/ 	.word	0x000368c8
        /*05e0*/ 	.short	0x0100
        /*05e2*/ 	.byte	0x08
	.zero		1


	//   ....[22]....
        /*05e4*/ 	.word	0x00001190
        /*05e8*/ 	.word	0x000000ff
        /*05ec*/ 	.word	0x00036800
        /*05f0*/ 	.short	0x010a
        /*05f2*/ 	.byte	0x25
	.zero		1


	//   ....[23]....
        /*05f4*/ 	.word	0x00001210
        /*05f8*/ 	.word	0x00000000
        /*05fc*/ 	.word	0x00036830
        /*0600*/ 	.short	0x010a
        /*0602*/ 	.byte	0x3f
	.zero		1


	//   ....[24]....
        /*0604*/ 	.word	0x00001290
        /*0608*/ 	.word	0x00000000
        /*060c*/ 	.word	0x00036830
        /*0610*/ 	.short	0x010a
        /*0612*/ 	.byte	0x3f
	.zero		1


	//   ....[25]....
        /*0614*/ 	.word	0x00004490
        /*0618*/ 	.word	0x00000000
        /*061c*/ 	.word	0x00000000
        /*0620*/ 	.short	0x0101
        /*0622*/ 	.byte	0x3f
	.zero		1


	//   ....[26]....
        /*0624*/ 	.word	0x00005e50
        /*0628*/ 	.word	0x000000ff
        /*062c*/ 	.word	0x00036830
        /*0630*/ 	.short	0x010a
        /*0632*/ 	.byte	0x07
	.zero		1


	//   ....[27]....
        /*0634*/ 	.word	0x00005e90
        /*0638*/ 	.word	0x000000ff
        /*063c*/ 	.word	0x00036830
        /*0640*/ 	.short	0x010a
        /*0642*/ 	.byte	0x07
	.zero		1


	//   ....[28]....
        /*0644*/ 	.word	0x000083e0
        /*0648*/ 	.word	0x000000ff
        /*064c*/ 	.word	0x00036850
        /*0650*/ 	.short	0x010a
        /*0652*/ 	.byte	0x0a
	.zero		1


	//   ....[29]....
        /*0654*/ 	.word	0x00008420
        /*0658*/ 	.word	0x000000ff
        /*065c*/ 	.word	0x00036850
        /*0660*/ 	.short	0x010a
        /*0662*/ 	.byte	0x0a
	.zero		1


	//   ....[30]....
        /*0664*/ 	.word	0x00009a10
        /*0668*/ 	.word	0x00000092
        /*066c*/ 	.word	0x00000000
        /*0670*/ 	.short	0x0101
        /*0672*/ 	.byte	0x3f
	.zero		1


	//   ....[31]....
        /*0674*/ 	.word	0x00009ac0
        /*0678*/ 	.word	0x00000092
        /*067c*/ 	.word	0x00000000
        /*0680*/ 	.short	0x0101
        /*0682*/ 	.byte	0x3f
	.zero		1


	//   ....[32]....
        /*0684*/ 	.word	0x0000a670
        /*0688*/ 	.word	0x000000ff
        /*068c*/ 	.word	0x00036850
        /*0690*/ 	.short	0x010a
        /*0692*/ 	.byte	0x0c
	.zero		1


	//   ....[33]....
        /*0694*/ 	.word	0x0000a6b0
        /*0698*/ 	.word	0x000000ff
        /*069c*/ 	.word	0x00036850
        /*06a0*/ 	.short	0x010a
        /*06a2*/ 	.byte	0x0c
	.zero		1


	//   ....[34]....
        /*06a4*/ 	.word	0x0000b5a0
        /*06a8*/ 	.word	0x00000096
        /*06ac*/ 	.word	0x00000000
        /*06b0*/ 	.short	0x0101
        /*06b2*/ 	.byte	0x3f
	.zero		1


	//   ....[35]....
        /*06b4*/ 	.word	0x0000c590
        /*06b8*/ 	.word	0x000000ff
        /*06bc*/ 	.word	0x00000000
        /*06c0*/ 	.short	0x0101
        /*06c2*/ 	.byte	0x04
	.zero		1


	//   ....[36]....
        /*06c4*/ 	.word	0x0000d570
        /*06c8*/ 	.word	0x00000000
        /*06cc*/ 	.word	0x00036840
        /*06d0*/ 	.short	0x010a
        /*06d2*/ 	.byte	0x3f
	.zero		1


	//   ....[37]....
        /*06d4*/ 	.word	0x0000e3c0
        /*06d8*/ 	.word	0x000000ff
        /*06dc*/ 	.word	0x00036800
        /*06e0*/ 	.short	0x0107
        /*06e2*/ 	.byte	0x24
	.zero		1


	//   ....[38]....
        /*06e4*/ 	.word	0x0000e430
        /*06e8*/ 	.word	0x000000ff
        /*06ec*/ 	.word	0x00036800
        /*06f0*/ 	.short	0x0101
        /*06f2*/ 	.byte	0x24
	.zero		1


	//   ....[39]....
        /*06f4*/ 	.word	0x0000e460
        /*06f8*/ 	.word	0x000000ff
        /*06fc*/ 	.word	0x00036820
        /*0700*/ 	.short	0x010a
        /*0702*/ 	.byte	0x24
	.zero		1


	//   ....[40]....
        /*0704*/ 	.word	0x0000e790
        /*0708*/ 	.word	0x00000003
        /*070c*/ 	.word	0x00036840
        /*0710*/ 	.short	0x010a
        /*0712*/ 	.byte	0x3f
	.zero		1


	//   ....[41]....
        /*0714*/ 	.word	0x0000ec20
        /*0718*/ 	.word	0x00000003
        /*071c*/ 	.word	0x00000060
        /*0720*/ 	.short	0x010a
        /*0722*/ 	.byte	0x3f
	.zero		1


	//   ....[42]....
        /*0724*/ 	.word	0x0000f370
        /*0728*/ 	.word	0x00000003
        /*072c*/ 	.word	0x00036840
        /*0730*/ 	.short	0x010a
        /*0732*/ 	.byte	0x3f
	.zero		1


	//   ....[43]....
        /*0734*/ 	.word	0x0000f800
        /*0738*/ 	.word	0x00000002
        /*073c*/ 	.word	0x00000060
        /*0740*/ 	.short	0x010a
        /*0742*/ 	.byte	0x3f
	.zero		1


	//   ....[44]....
        /*0744*/ 	.word	0x0000fe90
        /*0748*/ 	.word	0x00000002
        /*074c*/ 	.word	0x00036840
        /*0750*/ 	.short	0x010a
        /*0752*/ 	.byte	0x3f
	.zero		1


	//   ....[45]....
        /*0754*/ 	.word	0x00010320
        /*0758*/ 	.word	0x00000002
        /*075c*/ 	.word	0x00000060
        /*0760*/ 	.short	0x010a
        /*0762*/ 	.byte	0x3f
	.zero		1


	//   ....[46]....
        /*0764*/ 	.word	0x00010860
        /*0768*/ 	.word	0x00000000
        /*076c*/ 	.word	0x00036860
        /*0770*/ 	.short	0x010a
        /*0772*/ 	.byte	0x3f
	.zero		1


	//   ....[47]....
        /*0774*/ 	.word	0x00010dd0
        /*0778*/ 	.word	0x00000000
        /*077c*/ 	.word	0x00036820
        /*0780*/ 	.short	0x010a
        /*0782*/ 	.byte	0x3f
	.zero		1


	//   ....[48]....
        /*0784*/ 	.word	0x00010fa0
        /*0788*/ 	.word	0x00000006
        /*078c*/ 	.word	0x00000000
        /*0790*/ 	.short	0x010a
        /*0792*/ 	.byte	0x3f
	.zero		1


	//   ....[49]....
        /*0794*/ 	.word	0x00010ff0
        /*0798*/ 	.word	0x00000003
        /*079c*/ 	.word	0x00000000
        /*07a0*/ 	.short	0x010a
        /*07a2*/ 	.byte	0x3f
	.zero		1


	//   ....[50]....
        /*07a4*/ 	.word	0x00011050
        /*07a8*/ 	.word	0x00000012
        /*07ac*/ 	.word	0x00000000
        /*07b0*/ 	.short	0x010a
        /*07b2*/ 	.byte	0x3f
	.zero		1


	//   ....[51]....
        /*07b4*/ 	.word	0x00011080
        /*07b8*/ 	.word	0x00000003
        /*07bc*/ 	.word	0x00000000
        /*07c0*/ 	.short	0x010a
        /*07c2*/ 	.byte	0x3f
	.zero		1


	//   ....[52]....
        /*07c4*/ 	.word	0x000110f0
        /*07c8*/ 	.word	0x00000003
        /*07cc*/ 	.word	0x00036800
        /*07d0*/ 	.short	0x010a
        /*07d2*/ 	.byte	0x3f
	.zero		1


	//   ....[53]....
        /*07d4*/ 	.word	0x00011140
        /*07d8*/ 	.word	0x00000000
        /*07dc*/ 	.word	0x00036830
        /*07e0*/ 	.short	0x010a
        /*07e2*/ 	.byte	0x3f
	.zero		1


	//   ....[54]....
        /*07e4*/ 	.word	0x000111a0
        /*07e8*/ 	.word	0x00000008
        /*07ec*/ 	.word	0x00036830
        /*07f0*/ 	.short	0x010a
        /*07f2*/ 	.byte	0x3f
	.zero		1


	//   ....[55]....
        /*07f4*/ 	.word	0x00011200
        /*07f8*/ 	.word	0x00000005
        /*07fc*/ 	.word	0x00036850
        /*0800*/ 	.short	0x010a
        /*0802*/ 	.byte	0x3f
	.zero		1


	//   ....[56]....
        /*0804*/ 	.word	0x00011260
        /*0808*/ 	.word	0x00000009
        /*080c*/ 	.word	0x00036850
        /*0810*/ 	.short	0x010a
        /*0812*/ 	.byte	0x3f
	.zero		1


	//   ....[57]....
        /*0814*/ 	.word	0x00011400
        /*0818*/ 	.word	0x00000000
        /*081c*/ 	.word	0x00036840
        /*0820*/ 	.short	0x010a
        /*0822*/ 	.byte	0x3f
	.zero		1


	//   ....[58]....
        /*0824*/ 	.word	0x00012020
        /*0828*/ 	.word	0x00000009
        /*082c*/ 	.word	0x00036820
        /*0830*/ 	.short	0x010a
        /*0832*/ 	.byte	0x3f
	.zero		1


	//   ....[59]....
        /*0834*/ 	.word	0x00012070
        /*0838*/ 	.word	0x00000003
        /*083c*/ 	.word	0x00036840
        /*0840*/ 	.short	0x010a
        /*0842*/ 	.byte	0x3f
	.zero		1


	//   ....[60]....
        /*0844*/ 	.word	0x000120c0
        /*0848*/ 	.word	0x00000003
        /*084c*/ 	.word	0x00000060
        /*0850*/ 	.short	0x010a
        /*0852*/ 	.byte	0x3f
	.zero		1


	//   ....[61]....
        /*0854*/ 	.word	0x00012110
        /*0858*/ 	.word	0x00000003
        /*085c*/ 	.word	0x00036840
        /*0860*/ 	.short	0x010a
        /*0862*/ 	.byte	0x3f
	.zero		1


	//   ....[62]....
        /*0864*/ 	.word	0x00012160
        /*0868*/ 	.word	0x00000002
        /*086c*/ 	.word	0x00000060
        /*0870*/ 	.short	0x010a
        /*0872*/ 	.byte	0x3f
	.zero		1


	//   ....[63]....
        /*0874*/ 	.word	0x000121b0
        /*0878*/ 	.word	0x00000002
        /*087c*/ 	.word	0x00036840
        /*0880*/ 	.short	0x010a
        /*0882*/ 	.byte	0x3f
	.zero		1


	//   ....[64]....
        /*0884*/ 	.word	0x00012200
        /*0888*/ 	.word	0x00000002
        /*088c*/ 	.word	0x00000060
        /*0890*/ 	.short	0x010a
        /*0892*/ 	.byte	0x3f
	.zero		1


	//   ....[65]....
        /*0894*/ 	.word	0x00012250
        /*0898*/ 	.word	0x00000000
        /*089c*/ 	.word	0x00036860
        /*08a0*/ 	.short	0x010a
        /*08a2*/ 	.byte	0x3f
	.zero		1


	//   ....[66]....
        /*08a4*/ 	.word	0x000122a0
        /*08a8*/ 	.word	0x00000000
        /*08ac*/ 	.word	0x00036820
        /*08b0*/ 	.short	0x010a
        /*08b2*/ 	.byte	0x3f
	.zero		1


	//   ....[67]....
        /*08b4*/ 	.word	0x00012440
        /*08b8*/ 	.word	0x00000006
        /*08bc*/ 	.word	0x00000000
        /*08c0*/ 	.short	0x010a
        /*08c2*/ 	.byte	0x3f
	.zero		1


	//   ....[68]....
        /*08c4*/ 	.word	0x00012490
        /*08c8*/ 	.word	0x00000003
        /*08cc*/ 	.word	0x00000000
        /*08d0*/ 	.short	0x010a
        /*08d2*/ 	.byte	0x3f
	.zero		1


	//   ....[69]....
        /*08d4*/ 	.word	0x000124e0
        /*08d8*/ 	.word	0x00000012
        /*08dc*/ 	.word	0x00000000
        /*08e0*/ 	.short	0x010a
        /*08e2*/ 	.byte	0x3f
	.zero		1


	//----- nvinfo : EIATTR_NUM_MBARRIERS
	.align		4
.L_101:
        /*08e4*/ 	.byte	0x03, 0x38
        /*08e6*/ 	.short	0x0016


	//----- nvinfo : EIATTR_EXIT_INSTR_OFFSETS
	.align		4
        /*08e8*/ 	.byte	0x04, 0x1c
        /*08ea*/ 	.short	(.L_103 - .L_102)


	//   ....[0]....
.L_102:
        /*08ec*/ 	.word	0x000009e0


	//   ....[1]....
        /*08f0*/ 	.word	0x0000ca20


	//   ....[2]....
        /*08f4*/ 	.word	0x000110d0


	//----- nvinfo : EIATTR_MAX_THREADS
	.align		4
.L_103:
        /*08f8*/ 	.byte	0x04, 0x05
        /*08fa*/ 	.short	(.L_105 - .L_104)
.L_104:
        /*08fc*/ 	.word	0x00000180
        /*0900*/ 	.word	0x00000001
        /*0904*/ 	.word	0x00000001


	//----- nvinfo : EIATTR_CRS_STACK_SIZE
	.align		4
.L_105:
        /*0908*/ 	.byte	0x04, 0x1e
        /*090a*/ 	.short	(.L_107 - .L_106)
.L_106:
        /*090c*/ 	.word	0x00000000


	//----- nvinfo : EIATTR_CBANK_PARAM_SIZE
	.align		4
.L_107:
        /*0910*/ 	.byte	0x03, 0x19
        /*0912*/ 	.short	0x0a70


	//----- nvinfo : EIATTR_PARAM_CBANK
	.align		4
        /*0914*/ 	.byte	0x04, 0x0a
        /*0916*/ 	.short	(.L_109 - .L_108)
	.align		4
.L_108:
        /*0918*/ 	.word	index@(.nv.constant0._ZN7cutlass13device_kernelIN5flash11enable_sm90INS1_16FlashAttnFwdSm90INS1_25CollectiveMainloopFwdSm90ILi2EN4cute5tupleIJNS5_1CILi1EEES8_S8_EEENS6_IJNS7_ILi128EEENS7_ILi112EEENS7_ILi192EEEEEELi192ENS_10bfloat16_tEfNS_4arch4Sm90ELb0ELb0ELb1ELb0ELb0ELb0ELb0ELb1ELb1ELb1ELb0ELb0EEENS1_21CollectiveEpilogueFwdINS6_IJSA_SC_SB_EEES9_SE_SG_Li256ELb0ELb1ELb0ELb0EEENS1_29StaticPersistentTileSchedulerILb0EEEEEEEEEvNT_6ParamsE)
        /*091c*/ 	.short	0x0210
        /*091e*/ 	.short	0x0a70


	//----- nvinfo : EIATTR_SW_WAR
	.align		4
.L_109:
        /*0920*/ 	.byte	0x04, 0x36
        /*0922*/ 	.short	(.L_111 - .L_110)
.L_110:
        /*0924*/ 	.word	0x00000008
.L_111:


//--------------------- .nv.info._ZN7cutlass13device_kernelIN5flash11enable_sm90INS1_16FlashAttnFwdSm90INS1_25CollectiveMainloopFwdSm90ILi2EN4cute5tupleIJNS5_1CILi2EEENS7_ILi1EEES9_EEENS6_IJNS7_ILi128EEENS7_ILi112EEENS7_ILi192EEEEEELi192ENS_10bfloat16_tEfNS_4arch4Sm90ELb0ELb0ELb1ELb0ELb0ELb0ELb0ELb1ELb1ELb1ELb0ELb0EEENS1_21CollectiveEpilogueFwdINS6_IJSB_SD_SC_EEESA_SF_SH_Li256ELb0ELb1ELb0ELb0EEENS1_29StaticPersistentTileSchedulerILb0EEEEEEEEEvNT_6ParamsE --------------------------
	.section	.nv.info._ZN7cutlass13device_kernelIN5flash11enable_sm90INS1_16FlashAttnFwdSm90INS1_25CollectiveMainloopFwdSm90ILi2EN4cute5tupleIJNS5_1CILi2EEENS7_ILi1EEES9_EEENS6_IJNS7_ILi128EEENS7_ILi112EEENS7_ILi192EEEEEELi192ENS_10bfloat16_tEfNS_4arch4Sm90ELb0ELb0ELb1ELb0ELb0ELb0ELb0ELb1ELb1ELb1ELb0ELb0EEENS1_21CollectiveEpilogueFwdINS6_IJSB_SD_SC_EEESA_SF_SH_Li256ELb0ELb1ELb0ELb0EEENS1_29StaticPersistentTileSchedulerILb0EEEEEEEEEvNT_6ParamsE,"",@"SHT_CUDA_INFO"
	.sectionflags	@""
	.align	4


	//----- nvinfo : EIATTR_CUDA_API_VERSION
	.align		4
        /*0000*/ 	.byte	0x04, 0x37
        /*0002*/ 	.short	(.L_113 - .L_112)
.L_112:
        /*0004*/ 	.word	0x00000082


	//----- nvinfo : EIATTR_KPARAM_INFO
	.align		4
.L_113:
        /*0008*/ 	.byte	0x04, 0x17
        /*000a*/ 	.short	(.L_115 - .L_114)
.L_114:
        /*000c*/ 	.word	0x00000000
        /*0010*/ 	.short	0x0000
        /*0012*/ 	.short	0x0070
        /*0014*/ 	.byte	0x00, 0xf0, 0x01, 0x28


	//----- nvinfo : EIATTR_SPARSE_MMA_MASK
	.align		4
.L_115:
        /*0018*/ 	.byte	0x03, 0x50
        /*001a*/ 	.short	0x0000


	//----- nvinfo : EIATTR_MAXREG_COUNT
	.align		4
        /*001c*/ 	.byte	0x03, 0x1b
        /*001e*/ 	.short	0x00a8


	//----- nvinfo : EIATTR_NUM_BARRIERS
	.align		4
        /*0020*/ 	.byte	0x02, 0x4c
        /*0022*/ 	.byte	0x09
	.zero		1


	//----- nvinfo : EIATTR_EXTERNS
	.align		4
        /*0024*/ 	.byte	0x04, 0x0f
        /*0026*/ 	.short	(.L_117 - .L_116)


	//   ....[0]....
	.align		4
.L_116:
        /*0028*/ 	.word	index@(__assertfail)


	//----- nvinfo : EIATTR_ANNOTATIONS
	.align		4
.L_117:
        /*002c*/ 	.byte	0x04, 0x55
        /*002e*/ 	.short	(.L_119 - .L_118)


	//   ....[0]....
.L_118:
        /* <DEDUP_REMOVED lines=34> */


	//----- nvinfo : EIATTR_MERCURY_ISA_VERSION
	.align		4
.L_119:
        /*0238*/ 	.byte	0x03, 0x5f
        /*023a*/ 	.short	0x0101


	//----- nvinfo : EIATTR_INT_WARP_WIDE_INSTR_OFFSETS
	.align		4
        /*023c*/ 	.byte	0x04, 0x31
        /*023e*/ 	.short	(.L_121 - .L_120)


	//   ....[0]....
.L_120:
        /*0240*/ 	.word	0x00000120


	//   ....[1]....
        /*0244*/ 	.word	0x000001c0


	//   ....[2]....
        /*0248*/ 	.word	0x00000230


	//----- nvinfo : EIATTR_COOP_GROUP_MASK_REGIDS
	.align		4
.L_121:
        /*024c*/ 	.byte	0x04, 0x29
        /*024e*/ 	.short	(.L_123 - .L_122)


	//   ....[0]....
.L_122:
        /*0250*/ 	.word	0xffffffff


	//   ....[1]....
        /*0254*/ 	.word	0xffffffff


	//   ....[2]....
        /*0258*/ 	.word	0xffffffff


	//   ....[3]....
        /*025c*/ 	.word	0xffffffff


	//   ....[4]....
        /*0260*/ 	.word	0xffffffff


	//   ....[5]....
        /*0264*/ 	.word	0xffffffff


	//   ....[6]....
        /*0268*/ 	.word	0xffffffff


	//   ....[7]....
        /*026c*/ 	.word	0xffffffff


	//   ....[8]....
        /*0270*/ 	.word	0xffffffff


	//   ....[9]....
        /*0274*/ 	.word	0xffffffff


	//   ....[10]....
        /*0278*/ 	.word	0xffffffff


	//   ....[11]....
        /*027c*/ 	.word	0xffffffff


	//   ....[12]....
        /*0280*/ 	.word	0xffffffff


	//   ....[13]....
        /*0284*/ 	.word	0xffffffff


	//   ....[14]....
        /*0288*/ 	.word	0xffffffff


	//   ....[15]....
        /*028c*/ 	.word	0xffffffff


	//   ....[16]....
        /*0290*/ 	.word	0xffffffff


	//   ....[17]....
        /*0294*/ 	.word	0xffffffff


	//   ....[18]....
        /*0298*/ 	.word	0xffffffff


	//   ....[19]....
        /*029c*/ 	.word	0xffffffff


	//   ....[20]....
        /*02a0*/ 	.word	0xffffffff


	//   ....[21]....
        /*02a4*/ 	.word	0xffffffff


	//   ....[22]....
        /*02a8*/ 	.word	0xffffffff


	//   ....[23]....
        /*02ac*/ 	.word	0xffffffff


	//   ....[24]....
        /*02b0*/ 	.word	0xffffffff


	//   ....[25]....
        /*02b4*/ 	.word	0xffffffff


	//   ....[26]....
        /*02b8*/ 	.word	0xffffffff


	//   ....[27]....
        /*02bc*/ 	.word	0xffffffff


	//   ....[28]....
        /*02c0*/ 	.word	0xffffffff


	//   ....[29]....
        /*02c4*/ 	.word	0xffffffff


	//   ....[30]....
        /*02c8*/ 	.word	0xffffffff


	//   ....[31]....
        /*02cc*/ 	.word	0xffffffff


	//   ....[32]....
        /*02d0*/ 	.word	0xffffffff


	//   ....[33]....
        /*02d4*/ 	.word	0xffffffff


	//   ....[34]....
        /*02d8*/ 	.word	0xffffffff


	//   ....[35]....
        /*02dc*/ 	.word	0xffffffff


	//   ....[36]....
        /*02e0*/ 	.word	0xffffffff


	//   ....[37]....
        /*02e4*/ 	.word	0xffffffff


	//   ....[38]....
        /*02e8*/ 	.word	0xffffffff


	//   ....[39]....
        /*02ec*/ 	.word	0xffffffff


	//   ....[40]....
        /*02f0*/ 	.word	0xffffffff


	//   ....[41]....
        /*02f4*/ 	.word	0xffffffff


	//   ....[42]....
        /*02f8*/ 	.word	0xffffffff


	//   ....[43]....
        /*02fc*/ 	.word	0xffffffff


	//   ....[44]....
        /*0300*/ 	.word	0xffffffff


	//   ....[45]....
        /*0304*/ 	.word	0xffffffff


	//   ....[46]....
        /*0308*/ 	.word	0xffffffff


	//   ....[47]....
        /*030c*/ 	.word	0xffffffff


	//   ....[48]....
        /*0310*/ 	.word	0xffffffff


	//   ....[49]....
        /*0314*/ 	.word	0xffffffff


	//   ....[50]....
        /*0318*/ 	.word	0xffffffff


	//   ....[51]....
        /*031c*/ 	.word	0x0500000f


	//   ....[52]....
        /*0320*/ 	.word	0x0500000f


	//   ....[53]....
        /*0324*/ 	.word	0x0500000f


	//   ....[54]....
        /*0328*/ 	.word	0x0500000f


	//   ....[55]....
        /*032c*/ 	.word	0x0500000f


	//   ....[56]....
        /*0330*/ 	.word	0x0500000f


	//   ....[57]....
        /*0334*/ 	.word	0x0500000f


	//   ....[58]....
        /*0338*/ 	.word	0x0500000f


	//   ....[59]....
        /*033c*/ 	.word	0x0500000f


	//   ....[60]....
        /*0340*/ 	.word	0x0500000f


	//   ....[61]....
        /*0344*/ 	.word	0x0500000f


	//   ....[62]....
        /*0348*/ 	.word	0x0500000f


	//   ....[63]....
        /*034c*/ 	.word	0x0500000f


	//   ....[64]....
        /*0350*/ 	.word	0x0500000f


	//   ....[65]....
        /*0354*/ 	.word	0x0500000f


	//   ....[66]....
        /*0358*/ 	.word	0x0500000f


	//   ....[67]....
        /*035c*/ 	.word	0x0500000f


	//   ....[68]....
        /*0360*/ 	.word	0x0500000f


	//----- nvinfo : EIATTR_COOP_GROUP_INSTR_OFFSETS
	.align		4
.L_123:
        /*0364*/ 	.byte	0x04, 0x28
        /*0366*/ 	.short	(.L_125 - .L_124)


	//   ....[0]....
.L_124:
        /*0368*/ 	.word	0x00000060


	//   ....[1]....
        /*036c*/ 	.word	0x00000130


	//   ....[2]....
        /*0370*/ 	.word	0x000001d0


	//   ....[3]....
        /*0374*/ 	.word	0x000003b0


	//   ....[4]....
        /*0378*/ 	.word	0x000005e0


	//   ....[5]....
        /*037c*/ 	.word	0x00000810


	//   ....[6]....
        /*0380*/ 	.word	0x00000aa0


	//   ....[7]....
        /*0384*/ 	.word	0x00000dc0


	//   ....[8]....
        /*0388*/ 	.word	0x000012a0


	//   ....[9]....
        /*038c*/ 	.word	0x00004900


	//   ....[10]....
        /*0390*/ 	.word	0x00004970


	//   ....[11]....
        /*0394*/ 	.word	0x00004ed0


	//   ....[12]....
        /*0398*/ 	.word	0x00004f60


	//   ....[13]....
        /*039c*/ 	.word	0x00009070


	//   ....[14]....
        /*03a0*/ 	.word	0x00009080


	//   ....[15]....
        /*03a4*/ 	.word	0x000090c0


	//   ....[16]....
        /*03a8*/ 	.word	0x000090d0


	//   ....[17]....
        /*03ac*/ 	.word	0x0000a620


	//   ....[18]....
        /*03b0*/ 	.word	0x0000a650


	//   ....[19]....
        /*03b4*/ 	.word	0x0000a700


	//   ....[20]....
        /*03b8*/ 	.word	0x0000a710


	//   ....[21]....
        /*03bc*/ 	.word	0x0000bcb0


	//   ....[22]....
        /*03c0*/ 	.word	0x0000bd50


	//   ....[23]....
        /*03c4*/ 	.word	0x0000bd80


	//   ....[24]....
        /*03c8*/ 	.word	0x0000bde0


	//   ....[25]....
        /*03cc*/ 	.word	0x0000c4d0


	//   ....[26]....
        /*03d0*/ 	.word	0x0000c500


	//   ....[27]....
        /*03d4*/ 	.word	0x0000c610


	//   ....[28]....
        /*03d8*/ 	.word	0x0000c630


	//   ....[29]....
        /*03dc*/ 	.word	0x0000c720


	//   ....[30]....
        /*03e0*/ 	.word	0x0000c740


	//   ....[31]....
        /*03e4*/ 	.word	0x0000c840


	//   ....[32]....
        /*03e8*/ 	.word	0x0000c880


	//   ....[33]....
        /*03ec*/ 	.word	0x0000d3b0


	//   ....[34]....
        /*03f0*/ 	.word	0x0000dee0


	//   ....[35]....
        /*03f4*/ 	.word	0x0000df10


	//   ....[36]....
        /*03f8*/ 	.word	0x0000dff0


	//   ....[37]....
        /*03fc*/ 	.word	0x0000e000


	//   ....[38]....
        /*0400*/ 	.word	0x0000e0a0


	//   ....[39]....
        /*0404*/ 	.word	0x0000e0b0


	//   ....[40]....
        /*0408*/ 	.word	0x0000e150


	//   ....[41]....
        /*040c*/ 	.word	0x0000e160


	//   ....[42]....
        /*0410*/ 	.word	0x0000e200


	//   ....[43]....
        /*0414*/ 	.word	0x0000e210


	//   ....[44]....
        /*0418*/ 	.word	0x0000e2b0


	//   ....[45]....
        /*041c*/ 	.word	0x0000e2c0


	//   ....[46]....
        /*0420*/ 	.word	0x0000e360


	//   ....[47]....
        /*0424*/ 	.word	0x0000e370


	//   ....[48]....
        /*0428*/ 	.word	0x0000e380


	//   ....[49]....
        /*042c*/ 	.word	0x0000e3d0


	//   ....[50]....
        /*0430*/ 	.word	0x000113d0


	//   ....[51]....
        /*0434*/ 	.word	0x000118c0


	//   ....[52]....
        /*0438*/ 	.word	0x00011a30


	//   ....[53]....
        /*043c*/ 	.word	0x00011a90


	//   ....[54]....
        /*0440*/ 	.word	0x00011b50


	//   ....[55]....
        /*0444*/ 	.word	0x00011c60


	//   ....[56]....
        /*0448*/ 	.word	0x00011cc0


	//   ....[57]....
        /*044c*/ 	.word	0x00011dd0


	//   ....[58]....
        /*0450*/ 	.word	0x00011e30


	//   ....[59]....
        /*0454*/ 	.word	0x00011f40


	//   ....[60]....
        /*0458*/ 	.word	0x00011fa0


	//   ....[61]....
        /*045c*/ 	.word	0x000120b0


	//   ....[62]....
        /*0460*/ 	.word	0x00012110


	//   ....[63]....
        /*0464*/ 	.word	0x00012220


	//   ....[64]....
        /*0468*/ 	.word	0x00012280


	//   ....[65]....
        /*046c*/ 	.word	0x00012390


	//   ....[66]....
        /*0470*/ 	.word	0x000123f0


	//   ....[67]....
        /*0474*/ 	.word	0x000124d0


	//   ....[68]....
        /*0478*/ 	.word	0x000128c0


	//----- nvinfo : EIATTR_REG_RECONFIG
	.align		4
.L_125:
        /*047c*/ 	.byte	0x01, 0x54
	.zero		2


	//----- nvinfo : EIATTR_SYSCALL_OFFSETS
	.align		4
        /*0480*/ 	.byte	0x04, 0x46
        /*0482*/ 	.short	(.L_127 - .L_126)


	//   ....[0]....
.L_126:
        /*0484*/ 	.word	0x00001660


	//   ....[1]....
        /*0488*/ 	.word	0x0000cfe0


	//   ....[2]....
        /*048c*/ 	.word	0x0000d120


	//   ....[3]....
        /*0490*/ 	.word	0x0000d210


	//   ....[4]....
        /*0494*/ 	.word	0x0000da90


	//----- nvinfo : EIATTR_MBARRIER_INSTR_OFFSETS
	.align		4
.L_127:
        /*0498*/ 	.byte	0x04, 0x39
        /*049a*/ 	.short	(.L_129 - .L_128)


	//   ....[0]....
.L_128:
        /*049c*/ 	.word	0x00000250
        /*04a0*/ 	.word	0x000000ff
        /*04a4*/ 	.word	0x00036800
        /*04a8*/ 	.short	0x0100
        /*04aa*/ 	.byte	0x08
	.zero		1


	//   ....[1]....
        /*04ac*/ 	.word	0x00000260
        /*04b0*/ 	.word	0x000000ff
        /*04b4*/ 	.word	0x00036820
        /*04b8*/ 	.short	0x0100
        /*04ba*/ 	.byte	0x08
	.zero		1


	//   ....[2]....
        /*04bc*/ 	.word	0x00000350
        /*04c0*/ 	.word	0x000000ff
        /*04c4*/ 	.word	0x00036830
        /*04c8*/ 	.short	0x0100
        /*04ca*/ 	.byte	0x08
	.zero		1


	//   ....[3]....
        /*04cc*/ 	.word	0x00000360
        /*04d0*/ 	.word	0x000000ff
        /*04d4*/ 	.word	0x00036840
        /*04d8*/ 	.short	0x0100
        /*04da*/ 	.byte	0x08
	.zero		1


	//   ....[4]....
        /*04dc*/ 	.word	0x00000370
        /*04e0*/ 	.word	0x000000ff
        /*04e4*/ 	.word	0x00036838
        /*04e8*/ 	.short	0x0100
        /*04ea*/ 	.byte	0x08
	.zero		1


	//   ....[5]....
        /*04ec*/ 	.word	0x00000380
        /*04f0*/ 	.word	0x000000ff
        /*04f4*/ 	.word	0x00036848
        /*04f8*/ 	.short	0x0100
        /*04fa*/ 	.byte	0x08
	.zero		1


	//   ....[6]....
        /*04fc*/ 	.word	0x00000590
        /*0500*/ 	.word	0x000000ff
        /*0504*/ 	.word	0x00036850
        /*0508*/ 	.short	0x0100
        /*050a*/ 	.byte	0x08
	.zero		1


	//   ....[7]....
        /*050c*/ 	.word	0x000005a0
        /*0510*/ 	.word	0x000000ff
        /*0514*/ 	.word	0x00036860
        /*0518*/ 	.short	0x0100
        /*051a*/ 	.byte	0x08
	.zero		1


	//   ....[8]....
        /*051c*/ 	.word	0x000005b0
        /*0520*/ 	.word	0x000000ff
        /*0524*/ 	.word	0x00036858
        /*0528*/ 	.short	0x0100
        /*052a*/ 	.byte	0x08
	.zero		1


	//   ....[9]....
        /*052c*/ 	.word	0x000005c0
        /*0530*/ 	.word	0x000000ff
        /*0534*/ 	.word	0x00036868
        /*0538*/ 	.short	0x0100
        /*053a*/ 	.byte	0x08
	.zero		1


	//   ....[10]....
        /*053c*/ 	.word	0x000007c0
        /*0540*/ 	.word	0x000000ff
        /*0544*/ 	.word	0x00036870
        /*0548*/ 	.short	0x0100
        /*054a*/ 	.byte	0x08
	.zero		1


	//   ....[11]....
        /*054c*/ 	.word	0x000007d0
        /*0550*/ 	.word	0x000000ff
        /*0554*/ 	.word	0x00036880
        /*0558*/ 	.short	0x0100
        /*055a*/ 	.byte	0x08
	.zero		1


	//   ....[12]....
        /*055c*/ 	.word	0x000007e0
        /*0560*/ 	.word	0x000000ff
        /*0564*/ 	.word	0x00036878
        /*0568*/ 	.short	0x0100
        /*056a*/ 	.byte	0x08
	.zero		1


	//   ....[13]....
        /*056c*/ 	.word	0x000007f0
        /*0570*/ 	.word	0x000000ff
        /*0574*/ 	.word	0x00036888
        /*0578*/ 	.short	0x0100
        /*057a*/ 	.byte	0x08
	.zero		1


	//   ....[14]....
        /*057c*/ 	.word	0x00000a50
        /*0580*/ 	.word	0x000000ff
        /*0584*/ 	.word	0x00036890
        /*0588*/ 	.short	0x0100
        /*058a*/ 	.byte	0x08
	.zero		1


	//   ....[15]....
        /*058c*/ 	.word	0x00000a60
        /*0590*/ 	.word	0x000000ff
        /*0594*/ 	.word	0x000368a0
        /*0598*/ 	.short	0x0100
        /*059a*/ 	.byte	0x08
	.zero		1


	//   ....[16]....
        /*059c*/ 	.word	0x00000a70
        /*05a0*/ 	.word	0x000000ff
        /*05a4*/ 	.word	0x00036898
        /*05a8*/ 	.short	0x0100
        /*05aa*/ 	.byte	0x08
	.zero		1


	//   ....[17]....
        /*05ac*/ 	.word	0x00000a80
        /*05b0*/ 	.word	0x000000ff
        /*05b4*/ 	.word	0x000368a8
        /*05b8*/ 	.short	0x0100
        /*05ba*/ 	.byte	0x08
	.zero		1


	//   ....[18]....
        /*05bc*/ 	.word	0x00000d20
        /*05c0*/ 	.word	0x000000ff
        /*05c4*/ 	.word	0x000368b0
        /*05c8*/ 	.short	0x0100
        /*05ca*/ 	.byte	0x08
	.zero		1


	//   ....[19]....
        /*05cc*/ 	.word	0x00000d30
        /*05d0*/ 	.word	0x000000ff
        /*05d4*/ 	.word	0x000368c0
        /*05d8*/ 	.short	0x0100
        /*05da*/ 	.byte	0x08
	.zero		1


	//   ....[20]....
        /*05dc*/ 	.word	0x00000d40
        /*05e0*/ 	.word	0x000000ff
        /*05e4*/ 	.word	0x000368b8
        /*05e8*/ 	.short	0x0100
        /*05ea*/ 	.byte	0x08
	.zero		1


	//   ....[21]....
        /*05ec*/ 	.word	0x00000d50
        /*05f0*/ 	.word	0x000000ff
        /*05f4*/ 	.word	0x000368c8
        /*05f8*/ 	.short	0x0100
        /*05fa*/ 	.byte	0x08
	.zero		1


	//   ....[22]....
        /*05fc*/ 	.word	0x000016a0
        /*0600*/ 	.word	0x000000ff
        /*0604*/ 	.word	0x00036800
        /*0608*/ 	.short	0x010a
        /*060a*/ 	.byte	0x25
	.zero		1


	//   ....[23]....
        /*060c*/ 	.word	0x00001720
        /*0610*/ 	.word	0x00000000
        /*0614*/ 	.word	0x00036830
        /*0618*/ 	.short	0x010a
        /*061a*/ 	.byte	0x3f
	.zero		1


	//   ....[24]....
        /*061c*/ 	.word	0x00001760
        /*0620*/ 	.word	0x00000000
        /*0624*/ 	.word	0x00036830
        /*0628*/ 	.short	0x010a
        /*062a*/ 	.byte	0x3f
	.zero		1


	//   ....[25]....
        /*062c*/ 	.word	0x000054e0
        /*0630*/ 	.word	0x00000003
        /*0634*/ 	.word	0x00000000
        /*0638*/ 	.short	0x0101
        /*063a*/ 	.byte	0x3f
	.zero		1


	//   ....[26]....
        /*063c*/ 	.word	0x00005cf0
        /*0640*/ 	.word	0x000000ff
        /*0644*/ 	.word	0x00036830
        /*0648*/ 	.short	0x010a
        /*064a*/ 	.byte	0x07
	.zero		1


	//   ....[27]....
        /*064c*/ 	.word	0x00005d30
        /*0650*/ 	.word	0x000000ff
        /*0654*/ 	.word	0x00036830
        /*0658*/ 	.short	0x010a
        /*065a*/ 	.byte	0x07
	.zero		1


	//   ....[28]....
        /*065c*/ 	.word	0x00008280
        /*0660*/ 	.word	0x000000ff
        /*0664*/ 	.word	0x00036850
        /*0668*/ 	.short	0x010a
        /*066a*/ 	.byte	0x0a
	.zero		1


	//   ....[29]....
        /*066c*/ 	.word	0x000082c0
        /*0670*/ 	.word	0x000000ff
        /*0674*/ 	.word	0x00036850
        /*0678*/ 	.short	0x010a
        /*067a*/ 	.byte	0x0a
	.zero		1


	//   ....[30]....
        /*067c*/ 	.word	0x00009a70
        /*0680*/ 	.word	0x00000003
        /*0684*/ 	.word	0x00000000
        /*0688*/ 	.short	0x0101
        /*068a*/ 	.byte	0x3f
	.zero		1


	//   ....[31]....
        /*068c*/ 	.word	0x00009d60
        /*0690*/ 	.word	0x0000007a
        /*0694*/ 	.word	0x00000000
        /*0698*/ 	.short	0x0101
        /*069a*/ 	.byte	0x3f
	.zero		1


	//   ....[32]....
        /*069c*/ 	.word	0x0000a570
        /*06a0*/ 	.word	0x000000ff
        /*06a4*/ 	.word	0x00036850
        /*06a8*/ 	.short	0x010a
        /*06aa*/ 	.byte	0x09
	.zero		1


	//   ....[33]....
        /*06ac*/ 	.word	0x0000a5b0
        /*06b0*/ 	.word	0x000000ff
        /*06b4*/ 	.word	0x00036850
        /*06b8*/ 	.short	0x010a
        /*06ba*/ 	.byte	0x09
	.zero		1


	//   ....[34]....
        /*06bc*/ 	.word	0x0000ae60
        /*06c0*/ 	.word	0x0000001a
        /*06c4*/ 	.word	0x00000000
        /*06c8*/ 	.short	0x0101
        /*06ca*/ 	.byte	0x3f
	.zero		1


	//   ....[35]....
        /*06cc*/ 	.word	0x0000c4a0
        /*06d0*/ 	.word	0x000000ff
        /*06d4*/ 	.word	0x00000000
        /*06d8*/ 	.short	0x0101
        /*06da*/ 	.byte	0x05
	.zero		1


	//   ....[36]....
        /*06dc*/ 	.word	0x0000c510
        /*06e0*/ 	.word	0x000000ff
        /*06e4*/ 	.word	0x00000000
        /*06e8*/ 	.short	0x0101
        /*06ea*/ 	.byte	0x04
	.zero		1


	//   ....[37]....
        /*06ec*/ 	.word	0x0000d5c0
        /*06f0*/ 	.word	0x00000002
        /*06f4*/ 	.word	0x00036840
        /*06f8*/ 	.short	0x010a
        /*06fa*/ 	.byte	0x3f
	.zero		1


	//   ....[38]....
        /*06fc*/ 	.word	0x0000e4f0
        /*0700*/ 	.word	0x000000ff
        /*0704*/ 	.word	0x00036800
        /*0708*/ 	.short	0x0107
        /*070a*/ 	.byte	0x24
	.zero		1


	//   ....[39]....
        /*070c*/ 	.word	0x0000e560
        /*0710*/ 	.word	0x000000ff
        /*0714*/ 	.word	0x00036800
        /*0718*/ 	.short	0x0101
        /*071a*/ 	.byte	0x24
	.zero		1


	//   ....[40]....
        /*071c*/ 	.word	0x0000e580
        /*0720*/ 	.word	0x000000ff
        /*0724*/ 	.word	0x00036820
        /*0728*/ 	.short	0x010a
        /*072a*/ 	.byte	0x24
	.zero		1


	//   ....[41]....
        /*072c*/ 	.word	0x0000e890
        /*0730*/ 	.word	0x00000003
        /*0734*/ 	.word	0x00036840
        /*0738*/ 	.short	0x010a
        /*073a*/ 	.byte	0x3f
	.zero		1


	//   ....[42]....
        /*073c*/ 	.word	0x0000ede0
        /*0740*/ 	.word	0x00000002
        /*0744*/ 	.word	0x00036860
        /*0748*/ 	.short	0x010a
        /*074a*/ 	.byte	0x3f
	.zero		1


	//   ....[43]....
        /*074c*/ 	.word	0x0000f5a0
        /*0750*/ 	.word	0x00000003
        /*0754*/ 	.word	0x00036840
        /*0758*/ 	.short	0x010a
        /*075a*/ 	.byte	0x3f
	.zero		1


	//   ....[44]....
        /*075c*/ 	.word	0x0000faf0
        /*0760*/ 	.word	0x00000002
        /*0764*/ 	.word	0x00036860
        /*0768*/ 	.short	0x010a
        /*076a*/ 	.byte	0x3f
	.zero		1


	//   ....[45]....
        /*076c*/ 	.word	0x00010210
        /*0770*/ 	.word	0x00000003
        /*0774*/ 	.word	0x00036840
        /*0778*/ 	.short	0x010a
        /*077a*/ 	.byte	0x3f
	.zero		1


	//   ....[46]....
        /*077c*/ 	.word	0x00010750
        /*0780*/ 	.word	0x00000002
        /*0784*/ 	.word	0x00036860
        /*0788*/ 	.short	0x010a
        /*078a*/ 	.byte	0x3f
	.zero		1


	//   ....[47]....
        /*078c*/ 	.word	0x00010cf0
        /*0790*/ 	.word	0x00000000
        /*0794*/ 	.word	0x00036860
        /*0798*/ 	.short	0x010a
        /*079a*/ 	.byte	0x3f
	.zero		1


	//   ....[48]....
        /*079c*/ 	.word	0x00011350
        /*07a0*/ 	.word	0x00000000
        /*07a4*/ 	.word	0x00036820
        /*07a8*/ 	.short	0x010a
        /*07aa*/ 	.byte	0x3f
	.zero		1


	//   ....[49]....
        /*07ac*/ 	.word	0x00011540
        /*07b0*/ 	.word	0x00000006
        /*07b4*/ 	.word	0x00000000
        /*07b8*/ 	.short	0x010a
        /*07ba*/ 	.byte	0x3f
	.zero		1


	//   ....[50]....
        /*07bc*/ 	.word	0x00011570
        /*07c0*/ 	.word	0x00000007
        /*07c4*/ 	.word	0x00000000
        /*07c8*/ 	.short	0x010a
        /*07ca*/ 	.byte	0x3f
	.zero		1


	//   ....[51]....
        /*07cc*/ 	.word	0x000115d0
        /*07d0*/ 	.word	0x00000004
        /*07d4*/ 	.word	0x00000000
        /*07d8*/ 	.short	0x010a
        /*07da*/ 	.byte	0x3f
	.zero		1


	//   ....[52]....
        /*07dc*/ 	.word	0x00011600
        /*07e0*/ 	.word	0x00000003
        /*07e4*/ 	.word	0x00000000
        /*07e8*/ 	.short	0x010a
        /*07ea*/ 	.byte	0x3f
	.zero		1


	//   ....[53]....
        /*07ec*/ 	.word	0x00011670
        /*07f0*/ 	.word	0x00000003
        /*07f4*/ 	.word	0x00036800
        /*07f8*/ 	.short	0x010a
        /*07fa*/ 	.byte	0x3f
	.zero		1


	//   ....[54]....
        /*07fc*/ 	.word	0x000116c0
        /*0800*/ 	.word	0x00000000
        /*0804*/ 	.word	0x00036830
        /*0808*/ 	.short	0x010a
        /*080a*/ 	.byte	0x3f
	.zero		1


	//   ....[55]....
        /*080c*/ 	.word	0x00011720
        /*0810*/ 	.word	0x00000007
        /*0814*/ 	.word	0x00036830
        /*0818*/ 	.short	0x010a
        /*081a*/ 	.byte	0x3f
	.zero		1


	//   ....[56]....
        /*081c*/ 	.word	0x00011780
        /*0820*/ 	.word	0x00000005
        /*0824*/ 	.word	0x00036850
        /*0828*/ 	.short	0x010a
        /*082a*/ 	.byte	0x3f
	.zero		1


	//   ....[57]....
        /*082c*/ 	.word	0x000117e0
        /*0830*/ 	.word	0x00000005
        /*0834*/ 	.word	0x00036850
        /*0838*/ 	.short	0x010a
        /*083a*/ 	.byte	0x3f
	.zero		1


	//   ....[58]....
        /*083c*/ 	.word	0x00011980
        /*0840*/ 	.word	0x00000002
        /*0844*/ 	.word	0x00036840
        /*0848*/ 	.short	0x010a
        /*084a*/ 	.byte	0x3f
	.zero		1


	//   ....[59]....
        /*084c*/ 	.word	0x00012560
        /*0850*/ 	.word	0x00000002
        /*0854*/ 	.word	0x00036820
        /*0858*/ 	.short	0x010a
        /*085a*/ 	.byte	0x3f
	.zero		1


	//   ....[60]....
        /*085c*/ 	.word	0x000125b0
        /*0860*/ 	.word	0x00000003
        /*0864*/ 	.word	0x00036840
        /*0868*/ 	.short	0x010a
        /*086a*/ 	.byte	0x3f
	.zero		1


	//   ....[61]....
        /*086c*/ 	.word	0x00012600
        /*0870*/ 	.word	0x00000002
        /*0874*/ 	.word	0x00036860
        /*0878*/ 	.short	0x010a
        /*087a*/ 	.byte	0x3f
	.zero		1


	//   ....[62]....
        /*087c*/ 	.word	0x00012650
        /*0880*/ 	.word	0x00000003
        /*0884*/ 	.word	0x00036840
        /*0888*/ 	.short	0x010a
        /*088a*/ 	.byte	0x3f
	.zero		1


	//   ....[63]....
        /*088c*/ 	.word	0x000126a0
        /*0890*/ 	.word	0x00000002
        /*0894*/ 	.word	0x00036860
        /*0898*/ 	.short	0x010a
        /*089a*/ 	.byte	0x3f
	.zero		1


	//   ....[64]....
        /*089c*/ 	.word	0x000126f0
        /*08a0*/ 	.word	0x00000003
        /*08a4*/ 	.word	0x00036840
        /*08a8*/ 	.short	0x010a
        /*08aa*/ 	.byte	0x3f
	.zero		1


	//   ....[65]....
        /*08ac*/ 	.word	0x00012740
        /*08b0*/ 	.word	0x00000002
        /*08b4*/ 	.word	0x00036860
        /*08b8*/ 	.short	0x010a
        /*08ba*/ 	.byte	0x3f
	.zero		1


	//   ....[66]....
        /*08bc*/ 	.word	0x00012790
        /*08c0*/ 	.word	0x00000000
        /*08c4*/ 	.word	0x00036860
        /*08c8*/ 	.short	0x010a
        /*08ca*/ 	.byte	0x3f
	.zero		1


	//   ....[67]....
        /*08cc*/ 	.word	0x000127e0
        /*08d0*/ 	.word	0x00000000
        /*08d4*/ 	.word	0x00036820
        /*08d8*/ 	.short	0x010a
        /*08da*/ 	.byte	0x3f
	.zero		1


	//   ....[68]....
        /*08dc*/ 	.word	0x00012980
        /*08e0*/ 	.word	0x00000006
        /*08e4*/ 	.word	0x00000000
        /*08e8*/ 	.short	0x010a
        /*08ea*/ 	.byte	0x3f
	.zero		1


	//   ....[69]....
        /*08ec*/ 	.word	0x000129d0
        /*08f0*/ 	.word	0x00000007
        /*08f4*/ 	.word	0x00000000
        /*08f8*/ 	.short	0x010a
        /*08fa*/ 	.byte	0x3f
	.zero		1


	//   ....[70]....
        /*08fc*/ 	.word	0x00012a20
        /*0900*/ 	.word	0x00000004
        /*0904*/ 	.word	0x00000000
        /*0908*/ 	.short	0x010a
        /*090a*/ 	.byte	0x3f
	.zero		1


	//----- nvinfo : EIATTR_NUM_MBARRIERS
	.align		4
.L_129:
        /*090c*/ 	.byte	0x03, 0x38
        /*090e*/ 	.short	0x0016


	//----- nvinfo : EIATTR_EXIT_INSTR_OFFSETS
	.align		4
        /*0910*/ 	.byte	0x04, 0x1c
        /*0912*/ 	.short	(.L_131 - .L_130)


	//   ....[0]....
.L_130:
        /*0914*/ 	.word	0x00000ef0


	//   ....[1]....
        /*0918*/ 	.word	0x0000c9b0


	//   ....[2]....
        /*091c*/ 	.word	0x00011650


	//----- nvinfo : EIATTR_MAX_THREADS
	.align		4
.L_131:
        /*0920*/ 	.byte	0x04, 0x05
        /*0922*/ 	.short	(.L_133 - .L_132)
.L_132:
        /*0924*/ 	.word	0x00000180
        /*0928*/ 	.word	0x00000001
        /*092c*/ 	.word	0x00000001


	//----- nvinfo : EIATTR_CRS_STACK_SIZE
	.align		4
.L_133:
        /*0930*/ 	.byte	0x04, 0x1e
        /*0932*/ 	.short	(.L_135 - .L_134)
.L_134:
        /*0934*/ 	.word	0x00000000


	//----- nvinfo : EIATTR_CBANK_PARAM_SIZE
	.align		4
.L_135:
        /*0938*/ 	.byte	0x03, 0x19
        /*093a*/ 	.short	0x0a70


	//----- nvinfo : EIATTR_PARAM_CBANK
	.align		4
        /*093c*/ 	.byte	0x04, 0x0a
        /*093e*/ 	.short	(.L_137 - .L_136)
	.align		4
.L_136:
        /*0940*/ 	.word	index@(.nv.constant0._ZN7cutlass13device_kernelIN5flash11enable_sm90INS1_16FlashAttnFwdSm90INS1_25CollectiveMainloopFwdSm90ILi2EN4cute5tupleIJNS5_1CILi2EEENS7_ILi1EEES9_EEENS6_IJNS7_ILi128EEENS7_ILi112EEENS7_ILi192EEEEEELi192ENS_10bfloat16_tEfNS_4arch4Sm90ELb0ELb0ELb1ELb0ELb0ELb0ELb0ELb1ELb1ELb1ELb0ELb0EEENS1_21CollectiveEpilogueFwdINS6_IJSB_SD_SC_EEESA_SF_SH_Li256ELb0ELb1ELb0ELb0EEENS1_29StaticPersistentTileSchedulerILb0EEEEEEEEEvNT_6ParamsE)
        /*0944*/ 	.short	0x0210
        /*0946*/ 	.short	0x0a70


	//----- nvinfo : EIATTR_SW_WAR
	.align		4
.L_137:
        /*0948*/ 	.byte	0x04, 0x36
        /*094a*/ 	.short	(.L_139 - .L_138)
.L_138:
        /*094c*/ 	.word	0x00000008
.L_139:


//--------------------- .nv.info._ZN7cutlass13device_kernelIN5flash11enable_sm90INS1_16FlashAttnFwdSm90INS1_25CollectiveMainloopFwdSm90ILi2EN4cute5tupleIJNS5_1CILi1EEES8_S8_EEENS6_IJNS7_ILi128EEENS7_ILi112EEENS7_ILi192EEEEEELi192ENS_10bfloat16_tEfNS_4arch4Sm90ELb0ELb0ELb1ELb1ELb0ELb0ELb0ELb1ELb1ELb1ELb0ELb0EEENS1_21CollectiveEpilogueFwdINS6_IJSA_SC_SB_EEES9_SE_SG_Li256ELb1ELb1ELb0ELb0EEENS1_36VarlenDynamicPersistentTileSchedulerILi128ELi112ELi256ELi128ELb0ELb1ELb1ELb0ELb1ELb1EEEEEEEEEvNT_6ParamsE --------------------------
	.section	.nv.info._ZN7cutlass13device_kernelIN5flash11enable_sm90INS1_16FlashAttnFwdSm90INS1_25CollectiveMainloopFwdSm90ILi2EN4cute5tupleIJNS5_1CILi1EEES8_S8_EEENS6_IJNS7_ILi128EEENS7_ILi112EEENS7_ILi192EEEEEELi192ENS_10bfloat16_tEfNS_4arch4Sm90ELb0ELb0ELb1ELb1ELb0ELb0ELb0ELb1ELb1ELb1ELb0ELb0EEENS1_21CollectiveEpilogueFwdINS6_IJSA_SC_SB_EEES9_SE_SG_Li256ELb1ELb1ELb0ELb0EEENS1_36VarlenDynamicPersistentTileSchedulerILi128ELi112ELi256ELi128ELb0ELb1ELb1ELb0ELb1ELb1EEEEEEEEEvNT_6ParamsE,"",@"SHT_CUDA_INFO"
	.sectionflags	@""
	.align	4


	//----- nvinfo : EIATTR_CUDA_API_VERSION
	.align		4
        /*0000*/ 	.byte	0x04, 0x37
        /*0002*/ 	.short	(.L_141 - .L_140)
.L_140:
        /*0004*/ 	.word	0x00000082


	//----- nvinfo : EIATTR_KPARAM_INFO
	.align		4
.L_141:
        /*0008*/ 	.byte	0x04, 0x17
        /*000a*/ 	.short	(.L_143 - .L_142)
.L_142:
        /*000c*/ 	.word	0x00000000
        /*0010*/ 	.short	0x0000
        /*0012*/ 	.short	0x0070
        /*0014*/ 	.byte	0x00, 0xf0, 0x01, 0x2a


	//----- nvinfo : EIATTR_SPARSE_MMA_MASK
	.align		4
.L_143:
        /*0018*/ 	.byte	0x03, 0x50
        /*001a*/ 	.short	0x0000


	//----- nvinfo : EIATTR_MAXREG_COUNT
	.align		4
        /*001c*/ 	.byte	0x03, 0x1b
        /*001e*/ 	.short	0x00a8


	//----- nvinfo : EIATTR_NUM_BARRIERS
	.align		4
        /*0020*/ 	.byte	0x02, 0x4c
        /*0022*/ 	.byte	0x09
	.zero		1


	//----- nvinfo : EIATTR_EXTERNS
	.align		4
        /*0024*/ 	.byte	0x04, 0x0f
        /*0026*/ 	.short	(.L_145 - .L_144)


	//   ....[0]....
	.align		4
.L_144:
        /*0028*/ 	.word	index@(__assertfail)


	//----- nvinfo : EIATTR_ANNOTATIONS
	.align		4
.L_145:
        /*002c*/ 	.byte	0x04, 0x55
        /*002e*/ 	.short	(.L_147 - .L_146)


	//   ....[0]....
.L_146:
        /* <DEDUP_REMOVED lines=79> */


	//----- nvinfo : EIATTR_MERCURY_ISA_VERSION
	.align		4
.L_147:
        /*0508*/ 	.byte	0x03, 0x5f
        /*050a*/ 	.short	0x0101


	//----- nvinfo : EIATTR_UNUSED_LOAD_BYTE_OFFSET
	.align		4
        /*050c*/ 	.byte	0x04, 0x44
        /*050e*/ 	.short	(.L_149 - .L_148)


	//   ....[0]....
.L_148:
        /*0510*/ 	.word	0x000009f0
        /*0514*/ 	.word	0x0000fff0


	//   ....[1]....
        /*0518*/ 	.word	0x0000b680
        /*051c*/ 	.word	0x0000fff0


	//----- nvinfo : EIATTR_INT_WARP_WIDE_INSTR_OFFSETS
	.align		4
.L_149:
        /*0520*/ 	.byte	0x04, 0x31
        /*0522*/ 	.short	(.L_151 - .L_150)


	//   ....[0]....
.L_150:
        /*0524*/ 	.word	0x00000120


	//   ....[1]....
        /*0528*/ 	.word	0x00000160


	//   ....[2]....
        /*052c*/ 	.word	0x00000220


	//   ....[3]....
        /*0530*/ 	.word	0x0000eca0


	//   ....[4]....
        /*0534*/ 	.word	0x0000ed30


	//   ....[5]....
        /*0538*/ 	.word	0x00012ca0


	//   ....[6]....
        /*053c*/ 	.word	0x00012d00


	//----- nvinfo : EIATTR_COOP_GROUP_MASK_REGIDS
	.align		4
.L_151:
        /*0540*/ 	.byte	0x04, 0x29
        /*0542*/ 	.short	(.L_153 - .L_152)


	//   ....[0]....
.L_152:
        /*0544*/ 	.word	0xffffffff


	//   ....[1]....
        /*0548*/ 	.word	0xffffffff


	//   ....[2]....
        /*054c*/ 	.word	0xffffffff


	//   ....[3]....
        /*0550*/ 	.word	0xffffffff


	//   ....[4]....
        /*0554*/ 	.word	0xffffffff


	//   ....[5]....
        /*0558*/ 	.word	0xffffffff


	//   ....[6]....
        /*055c*/ 	.word	0xffffffff


	//   ....[7]....
        /*0560*/ 	.word	0xffffffff


	//   ....[8]....
        /*0564*/ 	.word	0xffffffff


	//   ....[9]....
        /*0568*/ 	.word	0xffffffff


	//   ....[10]....
        /*056c*/ 	.word	0xffffffff


	//   ....[11]....
        /*0570*/ 	.word	0xffffffff


	//   ....[12]....
        /*0574*/ 	.word	0xffffffff


	//   ....[13]....
        /*0578*/ 	.word	0xffffffff


	//   ....[14]....
        /*057c*/ 	.word	0xffffffff


	//   ....[15]....
        /*0580*/ 	.word	0xffffffff


	//   ....[16]....
        /*0584*/ 	.word	0xffffffff


	//   ....[17]....
        /*0588*/ 	.word	0xffffffff


	//   ....[18]....
        /*058c*/ 	.word	0xffffffff


	//   ....[19]....
        /*0590*/ 	.word	0xffffffff


	//   ....[20]....
        /*0594*/ 	.word	0xffffffff


	//   ....[21]....
        /*0598*/ 	.word	0xffffffff


	//   ....[22]....
        /*059c*/ 	.word	0xffffffff


	//   ....[23]....
        /*05a0*/ 	.word	0xffffffff


	//   ....[24]....
        /*05a4*/ 	.word	0xffffffff


	//   ....[25]....
        /*05a8*/ 	.word	0xffffffff


	//   ....[26]....
        /*05ac*/ 	.word	0xffffffff


	//   ....[27]....
        /*05b0*/ 	.word	0xffffffff


	//   ....[28]....
        /*05b4*/ 	.word	0xffffffff


	//   ....[29]....
        /*05b8*/ 	.word	0xffffffff


	//   ....[30]....
        /*05bc*/ 	.word	0xffffffff


	//   ....[31]....
        /*05c0*/ 	.word	0xffffffff


	//   ....[32]....
        /*05c4*/ 	.word	0xffffffff


	//   ....[33]....
        /*05c8*/ 	.word	0xffffffff


	//   ....[34]....
        /*05cc*/ 	.word	0xffffffff


	//   ....[35]....
        /*05d0*/ 	.word	0xffffffff


	//   ....[36]....
        /*05d4*/ 	.word	0xffffffff


	//   ....[37]....
        /*05d8*/ 	.word	0xffffffff


	//   ....[38]....
        /*05dc*/ 	.word	0xffffffff


	//   ....[39]....
        /*05e0*/ 	.word	0xffffffff


	//   ....[40]....
        /*05e4*/ 	.word	0xffffffff


	//   ....[41]....
        /*05e8*/ 	.word	0xffffffff


	//   ....[42]....
        /*05ec*/ 	.word	0xffffffff


	//   ....[43]....
        /*05f0*/ 	.word	0xffffffff


	//   ....[44]....
        /*05f4*/ 	.word	0xffffffff


	//   ....[45]....
        /*05f8*/ 	.word	0xffffffff


	//   ....[46]....
        /*05fc*/ 	.word	0xffffffff


	//   ....[47]....
        /*0600*/ 	.word	0xffffffff


	//   ....[48]....
        /*0604*/ 	.word	0xffffffff


	//   ....[49]....
        /*0608*/ 	.word	0xffffffff


	//   ....[50]....
        /*060c*/ 	.word	0xffffffff


	//   ....[51]....
        /*0610*/ 	.word	0xffffffff


	//   ....[52]....
        /*0614*/ 	.word	0xffffffff


	//   ....[53]....
        /*0618*/ 	.word	0xffffffff


	//   ....[54]....
        /*061c*/ 	.word	0xffffffff


	//   ....[55]....
        /*0620*/ 	.word	0xffffffff


	//   ....[56]....
        /*0624*/ 	.word	0xffffffff


	//   ....[57]....
        /*0628*/ 	.word	0xffffffff


	//   ....[58]....
        /*062c*/ 	.word	0xffffffff


	//   ....[59]....
        /*0630*/ 	.word	0xffffffff


	//   ....[60]....
        /*0634*/ 	.word	0xffffffff


	//   ....[61]....
        /*0638*/ 	.word	0xffffffff


	//   ....[62]....
        /*063c*/ 	.word	0xffffffff


	//   ....[63]....
        /*0640*/ 	.word	0xffffffff


	//   ....[64]....
        /*0644*/ 	.word	0xffffffff


	//   ....[65]....
        /*0648*/ 	.word	0xffffffff


	//   ....[66]....
        /*064c*/ 	.word	0xffffffff


	//   ....[67]....
        /*0650*/ 	.word	0xffffffff


	//   ....[68]....
        /*0654*/ 	.word	0xffffffff


	//   ....[69]....
        /*0658*/ 	.word	0xffffffff


	//   ....[70]....
        /*065c*/ 	.word	0xffffffff


	//   ....[71]....
        /*0660*/ 	.word	0xffffffff


	//   ....[72]....
        /*0664*/ 	.word	0xffffffff


	//   ....[73]....
        /*0668*/ 	.word	0xffffffff


	//   ....[74]....
        /*066c*/ 	.word	0xffffffff


	//   ....[75]....
        /*0670*/ 	.word	0xffffffff


	//   ....[76]....
        /*0674*/ 	.word	0xffffffff


	//   ....[77]....
        /*0678*/ 	.word	0xffffffff


	//   ....[78]....
        /*067c*/ 	.word	0xffffffff


	//   ....[79]....
        /*0680*/ 	.word	0xffffffff


	//   ....[80]....
        /*0684*/ 	.word	0xffffffff


	//   ....[81]....
        /*0688*/ 	.word	0xffffffff


	//   ....[82]....
        /*068c*/ 	.word	0xffffffff


	//   ....[83]....
        /*0690*/ 	.word	0xffffffff


	//   ....[84]....
        /*0694*/ 	.word	0xffffffff


	//   ....[85]....
        /*0698*/ 	.word	0xffffffff


	//   ....[86]....
        /*069c*/ 	.word	0xffffffff


	//   ....[87]....
        /*06a0*/ 	.word	0xffffffff


	//   ....[88]....
        /*06a4*/ 	.word	0xffffffff


	//   ....[89]....
        /*06a8*/ 	.word	0xffffffff


	//   ....[90]....
        /*06ac*/ 	.word	0xffffffff


	//   ....[91]....
        /*06b0*/ 	.word	0x0500000f


	//   ....[92]....
        /*06b4*/ 	.word	0x0500000f


	//   ....[93]....
        /*06b8*/ 	.word	0x0500000f


	//   ....[94]....
        /*06bc*/ 	.word	0x0500000f


	//   ....[95]....
        /*06c0*/ 	.word	0x0500000f


	//   ....[96]....
        /*06c4*/ 	.word	0x0500000f


	//   ....[97]....
        /*06c8*/ 	.word	0x0500000f


	//   ....[98]....
        /*06cc*/ 	.word	0x0500000f


	//   ....[99]....
        /*06d0*/ 	.word	0x0500000f


	//   ....[100]....
        /*06d4*/ 	.word	0x0500000f


	//   ....[101]....
        /*06d8*/ 	.word	0x0500000f


	//   ....[102]....
        /*06dc*/ 	.word	0x0500000f


	//   ....[103]....
        /*06e0*/ 	.word	0x0500000f


	//   ....[104]....
        /*06e4*/ 	.word	0x0500000f


	//   ....[105]....
        /*06e8*/ 	.word	0x0500000f


	//   ....[106]....
        /*06ec*/ 	.word	0x0500000f


	//   ....[107]....
        /*06f0*/ 	.word	0x0500000f


	//   ....[108]....
        /*06f4*/ 	.word	0x0500000f


	//   ....[109]....
        /*06f8*/ 	.word	0x0500000f


	//   ....[110]....
        /*06fc*/ 	.word	0x0500000f


	//   ....[111]....
        /*0700*/ 	.word	0x0500000f


	//   ....[112]....
        /*0704*/ 	.word	0x0500000f


	//   ....[113]....
        /*0708*/ 	.word	0x0500000f


	//   ....[114]....
        /*070c*/ 	.word	0x0500000f


	//   ....[115]....
        /*0710*/ 	.word	0x0500000f


	//   ....[116]....
        /*0714*/ 	.word	0x0500000f


	//   ....[117]....
        /*0718*/ 	.word	0x0500000f


	//   ....[118]....
        /*071c*/ 	.word	0x0500000f


	//   ....[119]....
        /*0720*/ 	.word	0x0500000f


	//   ....[120]....
        /*0724*/ 	.word	0x0500000f


	//   ....[121]....
        /*0728*/ 	.word	0x0500000f


	//   ....[122]....
        /*072c*/ 	.word	0x0500000f


	//   ....[123]....
        /*0730*/ 	.word	0x0500000f


	//   ....[124]....
        /*0734*/ 	.word	0x0500000f


	//   ....[125]....
        /*0738*/ 	.word	0x0500000f


	//----- nvinfo : EIATTR_COOP_GROUP_INSTR_OFFSETS
	.align		4
.L_153:
        /*073c*/ 	.byte	0x04, 0x28
        /*073e*/ 	.short	(.L_155 - .L_154)


	//   ....[0]....
.L_154:
        /*0740*/ 	.word	0x00000060


	//   ....[1]....
        /*0744*/ 	.word	0x00000130


	//   ....[2]....
        /*0748*/ 	.word	0x00000230


	//   ....[3]....
        /*074c*/ 	.word	0x000003a0


	//   ....[4]....
        /*0750*/ 	.word	0x00000500


	//   ....[5]....
        /*0754*/ 	.word	0x00000620


	//   ....[6]....
        /*0758*/ 	.word	0x00000780


	//   ....[7]....
        /*075c*/ 	.word	0x00001400


	//   ....[8]....
        /*0760*/ 	.word	0x00004bf0


	//   ....[9]....
        /*0764*/ 	.word	0x00004c90


	//   ....[10]....
        /*0768*/ 	.word	0x00005030


	//   ....[11]....
        /*076c*/ 	.word	0x000050f0


	//   ....[12]....
        /*0770*/ 	.word	0x00009400


	//   ....[13]....
        /*0774*/ 	.word	0x00009440


	//   ....[14]....
        /*0778*/ 	.word	0x00009860


	//   ....[15]....
        /*077c*/ 	.word	0x00009900


	//   ....[16]....
        /*0780*/ 	.word	0x0000ab00


	//   ....[17]....
        /*0784*/ 	.word	0x0000ab30


	//   ....[18]....
        /*0788*/ 	.word	0x0000ac00


	//   ....[19]....
        /*078c*/ 	.word	0x0000ac20


	//   ....[20]....
        /*0790*/ 	.word	0x0000c3a0


	//   ....[21]....
        /*0794*/ 	.word	0x0000c3e0


	//   ....[22]....
        /*0798*/ 	.word	0x0000c420


	//   ....[23]....
        /*079c*/ 	.word	0x0000c450


	//   ....[24]....
        /*07a0*/ 	.word	0x0000cb40


	//   ....[25]....
        /*07a4*/ 	.word	0x0000cb80


	//   ....[26]....
        /*07a8*/ 	.word	0x0000cc80


	//   ....[27]....
        /*07ac*/ 	.word	0x0000cca0


	//   ....[28]....
        /*07b0*/ 	.word	0x0000cda0


	//   ....[29]....
        /*07b4*/ 	.word	0x0000cdc0


	//   ....[30]....
        /*07b8*/ 	.word	0x0000ced0


	//   ....[31]....
        /*07bc*/ 	.word	0x0000cef0


	//   ....[32]....
        /*07c0*/ 	.word	0x0000d740


	//   ....[33]....
        /*07c4*/ 	.word	0x0000d760


	//   ....[34]....
        /*07c8*/ 	.word	0x0000d860


	//   ....[35]....
        /*07cc*/ 	.word	0x0000d880


	//   ....[36]....
        /*07d0*/ 	.word	0x0000d980


	//   ....[37]....
        /*07d4*/ 	.word	0x0000d9a0


	//   ....[38]....
        /*07d8*/ 	.word	0x0000dab0


	//   ....[39]....
        /*07dc*/ 	.word	0x0000dad0


	//   ....[40]....
        /*07e0*/ 	.word	0x0000dc40


	//   ....[41]....
        /*07e4*/ 	.word	0x0000de20


	//   ....[42]....
        /*07e8*/ 	.word	0x0000de50


	//   ....[43]....
        /*07ec*/ 	.word	0x0000de80


	//   ....[44]....
        /*07f0*/ 	.word	0x0000deb0


	//   ....[45]....
        /*07f4*/ 	.word	0x0000dee0


	//   ....[46]....
        /*07f8*/ 	.word	0x0000df10


	//   ....[47]....
        /*07fc*/ 	.word	0x0000e080


	//   ....[48]....
        /*0800*/ 	.word	0x0000e0b0


	//   ....[49]....
        /*0804*/ 	.word	0x0000e0e0


	//   ....[50]....
        /*0808*/ 	.word	0x0000e110


	//   ....[51]....
        /*080c*/ 	.word	0x0000e140


	//   ....[52]....
        /*0810*/ 	.word	0x0000e170


	//   ....[53]....
        /*0814*/ 	.word	0x0000e210


	//   ....[54]....
        /*0818*/ 	.word	0x0000e240


	//   ....[55]....
        /*081c*/ 	.word	0x0000e2d0


	//   ....[56]....
        /*0820*/ 	.word	0x0000f2b0


	//   ....[57]....
        /*0824*/ 	.word	0x0000ff10


	//   ....[58]....
        /*0828*/ 	.word	0x0000ff30


	//   ....[59]....
        /*082c*/ 	.word	0x0000ff60


	//   ....[60]....
        /*0830*/ 	.word	0x0000ffa0


	//   ....[61]....
        /*0834*/ 	.word	0x00010070


	//   ....[62]....
        /*0838*/ 	.word	0x000100d0


	//   ....[63]....
        /*083c*/ 	.word	0x00010170


	//   ....[64]....
        /*0840*/ 	.word	0x00010180


	//   ....[65]....
        /*0844*/ 	.word	0x00010220


	//   ....[66]....
        /*0848*/ 	.word	0x00010230


	//   ....[67]....
        /*084c*/ 	.word	0x000102d0


	//   ....[68]....
        /*0850*/ 	.word	0x000102e0


	//   ....[69]....
        /*0854*/ 	.word	0x00010360


	//   ....[70]....
        /*0858*/ 	.word	0x00010390


	//   ....[71]....
        /*085c*/ 	.word	0x000103a0


	//   ....[72]....
        /*0860*/ 	.word	0x000103c0


	//   ....[73]....
        /*0864*/ 	.word	0x000134c0


	//   ....[74]....
        /*0868*/ 	.word	0x00013520


	//   ....[75]....
        /*086c*/ 	.word	0x00013550


	//   ....[76]....
        /*0870*/ 	.word	0x00013580


	//   ....[77]....
        /*0874*/ 	.word	0x000135b0


	//   ....[78]....
        /*0878*/ 	.word	0x000135e0


	//   ....[79]....
        /*087c*/ 	.word	0x00013610


	//   ....[80]....
        /*0880*/ 	.word	0x00013620


	//   ....[81]....
        /*0884*/ 	.word	0x000137a0


	//   ....[82]....
        /*0888*/ 	.word	0x000137d0


	//   ....[83]....
        /*088c*/ 	.word	0x00013800


	//   ....[84]....
        /*0890*/ 	.word	0x00013830


	//   ....[85]....
        /*0894*/ 	.word	0x00013860


	//   ....[86]....
        /*0898*/ 	.word	0x00013890


	//   ....[87]....
        /*089c*/ 	.word	0x00013950


	//   ....[88]....
        /*08a0*/ 	.word	0x00013970


	//   ....[89]....
        /*08a4*/ 	.word	0x000139e0


	//   ....[90]....
        /*08a8*/ 	.word	0x00013e70


	//   ....[91]....
        /*08ac*/ 	.word	0x00014340


	//   ....[92]....
        /*08b0*/ 	.word	0x000144c0


	//   ....[93]....
        /*08b4*/ 	.word	0x00014510


	//   ....[94]....
        /*08b8*/ 	.word	0x00014590


	//   ....[95]....
        /*08bc*/ 	.word	0x000145e0


	//   ....[96]....
        /*08c0*/ 	.word	0x00014770


	//   ....[97]....
        /*08c4*/ 	.word	0x00014800


	//   ....[98]....
        /*08c8*/ 	.word	0x000148e0


	//   ....[99]....
        /*08cc*/ 	.word	0x00014a00


	//   ....[100]....
        /*08d0*/ 	.word	0x00014a60


	//   ....[101]....
        /*08d4*/ 	.word	0x00014b70


	//   ....[102]....
        /*08d8*/ 	.word	0x00014bd0


	//   ....[103]....
        /*08dc*/ 	.word	0x00014ce0


	//   ....[104]....
        /*08e0*/ 	.word	0x00014d40


	//   ....[105]....
        /*08e4*/ 	.word	0x00014e40


	//   ....[106]....
        /*08e8*/ 	.word	0x00014ea0


	//   ....[107]....
        /*08ec*/ 	.word	0x00014f80


	//   ....[108]....
        /*08f0*/ 	.word	0x000152f0


	//   ....[109]....
        /*08f4*/ 	.word	0x00015390


	//   ....[110]....
        /*08f8*/ 	.word	0x000154b0


	//   ....[111]....
        /*08fc*/ 	.word	0x00015530


	//   ....[112]....
        /*0900*/ 	.word	0x000155b0


	//   ....[113]....
        /*0904*/ 	.word	0x00015630


	//   ....[114]....
        /*0908*/ 	.word	0x000156b0


	//   ....[115]....
        /*090c*/ 	.word	0x00015740


	//   ....[116]....
        /*0910*/ 	.word	0x000157e0


	//   ....[117]....
        /*0914*/ 	.word	0x00015880


	//   ....[118]....
        /*0918*/ 	.word	0x00015900


	//   ....[119]....
        /*091c*/ 	.word	0x00015980


	//   ....[120]....
        /*0920*/ 	.word	0x00015a00


	//   ....[121]....
        /*0924*/ 	.word	0x00015a90


	//   ....[122]....
        /*0928*/ 	.word	0x00015b10


	//   ....[123]....
        /*092c*/ 	.word	0x00015bb0


	//   ....[124]....
        /*0930*/ 	.word	0x00015c40


	//   ....[125]....
        /*0934*/ 	.word	0x00015d70


	//----- nvinfo : EIATTR_REG_RECONFIG
	.align		4
.L_155:
        /*0938*/ 	.byte	0x01, 0x54
	.zero		2


	//----- nvinfo : EIATTR_SYSCALL_OFFSETS
	.align		4
        /*093c*/ 	.byte	0x04, 0x46
        /*093e*/ 	.short	(.L_157 - .L_156)


	//   ....[0]....
.L_156:
        /*0940*/ 	.word	0x000015e0


	//   ....[1]....
        /*0944*/ 	.word	0x0000eea0


	//   ....[2]....
        /*0948*/ 	.word	0x0000f000


	//   ....[3]....
        /*094c*/ 	.word	0x0000f100


	//   ....[4]....
        /*0950*/ 	.word	0x0000fae0


	//----- nvinfo : EIATTR_MBARRIER_INSTR_OFFSETS
	.align		4
.L_157:
        /*0954*/ 	.byte	0x04, 0x39
        /*0956*/ 	.short	(.L_159 - .L_158)


	//   ....[0]....
.L_158:
        /*0958*/ 	.word	0x00000250
        /*095c*/ 	.word	0x000000ff
        /*0960*/ 	.word	0x00036800
        /*0964*/ 	.short	0x0100
        /*0966*/ 	.byte	0x08
	.zero		1


	//   ....[1]....
        /*0968*/ 	.word	0x00000260
        /*096c*/ 	.word	0x000000ff
        /*0970*/ 	.word	0x00036820
        /*0974*/ 	.short	0x0100
        /*0976*/ 	.byte	0x08
	.zero		1


	//   ....[2]....
        /*0978*/ 	.word	0x00000350
        /*097c*/ 	.word	0x000000ff
        /*0980*/ 	.word	0x00036830
        /*0984*/ 	.short	0x0100
        /*0986*/ 	.byte	0x08
	.zero		1


	//   ....[3]....
        /*0988*/ 	.word	0x00000360
        /*098c*/ 	.word	0x000000ff
        /*0990*/ 	.word	0x00036840
        /*0994*/ 	.short	0x0100
        /*0996*/ 	.byte	0x08
	.zero		1


	//   ....[4]....
        /*0998*/ 	.word	0x00000370
        /*099c*/ 	.word	0x000000ff
        /*09a0*/ 	.word	0x00036838
        /*09a4*/ 	.short	0x0100
        /*09a6*/ 	.byte	0x08
	.zero		1


	//   ....[5]....
        /*09a8*/ 	.word	0x00000380
        /*09ac*/ 	.word	0x000000ff
        /*09b0*/ 	.word	0x00036848
        /*09b4*/ 	.short	0x0100
        /*09b6*/ 	.byte	0x08
	.zero		1


	//   ....[6]....
        /*09b8*/ 	.word	0x000004b0
        /*09bc*/ 	.word	0x000000ff
        /*09c0*/ 	.word	0x00036850
        /*09c4*/ 	.short	0x0100
        /*09c6*/ 	.byte	0x08
	.zero		1


	//   ....[7]....
        /*09c8*/ 	.word	0x000004c0
        /*09cc*/ 	.word	0x000000ff
        /*09d0*/ 	.word	0x00036860
        /*09d4*/ 	.short	0x0100
        /*09d6*/ 	.byte	0x08
	.zero		1


	//   ....[8]....
        /*09d8*/ 	.word	0x000004d0
        /*09dc*/ 	.word	0x000000ff
        /*09e0*/ 	.word	0x00036858
        /*09e4*/ 	.short	0x0100
        /*09e6*/ 	.byte	0x08
	.zero		1


	//   ....[9]....
        /*09e8*/ 	.word	0x000004e0
        /*09ec*/ 	.word	0x000000ff
        /*09f0*/ 	.word	0x00036868
        /*09f4*/ 	.short	0x0100
        /*09f6*/ 	.byte	0x08
	.zero		1


	//   ....[10]....
        /*09f8*/ 	.word	0x000005d0
        /*09fc*/ 	.word	0x000000ff
        /*0a00*/ 	.word	0x00036870
        /*0a04*/ 	.short	0x0100
        /*0a06*/ 	.byte	0x06
	.zero		1


	//   ....[11]....
        /*0a08*/ 	.word	0x000005e0
        /*0a0c*/ 	.word	0x000000ff
        /*0a10*/ 	.word	0x00036880
        /*0a14*/ 	.short	0x0100
        /*0a16*/ 	.byte	0x06
	.zero		1


	//   ....[12]....
        /*0a18*/ 	.word	0x000005f0
        /*0a1c*/ 	.word	0x000000ff
        /*0a20*/ 	.word	0x00036878
        /*0a24*/ 	.short	0x0100
        /*0a26*/ 	.byte	0x06
	.zero		1


	//   ....[13]....
        /*0a28*/ 	.word	0x00000600
        /*0a2c*/ 	.word	0x000000ff
        /*0a30*/ 	.word	0x00036888
        /*0a34*/ 	.short	0x0100
        /*0a36*/ 	.byte	0x06
	.zero		1


	//   ....[14]....
        /*0a38*/ 	.word	0x00000730
        /*0a3c*/ 	.word	0x000000ff
        /*0a40*/ 	.word	0x00036890
        /*0a44*/ 	.short	0x0100
        /*0a46*/ 	.byte	0x08
	.zero		1


	//   ....[15]....
        /*0a48*/ 	.word	0x00000740
        /*0a4c*/ 	.word	0x000000ff
        /*0a50*/ 	.word	0x000368a0
        /*0a54*/ 	.short	0x0100
        /*0a56*/ 	.byte	0x08
	.zero		1


	//   ....[16]....
        /*0a58*/ 	.word	0x00000750
        /*0a5c*/ 	.word	0x000000ff
        /*0a60*/ 	.word	0x00036898
        /*0a64*/ 	.short	0x0100
        /*0a66*/ 	.byte	0x08
	.zero		1


	//   ....[17]....
        /*0a68*/ 	.word	0x00000760
        /*0a6c*/ 	.word	0x000000ff
        /*0a70*/ 	.word	0x000368a8
        /*0a74*/ 	.short	0x0100
        /*0a76*/ 	.byte	0x08
	.zero		1


	//   ....[18]....
        /*0a78*/ 	.word	0x00000890
        /*0a7c*/ 	.word	0x000000ff
        /*0a80*/ 	.word	0x000368b0
        /*0a84*/ 	.short	0x0100
        /*0a86*/ 	.byte	0x08
	.zero		1


	//   ....[19]....
        /*0a88*/ 	.word	0x000008a0
        /*0a8c*/ 	.word	0x000000ff
        /*0a90*/ 	.word	0x000368c0
        /*0a94*/ 	.short	0x0100
        /*0a96*/ 	.byte	0x08
	.zero		1


	//   ....[20]....
        /*0a98*/ 	.word	0x000008b0
        /*0a9c*/ 	.word	0x000000ff
        /*0aa0*/ 	.word	0x000368b8
        /*0aa4*/ 	.short	0x0100
        /*0aa6*/ 	.byte	0x08
	.zero		1


	//   ....[21]....
        /*0aa8*/ 	.word	0x000008c0
        /*0aac*/ 	.word	0x000000ff
        /*0ab0*/ 	.word	0x000368c8
        /*0ab4*/ 	.short	0x0100
        /*0ab6*/ 	.byte	0x08
	.zero		1


	//   ....[22]....
        /*0ab8*/ 	.word	0x00001690
        /*0abc*/ 	.word	0x00000002
        /*0ac0*/ 	.word	0x00036800
        /*0ac4*/ 	.short	0x010a
        /*0ac6*/ 	.byte	0x3f
	.zero		1


	//   ....[23]....
        /*0ac8*/ 	.word	0x00001700
        /*0acc*/ 	.word	0x00000000
        /*0ad0*/ 	.word	0x00036830
        /*0ad4*/ 	.short	0x010a
        /*0ad6*/ 	.byte	0x3f
	.zero		1


	//   ....[24]....
        /*0ad8*/ 	.word	0x00001770
        /*0adc*/ 	.word	0x00000000
        /*0ae0*/ 	.word	0x00036830
        /*0ae4*/ 	.short	0x010a
        /*0ae6*/ 	.byte	0x3f
	.zero		1


	//   ....[25]....
        /*0ae8*/ 	.word	0x00004950
        /*0aec*/ 	.word	0x00000000
        /*0af0*/ 	.word	0x00000000
        /*0af4*/ 	.short	0x0101
        /*0af6*/ 	.byte	0x3f
	.zero		1


	//   ....[26]....
        /*0af8*/ 	.word	0x00006300
        /*0afc*/ 	.word	0x0000000c
        /*0b00*/ 	.word	0x00036830
        /*0b04*/ 	.short	0x010a
        /*0b06*/ 	.byte	0x3f
	.zero		1


	//   ....[27]....
        /*0b08*/ 	.word	0x00006350
        /*0b0c*/ 	.word	0x0000000c
        /*0b10*/ 	.word	0x00036830
        /*0b14*/ 	.short	0x010a
        /*0b16*/ 	.byte	0x3f
	.zero		1


	//   ....[28]....
        /*0b18*/ 	.word	0x00008890
        /*0b1c*/ 	.word	0x0000000e
        /*0b20*/ 	.word	0x00036850
        /*0b24*/ 	.short	0x010a
        /*0b26*/ 	.byte	0x3f
	.zero		1


	//   ....[29]....
        /*0b28*/ 	.word	0x000088d0
        /*0b2c*/ 	.word	0x0000000e
        /*0b30*/ 	.word	0x00036850
        /*0b34*/ 	.short	0x010a
        /*0b36*/ 	.byte	0x3f
	.zero		1


	//   ....[30]....
        /*0b38*/ 	.word	0x00009e20
        /*0b3c*/ 	.word	0x0000000c
        /*0b40*/ 	.word	0x00000000
        /*0b44*/ 	.short	0x0101
        /*0b46*/ 	.byte	0x3f
	.zero		1


	//   ....[31]....
        /*0b48*/ 	.word	0x00009e70
        /*0b4c*/ 	.word	0x0000000c
        /*0b50*/ 	.word	0x00000000
        /*0b54*/ 	.short	0x0101
        /*0b56*/ 	.byte	0x3f
	.zero		1


	//   ....[32]....
        /*0b58*/ 	.word	0x0000aa60
        /*0b5c*/ 	.word	0x0000000d
        /*0b60*/ 	.word	0x00036850
        /*0b64*/ 	.short	0x010a
        /*0b66*/ 	.byte	0x3f
	.zero		1


	//   ....[33]....
        /*0b68*/ 	.word	0x0000aaa0
        /*0b6c*/ 	.word	0x0000000d
        /*0b70*/ 	.word	0x00036850
        /*0b74*/ 	.short	0x010a
        /*0b76*/ 	.byte	0x3f
	.zero		1


	//   ....[34]....
        /*0b78*/ 	.word	0x0000b020
        /*0b7c*/ 	.word	0x0000000b
        /*0b80*/ 	.word	0x00000000
        /*0b84*/ 	.short	0x0101
        /*0b86*/ 	.byte	0x3f
	.zero		1


	//   ....[35]....
        /*0b88*/ 	.word	0x0000cb70
        /*0b8c*/ 	.word	0x00000026
        /*0b90*/ 	.word	0x00000000
        /*0b94*/ 	.short	0x0101
        /*0b96*/ 	.byte	0x3f
	.zero		1


	//   ....[36]....
        /*0b98*/ 	.word	0x0000f530
        /*0b9c*/ 	.word	0x00000000
        /*0ba0*/ 	.word	0x00036840
        /*0ba4*/ 	.short	0x010a
        /*0ba6*/ 	.byte	0x3f
	.zero		1


	//   ....[37]....
        /*0ba8*/ 	.word	0x00010550
        /*0bac*/ 	.word	0x0000000a
        /*0bb0*/ 	.word	0x00036800
        /*0bb4*/ 	.short	0x0107
        /*0bb6*/ 	.byte	0x3f
	.zero		1


	//   ....[38]....
        /*0bb8*/ 	.word	0x00010660
        /*0bbc*/ 	.word	0x00000002
        /*0bc0*/ 	.word	0x00036800
        /*0bc4*/ 	.short	0x0101
        /*0bc6*/ 	.byte	0x3f
	.zero		1


	//   ....[39]....
        /*0bc8*/ 	.word	0x00010680
        /*0bcc*/ 	.word	0x00000002
        /*0bd0*/ 	.word	0x00036820
        /*0bd4*/ 	.short	0x010a
        /*0bd6*/ 	.byte	0x3f
	.zero		1


	//   ....[40]....
        /*0bd8*/ 	.word	0x00010a00
        /*0bdc*/ 	.word	0x00000003
        /*0be0*/ 	.word	0x00036840
        /*0be4*/ 	.short	0x010a
        /*0be6*/ 	.byte	0x3f
	.zero		1


	//   ....[41]....
        /*0be8*/ 	.word	0x00010ec0
        /*0bec*/ 	.word	0x00000003
        /*0bf0*/ 	.word	0x00000060
        /*0bf4*/ 	.short	0x010a
        /*0bf6*/ 	.byte	0x3f
	.zero		1


	//   ....[42]....
        /*0bf8*/ 	.word	0x000116c0
        /*0bfc*/ 	.word	0x00000003
        /*0c00*/ 	.word	0x00036840
        /*0c04*/ 	.short	0x010a
        /*0c06*/ 	.byte	0x3f
	.zero		1


	//   ....[43]....
        /*0c08*/ 	.word	0x00011b80
        /*0c0c*/ 	.word	0x00000002
        /*0c10*/ 	.word	0x00000060
        /*0c14*/ 	.short	0x010a
        /*0c16*/ 	.byte	0x3f
	.zero		1


	//   ....[44]....
        /*0c18*/ 	.word	0x000122a0
        /*0c1c*/ 	.word	0x00000002
        /*0c20*/ 	.word	0x00036840
        /*0c24*/ 	.short	0x010a
        /*0c26*/ 	.byte	0x3f
	.zero		1


	//   ....[45]....
        /*0c28*/ 	.word	0x00012760
        /*0c2c*/ 	.word	0x00000002
        /*0c30*/ 	.word	0x00000060
        /*0c34*/ 	.short	0x010a
        /*0c36*/ 	.byte	0x3f
	.zero		1


	//   ....[46]....
        /*0c38*/ 	.word	0x00012e10
        /*0c3c*/ 	.word	0x00000002
        /*0c40*/ 	.word	0x00036860
        /*0c44*/ 	.short	0x010a
        /*0c46*/ 	.byte	0x3f
	.zero		1


	//   ....[47]....
        /*0c48*/ 	.word	0x00013df0
        /*0c4c*/ 	.word	0x00000000
        /*0c50*/ 	.word	0x00036820
        /*0c54*/ 	.short	0x010a
        /*0c56*/ 	.byte	0x3f
	.zero		1


	//   ....[48]....
        /*0c58*/ 	.word	0x00013fb0
        /*0c5c*/ 	.word	0x00000006
        /*0c60*/ 	.word	0x00000000
        /*0c64*/ 	.short	0x010a
        /*0c66*/ 	.byte	0x3f
	.zero		1


	//   ....[49]....
        /*0c68*/ 	.word	0x00014020
        /*0c6c*/ 	.word	0x00000007
        /*0c70*/ 	.word	0x00000000
        /*0c74*/ 	.short	0x010a
        /*0c76*/ 	.byte	0x3f
	.zero		1


	//   ....[50]....
        /*0c78*/ 	.word	0x00014090
        /*0c7c*/ 	.word	0x00000004
        /*0c80*/ 	.word	0x00000000
        /*0c84*/ 	.short	0x010a
        /*0c86*/ 	.byte	0x3f
	.zero		1


	//   ....[51]....
        /*0c88*/ 	.word	0x000140c0
        /*0c8c*/ 	.word	0x00000003
        /*0c90*/ 	.word	0x00000000
        /*0c94*/ 	.short	0x010a
        /*0c96*/ 	.byte	0x3f
	.zero		1


	//   ....[52]....
        /*0c98*/ 	.word	0x00014120
        /*0c9c*/ 	.word	0x00000002
        /*0ca0*/ 	.word	0x00036800
        /*0ca4*/ 	.short	0x010a
        /*0ca6*/ 	.byte	0x3f
	.zero		1


	//   ....[53]....
        /*0ca8*/ 	.word	0x00014170
        /*0cac*/ 	.word	0x00000000
        /*0cb0*/ 	.word	0x00036830
        /*0cb4*/ 	.short	0x010a
        /*0cb6*/ 	.byte	0x3f
	.zero		1


	//   ....[54]....
        /*0cb8*/ 	.word	0x000141c0
        /*0cbc*/ 	.word	0x0000000c
        /*0cc0*/ 	.word	0x00036830
        /*0cc4*/ 	.short	0x010a
        /*0cc6*/ 	.byte	0x3f
	.zero		1


	//   ....[55]....
        /*0cc8*/ 	.word	0x00014210
        /*0ccc*/ 	.word	0x0000000e
        /*0cd0*/ 	.word	0x00036850
        /*0cd4*/ 	.short	0x010a
        /*0cd6*/ 	.byte	0x3f
	.zero		1


	//   ....[56]....
        /*0cd8*/ 	.word	0x00014260
        /*0cdc*/ 	.word	0x0000000d
        /*0ce0*/ 	.word	0x00036850
        /*0ce4*/ 	.short	0x010a
        /*0ce6*/ 	.byte	0x3f
	.zero		1


	//   ....[57]....
        /*0ce8*/ 	.word	0x00014400
        /*0cec*/ 	.word	0x00000000
        /*0cf0*/ 	.word	0x00036840
        /*0cf4*/ 	.short	0x010a
        /*0cf6*/ 	.byte	0x3f
	.zero		1


	//   ....[58]....
        /*0cf8*/ 	.word	0x00015010
        /*0cfc*/ 	.word	0x00000002
        /*0d00*/ 	.word	0x00036820
        /*0d04*/ 	.short	0x010a
        /*0d06*/ 	.byte	0x3f
	.zero		1


	//   ....[59]....
        /*0d08*/ 	.word	0x00015060
        /*0d0c*/ 	.word	0x00000003
        /*0d10*/ 	.word	0x00036840
        /*0d14*/ 	.short	0x010a
        /*0d16*/ 	.byte	0x3f
	.zero		1


	//   ....[60]....
        /*0d18*/ 	.word	0x000150b0
        /*0d1c*/ 	.word	0x00000003
        /*0d20*/ 	.word	0x00000060
        /*0d24*/ 	.short	0x010a
        /*0d26*/ 	.byte	0x3f
	.zero		1


	//   ....[61]....
        /*0d28*/ 	.word	0x00015100
        /*0d2c*/ 	.word	0x00000003
        /*0d30*/ 	.word	0x00036840
        /*0d34*/ 	.short	0x010a
        /*0d36*/ 	.byte	0x3f
	.zero		1


	//   ....[62]....
        /*0d38*/ 	.word	0x00015150
        /*0d3c*/ 	.word	0x00000002
        /*0d40*/ 	.word	0x00000060
        /*0d44*/ 	.short	0x010a
        /*0d46*/ 	.byte	0x3f
	.zero		1


	//   ....[63]....
        /*0d48*/ 	.word	0x000151a0
        /*0d4c*/ 	.word	0x00000002
        /*0d50*/ 	.word	0x00036840
        /*0d54*/ 	.short	0x010a
        /*0d56*/ 	.byte	0x3f
	.zero		1


	//   ....[64]....
        /*0d58*/ 	.word	0x000151f0
        /*0d5c*/ 	.word	0x00000002
        /*0d60*/ 	.word	0x00000060
        /*0d64*/ 	.short	0x010a
        /*0d66*/ 	.byte	0x3f
	.zero		1


	//   ....[65]....
        /*0d68*/ 	.word	0x00015240
        /*0d6c*/ 	.word	0x00000002
        /*0d70*/ 	.word	0x00036860
        /*0d74*/ 	.short	0x010a
        /*0d76*/ 	.byte	0x3f
	.zero		1


	//   ....[66]....
        /*0d78*/ 	.word	0x00015c90
        /*0d7c*/ 	.word	0x00000000
        /*0d80*/ 	.word	0x00036820
        /*0d84*/ 	.short	0x010a
        /*0d86*/ 	.byte	0x3f
	.zero		1


	//   ....[67]....
        /*0d88*/ 	.word	0x00015e30
        /*0d8c*/ 	.word	0x00000006
        /*0d90*/ 	.word	0x00000000
        /*0d94*/ 	.short	0x010a
        /*0d96*/ 	.byte	0x3f
	.zero		1


	//   ....[68]....
        /*0d98*/ 	.word	0x00015e80
        /*0d9c*/ 	.word	0x00000007
        /*0da0*/ 	.word	0x00000000
        /*0da4*/ 	.short	0x010a
        /*0da6*/ 	.byte	0x3f
	.zero		1


	//   ....[69]....
        /*0da8*/ 	.word	0x00015ed0
        /*0dac*/ 	.word	0x00000004
        /*0db0*/ 	.word	0x00000000
        /*0db4*/ 	.short	0x010a
        /*0db6*/ 	.byte	0x3f
	.zero		1


	//----- nvinfo : EIATTR_NUM_MBARRIERS
	.align		4
.L_159:
        /*0db8*/ 	.byte	0x03, 0x38
        /*0dba*/ 	.short	0x0016


	//----- nvinfo : EIATTR_EXIT_INSTR_OFFSETS
	.align		4
        /*0dbc*/ 	.byte	0x04, 0x1c
        /*0dbe*/ 	.short	(.L_161 - .L_160)


	//   ....[0]....
.L_160:
        /*0dc0*/ 	.word	0x00000a30


	//   ....[1]....
        /*0dc4*/ 	.word	0x0000dc00


	//   ....[2]....
        /*0dc8*/ 	.word	0x00014110


	//----- nvinfo : EIATTR_MAX_THREADS
	.align		4
.L_161:
        /*0dcc*/ 	.byte	0x04, 0x05
        /*0dce*/ 	.short	(.L_163 - .L_162)
.L_162:
        /*0dd0*/ 	.word	0x00000180
        /*0dd4*/ 	.word	0x00000001
        /*0dd8*/ 	.word	0x00000001


	//----- nvinfo : EIATTR_CRS_STACK_SIZE
	.align		4
.L_163:
        /*0ddc*/ 	.byte	0x04, 0x1e
        /*0dde*/ 	.short	(.L_165 - .L_164)
.L_164:
        /*0de0*/ 	.word	0x00000000


	//----- nvinfo : EIATTR_CBANK_PARAM_SIZE
	.align		4
.L_165:
        /*0de4*/ 	.byte	0x03, 0x19
        /*0de6*/ 	.short	0x0af0


	//----- nvinfo : EIATTR_PARAM_CBANK
	.align		4
        /*0de8*/ 	.byte	0x04, 0x0a
        /*0dea*/ 	.short	(.L_167 - .L_166)
	.align		4
.L_166:
        /*0dec*/ 	.word	index@(.nv.constant0._ZN7cutlass13device_kernelIN5flash11enable_sm90INS1_16FlashAttnFwdSm90INS1_25CollectiveMainloopFwdSm90ILi2EN4cute5tupleIJNS5_1CILi1EEES8_S8_EEENS6_IJNS7_ILi128EEENS7_ILi112EEENS7_ILi192EEEEEELi192ENS_10bfloat16_tEfNS_4arch4Sm90ELb0ELb0ELb1ELb1ELb0ELb0ELb0ELb1ELb1ELb1ELb0ELb0EEENS1_21CollectiveEpilogueFwdINS6_IJSA_SC_SB_EEES9_SE_SG_Li256ELb1ELb1ELb0ELb0EEENS1_36VarlenDynamicPersistentTileSchedulerILi128ELi112ELi256ELi128ELb0ELb1ELb1ELb0ELb1ELb1EEEEEEEEEvNT_6ParamsE)
        /*0df0*/ 	.short	0x0210
        /*0df2*/ 	.short	0x0af0


	//----- nvinfo : EIATTR_SW_WAR
	.align		4
.L_167:
        /*0df4*/ 	.byte	0x04, 0x36
        /*0df6*/ 	.short	(.L_169 - .L_168)
.L_168:
        /*0df8*/ 	.word	0x00000008
.L_169:


//--------------------- .nv.info._ZN7cutlass13device_kernelIN5flash11enable_sm90INS1_16FlashAttnFwdSm90INS1_25CollectiveMainloopFwdSm90ILi2EN4cute5tupleIJNS5_1CILi1EEES8_S8_EEENS6_IJNS7_ILi128EEENS7_ILi112EEENS7_ILi192EEEEEELi192ENS_10bfloat16_tEfNS_4arch4Sm90ELb0ELb0ELb1ELb1ELb0ELb1ELb0ELb1ELb1ELb1ELb0ELb0EEENS1_21CollectiveEpilogueFwdINS6_IJSA_SC_SB_EEES9_SE_SG_Li256ELb1ELb1ELb0ELb0EEENS1_36VarlenDynamicPersistentTileSchedulerILi128ELi112ELi256ELi128ELb0ELb1ELb1ELb0ELb1ELb1EEEEEEEEEvNT_6ParamsE --------------------------
	.section	.nv.info._ZN7cutlass13device_kernelIN5flash11enable_sm90INS1_16FlashAttnFwdSm90INS1_25CollectiveMainloopFwdSm90ILi2EN4cute5tupleIJNS5_1CILi1EEES8_S8_EEENS6_IJNS7_ILi128EEENS7_ILi112EEENS7_ILi192EEEEEELi192ENS_10bfloat16_tEfNS_4arch4Sm90ELb0ELb0ELb1ELb1ELb0ELb1ELb0ELb1ELb1ELb1ELb0ELb0EEENS1_21CollectiveEpilogueFwdINS6_IJSA_SC_SB_EEES9_SE_SG_Li256ELb1ELb1ELb0ELb0EEENS1_36VarlenDynamicPersistentTileSchedulerILi128ELi112ELi256ELi128ELb0ELb1ELb1ELb0ELb1ELb1EEEEEEEEEvNT_6ParamsE,"",@"SHT_CUDA_INFO"
	.sectionflags	@""
	.align	4


	//----- nvinfo : EIATTR_CUDA_API_VERSION
	.align		4
        /*0000*/ 	.byte	0x04, 0x37
        /*0002*/ 	.short	(.L_171 - .L_170)
.L_170:
        /*0004*/ 	.word	0x00000082


	//----- nvinfo : EIATTR_KPARAM_INFO
	.align		4
.L_171:
        /*0008*/ 	.byte	0x04, 0x17
        /*000a*/ 	.short	(.L_173 - .L_172)
.L_172:
        /*000c*/ 	.word	0x00000000
        /*0010*/ 	.short	0x0000
        /*0012*/ 	.short	0x0070
        /*0014*/ 	.byte	0x00, 0xf0, 0x01, 0x2a


	//----- nvinfo : EIATTR_SPARSE_MMA_MASK
	.align		4
.L_173:
        /*0018*/ 	.byte	0x03, 0x50
        /*001a*/ 	.short	0x0000


	//----- nvinfo : EIATTR_MAXREG_COUNT
	.align		4
        /*001c*/ 	.byte	0x03, 0x1b
        /*001e*/ 	.short	0x00a8


	//----- nvinfo : EIATTR_NUM_BARRIERS
	.align		4
        /*0020*/ 	.byte	0x02, 0x4c
        /*0022*/ 	.byte	0x10
	.zero		1


	//----- nvinfo : EIATTR_EXTERNS
	.align		4
        /*0024*/ 	.byte	0x04, 0x0f
        /*0026*/ 	.short	(.L_175 - .L_174)


	//   ....[0]....
	.align		4
.L_174:
        /*0028*/ 	.word	index@(__assertfail)


	//----- nvinfo : EIATTR_ANNOTATIONS
	.align		4
.L_175:
        /*002c*/ 	.byte	0x04, 0x55
        /*002e*/ 	.short	(.L_177 - .L_176)


	//   ....[0]....
.L_176:
        /* <DEDUP_REMOVED lines=126> */
        /*0804*/ 	.byte	0x10, 0x7d, 0x02, 0x00, 0x01, 0x00, 0x00, 0x00, 0xc0, 0x88, 0x02, 0x00


	//----- nvinfo : EIATTR_MERCURY_ISA_VERSION
	.align		4
.L_177:
        /*0810*/ 	.byte	0x03, 0x5f
        /*0812*/ 	.short	0x0101


	//----- nvinfo : EIATTR_UNUSED_LOAD_BYTE_OFFSET
	.align		4
        /*0814*/ 	.byte	0x04, 0x44
        /*0816*/ 	.short	(.L_179 - .L_178)


	//   ....[0]....
.L_178:
        /*0818*/ 	.word	0x00000ab0
        /*081c*/ 	.word	0x0000fff0


	//   ....[1]....
        /*0820*/ 	.word	0x0001cee0
        /*0824*/ 	.word	0x0000fff0


	//----- nvinfo : EIATTR_INT_WARP_WIDE_INSTR_OFFSETS
	.align		4
.L_179:
        /*0828*/ 	.byte	0x04, 0x31
        /*082a*/ 	.short	(.L_181 - .L_180)


	//   ....[0]....
.L_180:
        /*082c*/ 	.word	0x00000190


	//   ....[1]....
        /*0830*/ 	.word	0x000001d0


	//   ....[2]....
        /*0834*/ 	.word	0x00000240


	//   ....[3]....
        /*0838*/ 	.word	0x00021cf0


	//   ....[4]....
        /*083c*/ 	.word	0x00021d80


	//   ....[5]....
        /*0840*/ 	.word	0x00025d30


	//   ....[6]....
        /*0844*/ 	.word	0x00025d90


	//----- nvinfo : EIATTR_COOP_GROUP_MASK_REGIDS
	.align		4
.L_181:
        /*0848*/ 	.byte	0x04, 0x29
        /*084a*/ 	.short	(.L_183 - .L_182)


	//   ....[0]....
.L_182:
        /*084c*/ 	.word	0xffffffff


	//   ....[1]....
        /*0850*/ 	.word	0xffffffff


	//   ....[2]....
        /*0854*/ 	.word	0xffffffff


	//   ....[3]....
        /*0858*/ 	.word	0xffffffff


	//   ....[4]....
        /*085c*/ 	.word	0xffffffff


	//   ....[5]....
        /*0860*/ 	.word	0xffffffff


	//   ....[6]....
        /*0864*/ 	.word	0xffffffff


	//   ....[7]....
        /*0868*/ 	.word	0xffffffff


	//   ....[8]....
        /*086c*/ 	.word	0xffffffff


	//   ....[9]....
        /*0870*/ 	.word	0xffffffff


	//   ....[10]....
        /*0874*/ 	.word	0xffffffff


	//   ....[11]....
        /*0878*/ 	.word	0xffffffff


	//   ....[12]....
        /*087c*/ 	.word	0xffffffff


	//   ....[13]....
        /*0880*/ 	.word	0xffffffff


	//   ....[14]....
        /*0884*/ 	.word	0xffffffff


	//   ....[15]....
        /*0888*/ 	.word	0xffffffff


	//   ....[16]....
        /*088c*/ 	.word	0xffffffff


	//   ....[17]....
        /*0890*/ 	.word	0xffffffff


	//   ....[18]....
        /*0894*/ 	.word	0xffffffff


	//   ....[19]....
        /*0898*/ 	.word	0xffffffff


	//   ....[20]....
        /*089c*/ 	.word	0xffffffff


	//   ....[21]....
        /*08a0*/ 	.word	0xffffffff


	//   ....[22]....
        /*08a4*/ 	.word	0xffffffff


	//   ....[23]....
        /*08a8*/ 	.word	0xffffffff


	//   ....[24]....
        /*08ac*/ 	.word	0xffffffff


	//   ....[25]....
        /*08b0*/ 	.word	0xffffffff


	//   ....[26]....
        /*08b4*/ 	.word	0xffffffff


	//   ....[27]....
        /*08b8*/ 	.word	0xffffffff


	//   ....[28]....
        /*08bc*/ 	.word	0xffffffff


	//   ....[29]....
        /*08c0*/ 	.word	0xffffffff


	//   ....[30]....
        /*08c4*/ 	.word	0xffffffff


	//   ....[31]....
        /*08c8*/ 	.word	0xffffffff


	//   ....[32]....
        /*08cc*/ 	.word	0xffffffff


	//   ....[33]....
        /*08d0*/ 	.word	0xffffffff


	//   ....[34]....
        /*08d4*/ 	.word	0xffffffff


	//   ....[35]....
        /*08d8*/ 	.word	0xffffffff


	//   ....[36]....
        /*08dc*/ 	.word	0xffffffff


	//   ....[37]....
        /*08e0*/ 	.word	0xffffffff


	//   ....[38]....
        /*08e4*/ 	.word	0xffffffff


	//   ....[39]....
        /*08e8*/ 	.word	0xffffffff


	//   ....[40]....
        /*08ec*/ 	.word	0xffffffff


	//   ....[41]....
        /*08f0*/ 	.word	0xffffffff


	//   ....[42]....
        /*08f4*/ 	.word	0xffffffff


	//   ....[43]....
        /*08f8*/ 	.word	0xffffffff


	//   ....[44]....
        /*08fc*/ 	.word	0xffffffff


	//   ....[45]....
        /*0900*/ 	.word	0xffffffff


	//   ....[46]....
        /*0904*/ 	.word	0xffffffff


	//   ....[47]....
        /*0908*/ 	.word	0xffffffff


	//   ....[48]....
        /*090c*/ 	.word	0xffffffff


	//   ....[49]....
        /*0910*/ 	.word	0xffffffff


	//   ....[50]....
        /*0914*/ 	.word	0xffffffff


	//   ....[51]....
        /*0918*/ 	.word	0xffffffff


	//   ....[52]....
        /*091c*/ 	.word	0xffffffff


	//   ....[53]....
        /*0920*/ 	.word	0xffffffff


	//   ....[54]....
        /*0924*/ 	.word	0xffffffff


	//   ....[55]....
        /*0928*/ 	.word	0xffffffff


	//   ....[56]....
        /*092c*/ 	.word	0xffffffff


	//   ....[57]....
        /*0930*/ 	.word	0xffffffff


	//   ....[58]....
        /*0934*/ 	.word	0xffffffff


	//   ....[59]....
        /*0938*/ 	.word	0xffffffff


	//   ....[60]....
        /*093c*/ 	.word	0xffffffff


	//   ....[61]....
        /*0940*/ 	.word	0xffffffff


	//   ....[62]....
        /*0944*/ 	.word	0xffffffff


	//   ....[63]....
        /*0948*/ 	.word	0xffffffff


	//   ....[64]....
        /*094c*/ 	.word	0xffffffff


	//   ....[65]....
        /*0950*/ 	.word	0xffffffff


	//   ....[66]....
        /*0954*/ 	.word	0xffffffff


	//   ....[67]....
        /*0958*/ 	.word	0xffffffff


	//   ....[68]....
        /*095c*/ 	.word	0xffffffff


	//   ....[69]....
        /*0960*/ 	.word	0xffffffff


	//   ....[70]....
        /*0964*/ 	.word	0xffffffff


	//   ....[71]....
        /*0968*/ 	.word	0xffffffff


	//   ....[72]....
        /*096c*/ 	.word	0xffffffff


	//   ....[73]....
        /*0970*/ 	.word	0xffffffff


	//   ....[74]....
        /*0974*/ 	.word	0xffffffff


	//   ....[75]....
        /*0978*/ 	.word	0xffffffff


	//   ....[76]....
        /*097c*/ 	.word	0xffffffff


	//   ....[77]....
        /*0980*/ 	.word	0xffffffff


	//   ....[78]....
        /*0984*/ 	.word	0xffffffff


	//   ....[79]....
        /*0988*/ 	.word	0xffffffff


	//   ....[80]....
        /*098c*/ 	.word	0xffffffff


	//   ....[81]....
        /*0990*/ 	.word	0xffffffff


	//   ....[82]....
        /*0994*/ 	.word	0xffffffff


	//   ....[83]....
        /*0998*/ 	.word	0xffffffff


	//   ....[84]....
        /*099c*/ 	.word	0xffffffff


	//   ....[85]....
        /*09a0*/ 	.word	0xffffffff


	//   ....[86]....
        /*09a4*/ 	.word	0xffffffff


	//   ....[87]....
        /*09a8*/ 	.word	0xffffffff


	//   ....[88]....
        /*09ac*/ 	.word	0xffffffff


	//   ....[89]....
        /*09b0*/ 	.word	0xffffffff


	//   ....[90]....
        /*09b4*/ 	.word	0xffffffff


	//   ....[91]....
        /*09b8*/ 	.word	0xffffffff


	//   ....[92]....
        /*09bc*/ 	.word	0xffffffff


	//   ....[93]....
        /*09c0*/ 	.word	0xffffffff


	//   ....[94]....
        /*09c4*/ 	.word	0xffffffff


	//   ....[95]....
        /*09c8*/ 	.word	0xffffffff


	//   ....[96]....
        /*09cc*/ 	.word	0xffffffff


	//   ....[97]....
        /*09d0*/ 	.word	0xffffffff


	//   ....[98]....
        /*09d4*/ 	.word	0xffffffff


	//   ....[99]....
        /*09d8*/ 	.word	0xffffffff


	//   ....[100]....
        /*09dc*/ 	.word	0x0500000f


	//   ....[101]....
        /*09e0*/ 	.word	0x0500000f


	//   ....[102]....
        /*09e4*/ 	.word	0x0500000f


	//   ....[103]....
        /*09e8*/ 	.word	0x0500000f


	//   ....[104]....
        /*09ec*/ 	.word	0x0500000f


	//   ....[105]....
        /*09f0*/ 	.word	0x0500000f


	//   ....[106]....
        /*09f4*/ 	.word	0x0500000f


	//   ....[107]....
        /*09f8*/ 	.word	0x0500000f


	//   ....[108]....
        /*09fc*/ 	.word	0x0500000f


	//   ....[109]....
        /*0a00*/ 	.word	0x0500000f


	//   ....[110]....
        /*0a04*/ 	.word	0x0500000f


	//   ....[111]....
        /*0a08*/ 	.word	0x0500000f


	//   ....[112]....
        /*0a0c*/ 	.word	0x0500000f


	//   ....[113]....
        /*0a10*/ 	.word	0x0500000f


	//   ....[114]....
        /*0a14*/ 	.word	0x0500000f


	//   ....[115]....
        /*0a18*/ 	.word	0x0500000f


	//   ....[116]....
        /*0a1c*/ 	.word	0x0500000f


	//   ....[117]....
        /*0a20*/ 	.word	0x0500000f


	//   ....[118]....
        /*0a24*/ 	.word	0x0500000f


	//   ....[119]....
        /*0a28*/ 	.word	0x0500000f


	//   ....[120]....
        /*0a2c*/ 	.word	0x0500000f


	//   ....[121]....
        /*0a30*/ 	.word	0x0500000f


	//   ....[122]....
        /*0a34*/ 	.word	0x0500000f


	//   ....[123]....
        /*0a38*/ 	.word	0x0500000f


	//   ....[124]....
        /*0a3c*/ 	.word	0x0500000f


	//   ....[125]....
        /*0a40*/ 	.word	0x0500000f


	//   ....[126]....
        /*0a44*/ 	.word	0x0500000f


	//   ....[127]....
        /*0a48*/ 	.word	0x0500000f


	//   ....[128]....
        /*0a4c*/ 	.word	0x0500000f


	//   ....[129]....
        /*0a50*/ 	.word	0x0500000f


	//   ....[130]....
        /*0a54*/ 	.word	0x0500000f


	//   ....[131]....
        /*0a58*/ 	.word	0x0500000f


	//   ....[132]....
        /*0a5c*/ 	.word	0x0500000f


	//   ....[133]....
        /*0a60*/ 	.word	0x0500000f


	//   ....[134]....
        /*0a64*/ 	.word	0x0500000f


	//   ....[135]....
        /*0a68*/ 	.word	0x0500000f


	//   ....[136]....
        /*0a6c*/ 	.word	0x0500000f


	//   ....[137]....
        /*0a70*/ 	.word	0x0500000f


	//   ....[138]....
        /*0a74*/ 	.word	0x0500000f


	//   ....[139]....
        /*0a78*/ 	.word	0x0500000f


	//   ....[140]....
        /*0a7c*/ 	.word	0x0500000f


	//   ....[141]....
        /*0a80*/ 	.word	0x0500000f


	//   ....[142]....
        /*0a84*/ 	.word	0x0500000f


	//   ....[143]....
        /*0a88*/ 	.word	0x0500000f


	//----- nvinfo : EIATTR_COOP_GROUP_INSTR_OFFSETS
	.align		4
.L_183:
        /*0a8c*/ 	.byte	0x04, 0x28
        /*0a8e*/ 	.short	(.L_185 - .L_184)


	//   ....[0]....
.L_184:
        /*0a90*/ 	.word	0x00000060


	//   ....[1]....
        /*0a94*/ 	.word	0x000001a0


	//   ....[2]....
        /*0a98*/ 	.word	0x000001f0


	//   ....[3]....
        /*0a9c*/ 	.word	0x00000420


	//   ....[4]....
        /*0aa0*/ 	.word	0x00000580


	//   ....[5]....
        /*0aa4*/ 	.word	0x000006a0


	//   ....[6]....
        /*0aa8*/ 	.word	0x00000800


	//   ....[7]....
        /*0aac*/ 	.word	0x0000b0f0


	//   ....[8]....
        /*0ab0*/ 	.word	0x0000b690


	//   ....[9]....
        /*0ab4*/ 	.word	0x0000b6a0


	//   ....[10]....
        /*0ab8*/ 	.word	0x0000b6b0


	//   ....[11]....
        /*0abc*/ 	.word	0x0000b6c0


	//   ....[12]....
        /*0ac0*/ 	.word	0x0000e170


	//   ....[13]....
        /*0ac4*/ 	.word	0x0000e180


	//   ....[14]....
        /*0ac8*/ 	.word	0x0000e190


	//   ....[15]....
        /*0acc*/ 	.word	0x0000e1a0


	//   ....[16]....
        /*0ad0*/ 	.word	0x00014e60


	//   ....[17]....
        /*0ad4*/ 	.word	0x00014e80


	//   ....[18]....
        /*0ad8*/ 	.word	0x000151f0


	//   ....[19]....
        /*0adc*/ 	.word	0x00015210


	//   ....[20]....
        /*0ae0*/ 	.word	0x0001abc0


	//   ....[21]....
        /*0ae4*/ 	.word	0x0001abe0


	//   ....[22]....
        /*0ae8*/ 	.word	0x0001b200


	//   ....[23]....
        /*0aec*/ 	.word	0x0001b2a0


	//   ....[24]....
        /*0af0*/ 	.word	0x0001c660


	//   ....[25]....
        /*0af4*/ 	.word	0x0001c670


	//   ....[26]....
        /*0af8*/ 	.word	0x0001c6a0


	//   ....[27]....
        /*0afc*/ 	.word	0x0001c6b0


	//   ....[28]....
        /*0b00*/ 	.word	0x0001dd10


	//   ....[29]....
        /*0b04*/ 	.word	0x0001dd70


	//   ....[30]....
        /*0b08*/ 	.word	0x0001ddb0


	//   ....[31]....
        /*0b0c*/ 	.word	0x0001de40


	//   ....[32]....
        /*0b10*/ 	.word	0x0001e3f0


	//   ....[33]....
        /*0b14*/ 	.word	0x0001e420


	//   ....[34]....
        /*0b18*/ 	.word	0x0001e520


	//   ....[35]....
        /*0b1c*/ 	.word	0x0001e540


	//   ....[36]....
        /*0b20*/ 	.word	0x0001e640


	//   ....[37]....
        /*0b24*/ 	.word	0x0001e660


	//   ....[38]....
        /*0b28*/ 	.word	0x0001e770


	//   ....[39]....
        /*0b2c*/ 	.word	0x0001e790


	//   ....[40]....
        /*0b30*/ 	.word	0x0001f030


	//   ....[41]....
        /*0b34*/ 	.word	0x0001f050


	//   ....[42]....
        /*0b38*/ 	.word	0x0001f150


	//   ....[43]....
        /*0b3c*/ 	.word	0x0001f170


	//   ....[44]....
        /*0b40*/ 	.word	0x0001f270


	//   ....[45]....
        /*0b44*/ 	.word	0x0001f290


	//   ....[46]....
        /*0b48*/ 	.word	0x0001f3a0


	//   ....[47]....
        /*0b4c*/ 	.word	0x0001f3c0


	//   ....[48]....
        /*0b50*/ 	.word	0x0001f550


	//   ....[49]....
        /*0b54*/ 	.word	0x0001f720


	//   ....[50]....
        /*0b58*/ 	.word	0x0001f750


	//   ....[51]....
        /*0b5c*/ 	.word	0x0001f780


	//   ....[52]....
        /*0b60*/ 	.word	0x0001f7b0


	//   ....[53]....
        /*0b64*/ 	.word	0x0001f7e0


	//   ....[54]....
        /*0b68*/ 	.word	0x0001f810


	//   ....[55]....
        /*0b6c*/ 	.word	0x0001f980


	//   ....[56]....
        /*0b70*/ 	.word	0x0001f9b0


	//   ....[57]....
        /*0b74*/ 	.word	0x0001f9e0


	//   ....[58]....
        /*0b78*/ 	.word	0x0001fa10


	//   ....[59]....
        /*0b7c*/ 	.word	0x0001fa40


	//   ....[60]....
        /*0b80*/ 	.word	0x0001fa70


	//   ....[61]....
        /*0b84*/ 	.word	0x0001fb00


	//   ....[62]....
        /*0b88*/ 	.word	0x0001fb30


	//   ....[63]....
        /*0b8c*/ 	.word	0x0001fbc0


	//   ....[64]....
        /*0b90*/ 	.word	0x00020760


	//   ....[65]....
        /*0b94*/ 	.word	0x00022300


	//   ....[66]....
        /*0b98*/ 	.word	0x00022fc0


	//   ....[67]....
        /*0b9c*/ 	.word	0x00023000


	//   ....[68]....
        /*0ba0*/ 	.word	0x00023020


	//   ....[69]....
        /*0ba4*/ 	.word	0x00023040


	//   ....[70]....
        /*0ba8*/ 	.word	0x00023110


	//   ....[71]....
        /*0bac*/ 	.word	0x00023170


	//   ....[72]....
        /*0bb0*/ 	.word	0x00023210


	//   ....[73]....
        /*0bb4*/ 	.word	0x00023220


	//   ....[74]....
        /*0bb8*/ 	.word	0x000232c0


	//   ....[75]....
        /*0bbc*/ 	.word	0x000232d0


	//   ....[76]....
        /*0bc0*/ 	.word	0x00023370


	//   ....[77]....
        /*0bc4*/ 	.word	0x00023380


	//   ....[78]....
        /*0bc8*/ 	.word	0x00023400


	//   ....[79]....
        /*0bcc*/ 	.word	0x00023430


	//   ....[80]....
        /*0bd0*/ 	.word	0x00023480


	//   ....[81]....
        /*0bd4*/ 	.word	0x000234c0


	//   ....[82]....
        /*0bd8*/ 	.word	0x00026550


	//   ....[83]....
        /*0bdc*/ 	.word	0x00026580


	//   ....[84]....
        /*0be0*/ 	.word	0x000265c0


	//   ....[85]....
        /*0be4*/ 	.word	0x000265f0


	//   ....[86]....
        /*0be8*/ 	.word	0x00026620


	//   ....[87]....
        /*0bec*/ 	.word	0x00026650


	//   ....[88]....
        /*0bf0*/ 	.word	0x00026680


	//   ....[89]....
        /*0bf4*/ 	.word	0x000266b0


	//   ....[90]....
        /*0bf8*/ 	.word	0x00026830


	//   ....[91]....
        /*0bfc*/ 	.word	0x00026860


	//   ....[92]....
        /*0c00*/ 	.word	0x00026890


	//   ....[93]....
        /*0c04*/ 	.word	0x000268c0


	//   ....[94]....
        /*0c08*/ 	.word	0x000268f0


	//   ....[95]....
        /*0c0c*/ 	.word	0x00026920


	//   ....[96]....
        /*0c10*/ 	.word	0x000269e0


	//   ....[97]....
        /*0c14*/ 	.word	0x00026a00


	//   ....[98]....
        /*0c18*/ 	.word	0x00026a70


	//   ....[99]....
        /*0c1c*/ 	.word	0x00026f00


	//   ....[100]....
        /*0c20*/ 	.word	0x00027360


	//   ....[101]....
        /*0c24*/ 	.word	0x000273f0


	//   ....[102]....
        /*0c28*/ 	.word	0x00027440


	//   ....[103]....
        /*0c2c*/ 	.word	0x00027490


	//   ....[104]....
        /*0c30*/ 	.word	0x00027570


	//   ....[105]....
        /*0c34*/ 	.word	0x00027600


	//   ....[106]....
        /*0c38*/ 	.word	0x00027660


	//   ....[107]....
        /*0c3c*/ 	.word	0x000276c0


	//   ....[108]....
        /*0c40*/ 	.word	0x00027910


	//   ....[109]....
        /*0c44*/ 	.word	0x00027c00


	//   ....[110]....
        /*0c48*/ 	.word	0x00027d70


	//   ....[111]....
        /*0c4c*/ 	.word	0x00027dc0


	//   ....[112]....
        /*0c50*/ 	.word	0x00027e40


	//   ....[113]....
        /*0c54*/ 	.word	0x00027e90


	//   ....[114]....
        /*0c58*/ 	.word	0x00028030


	//   ....[115]....
        /*0c5c*/ 	.word	0x000280c0


	//   ....[116]....
        /*0c60*/ 	.word	0x000281a0


	//   ....[117]....
        /*0c64*/ 	.word	0x000282b0


	//   ....[118]....
        /*0c68*/ 	.word	0x00028310


	//   ....[119]....
        /*0c6c*/ 	.word	0x00028420


	//   ....[120]....
        /*0c70*/ 	.word	0x00028480


	//   ....[121]....
        /*0c74*/ 	.word	0x00028590


	//   ....[122]....
        /*0c78*/ 	.word	0x000285f0


	//   ....[123]....
        /*0c7c*/ 	.word	0x000286e0


	//   ....[124]....
        /*0c80*/ 	.word	0x00028760


	//   ....[125]....
        /*0c84*/ 	.word	0x00028840


	//   ....[126]....
        /*0c88*/ 	.word	0x00028bb0


	//   ....[127]....
        /*0c8c*/ 	.word	0x00028c50


	//   ....[128]....
        /*0c90*/ 	.word	0x00028d70


	//   ....[129]....
        /*0c94*/ 	.word	0x00028df0


	//   ....[130]....
        /*0c98*/ 	.word	0x00028e70


	//   ....[131]....
        /*0c9c*/ 	.word	0x00028ef0


	//   ....[132]....
        /*0ca0*/ 	.word	0x00028f70


	//   ....[133]....
        /*0ca4*/ 	.word	0x00029000


	//   ....[134]....
        /*0ca8*/ 	.word	0x000290a0


	//   ....[135]....
        /*0cac*/ 	.word	0x00029150


	//   ....[136]....
        /*0cb0*/ 	.word	0x000291d0


	//   ....[137]....
        /*0cb4*/ 	.word	0x00029250


	//   ....[138]....
        /*0cb8*/ 	.word	0x000292d0


	//   ....[139]....
        /*0cbc*/ 	.word	0x00029360


	//   ....[140]....
        /*0cc0*/ 	.word	0x000293e0


	//   ....[141]....
        /*0cc4*/ 	.word	0x00029480


	//   ....[142]....
        /*0cc8*/ 	.word	0x00029510


	//   ....[143]....
        /*0ccc*/ 	.word	0x00029640


	//----- nvinfo : EIATTR_REG_RECONFIG
	.align		4
.L_185:
        /*0cd0*/ 	.byte	0x01, 0x54
	.zero		2


	//----- nvinfo : EIATTR_SYSCALL_OFFSETS
	.align		4
        /*0cd4*/ 	.byte	0x04, 0x46
        /*0cd6*/ 	.short	(.L_187 - .L_186)


	//   ....[0]....
.L_186:
        /*0cd8*/ 	.word	0x00001c30


	//   ....[1]....
        /*0cdc*/ 	.word	0x00001d80


	//   ....[2]....
        /*0ce0*/ 	.word	0x0000b290


	//   ....[3]....
        /*0ce4*/ 	.word	0x0000b610


	//   ....[4]....
        /*0ce8*/ 	.word	0x00021ef0


	//   ....[5]....
        /*0cec*/ 	.word	0x00022050


	//   ....[6]....
        /*0cf0*/ 	.word	0x00022150


	//   ....[7]....
        /*0cf4*/ 	.word	0x00022b70


	//----- nvinfo : EIATTR_MBARRIER_INSTR_OFFSETS
	.align		4
.L_187:
        /*0cf8*/ 	.byte	0x04, 0x39
        /*0cfa*/ 	.short	(.L_189 - .L_188)


	//   ....[0]....
.L_188:
        /*0cfc*/ 	.word	0x000002d0
        /*0d00*/ 	.word	0x000000ff
        /*0d04*/ 	.word	0x00036800
        /*0d08*/ 	.short	0x0100
        /*0d0a*/ 	.byte	0x08
	.zero		1


	//   ....[1]....
        /*0d0c*/ 	.word	0x000002e0
        /*0d10*/ 	.word	0x000000ff
        /*0d14*/ 	.word	0x00036820
        /*0d18*/ 	.short	0x0100
        /*0d1a*/ 	.byte	0x08
	.zero		1


	//   ....[2]....
        /*0d1c*/ 	.word	0x000003d0
        /*0d20*/ 	.word	0x000000ff
        /*0d24*/ 	.word	0x00036830
        /*0d28*/ 	.short	0x0100
        /*0d2a*/ 	.byte	0x08
	.zero		1


	//   ....[3]....
        /*0d2c*/ 	.word	0x000003e0
        /*0d30*/ 	.word	0x000000ff
        /*0d34*/ 	.word	0x00036840
        /*0d38*/ 	.short	0x0100
        /*0d3a*/ 	.byte	0x08
	.zero		1


	//   ....[4]....
        /*0d3c*/ 	.word	0x000003f0
        /*0d40*/ 	.word	0x000000ff
        /*0d44*/ 	.word	0x00036838
        /*0d48*/ 	.short	0x0100
        /*0d4a*/ 	.byte	0x08
	.zero		1


	//   ....[5]....
        /*0d4c*/ 	.word	0x00000400
        /*0d50*/ 	.word	0x000000ff
        /*0d54*/ 	.word	0x00036848
        /*0d58*/ 	.short	0x0100
        /*0d5a*/ 	.byte	0x08
	.zero		1


	//   ....[6]....
        /*0d5c*/ 	.word	0x00000530
        /*0d60*/ 	.word	0x000000ff
        /*0d64*/ 	.word	0x00036850
        /*0d68*/ 	.short	0x0100
        /*0d6a*/ 	.byte	0x08
	.zero		1


	//   ....[7]....
        /*0d6c*/ 	.word	0x00000540
        /*0d70*/ 	.word	0x000000ff
        /*0d74*/ 	.word	0x00036860
        /*0d78*/ 	.short	0x0100
        /*0d7a*/ 	.byte	0x08
	.zero		1


	//   ....[8]....
        /*0d7c*/ 	.word	0x00000550
        /*0d80*/ 	.word	0x000000ff
        /*0d84*/ 	.word	0x00036858
        /*0d88*/ 	.short	0x0100
        /*0d8a*/ 	.byte	0x08
	.zero		1


	//   ....[9]....
        /*0d8c*/ 	.word	0x00000560
        /*0d90*/ 	.word	0x000000ff
        /*0d94*/ 	.word	0x00036868
        /*0d98*/ 	.short	0x0100
        /*0d9a*/ 	.byte	0x08
	.zero		1


	//   ....[10]....
        /*0d9c*/ 	.word	0x00000650
        /*0da0*/ 	.word	0x000000ff
        /*0da4*/ 	.word	0x00036870
        /*0da8*/ 	.short	0x0100
        /*0daa*/ 	.byte	0x06
	.zero		1


	//   ....[11]....
        /*0dac*/ 	.word	0x00000660
        /*0db0*/ 	.word	0x000000ff
        /*0db4*/ 	.word	0x00036880
        /*0db8*/ 	.short	0x0100
        /*0dba*/ 	.byte	0x06
	.zero		1


	//   ....[12]....
        /*0dbc*/ 	.word	0x00000670
        /*0dc0*/ 	.word	0x000000ff
        /*0dc4*/ 	.word	0x00036878
        /*0dc8*/ 	.short	0x0100
        /*0dca*/ 	.byte	0x06
	.zero		1


	//   ....[13]....
        /*0dcc*/ 	.word	0x00000680
        /*0dd0*/ 	.word	0x000000ff
        /*0dd4*/ 	.word	0x00036888
        /*0dd8*/ 	.short	0x0100
        /*0dda*/ 	.byte	0x06
	.zero		1


	//   ....[14]....
        /*0ddc*/ 	.word	0x000007b0
        /*0de0*/ 	.word	0x000000ff
        /*0de4*/ 	.word	0x00036890
        /*0de8*/ 	.short	0x0100
        /*0dea*/ 	.byte	0x08
	.zero		1


	//   ....[15]....
        /*0dec*/ 	.word	0x000007c0
        /*0df0*/ 	.word	0x000000ff
        /*0df4*/ 	.word	0x000368a0
        /*0df8*/ 	.short	0x0100
        /*0dfa*/ 	.byte	0x08
	.zero		1


	//   ....[16]....
        /*0dfc*/ 	.word	0x000007d0
        /*0e00*/ 	.word	0x000000ff
        /*0e04*/ 	.word	0x00036898
        /*0e08*/ 	.short	0x0100
        /*0e0a*/ 	.byte	0x08
	.zero		1


	//   ....[17]....
        /*0e0c*/ 	.word	0x000007e0
        /*0e10*/ 	.word	0x000000ff
        /*0e14*/ 	.word	0x000368a8
        /*0e18*/ 	.short	0x0100
        /*0e1a*/ 	.byte	0x08
	.zero		1


	//   ....[18]....
        /*0e1c*/ 	.word	0x00000910
        /*0e20*/ 	.word	0x000000ff
        /*0e24*/ 	.word	0x000368b0
        /*0e28*/ 	.short	0x0100
        /*0e2a*/ 	.byte	0x08
	.zero		1


	//   ....[19]....
        /*0e2c*/ 	.word	0x00000920
        /*0e30*/ 	.word	0x000000ff
        /*0e34*/ 	.word	0x000368c0
        /*0e38*/ 	.short	0x0100
        /*0e3a*/ 	.byte	0x08
	.zero		1


	//   ....[20]....
        /*0e3c*/ 	.word	0x00000930
        /*0e40*/ 	.word	0x000000ff
        /*0e44*/ 	.word	0x000368b8
        /*0e48*/ 	.short	0x0100
        /*0e4a*/ 	.byte	0x08
	.zero		1


	//   ....[21]....
        /*0e4c*/ 	.word	0x00000940
        /*0e50*/ 	.word	0x000000ff
        /*0e54*/ 	.word	0x000368c8
        /*0e58*/ 	.short	0x0100
        /*0e5a*/ 	.byte	0x08
	.zero		1


	//   ....[22]....
        /*0e5c*/ 	.word	0x00003910
        /*0e60*/ 	.word	0x00000064
        /*0e64*/ 	.word	0x00036890
        /*0e68*/ 	.short	0x010a
        /*0e6a*/ 	.byte	0x3f
	.zero		1


	//   ....[23]....
        /*0e6c*/ 	.word	0x00006ed0
        /*0e70*/ 	.word	0x00000064
        /*0e74*/ 	.word	0x00036890
        /*0e78*/ 	.short	0x010a
        /*0e7a*/ 	.byte	0x3f
	.zero		1


	//   ....[24]....
        /*0e7c*/ 	.word	0x0000a1d0
        /*0e80*/ 	.word	0x00000064
        /*0e84*/ 	.word	0x00036890
        /*0e88*/ 	.short	0x010a
        /*0e8a*/ 	.byte	0x3f
	.zero		1


	//   ....[25]....
        /*0e8c*/ 	.word	0x0000a5a0
        /*0e90*/ 	.word	0x0000002c
        /*0e94*/ 	.word	0x00000000
        /*0e98*/ 	.short	0x0101
        /*0e9a*/ 	.byte	0x3f
	.zero		1


	//   ....[26]....
        /*0e9c*/ 	.word	0x0000a5e0
        /*0ea0*/ 	.word	0x00000064
        /*0ea4*/ 	.word	0x000368b0
        /*0ea8*/ 	.short	0x010a
        /*0eaa*/ 	.byte	0x3f
	.zero		1


	//   ....[27]....
        /*0eac*/ 	.word	0x0000ac50
        /*0eb0*/ 	.word	0x00000064
        /*0eb4*/ 	.word	0x00000000
        /*0eb8*/ 	.short	0x0101
        /*0eba*/ 	.byte	0x3f
	.zero		1


	//   ....[28]....
        /*0ebc*/ 	.word	0x0000b310
        /*0ec0*/ 	.word	0x00000002
        /*0ec4*/ 	.word	0x00036800
        /*0ec8*/ 	.short	0x010a
        /*0eca*/ 	.byte	0x3f
	.zero		1


	//   ....[29]....
        /*0ecc*/ 	.word	0x0000b360
        /*0ed0*/ 	.word	0x00000002
        /*0ed4*/ 	.word	0x00036800
        /*0ed8*/ 	.short	0x010a
        /*0eda*/ 	.byte	0x3f
	.zero		1


	//   ....[30]....
        /*0edc*/ 	.word	0x0000bd80
        /*0ee0*/ 	.word	0x00000002
        /*0ee4*/ 	.word	0x00036800
        /*0ee8*/ 	.short	0x010a
        /*0eea*/ 	.byte	0x3f
	.zero		1


	//   ....[31]....
        /*0eec*/ 	.word	0x0000e640
        /*0ef0*/ 	.word	0x00000002
        /*0ef4*/ 	.word	0x00036800
        /*0ef8*/ 	.short	0x010a
        /*0efa*/ 	.byte	0x3f
	.zero		1


	//   ....[32]....
        /*0efc*/ 	.word	0x00010e20
        /*0f00*/ 	.word	0x00000000
        /*0f04*/ 	.word	0x00036830
        /*0f08*/ 	.short	0x010a
        /*0f0a*/ 	.byte	0x3f
	.zero		1


	//   ....[33]....
        /*0f0c*/ 	.word	0x00010ea0
        /*0f10*/ 	.word	0x00000000
        /*0f14*/ 	.word	0x00036830
        /*0f18*/ 	.short	0x010a
        /*0f1a*/ 	.byte	0x3f
	.zero		1


	//   ....[34]....
        /*0f1c*/ 	.word	0x00015670
        /*0f20*/ 	.word	0x00000000
        /*0f24*/ 	.word	0x00000000
        /*0f28*/ 	.short	0x0101
        /*0f2a*/ 	.byte	0x3f
	.zero		1


	//   ....[35]....
        /*0f2c*/ 	.word	0x00016880
        /*0f30*/ 	.word	0x0000000c
        /*0f34*/ 	.word	0x00036830
        /*0f38*/ 	.short	0x010a
        /*0f3a*/ 	.byte	0x3f
	.zero		1


	//   ....[36]....
        /*0f3c*/ 	.word	0x00016900
        /*0f40*/ 	.word	0x0000000c
        /*0f44*/ 	.word	0x00036830
        /*0f48*/ 	.short	0x010a
        /*0f4a*/ 	.byte	0x3f
	.zero		1


	//   ....[37]....
        /*0f4c*/ 	.word	0x00019f90
        /*0f50*/ 	.word	0x0000000e
        /*0f54*/ 	.word	0x00036850
        /*0f58*/ 	.short	0x010a
        /*0f5a*/ 	.byte	0x3f
	.zero		1


	//   ....[38]....
        /*0f5c*/ 	.word	0x00019fe0
        /*0f60*/ 	.word	0x0000000e
        /*0f64*/ 	.word	0x00036850
        /*0f68*/ 	.short	0x010a
        /*0f6a*/ 	.byte	0x3f
	.zero		1


	//   ....[39]....
        /*0f6c*/ 	.word	0x0001b810
        /*0f70*/ 	.word	0x0000000c
        /*0f74*/ 	.word	0x00000000
        /*0f78*/ 	.short	0x0101
        /*0f7a*/ 	.byte	0x3f
	.zero		1


	//   ....[40]....
        /*0f7c*/ 	.word	0x0001b850
        /*0f80*/ 	.word	0x0000000e
        /*0f84*/ 	.word	0x00000000
        /*0f88*/ 	.short	0x0101
        /*0f8a*/ 	.byte	0x3f
	.zero		1


	//   ....[41]....
        /*0f8c*/ 	.word	0x0001c280
        /*0f90*/ 	.word	0x00000000
        /*0f94*/ 	.word	0x00036850
        /*0f98*/ 	.short	0x010a
        /*0f9a*/ 	.byte	0x3f
	.zero		1


	//   ....[42]....
        /*0f9c*/ 	.word	0x0001c320
        /*0fa0*/ 	.word	0x00000000
        /*0fa4*/ 	.word	0x00036850
        /*0fa8*/ 	.short	0x010a
        /*0faa*/ 	.byte	0x3f
	.zero		1


	//   ....[43]....
        /*0fac*/ 	.word	0x0001c870
        /*0fb0*/ 	.word	0x00000008
        /*0fb4*/ 	.word	0x00000000
        /*0fb8*/ 	.short	0x0101
        /*0fba*/ 	.byte	0x3f
	.zero		1


	//   ....[44]....
        /*0fbc*/ 	.word	0x0001e400
        /*0fc0*/ 	.word	0x00000000
        /*0fc4*/ 	.word	0x00000000
        /*0fc8*/ 	.short	0x0101
        /*0fca*/ 	.byte	0x3f
	.zero		1


	//   ....[45]....
        /*0fcc*/ 	.word	0x00020850
        /*0fd0*/ 	.word	0x00000004
        /*0fd4*/ 	.word	0x00036820
        /*0fd8*/ 	.short	0x010a
        /*0fda*/ 	.byte	0x3f
	.zero		1


	//   ....[46]....
        /*0fdc*/ 	.word	0x00020930
        /*0fe0*/ 	.word	0x00000004
        /*0fe4*/ 	.word	0x000368a0
        /*0fe8*/ 	.short	0x010a
        /*0fea*/ 	.byte	0x3f
	.zero		1


	//   ....[47]....
        /*0fec*/ 	.word	0x00020d80
        /*0ff0*/ 	.word	0x00000004
        /*0ff4*/ 	.word	0x000368c0
        /*0ff8*/ 	.short	0x010a
        /*0ffa*/ 	.byte	0x3f
	.zero		1


	//   ....[48]....
        /*0ffc*/ 	.word	0x00021320
        /*1000*/ 	.word	0x00000006
        /*1004*/ 	.word	0x000368a0
        /*1008*/ 	.short	0x010a
        /*100a*/ 	.byte	0x3f
	.zero		1


	//   ....[49]....
        /*100c*/ 	.word	0x00021760
        /*1010*/ 	.word	0x00000006
        /*1014*/ 	.word	0x000368c0
        /*1018*/ 	.short	0x010a
        /*101a*/ 	.byte	0x3f
	.zero		1


	//   ....[50]....
        /*101c*/ 	.word	0x000225a0
        /*1020*/ 	.word	0x00000000
        /*1024*/ 	.word	0x00036840
        /*1028*/ 	.short	0x010a
        /*102a*/ 	.byte	0x3f
	.zero		1


	//   ....[51]....
        /*102c*/ 	.word	0x000235f0
        /*1030*/ 	.word	0x0000000a
        /*1034*/ 	.word	0x00036800
        /*1038*/ 	.short	0x0107
        /*103a*/ 	.byte	0x3f
	.zero		1


	//   ....[52]....
        /*103c*/ 	.word	0x00023700
        /*1040*/ 	.word	0x00000002
        /*1044*/ 	.word	0x00036800
        /*1048*/ 	.short	0x0101
        /*104a*/ 	.byte	0x3f
	.zero		1


	//   ....[53]....
        /*104c*/ 	.word	0x00023720
        /*1050*/ 	.word	0x00000002
        /*1054*/ 	.word	0x00036820
        /*1058*/ 	.short	0x010a
        /*105a*/ 	.byte	0x3f
	.zero		1


	//   ....[54]....
        /*105c*/ 	.word	0x00023aa0
        /*1060*/ 	.word	0x00000003
        /*1064*/ 	.word	0x00036840
        /*1068*/ 	.short	0x010a
        /*106a*/ 	.byte	0x3f
	.zero		1


	//   ....[55]....
        /*106c*/ 	.word	0x00023f60
        /*1070*/ 	.word	0x00000003
        /*1074*/ 	.word	0x00000060
        /*1078*/ 	.short	0x010a
        /*107a*/ 	.byte	0x3f
	.zero		1


	//   ....[56]....
        /*107c*/ 	.word	0x00024750
        /*1080*/ 	.word	0x00000003
        /*1084*/ 	.word	0x00036840
        /*1088*/ 	.short	0x010a
        /*108a*/ 	.byte	0x3f
	.zero		1


	//   ....[57]....
        /*108c*/ 	.word	0x00024c10
        /*1090*/ 	.word	0x00000002
        /*1094*/ 	.word	0x00000060
        /*1098*/ 	.short	0x010a
        /*109a*/ 	.byte	0x3f
	.zero		1


	//   ....[58]....
        /*109c*/ 	.word	0x00025330
        /*10a0*/ 	.word	0x00000002
        /*10a4*/ 	.word	0x00036840
        /*10a8*/ 	.short	0x010a
        /*10aa*/ 	.byte	0x3f
	.zero		1


	//   ....[59]....
        /*10ac*/ 	.word	0x000257f0
        /*10b0*/ 	.word	0x00000002
        /*10b4*/ 	.word	0x00000060
        /*10b8*/ 	.short	0x010a
        /*10ba*/ 	.byte	0x3f
	.zero		1


	//   ....[60]....
        /*10bc*/ 	.word	0x00025ea0
        /*10c0*/ 	.word	0x00000002
        /*10c4*/ 	.word	0x00036860
        /*10c8*/ 	.short	0x010a
        /*10ca*/ 	.byte	0x3f
	.zero		1


	//   ....[61]....
        /*10cc*/ 	.word	0x00026e80
        /*10d0*/ 	.word	0x00000000
        /*10d4*/ 	.word	0x00036820
        /*10d8*/ 	.short	0x010a
        /*10da*/ 	.byte	0x3f
	.zero		1


	//   ....[62]....
        /*10dc*/ 	.word	0x00027050
        /*10e0*/ 	.word	0x00000006
        /*10e4*/ 	.word	0x00000000
        /*10e8*/ 	.short	0x010a
        /*10ea*/ 	.byte	0x3f
	.zero		1


	//   ....[63]....
        /*10ec*/ 	.word	0x000270c0
        /*10f0*/ 	.word	0x00000007
        /*10f4*/ 	.word	0x00000000
        /*10f8*/ 	.short	0x010a
        /*10fa*/ 	.byte	0x3f
	.zero		1


	//   ....[64]....
        /*10fc*/ 	.word	0x00027130
        /*1100*/ 	.word	0x00000004
        /*1104*/ 	.word	0x00000000
        /*1108*/ 	.short	0x010a
        /*110a*/ 	.byte	0x3f
	.zero		1


	//   ....[65]....
        /*110c*/ 	.word	0x00027160
        /*1110*/ 	.word	0x00000003
        /*1114*/ 	.word	0x00000000
        /*1118*/ 	.short	0x010a
        /*111a*/ 	.byte	0x3f
	.zero		1


	//   ....[66]....
        /*111c*/ 	.word	0x000271c0
        /*1120*/ 	.word	0x00000064
        /*1124*/ 	.word	0x00036890
        /*1128*/ 	.short	0x010a
        /*112a*/ 	.byte	0x3f
	.zero		1


	//   ....[67]....
        /*112c*/ 	.word	0x00027210
        /*1130*/ 	.word	0x00000064
        /*1134*/ 	.word	0x00036890
        /*1138*/ 	.short	0x010a
        /*113a*/ 	.byte	0x3f
	.zero		1


	//   ....[68]....
        /*113c*/ 	.word	0x00027260
        /*1140*/ 	.word	0x00000064
        /*1144*/ 	.word	0x00036890
        /*1148*/ 	.short	0x010a
        /*114a*/ 	.byte	0x3f
	.zero		1


	//   ....[69]....
        /*114c*/ 	.word	0x000272b0
        /*1150*/ 	.word	0x00000064
        /*1154*/ 	.word	0x000368b0
        /*1158*/ 	.short	0x010a
        /*115a*/ 	.byte	0x3f
	.zero		1


	//   ....[70]....
        /*115c*/ 	.word	0x000274c0
        /*1160*/ 	.word	0x00000002
        /*1164*/ 	.word	0x00036800
        /*1168*/ 	.short	0x010a
        /*116a*/ 	.byte	0x3f
	.zero		1


	//   ....[71]....
        /*116c*/ 	.word	0x000276f0
        /*1170*/ 	.word	0x00000002
        /*1174*/ 	.word	0x00036800
        /*1178*/ 	.short	0x010a
        /*117a*/ 	.byte	0x3f
	.zero		1


	//   ....[72]....
        /*117c*/ 	.word	0x00027740
        /*1180*/ 	.word	0x00000000
        /*1184*/ 	.word	0x00036830
        /*1188*/ 	.short	0x010a
        /*118a*/ 	.byte	0x3f
	.zero		1


	//   ....[73]....
        /*118c*/ 	.word	0x00027790
        /*1190*/ 	.word	0x0000000c
        /*1194*/ 	.word	0x00036830
        /*1198*/ 	.short	0x010a
        /*119a*/ 	.byte	0x3f
	.zero		1


	//   ....[74]....
        /*119c*/ 	.word	0x000277e0
        /*11a0*/ 	.word	0x0000000e
        /*11a4*/ 	.word	0x00036850
        /*11a8*/ 	.short	0x010a
        /*11aa*/ 	.byte	0x3f
	.zero		1


	//   ....[75]....
        /*11ac*/ 	.word	0x00027830
        /*11b0*/ 	.word	0x00000000
        /*11b4*/ 	.word	0x00036850
        /*11b8*/ 	.short	0x010a
        /*11ba*/ 	.byte	0x3f
	.zero		1


	//   ....[76]....
        /*11bc*/ 	.word	0x000279e0
        /*11c0*/ 	.word	0x00000003
        /*11c4*/ 	.word	0x00036820
        /*11c8*/ 	.short	0x010a
        /*11ca*/ 	.byte	0x3f
	.zero		1


	//   ....[77]....
        /*11cc*/ 	.word	0x00027a30
        /*11d0*/ 	.word	0x00000004
        /*11d4*/ 	.word	0x000368a0
        /*11d8*/ 	.short	0x010a
        /*11da*/ 	.byte	0x3f
	.zero		1


	//   ....[78]....
        /*11dc*/ 	.word	0x00027a80
        /*11e0*/ 	.word	0x00000004
        /*11e4*/ 	.word	0x000368c0
        /*11e8*/ 	.short	0x010a
        /*11ea*/ 	.byte	0x3f
	.zero		1


	//   ....[79]....
        /*11ec*/ 	.word	0x00027ad0
        /*11f0*/ 	.word	0x00000006
        /*11f4*/ 	.word	0x000368a0
        /*11f8*/ 	.short	0x010a
        /*11fa*/ 	.byte	0x3f
	.zero		1


	//   ....[80]....
        /*11fc*/ 	.word	0x00027b20
        /*1200*/ 	.word	0x00000006
        /*1204*/ 	.word	0x000368c0
        /*1208*/ 	.short	0x010a
        /*120a*/ 	.byte	0x3f
	.zero		1


	//   ....[81]....
        /*120c*/ 	.word	0x00027cc0
        /*1210*/ 	.word	0x00000000
        /*1214*/ 	.word	0x00036840
        /*1218*/ 	.short	0x010a
        /*121a*/ 	.byte	0x3f
	.zero		1


	//   ....[82]....
        /*121c*/ 	.word	0x000288d0
        /*1220*/ 	.word	0x00000002
        /*1224*/ 	.word	0x00036820
        /*1228*/ 	.short	0x010a
        /*122a*/ 	.byte	0x3f
	.zero		1


	//   ....[83]....
        /*122c*/ 	.word	0x00028920
        /*1230*/ 	.word	0x00000003
        /*1234*/ 	.word	0x00036840
        /*1238*/ 	.short	0x010a
        /*123a*/ 	.byte	0x3f
	.zero		1


	//   ....[84]....
        /*123c*/ 	.word	0x00028970
        /*1240*/ 	.word	0x00000003
        /*1244*/ 	.word	0x00000060
        /*1248*/ 	.short	0x010a
        /*124a*/ 	.byte	0x3f
	.zero		1


	//   ....[85]....
        /*124c*/ 	.word	0x000289c0
        /*1250*/ 	.word	0x00000003
        /*1254*/ 	.word	0x00036840
        /*1258*/ 	.short	0x010a
        /*125a*/ 	.byte	0x3f
	.zero		1


	//   ....[86]....
        /*125c*/ 	.word	0x00028a10
        /*1260*/ 	.word	0x00000002
        /*1264*/ 	.word	0x00000060
        /*1268*/ 	.short	0x010a
        /*126a*/ 	.byte	0x3f
	.zero		1


	//   ....[87]....
        /*126c*/ 	.word	0x00028a60
        /*1270*/ 	.word	0x00000002
        /*1274*/ 	.word	0x00036840
        /*1278*/ 	.short	0x010a
        /*127a*/ 	.byte	0x3f
	.zero		1


	//   ....[88]....
        /*127c*/ 	.word	0x00028ab0
        /*1280*/ 	.word	0x00000002
        /*1284*/ 	.word	0x00000060
        /*1288*/ 	.short	0x010a
        /*128a*/ 	.byte	0x3f
	.zero		1


	//   ....[89]....
        /*128c*/ 	.word	0x00028b00
        /*1290*/ 	.word	0x00000002
        /*1294*/ 	.word	0x00036860
        /*1298*/ 	.short	0x010a
        /*129a*/ 	.byte	0x3f
	.zero		1


	//   ....[90]....
        /*129c*/ 	.word	0x00029560
        /*12a0*/ 	.word	0x00000000
        /*12a4*/ 	.word	0x00036820
        /*12a8*/ 	.short	0x010a
        /*12aa*/ 	.byte	0x3f
	.zero		1


	//   ....[91]....
        /*12ac*/ 	.word	0x00029700
        /*12b0*/ 	.word	0x00000006
        /*12b4*/ 	.word	0x00000000
        /*12b8*/ 	.short	0x010a
        /*12ba*/ 	.byte	0x3f
	.zero		1


	//   ....[92]....
        /*12bc*/ 	.word	0x00029750
        /*12c0*/ 	.word	0x00000007
        /*12c4*/ 	.word	0x00000000
        /*12c8*/ 	.short	0x010a
        /*12ca*/ 	.byte	0x3f
	.zero		1


	//   ....[93]....
        /*12cc*/ 	.word	0x000297a0
        /*12d0*/ 	.word	0x00000004
        /*12d4*/ 	.word	0x00000000
        /*12d8*/ 	.short	0x010a
        /*12da*/ 	.byte	0x3f
	.zero		1


	//----- nvinfo : EIATTR_NUM_MBARRIERS
	.align		4
.L_189:
        /*12dc*/ 	.byte	0x03, 0x38
        /*12de*/ 	.short	0x0016


	//----- nvinfo : EIATTR_EXIT_INSTR_OFFSETS
	.align		4
        /*12e0*/ 	.byte	0x04, 0x1c
        /*12e2*/ 	.short	(.L_191 - .L_190)


	//   ....[0]....
.L_190:
        /*12e4*/ 	.word	0x000271b0


	//----- nvinfo : EIATTR_MAX_THREADS
	.align		4
.L_191:
        /*12e8*/ 	.byte	0x04, 0x05
        /*12ea*/ 	.short	(.L_193 - .L_192)
.L_192:
        /*12ec*/ 	.word	0x00000180
        /*12f0*/ 	.word	0x00000001
        /*12f4*/ 	.word	0x00000001


	//----- nvinfo : EIATTR_CRS_STACK_SIZE
	.align		4
.L_193:
        /*12f8*/ 	.byte	0x04, 0x1e
        /*12fa*/ 	.short	(.L_195 - .L_194)
.L_194:
        /*12fc*/ 	.word	0x00000000


	//----- nvinfo : EIATTR_CBANK_PARAM_SIZE
	.align		4
.L_195:
        /*1300*/ 	.byte	0x03, 0x19
        /*1302*/ 	.short	0x0af0


	//----- nvinfo : EIATTR_PARAM_CBANK
	.align		4
        /*1304*/ 	.byte	0x04, 0x0a
        /*1306*/ 	.short	(.L_197 - .L_196)
	.align		4
.L_196:
        /*1308*/ 	.word	index@(.nv.constant0._ZN7cutlass13device_kernelIN5flash11enable_sm90INS1_16FlashAttnFwdSm90INS1_25CollectiveMainloopFwdSm90ILi2EN4cute5tupleIJNS5_1CILi1EEES8_S8_EEENS6_IJNS7_ILi128EEENS7_ILi112EEENS7_ILi192EEEEEELi192ENS_10bfloat16_tEfNS_4arch4Sm90ELb0ELb0ELb1ELb1ELb0ELb1ELb0ELb1ELb1ELb1ELb0ELb0EEENS1_21CollectiveEpilogueFwdINS6_IJSA_SC_SB_EEES9_SE_SG_Li256ELb1ELb1ELb0ELb0EEENS1_36VarlenDynamicPersistentTileSchedulerILi128ELi112ELi256ELi128ELb0ELb1ELb1ELb0ELb1ELb1EEEEEEEEEvNT_6ParamsE)
        /*130c*/ 	.short	0x0210
        /*130e*/ 	.short	0x0af0


	//----- nvinfo : EIATTR_SW_WAR
	.align		4
.L_197:
        /*1310*/ 	.byte	0x04, 0x36
        /*1312*/ 	.short	(.L_199 - .L_198)
.L_198:
        /*1314*/ 	.word	0x00000008
.L_199:


//--------------------- .nv.info._ZN7cutlass13device_kernelIN5flash11enable_sm90INS1_16FlashAttnFwdSm90INS1_25CollectiveMainloopFwdSm90ILi2EN4cute5tupleIJNS5_1CILi1EEES8_S8_EEENS6_IJNS7_ILi128EEENS7_ILi96EEENS7_ILi192EEEEEELi192ENS_10bfloat16_tEfNS_4arch4Sm90ELb0ELb1ELb1ELb0ELb0ELb0ELb0ELb1ELb1ELb1ELb0ELb0EEENS1_21CollectiveEpilogueFwdINS6_IJSA_SC_SB_EEES9_SE_SG_Li256ELb0ELb1ELb0ELb0EEENS1_30DynamicPersistentTileSchedulerILi256ELi128ELb0ELb1ELb1EEEEEEEEEvNT_6ParamsE --------------------------
	.section	.nv.info._ZN7cutlass13device_kernelIN5flash11enable_sm90INS1_16FlashAttnFwdSm90INS1_25CollectiveMainloopFwdSm90ILi2EN4cute5tupleIJNS5_1CILi1EEES8_S8_EEENS6_IJNS7_ILi128EEENS7_ILi96EEENS7_ILi192EEEEEELi192ENS_10bfloat16_tEfNS_4arch4Sm90ELb0ELb1ELb1ELb0ELb0ELb0ELb0ELb1ELb1ELb1ELb0ELb0EEENS1_21CollectiveEpilogueFwdINS6_IJSA_SC_SB_EEES9_SE_SG_Li256ELb0ELb1ELb0ELb0EEENS1_30DynamicPersistentTileSchedulerILi256ELi128ELb0ELb1ELb1EEEEEEEEEvNT_6ParamsE,"",@"SHT_CUDA_INFO"
	.sectionflags	@""
	.align	4


	//----- nvinfo : EIATTR_CUDA_API_VERSION
	.align		4
        /*0000*/ 	.byte	0x04, 0x37
        /*0002*/ 	.short	(.L_201 - .L_200)
.L_200:
        /*0004*/ 	.word	0x00000082


	//----- nvinfo : EIATTR_KPARAM_INFO
	.align		4
.L_201:
        /*0008*/ 	.byte	0x04, 0x17
        /*000a*/ 	.short	(.L_203 - .L_202)
.L_202:
        /*000c*/ 	.word	0x00000000
        /*0010*/ 	.short	0x0000
        /*0012*/ 	.short	0x0070
        /*0014*/ 	.byte	0x00, 0xf0, 0x01, 0x2a


	//----- nvinfo : EIATTR_SPARSE_MMA_MASK
	.align		4
.L_203:
        /*0018*/ 	.byte	0x03, 0x50
        /*001a*/ 	.short	0x0000


	//----- nvinfo : EIATTR_MAXREG_COUNT
	.align		4
        /*001c*/ 	.byte	0x03, 0x1b
        /*001e*/ 	.short	0x00a8


	//----- nvinfo : EIATTR_NUM_BARRIERS
	.align		4
        /*0020*/ 	.byte	0x02, 0x4c
        /*0022*/ 	.byte	0x09
	.zero		1


	//----- nvinfo : EIATTR_EXTERNS
	.align		4
        /*0024*/ 	.byte	0x04, 0x0f
        /*0026*/ 	.short	(.L_205 - .L_204)


	//   ....[0]....
	.align		4
.L_204:
        /*0028*/ 	.word	index@(__assertfail)


	//----- nvinfo : EIATTR_ANNOTATIONS
	.align		4
.L_205:
        /*002c*/ 	.byte	0x04, 0x55
        /*002e*/ 	.short	(.L_207 - .L_206)


	//   ....[0]....
.L_206:
        /* <DEDUP_REMOVED lines=28> */


	//----- nvinfo : EIATTR_MERCURY_ISA_VERSION
	.align		4
.L_207:
        /*01d8*/ 	.byte	0x03, 0x5f
        /*01da*/ 	.short	0x0101


	//----- nvinfo : EIATTR_INT_WARP_WIDE_INSTR_OFFSETS
	.align		4
        /*01dc*/ 	.byte	0x04, 0x31
        /*01de*/ 	.short	(.L_209 - .L_208)


	//   ....[0]....
.L_208:
        /*01e0*/ 	.word	0x00000130


	//   ....[1]....
        /*01e4*/ 	.word	0x00000170


	//   ....[2]....
        /*01e8*/ 	.word	0x000001e0


	//   ....[3]....
        /*01ec*/ 	.word	0x00012290


	//   ....[4]....
        /*01f0*/ 	.word	0x00012330


	//   ....[5]....
        /*01f4*/ 	.word	0x00015ed0


	//   ....[6]....
        /*01f8*/ 	.word	0x00015f70


	//----- nvinfo : EIATTR_COOP_GROUP_MASK_REGIDS
	.align		4
.L_209:
        /*01fc*/ 	.byte	0x04, 0x29
        /*01fe*/ 	.short	(.L_211 - .L_210)


	//   ....[0]....
.L_210:
        /*0200*/ 	.word	0xffffffff


	//   ....[1]....
        /*0204*/ 	.word	0xffffffff


	//   ....[2]....
        /*0208*/ 	.word	0xffffffff


	//   ....[3]....
        /*020c*/ 	.word	0xffffffff


	//   ....[4]....
        /*0210*/ 	.word	0xffffffff


	//   ....[5]....
        /*0214*/ 	.word	0xffffffff


	//   ....[6]....
        /*0218*/ 	.word	0xffffffff


	//   ....[7]....
        /*021c*/ 	.word	0xffffffff


	//   ....[8]....
        /*0220*/ 	.word	0xffffffff


	//   ....[9]....
        /*0224*/ 	.word	0xffffffff


	//   ....[10]....
        /*0228*/ 	.word	0xffffffff


	//   ....[11]....
        /*022c*/ 	.word	0xffffffff


	//   ....[12]....
        /*0230*/ 	.word	0xffffffff


	//   ....[13]....
        /*0234*/ 	.word	0xffffffff


	//   ....[14]....
        /*0238*/ 	.word	0xffffffff


	//   ....[15]....
        /*023c*/ 	.word	0xffffffff


	//   ....[16]....
        /*0240*/ 	.word	0xffffffff


	//   ....[17]....
        /*0244*/ 	.word	0xffffffff


	//   ....[18]....
        /*0248*/ 	.word	0xffffffff


	//   ....[19]....
        /*024c*/ 	.word	0xffffffff


	//   ....[20]....
        /*0250*/ 	.word	0xffffffff


	//   ....[21]....
        /*0254*/ 	.word	0xffffffff


	//   ....[22]....
        /*0258*/ 	.word	0xffffffff


	//   ....[23]....
        /*025c*/ 	.word	0xffffffff


	//   ....[24]....
        /*0260*/ 	.word	0xffffffff


	//   ....[25]....
        /*0264*/ 	.word	0xffffffff


	//   ....[26]....
        /*0268*/ 	.word	0xffffffff


	//   ....[27]....
        /*026c*/ 	.word	0xffffffff


	//   ....[28]....
        /*0270*/ 	.word	0xffffffff


	//   ....[29]....
        /*0274*/ 	.word	0xffffffff


	//   ....[30]....
        /*0278*/ 	.word	0xffffffff


	//   ....[31]....
        /*027c*/ 	.word	0xffffffff


	//   ....[32]....
        /*0280*/ 	.word	0xffffffff


	//   ....[33]....
        /*0284*/ 	.word	0xffffffff


	//   ....[34]....
        /*0288*/ 	.word	0xffffffff


	//   ....[35]....
        /*028c*/ 	.word	0xffffffff


	//   ....[36]....
        /*0290*/ 	.word	0xffffffff


	//   ....[37]....
        /*0294*/ 	.word	0xffffffff


	//   ....[38]....
        /*0298*/ 	.word	0xffffffff


	//   ....[39]....
        /*029c*/ 	.word	0xffffffff


	//   ....[40]....
        /*02a0*/ 	.word	0xffffffff


	//   ....[41]....
        /*02a4*/ 	.word	0xffffffff


	//   ....[42]....
        /*02a8*/ 	.word	0xffffffff


	//   ....[43]....
        /*02ac*/ 	.word	0xffffffff


	//   ....[44]....
        /*02b0*/ 	.word	0xffffffff


	//   ....[45]....
        /*02b4*/ 	.word	0xffffffff


	//   ....[46]....
        /*02b8*/ 	.word	0xffffffff


	//   ....[47]....
        /*02bc*/ 	.word	0xffffffff


	//   ....[48]....
        /*02c0*/ 	.word	0xffffffff


	//   ....[49]....
        /*02c4*/ 	.word	0xffffffff


	//   ....[50]....
        /*02c8*/ 	.word	0xffffffff


	//   ....[51]....
        /*02cc*/ 	.word	0xffffffff


	//   ....[52]....
        /*02d0*/ 	.word	0xffffffff


	//   ....[53]....
        /*02d4*/ 	.word	0xffffffff


	//   ....[54]....
        /*02d8*/ 	.word	0xffffffff


	//   ....[55]....
        /*02dc*/ 	.word	0xffffffff


	//   ....[56]....
        /*02e0*/ 	.word	0xffffffff


	//   ....[57]....
        /*02e4*/ 	.word	0xffffffff


	//   ....[58]....
        /*02e8*/ 	.word	0xffffffff


	//   ....[59]....
        /*02ec*/ 	.word	0xffffffff


	//   ....[60]....
        /*02f0*/ 	.word	0xffffffff


	//   ....[61]....
        /*02f4*/ 	.word	0xffffffff


	//   ....[62]....
        /*02f8*/ 	.word	0xffffffff


	//   ....[63]....
        /*02fc*/ 	.word	0xffffffff


	//   ....[64]....
        /*0300*/ 	.word	0xffffffff


	//   ....[65]....
        /*0304*/ 	.word	0xffffffff


	//   ....[66]....
        /*0308*/ 	.word	0xffffffff


	//   ....[67]....
        /*030c*/ 	.word	0xffffffff


	//   ....[68]....
        /*0310*/ 	.word	0xffffffff


	//   ....[69]....
        /*0314*/ 	.word	0xffffffff


	//   ....[70]....
        /*0318*/ 	.word	0xffffffff


	//   ....[71]....
        /*031c*/ 	.word	0xffffffff


	//   ....[72]....
        /*0320*/ 	.word	0xffffffff


	//   ....[73]....
        /*0324*/ 	.word	0xffffffff


	//   ....[74]....
        /*0328*/ 	.word	0x0500000f


	//   ....[75]....
        /*032c*/ 	.word	0x0500000f


	//   ....[76]....
        /*0330*/ 	.word	0x0500000f


	//   ....[77]....
        /*0334*/ 	.word	0x0500000f


	//   ....[78]....
        /*0338*/ 	.word	0x0500000f


	//   ....[79]....
        /*033c*/ 	.word	0x0500000f


	//   ....[80]....
        /*0340*/ 	.word	0x0500000f


	//   ....[81]....
        /*0344*/ 	.word	0x0500000f


	//   ....[82]....
        /*0348*/ 	.word	0x0500000f


	//   ....[83]....
        /*034c*/ 	.word	0x0500000f


	//   ....[84]....
        /*0350*/ 	.word	0x0500000f


	//   ....[85]....
        /*0354*/ 	.word	0x0500000f


	//   ....[86]....
        /*0358*/ 	.word	0x0500000f


	//   ....[87]....
        /*035c*/ 	.word	0x0500000f


	//   ....[88]....
        /*0360*/ 	.word	0x0500000f


	//   ....[89]....
        /*0364*/ 	.word	0x0500000f


	//   ....[90]....
        /*0368*/ 	.word	0x0500000f


	//   ....[91]....
        /*036c*/ 	.word	0x0500000f


	//   ....[92]....
        /*0370*/ 	.word	0x0500000f


	//----- nvinfo : EIATTR_COOP_GROUP_INSTR_OFFSETS
	.align		4
.L_211:
        /*0374*/ 	.byte	0x04, 0x28
        /*0376*/ 	.short	(.L_213 - .L_212)


	//   ....[0]....
.L_212:
        /*0378*/ 	.word	0x00000060


	//   ....[1]....
        /*037c*/ 	.word	0x00000140


	//   ....[2]....
        /*0380*/ 	.word	0x00000190


	//   ....[3]....
        /*0384*/ 	.word	0x000003c0


	//   ....[4]....
        /*0388*/ 	.word	0x00000520


	//   ....[5]....
        /*038c*/ 	.word	0x00000640


	//   ....[6]....
        /*0390*/ 	.word	0x000007a0


	//   ....[7]....
        /*0394*/ 	.word	0x00001940


	//   ....[8]....
        /*0398*/ 	.word	0x00002710


	//   ....[9]....
        /*039c*/ 	.word	0x00003390


	//   ....[10]....
        /*03a0*/ 	.word	0x000039d0


	//   ....[11]....
        /*03a4*/ 	.word	0x00003b00


	//   ....[12]....
        /*03a8*/ 	.word	0x00004050


	//   ....[13]....
        /*03ac*/ 	.word	0x00004100


	//   ....[14]....
        /*03b0*/ 	.word	0x00006480


	//   ....[15]....
        /*03b4*/ 	.word	0x00006630


	//   ....[16]....
        /*03b8*/ 	.word	0x000073a0


	//   ....[17]....
        /*03bc*/ 	.word	0x000074c0


	//   ....[18]....
        /*03c0*/ 	.word	0x00007a50


	//   ....[19]....
        /*03c4*/ 	.word	0x00007ae0


	//   ....[20]....
        /*03c8*/ 	.word	0x00009ca0


	//   ....[21]....
        /*03cc*/ 	.word	0x00009cc0


	//   ....[22]....
        /*03d0*/ 	.word	0x0000a150


	//   ....[23]....
        /*03d4*/ 	.word	0x0000a1c0


	//   ....[24]....
        /*03d8*/ 	.word	0x0000be80


	//   ....[25]....
        /*03dc*/ 	.word	0x0000c350


	//   ....[26]....
        /*03e0*/ 	.word	0x0000d0e0


	//   ....[27]....
        /*03e4*/ 	.word	0x0000d1f0


	//   ....[28]....
        /*03e8*/ 	.word	0x0000d790


	//   ....[29]....
        /*03ec*/ 	.word	0x0000d7f0


	//   ....[30]....
        /*03f0*/ 	.word	0x0000e870


	//   ....[31]....
        /*03f4*/ 	.word	0x0000e8b0


	//   ....[32]....
        /*03f8*/ 	.word	0x0000e9c0


	//   ....[33]....
        /*03fc*/ 	.word	0x0000e9e0


	//   ....[34]....
        /*0400*/ 	.word	0x0000fe50


	//   ....[35]....
        /*0404*/ 	.word	0x0000ff30


	//   ....[36]....
        /*0408*/ 	.word	0x0000ff60


	//   ....[37]....
        /*040c*/ 	.word	0x0000ff90


	//   ....[38]....
        /*0410*/ 	.word	0x000106c0


	//   ....[39]....
        /*0414*/ 	.word	0x00010700


	//   ....[40]....
        /*0418*/ 	.word	0x00010810


	//   ....[41]....
        /*041c*/ 	.word	0x00010830


	//   ....[42]....
        /*0420*/ 	.word	0x00010940


	//   ....[43]....
        /*0424*/ 	.word	0x00010960


	//   ....[44]....
        /*0428*/ 	.word	0x00010a80


	//   ....[45]....
        /*042c*/ 	.word	0x00010aa0


	//   ....[46]....
        /*0430*/ 	.word	0x00011210


	//   ....[47]....
        /*0434*/ 	.word	0x00011230


	//   ....[48]....
        /*0438*/ 	.word	0x00011340


	//   ....[49]....
        /*043c*/ 	.word	0x00011360


	//   ....[50]....
        /*0440*/ 	.word	0x00011470


	//   ....[51]....
        /*0444*/ 	.word	0x00011490


	//   ....[52]....
        /*0448*/ 	.word	0x000115b0


	//   ....[53]....
        /*044c*/ 	.word	0x000115d0


	//   ....[54]....
        /*0450*/ 	.word	0x00011790


	//   ....[55]....
        /*0454*/ 	.word	0x000128d0


	//   ....[56]....
        /*0458*/ 	.word	0x00013360


	//   ....[57]....
        /*045c*/ 	.word	0x00013390


	//   ....[58]....
        /*0460*/ 	.word	0x00013460


	//   ....[59]....
        /*0464*/ 	.word	0x00013480


	//   ....[60]....
        /*0468*/ 	.word	0x00013520


	//   ....[61]....
        /*046c*/ 	.word	0x00013540


	//   ....[62]....
        /*0470*/ 	.word	0x000135e0


	//   ....[63]....
        /*0474*/ 	.word	0x00013600


	//   ....[64]....
        /*0478*/ 	.word	0x000136a0


	//   ....[65]....
        /*047c*/ 	.word	0x000136c0


	//   ....[66]....
        /*0480*/ 	.word	0x00013760


	//   ....[67]....
        /*0484*/ 	.word	0x00013780


	//   ....[68]....
        /*0488*/ 	.word	0x00013820


	//   ....[69]....
        /*048c*/ 	.word	0x00013840


	//   ....[70]....
        /*0490*/ 	.word	0x00013850


	//   ....[71]....
        /*0494*/ 	.word	0x00013860


	//   ....[72]....
        /*0498*/ 	.word	0x000165c0


	//   ....[73]....
        /*049c*/ 	.word	0x000167b0


	//   ....[74]....
        /*04a0*/ 	.word	0x00016e00


	//   ....[75]....
        /*04a4*/ 	.word	0x00016f80


	//   ....[76]....
        /*04a8*/ 	.word	0x00016fe0


	//   ....[77]....
        /*04ac*/ 	.word	0x00017140


	//   ....[78]....
        /*04b0*/ 	.word	0x00017190


	//   ....[79]....
        /*04b4*/ 	.word	0x000172b0


	//   ....[80]....
        /*04b8*/ 	.word	0x00017320


	//   ....[81]....
        /*04bc*/ 	.word	0x00017440


	//   ....[82]....
        /*04c0*/ 	.word	0x000174b0


	//   ....[83]....
        /*04c4*/ 	.word	0x000175d0


	//   ....[84]....
        /*04c8*/ 	.word	0x00017640


	//   ....[85]....
        /*04cc*/ 	.word	0x00017760


	//   ....[86]....
        /*04d0*/ 	.word	0x000177d0


	//   ....[87]....
        /*04d4*/ 	.word	0x000178f0


	//   ....[88]....
        /*04d8*/ 	.word	0x00017960


	//   ....[89]....
        /*04dc*/ 	.word	0x00017a80


	//   ....[90]....
        /*04e0*/ 	.word	0x00017ad0


	//   ....[91]....
        /*04e4*/ 	.word	0x00017df0


	//   ....[92]....
        /*04e8*/ 	.word	0x00017f10


	//----- nvinfo : EIATTR_REG_RECONFIG
	.align		4
.L_213:
        /*04ec*/ 	.byte	0x01, 0x54
	.zero		2


	//----- nvinfo : EIATTR_SYSCALL_OFFSETS
	.align		4
        /*04f0*/ 	.byte	0x04, 0x46
        /*04f2*/ 	.short	(.L_215 - .L_214)


	//   ....[0]....
.L_214:
        /*04f4*/ 	.word	0x00001b20


	//   ....[1]....
        /*04f8*/ 	.word	0x000124a0


	//   ....[2]....
        /*04fc*/ 	.word	0x000125f0


	//   ....[3]....
        /*0500*/ 	.word	0x000126e0


	//   ....[4]....
        /*0504*/ 	.word	0x00012f30


	//----- nvinfo : EIATTR_MBARRIER_INSTR_OFFSETS
	.align		4
.L_215:
        /*0508*/ 	.byte	0x04, 0x39
        /*050a*/ 	.short	(.L_217 - .L_216)


	//   ....[0]....
.L_216:
        /*050c*/ 	.word	0x00000270
        /*0510*/ 	.word	0x000000ff
        /*0514*/ 	.word	0x00030800
        /*0518*/ 	.short	0x0100
        /*051a*/ 	.byte	0x08
	.zero		1


	//   ....[1]....
        /*051c*/ 	.word	0x00000280
        /*0520*/ 	.word	0x000000ff
        /*0524*/ 	.word	0x00030820
        /*0528*/ 	.short	0x0100
        /*052a*/ 	.byte	0x08
	.zero		1


	//   ....[2]....
        /*052c*/ 	.word	0x00000370
        /*0530*/ 	.word	0x000000ff
        /*0534*/ 	.word	0x00030830
        /*0538*/ 	.short	0x0100
        /*053a*/ 	.byte	0x08
	.zero		1


	//   ....[3]....
        /*053c*/ 	.word	0x00000380
        /*0540*/ 	.word	0x000000ff
        /*0544*/ 	.word	0x00030840
        /*0548*/ 	.short	0x0100
        /*054a*/ 	.byte	0x08
	.zero		1


	//   ....[4]....
        /*054c*/ 	.word	0x00000390
        /*0550*/ 	.word	0x000000ff
        /*0554*/ 	.word	0x00030838
        /*0558*/ 	.short	0x0100
        /*055a*/ 	.byte	0x08
	.zero		1


	//   ....[5]....
        /*055c*/ 	.word	0x000003a0
        /*0560*/ 	.word	0x000000ff
        /*0564*/ 	.word	0x00030848
        /*0568*/ 	.short	0x0100
        /*056a*/ 	.byte	0x08
	.zero		1


	//   ....[6]....
        /*056c*/ 	.word	0x000004d0
        /*0570*/ 	.word	0x000000ff
        /*0574*/ 	.word	0x00030850
        /*0578*/ 	.short	0x0100
        /*057a*/ 	.byte	0x08
	.zero		1


	//   ....[7]....
        /*057c*/ 	.word	0x000004e0
        /*0580*/ 	.word	0x000000ff
        /*0584*/ 	.word	0x00030860
        /*0588*/ 	.short	0x0100
        /*058a*/ 	.byte	0x08
	.zero		1


	//   ....[8]....
        /*058c*/ 	.word	0x000004f0
        /*0590*/ 	.word	0x000000ff
        /*0594*/ 	.word	0x00030858
        /*0598*/ 	.short	0x0100
        /*059a*/ 	.byte	0x08
	.zero		1


	//   ....[9]....
        /*059c*/ 	.word	0x00000500
        /*05a0*/ 	.word	0x000000ff
        /*05a4*/ 	.word	0x00030868
        /*05a8*/ 	.short	0x0100
        /*05aa*/ 	.byte	0x08
	.zero		1


	//   ....[10]....
        /*05ac*/ 	.word	0x000005f0
        /*05b0*/ 	.word	0x000000ff
        /*05b4*/ 	.word	0x00030870
        /*05b8*/ 	.short	0x0100
        /*05ba*/ 	.byte	0x06
	.zero		1


	//   ....[11]....
        /*05bc*/ 	.word	0x00000600
        /*05c0*/ 	.word	0x000000ff
        /*05c4*/ 	.word	0x00030880
        /*05c8*/ 	.short	0x0100
        /*05ca*/ 	.byte	0x06
	.zero		1


	//   ....[12]....
        /*05cc*/ 	.word	0x00000610
        /*05d0*/ 	.word	0x000000ff
        /*05d4*/ 	.word	0x00030878
        /*05d8*/ 	.short	0x0100
        /*05da*/ 	.byte	0x06
	.zero		1


	//   ....[13]....
        /*05dc*/ 	.word	0x00000620
        /*05e0*/ 	.word	0x000000ff
        /*05e4*/ 	.word	0x00030888
        /*05e8*/ 	.short	0x0100
        /*05ea*/ 	.byte	0x06
	.zero		1


	//   ....[14]....
        /*05ec*/ 	.word	0x00000750
        /*05f0*/ 	.word	0x000000ff
        /*05f4*/ 	.word	0x00030890
        /*05f8*/ 	.short	0x0100
        /*05fa*/ 	.byte	0x08
	.zero		1


	//   ....[15]....
        /*05fc*/ 	.word	0x00000760
        /*0600*/ 	.word	0x000000ff
        /*0604*/ 	.word	0x000308a0
        /*0608*/ 	.short	0x0100
        /*060a*/ 	.byte	0x08
	.zero		1


	//   ....[16]....
        /*060c*/ 	.word	0x00000770
        /*0610*/ 	.word	0x000000ff
        /*0614*/ 	.word	0x00030898
        /*0618*/ 	.short	0x0100
        /*061a*/ 	.byte	0x08
	.zero		1


	//   ....[17]....
        /*061c*/ 	.word	0x00000780
        /*0620*/ 	.word	0x000000ff
        /*0624*/ 	.word	0x000308a8
        /*0628*/ 	.short	0x0100
        /*062a*/ 	.byte	0x08
	.zero		1


	//   ....[18]....
        /*062c*/ 	.word	0x000008b0
        /*0630*/ 	.word	0x000000ff
        /*0634*/ 	.word	0x000308b0
        /*0638*/ 	.short	0x0100
        /*063a*/ 	.byte	0x08
	.zero		1


	//   ....[19]....
        /*063c*/ 	.word	0x000008c0
        /*0640*/ 	.word	0x000000ff
        /*0644*/ 	.word	0x000308c0
        /*0648*/ 	.short	0x0100
        /*064a*/ 	.byte	0x08
	.zero		1


	//   ....[20]....
        /*064c*/ 	.word	0x000008d0
        /*0650*/ 	.word	0x000000ff
        /*0654*/ 	.word	0x000308b8
        /*0658*/ 	.short	0x0100
        /*065a*/ 	.byte	0x08
	.zero		1


	//   ....[21]....
        /*065c*/ 	.word	0x000008e0
        /*0660*/ 	.word	0x000000ff
        /*0664*/ 	.word	0x000308c8
        /*0668*/ 	.short	0x0100
        /*066a*/ 	.byte	0x08
	.zero		1


	//   ....[22]....
        /*066c*/ 	.word	0x00001bc0
        /*0670*/ 	.word	0x000000ff
        /*0674*/ 	.word	0x00030800
        /*0678*/ 	.short	0x010a
        /*067a*/ 	.byte	0x26
	.zero		1


	//   ....[23]....
        /*067c*/ 	.word	0x00001c40
        /*0680*/ 	.word	0x0000000b
        /*0684*/ 	.word	0x00030830
        /*0688*/ 	.short	0x010a
        /*068a*/ 	.byte	0x3f
	.zero		1


	//   ....[24]....
        /*068c*/ 	.word	0x00001ce0
        /*0690*/ 	.word	0x0000000b
        /*0694*/ 	.word	0x00030830
        /*0698*/ 	.short	0x010a
        /*069a*/ 	.byte	0x3f
	.zero		1


	//   ....[25]....
        /*069c*/ 	.word	0x00002750
        /*06a0*/ 	.word	0x00000004
        /*06a4*/ 	.word	0x00000000
        /*06a8*/ 	.short	0x0101
        /*06aa*/ 	.byte	0x3f
	.zero		1


	//   ....[26]....
        /*06ac*/ 	.word	0x00004fa0
        /*06b0*/ 	.word	0x000000ff
        /*06b4*/ 	.word	0x00030830
        /*06b8*/ 	.short	0x010a
        /*06ba*/ 	.byte	0x07
	.zero		1


	//   ....[27]....
        /*06bc*/ 	.word	0x00004fe0
        /*06c0*/ 	.word	0x000000ff
        /*06c4*/ 	.word	0x00030830
        /*06c8*/ 	.short	0x010a
        /*06ca*/ 	.byte	0x07
	.zero		1


	//   ....[28]....
        /*06cc*/ 	.word	0x00005aa0
        /*06d0*/ 	.word	0x000000ff
        /*06d4*/ 	.word	0x00030850
        /*06d8*/ 	.short	0x010a
        /*06da*/ 	.byte	0x06
	.zero		1


	//   ....[29]....
        /*06dc*/ 	.word	0x00005ae0
        /*06e0*/ 	.word	0x000000ff
        /*06e4*/ 	.word	0x00030850
        /*06e8*/ 	.short	0x010a
        /*06ea*/ 	.byte	0x06
	.zero		1


	//   ....[30]....
        /*06ec*/ 	.word	0x00006490
        /*06f0*/ 	.word	0x0000000c
        /*06f4*/ 	.word	0x00000000
        /*06f8*/ 	.short	0x0101
        /*06fa*/ 	.byte	0x3f
	.zero		1


	//   ....[31]....
        /*06fc*/ 	.word	0x00007f50
        /*0700*/ 	.word	0x00000005
        /*0704*/ 	.word	0x00000000
        /*0708*/ 	.short	0x0101
        /*070a*/ 	.byte	0x3f
	.zero		1


	//   ....[32]....
        /*070c*/ 	.word	0x00008830
        /*0710*/ 	.word	0x000000ff
        /*0714*/ 	.word	0x00030830
        /*0718*/ 	.short	0x010a
        /*071a*/ 	.byte	0x06
	.zero		1


	//   ....[33]....
        /*071c*/ 	.word	0x00008870
        /*0720*/ 	.word	0x000000ff
        /*0724*/ 	.word	0x00030830
        /*0728*/ 	.short	0x010a
        /*072a*/ 	.byte	0x06
	.zero		1


	//   ....[34]....
        /*072c*/ 	.word	0x00009330
        /*0730*/ 	.word	0x000000ff
        /*0734*/ 	.word	0x00030850
        /*0738*/ 	.short	0x010a
        /*073a*/ 	.byte	0x0a
	.zero		1


	//   ....[35]....
        /*073c*/ 	.word	0x00009370
        /*0740*/ 	.word	0x000000ff
        /*0744*/ 	.word	0x00030850
        /*0748*/ 	.short	0x010a
        /*074a*/ 	.byte	0x0a
	.zero		1


	//   ....[36]....
        /*074c*/ 	.word	0x0000a6b0
        /*0750*/ 	.word	0x0000000d
        /*0754*/ 	.word	0x00000000
        /*0758*/ 	.short	0x0101
        /*075a*/ 	.byte	0x3f
	.zero		1


	//   ....[37]....
        /*075c*/ 	.word	0x0000a6f0
        /*0760*/ 	.word	0x00000088
        /*0764*/ 	.word	0x00000000
        /*0768*/ 	.short	0x0101
        /*076a*/ 	.byte	0x3f
	.zero		1


	//   ....[38]....
        /*076c*/ 	.word	0x0000acc0
        /*0770*/ 	.word	0x000000ff
        /*0774*/ 	.word	0x00030830
        /*0778*/ 	.short	0x010a
        /*077a*/ 	.byte	0x06
	.zero		1


	//   ....[39]....
        /*077c*/ 	.word	0x0000ad00
        /*0780*/ 	.word	0x000000ff
        /*0784*/ 	.word	0x00030830
        /*0788*/ 	.short	0x010a
        /*078a*/ 	.byte	0x06
	.zero		1


	//   ....[40]....
        /*078c*/ 	.word	0x0000b7c0
        /*0790*/ 	.word	0x000000ff
        /*0794*/ 	.word	0x00030850
        /*0798*/ 	.short	0x010a
        /*079a*/ 	.byte	0x0a
	.zero		1


	//   ....[41]....
        /*079c*/ 	.word	0x0000b800
        /*07a0*/ 	.word	0x000000ff
        /*07a4*/ 	.word	0x00030850
        /*07a8*/ 	.short	0x010a
        /*07aa*/ 	.byte	0x0a
	.zero		1


	//   ....[42]....
        /*07ac*/ 	.word	0x0000c1d0
        /*07b0*/ 	.word	0x00000002
        /*07b4*/ 	.word	0x00000000
        /*07b8*/ 	.short	0x0101
        /*07ba*/ 	.byte	0x3f
	.zero		1


	//   ....[43]....
        /*07bc*/ 	.word	0x0000db50
        /*07c0*/ 	.word	0x0000007d
        /*07c4*/ 	.word	0x00000000
        /*07c8*/ 	.short	0x0101
        /*07ca*/ 	.byte	0x3f
	.zero		1


	//   ....[44]....
        /*07cc*/ 	.word	0x0000e7e0
        /*07d0*/ 	.word	0x000000ff
        /*07d4*/ 	.word	0x00030850
        /*07d8*/ 	.short	0x010a
        /*07da*/ 	.byte	0x05
	.zero		1


	//   ....[45]....
        /*07dc*/ 	.word	0x0000e820
        /*07e0*/ 	.word	0x000000ff
        /*07e4*/ 	.word	0x00030850
        /*07e8*/ 	.short	0x010a
        /*07ea*/ 	.byte	0x05
	.zero		1


	//   ....[46]....
        /*07ec*/ 	.word	0x0000eff0
        /*07f0*/ 	.word	0x00000007
        /*07f4*/ 	.word	0x00000000
        /*07f8*/ 	.short	0x0101
        /*07fa*/ 	.byte	0x3f
	.zero		1


	//   ....[47]....
        /*07fc*/ 	.word	0x000106f0
        /*0800*/ 	.word	0x00000010
        /*0804*/ 	.word	0x00000000
        /*0808*/ 	.short	0x0101
        /*080a*/ 	.byte	0x3f
	.zero		1


	//   ....[48]....
        /*080c*/ 	.word	0x00012af0
        /*0810*/ 	.word	0x00000000
        /*0814*/ 	.word	0x00030840
        /*0818*/ 	.short	0x010a
        /*081a*/ 	.byte	0x3f
	.zero		1


	//   ....[49]....
        /*081c*/ 	.word	0x000139d0
        /*0820*/ 	.word	0x00000011
        /*0824*/ 	.word	0x00030800
        /*0828*/ 	.short	0x0107
        /*082a*/ 	.byte	0x3f
	.zero		1


	//   ....[50]....
        /*082c*/ 	.word	0x00013ae0
        /*0830*/ 	.word	0x00000011
        /*0834*/ 	.word	0x00030800
        /*0838*/ 	.short	0x0101
        /*083a*/ 	.byte	0x3f
	.zero		1


	//   ....[51]....
        /*083c*/ 	.word	0x00013b00
        /*0840*/ 	.word	0x00000011
        /*0844*/ 	.word	0x00030820
        /*0848*/ 	.short	0x010a
        /*084a*/ 	.byte	0x3f
	.zero		1


	//   ....[52]....
        /*084c*/ 	.word	0x00013e40
        /*0850*/ 	.word	0x00000003
        /*0854*/ 	.word	0x00030840
        /*0858*/ 	.short	0x010a
        /*085a*/ 	.byte	0x3f
	.zero		1


	//   ....[53]....
        /*085c*/ 	.word	0x000142d0
        /*0860*/ 	.word	0x00000003
        /*0864*/ 	.word	0x00000060
        /*0868*/ 	.short	0x010a
        /*086a*/ 	.byte	0x3f
	.zero		1


	//   ....[54]....
        /*086c*/ 	.word	0x00014a30
        /*0870*/ 	.word	0x00000003
        /*0874*/ 	.word	0x00030840
        /*0878*/ 	.short	0x010a
        /*087a*/ 	.byte	0x3f
	.zero		1


	//   ....[55]....
        /*087c*/ 	.word	0x00014ec0
        /*0880*/ 	.word	0x00000009
        /*0884*/ 	.word	0x00000060
        /*0888*/ 	.short	0x010a
        /*088a*/ 	.byte	0x3f
	.zero		1


	//   ....[56]....
        /*088c*/ 	.word	0x00015560
        /*0890*/ 	.word	0x00000002
        /*0894*/ 	.word	0x00030840
        /*0898*/ 	.short	0x010a
        /*089a*/ 	.byte	0x3f
	.zero		1


	//   ....[57]....
        /*089c*/ 	.word	0x000159f0
        /*08a0*/ 	.word	0x00000002
        /*08a4*/ 	.word	0x00000060
        /*08a8*/ 	.short	0x010a
        /*08aa*/ 	.byte	0x3f
	.zero		1


	//   ....[58]....
        /*08ac*/ 	.word	0x00016040
        /*08b0*/ 	.word	0x00000002
        /*08b4*/ 	.word	0x00030860
        /*08b8*/ 	.short	0x010a
        /*08ba*/ 	.byte	0x3f
	.zero		1


	//   ....[59]....
        /*08bc*/ 	.word	0x00016730
        /*08c0*/ 	.word	0x00000000
        /*08c4*/ 	.word	0x00030820
        /*08c8*/ 	.short	0x010a
        /*08ca*/ 	.byte	0x3f
	.zero		1


	//   ....[60]....
        /*08cc*/ 	.word	0x00016920
        /*08d0*/ 	.word	0x00000006
        /*08d4*/ 	.word	0x00000000
        /*08d8*/ 	.short	0x010a
        /*08da*/ 	.byte	0x3f
	.zero		1


	//   ....[61]....
        /*08dc*/ 	.word	0x00016970
        /*08e0*/ 	.word	0x00000003
        /*08e4*/ 	.word	0x00000000
        /*08e8*/ 	.short	0x010a
        /*08ea*/ 	.byte	0x3f
	.zero		1


	//   ....[62]....
        /*08ec*/ 	.word	0x000169d0
        /*08f0*/ 	.word	0x00000012
        /*08f4*/ 	.word	0x00000000
        /*08f8*/ 	.short	0x010a
        /*08fa*/ 	.byte	0x3f
	.zero		1


	//   ....[63]....
        /*08fc*/ 	.word	0x00016a00
        /*0900*/ 	.word	0x00000003
        /*0904*/ 	.word	0x00000000
        /*0908*/ 	.short	0x010a
        /*090a*/ 	.byte	0x3f
	.zero		1


	//   ....[64]....
        /*090c*/ 	.word	0x00016a70
        /*0910*/ 	.word	0x00000003
        /*0914*/ 	.word	0x00030800
        /*0918*/ 	.short	0x010a
        /*091a*/ 	.byte	0x3f
	.zero		1


	//   ....[65]....
        /*091c*/ 	.word	0x00016ac0
        /*0920*/ 	.word	0x0000000b
        /*0924*/ 	.word	0x00030830
        /*0928*/ 	.short	0x010a
        /*092a*/ 	.byte	0x3f
	.zero		1


	//   ....[66]....
        /*092c*/ 	.word	0x00016b20
        /*0930*/ 	.word	0x0000000c
        /*0934*/ 	.word	0x00030830
        /*0938*/ 	.short	0x010a
        /*093a*/ 	.byte	0x3f
	.zero		1


	//   ....[67]....
        /*093c*/ 	.word	0x00016b80
        /*0940*/ 	.word	0x00000009
        /*0944*/ 	.word	0x00030850
        /*0948*/ 	.short	0x010a
        /*094a*/ 	.byte	0x3f
	.zero		1


	//   ....[68]....
        /*094c*/ 	.word	0x00016be0
        /*0950*/ 	.word	0x00000004
        /*0954*/ 	.word	0x00030830
        /*0958*/ 	.short	0x010a
        /*095a*/ 	.byte	0x3f
	.zero		1


	//   ....[69]....
        /*095c*/ 	.word	0x00016c40
        /*0960*/ 	.word	0x00000003
        /*0964*/ 	.word	0x00030850
        /*0968*/ 	.short	0x010a
        /*096a*/ 	.byte	0x3f
	.zero		1


	//   ....[70]....
        /*096c*/ 	.word	0x00016ca0
        /*0970*/ 	.word	0x00000004
        /*0974*/ 	.word	0x00030830
        /*0978*/ 	.short	0x010a
        /*097a*/ 	.byte	0x3f
	.zero		1


	//   ....[71]....
        /*097c*/ 	.word	0x00016d00
        /*0980*/ 	.word	0x00000003
        /*0984*/ 	.word	0x00030850
        /*0988*/ 	.short	0x010a
        /*098a*/ 	.byte	0x3f
	.zero		1


	//   ....[72]....
        /*098c*/ 	.word	0x00016d60
        /*0990*/ 	.word	0x00000007
        /*0994*/ 	.word	0x00030850
        /*0998*/ 	.short	0x010a
        /*099a*/ 	.byte	0x3f
	.zero		1


	//   ....[73]....
        /*099c*/ 	.word	0x00016eb0
        /*09a0*/ 	.word	0x00000000
        /*09a4*/ 	.word	0x00030840
        /*09a8*/ 	.short	0x010a
        /*09aa*/ 	.byte	0x3f
	.zero		1


	//   ....[74]....
        /*09ac*/ 	.word	0x00017b10
        /*09b0*/ 	.word	0x00000011
        /*09b4*/ 	.word	0x00030820
        /*09b8*/ 	.short	0x010a
        /*09ba*/ 	.byte	0x3f
	.zero		1


	//   ....[75]....
        /*09bc*/ 	.word	0x00017b60
        /*09c0*/ 	.word	0x00000003
        /*09c4*/ 	.word	0x00030840
        /*09c8*/ 	.short	0x010a
        /*09ca*/ 	.byte	0x3f
	.zero		1


	//   ....[76]....
        /*09cc*/ 	.word	0x00017bb0
        /*09d0*/ 	.word	0x00000003
        /*09d4*/ 	.word	0x00000060
        /*09d8*/ 	.short	0x010a
        /*09da*/ 	.byte	0x3f
	.zero		1


	//   ....[77]....
        /*09dc*/ 	.word	0x00017c00
        /*09e0*/ 	.word	0x00000003
        /*09e4*/ 	.word	0x00030840
        /*09e8*/ 	.short	0x010a
        /*09ea*/ 	.byte	0x3f
	.zero		1


	//   ....[78]....
        /*09ec*/ 	.word	0x00017c50
        /*09f0*/ 	.word	0x00000009
        /*09f4*/ 	.word	0x00000060
        /*09f8*/ 	.short	0x010a
        /*09fa*/ 	.byte	0x3f
	.zero		1


	//   ....[79]....
        /*09fc*/ 	.word	0x00017ca0
        /*0a00*/ 	.word	0x00000002
        /*0a04*/ 	.word	0x00030840
        /*0a08*/ 	.short	0x010a
        /*0a0a*/ 	.byte	0x3f
	.zero		1


	//   ....[80]....
        /*0a0c*/ 	.word	0x00017cf0
        /*0a10*/ 	.word	0x00000002
        /*0a14*/ 	.word	0x00000060
        /*0a18*/ 	.short	0x010a
        /*0a1a*/ 	.byte	0x3f
	.zero		1


	//   ....[81]....
        /*0a1c*/ 	.word	0x00017d40
        /*0a20*/ 	.word	0x00000002
        /*0a24*/ 	.word	0x00030860
        /*0a28*/ 	.short	0x010a
        /*0a2a*/ 	.byte	0x3f
	.zero		1


	//   ....[82]....
        /*0a2c*/ 	.word	0x00017e30
        /*0a30*/ 	.word	0x00000000
        /*0a34*/ 	.word	0x00030820
        /*0a38*/ 	.short	0x010a
        /*0a3a*/ 	.byte	0x3f
	.zero		1


	//   ....[83]....
        /*0a3c*/ 	.word	0x00017fd0
        /*0a40*/ 	.word	0x00000006
        /*0a44*/ 	.word	0x00000000
        /*0a48*/ 	.short	0x010a
        /*0a4a*/ 	.byte	0x3f
	.zero		1


	//   ....[84]....
        /*0a4c*/ 	.word	0x00018020
        /*0a50*/ 	.word	0x00000003
        /*0a54*/ 	.word	0x00000000
        /*0a58*/ 	.short	0x010a
        /*0a5a*/ 	.byte	0x3f
	.zero		1


	//   ....[85]....
        /*0a5c*/ 	.word	0x00018070
        /*0a60*/ 	.word	0x00000012
        /*0a64*/ 	.word	0x00000000
        /*0a68*/ 	.short	0x010a
        /*0a6a*/ 	.byte	0x3f
	.zero		1


	//----- nvinfo : EIATTR_NUM_MBARRIERS
	.align		4
.L_217:
        /*0a6c*/ 	.byte	0x03, 0x38
        /*0a6e*/ 	.short	0x0016


	//----- nvinfo : EIATTR_EXIT_INSTR_OFFSETS
	.align		4
        /*0a70*/ 	.byte	0x04, 0x1c
        /*0a72*/ 	.short	(.L_219 - .L_218)


	//   ....[0]....
.L_218:
        /*0a74*/ 	.word	0x00000a10


	//   ....[1]....
        /*0a78*/ 	.word	0x00011720


	//   ....[2]....
        /*0a7c*/ 	.word	0x00016a50


	//----- nvinfo : EIATTR_MAX_THREADS
	.align		4
.L_219:
        /*0a80*/ 	.byte	0x04, 0x05
        /*0a82*/ 	.short	(.L_221 - .L_220)
.L_220:
        /*0a84*/ 	.word	0x00000180
        /*0a88*/ 	.word	0x00000001
        /*0a8c*/ 	.word	0x00000001


	//----- nvinfo : EIATTR_CRS_STACK_SIZE
	.align		4
.L_221:
        /*0a90*/ 	.byte	0x04, 0x1e
        /*0a92*/ 	.short	(.L_223 - .L_222)
.L_222:
        /*0a94*/ 	.word	0x00000000


	//----- nvinfo : EIATTR_CBANK_PARAM_SIZE
	.align		4
.L_223:
        /*0a98*/ 	.byte	0x03, 0x19
        /*0a9a*/ 	.short	0x0af0


	//----- nvinfo : EIATTR_PARAM_CBANK
	.align		4
        /*0a9c*/ 	.byte	0x04, 0x0a
        /*0a9e*/ 	.short	(.L_225 - .L_224)
	.align		4
.L_224:
        /*0aa0*/ 	.word	index@(.nv.constant0._ZN7cutlass13device_kernelIN5flash11enable_sm90INS1_16FlashAttnFwdSm90INS1_25CollectiveMainloopFwdSm90ILi2EN4cute5tupleIJNS5_1CILi1EEES8_S8_EEENS6_IJNS7_ILi128EEENS7_ILi96EEENS7_ILi192EEEEEELi192ENS_10bfloat16_tEfNS_4arch4Sm90ELb0ELb1ELb1ELb0ELb0ELb0ELb0ELb1ELb1ELb1ELb0ELb0EEENS1_21CollectiveEpilogueFwdINS6_IJSA_SC_SB_EEES9_SE_SG_Li256ELb0ELb1ELb0ELb0EEENS1_30DynamicPersistentTileSchedulerILi256ELi128ELb0ELb1ELb1EEEEEEEEEvNT_6ParamsE)
        /*0aa4*/ 	.short	0x0210
        /*0aa6*/ 	.short	0x0af0


	//----- nvinfo : EIATTR_SW_WAR
	.align		4
.L_225:
        /*0aa8*/ 	.byte	0x04, 0x36
        /*0aaa*/ 	.short	(.L_227 - .L_226)
.L_226:
        /*0aac*/ 	.word	0x00000008
.L_227:


//--------------------- .nv.info._ZN7cutlass13device_kernelIN5flash11enable_sm90INS1_16FlashAttnFwdSm90INS1_25CollectiveMainloopFwdSm90ILi2EN4cute5tupleIJNS5_1CILi1EEES8_S8_EEENS6_IJNS7_ILi128EEENS7_ILi96EEENS7_ILi192EEEEEELi192ENS_10bfloat16_tEfNS_4arch4Sm90ELb0ELb1ELb1ELb1ELb0ELb0ELb0ELb1ELb1ELb1ELb0ELb0EEENS1_21CollectiveEpilogueFwdINS6_IJSA_SC_SB_EEES9_SE_SG_Li256ELb1ELb1ELb0ELb0EEENS1_36VarlenDynamicPersistentTileSchedulerILi128ELi96ELi256ELi128ELb0ELb1ELb1ELb1ELb0ELb1EEEEEEEEEvNT_6ParamsE --------------------------
	.section	.nv.info._ZN7cutlass13device_kernelIN5flash11enable_sm90INS1_16FlashAttnFwdSm90INS1_25CollectiveMainloopFwdSm90ILi2EN4cute5tupleIJNS5_1CILi1EEES8_S8_EEENS6_IJNS7_ILi128EEENS7_ILi96EEENS7_ILi192EEEEEELi192ENS_10bfloat16_tEfNS_4arch4Sm90ELb0ELb1ELb1ELb1ELb0ELb0ELb0ELb1ELb1ELb1ELb0ELb0EEENS1_21CollectiveEpilogueFwdINS6_IJSA_SC_SB_EEES9_SE_SG_Li256ELb1ELb1ELb0ELb0EEENS1_36VarlenDynamicPersistentTileSchedulerILi128ELi96ELi256ELi128ELb0ELb1ELb1ELb1ELb0ELb1EEEEEEEEEvNT_6ParamsE,"",@"SHT_CUDA_INFO"
	.sectionflags	@""
	.align	4


	//----- nvinfo : EIATTR_CUDA_API_VERSION
	.align		4
        /*0000*/ 	.byte	0x04, 0x37
        /*0002*/ 	.short	(.L_229 - .L_228)
.L_228:
        /*0004*/ 	.word	0x00000082


	//----- nvinfo : EIATTR_KPARAM_INFO
	.align		4
.L_229:
        /*0008*/ 	.byte	0x04, 0x17
        /*000a*/ 	.short	(.L_231 - .L_230)
.L_230:
        /*000c*/ 	.word	0x00000000
        /*0010*/ 	.short	0x0000
        /*0012*/ 	.short	0x0070
        /*0014*/ 	.byte	0x00, 0xf0, 0x01, 0x2a


	//----- nvinfo : EIATTR_SPARSE_MMA_MASK
	.align		4
.L_231:
        /*0018*/ 	.byte	0x03, 0x50
        /*001a*/ 	.short	0x0000


	//----- nvinfo : EIATTR_MAXREG_COUNT
	.align		4
        /*001c*/ 	.byte	0x03, 0x1b
        /*001e*/ 	.short	0x00a8


	//----- nvinfo : EIATTR_NUM_BARRIERS
	.align		4
        /*0020*/ 	.byte	0x02, 0x4c
        /*0022*/ 	.byte	0x09
	.zero		1


	//----- nvinfo : EIATTR_EXTERNS
	.align		4
        /*0024*/ 	.byte	0x04, 0x0f
        /*0026*/ 	.short	(.L_233 - .L_232)


	//   ....[0]....
	.align		4
.L_232:
        /*0028*/ 	.word	index@(__assertfail)


	//----- nvinfo : EIATTR_ANNOTATIONS
	.align		4
.L_233:
        /*002c*/ 	.byte	0x04, 0x55
        /*002e*/ 	.short	(.L_235 - .L_234)


	//   ....[0]....
.L_234:
        /* <DEDUP_REMOVED lines=65> */


	//----- nvinfo : EIATTR_MERCURY_ISA_VERSION
	.align		4
.L_235:
        /*0428*/ 	.byte	0x03, 0x5f
        /*042a*/ 	.short	0x0101


	//----- nvinfo : EIATTR_UNUSED_LOAD_BYTE_OFFSET
	.align		4
        /*042c*/ 	.byte	0x04, 0x44
        /*042e*/ 	.short	(.L_237 - .L_236)


	//   ....[0]....
.L_236:
        /*0430*/ 	.word	0x00000a10
        /*0434*/ 	.word	0x0000fff0


	//   ....[1]....
        /*0438*/ 	.word	0x0000f470
        /*043c*/ 	.word	0x0000fff0


	//----- nvinfo : EIATTR_INT_WARP_WIDE_INSTR_OFFSETS
	.align		4
.L_237:
        /*0440*/ 	.byte	0x04, 0x31
        /*0442*/ 	.short	(.L_239 - .L_238)


	//   ....[0]....
.L_238:
        /*0444*/ 	.word	0x00000130


	//   ....[1]....
        /*0448*/ 	.word	0x00000170


	//   ....[2]....
        /*044c*/ 	.word	0x000001e0


	//   ....[3]....
        /*0450*/ 	.word	0x000133e0


	//   ....[4]....
        /*0454*/ 	.word	0x00013480


	//   ....[5]....
        /*0458*/ 	.word	0x000173c0


	//   ....[6]....
        /*045c*/ 	.word	0x00017430


	//----- nvinfo : EIATTR_COOP_GROUP_MASK_REGIDS
	.align		4
.L_239:
        /*0460*/ 	.byte	0x04, 0x29
        /*0462*/ 	.short	(.L_241 - .L_240)


	//   ....[0]....
.L_240:
        /*0464*/ 	.word	0xffffffff


	//   ....[1]....
        /*0468*/ 	.word	0xffffffff


	//   ....[2]....
        /*046c*/ 	.word	0xffffffff


	//   ....[3]....
        /*0470*/ 	.word	0xffffffff


	//   ....[4]....
        /*0474*/ 	.word	0xffffffff


	//   ....[5]....
        /*0478*/ 	.word	0xffffffff


	//   ....[6]....
        /*047c*/ 	.word	0xffffffff


	//   ....[7]....
        /*0480*/ 	.word	0xffffffff


	//   ....[8]....
        /*0484*/ 	.word	0xffffffff


	//   ....[9]....
        /*0488*/ 	.word	0xffffffff


	//   ....[10]....
        /*048c*/ 	.word	0xffffffff


	//   ....[11]....
        /*0490*/ 	.word	0xffffffff


	//   ....[12]....
        /*0494*/ 	.word	0xffffffff


	//   ....[13]....
        /*0498*/ 	.word	0xffffffff


	//   ....[14]....
        /*049c*/ 	.word	0xffffffff


	//   ....[15]....
        /*04a0*/ 	.word	0xffffffff


	//   ....[16]....
        /*04a4*/ 	.word	0xffffffff


	//   ....[17]....
        /*04a8*/ 	.word	0xffffffff


	//   ....[18]....
        /*04ac*/ 	.word	0xffffffff


	//   ....[19]....
        /*04b0*/ 	.word	0xffffffff


	//   ....[20]....
        /*04b4*/ 	.word	0xffffffff


	//   ....[21]....
        /*04b8*/ 	.word	0xffffffff


	//   ....[22]....
        /*04bc*/ 	.word	0xffffffff


	//   ....[23]....
        /*04c0*/ 	.word	0xffffffff


	//   ....[24]....
        /*04c4*/ 	.word	0xffffffff


	//   ....[25]....
        /*04c8*/ 	.word	0xffffffff


	//   ....[26]....
        /*04cc*/ 	.word	0xffffffff


	//   ....[27]....
        /*04d0*/ 	.word	0xffffffff


	//   ....[28]....
        /*04d4*/ 	.word	0xffffffff


	//   ....[29]....
        /*04d8*/ 	.word	0xffffffff


	//   ....[30]....
        /*04dc*/ 	.word	0xffffffff


	//   ....[31]....
        /*04e0*/ 	.word	0xffffffff


	//   ....[32]....
        /*04e4*/ 	.word	0xffffffff


	//   ....[33]....
        /*04e8*/ 	.word	0xffffffff


	//   ....[34]....
        /*04ec*/ 	.word	0xffffffff


	//   ....[35]....
        /*04f0*/ 	.word	0xffffffff


	//   ....[36]....
        /*04f4*/ 	.word	0xffffffff


	//   ....[37]....
        /*04f8*/ 	.word	0xffffffff


	//   ....[38]....
        /*04fc*/ 	.word	0xffffffff


	//   ....[39]....
        /*0500*/ 	.word	0xffffffff


	//   ....[40]....
        /*0504*/ 	.word	0xffffffff


	//   ....[41]....
        /*0508*/ 	.word	0xffffffff


	//   ....[42]....
        /*050c*/ 	.word	0xffffffff


	//   ....[43]....
        /*0510*/ 	.word	0xffffffff


	//   ....[44]....
        /*0514*/ 	.word	0xffffffff


	//   ....[45]....
        /*0518*/ 	.word	0xffffffff


	//   ....[46]....
        /*051c*/ 	.word	0xffffffff


	//   ....[47]....
        /*0520*/ 	.word	0xffffffff


	//   ....[48]....
        /*0524*/ 	.word	0xffffffff


	//   ....[49]....
        /*0528*/ 	.word	0xffffffff


	//   ....[50]....
        /*052c*/ 	.word	0xffffffff


	//   ....[51]....
        /*0530*/ 	.word	0xffffffff


	//   ....[52]....
        /*0534*/ 	.word	0xffffffff


	//   ....[53]....
        /*0538*/ 	.word	0xffffffff


	//   ....[54]....
        /*053c*/ 	.word	0xffffffff


	//   ....[55]....
        /*0540*/ 	.word	0xffffffff


	//   ....[56]....
        /*0544*/ 	.word	0xffffffff


	//   ....[57]....
        /*0548*/ 	.word	0xffffffff


	//   ....[58]....
        /*054c*/ 	.word	0xffffffff


	//   ....[59]....
        /*0550*/ 	.word	0xffffffff


	//   ....[60]....
        /*0554*/ 	.word	0xffffffff


	//   ....[61]....
        /*0558*/ 	.word	0xffffffff


	//   ....[62]....
        /*055c*/ 	.word	0xffffffff


	//   ....[63]....
        /*0560*/ 	.word	0xffffffff


	//   ....[64]....
        /*0564*/ 	.word	0xffffffff


	//   ....[65]....
        /*0568*/ 	.word	0xffffffff


	//   ....[66]....
        /*056c*/ 	.word	0xffffffff


	//   ....[67]....
        /*0570*/ 	.word	0xffffffff


	//   ....[68]....
        /*0574*/ 	.word	0xffffffff


	//   ....[69]....
        /*0578*/ 	.word	0xffffffff


	//   ....[70]....
        /*057c*/ 	.word	0xffffffff


	//   ....[71]....
        /*0580*/ 	.word	0xffffffff


	//   ....[72]....
        /*0584*/ 	.word	0xffffffff


	//   ....[73]....
        /*0588*/ 	.word	0xffffffff


	//   ....[74]....
        /*058c*/ 	.word	0xffffffff


	//   ....[75]....
        /*0590*/ 	.word	0xffffffff


	//   ....[76]....
        /*0594*/ 	.word	0xffffffff


	//   ....[77]....
        /*0598*/ 	.word	0xffffffff


	//   ....[78]....
        /*059c*/ 	.word	0xffffffff


	//   ....[79]....
        /*05a0*/ 	.word	0xffffffff


	//   ....[80]....
        /*05a4*/ 	.word	0xffffffff


	//   ....[81]....
        /*05a8*/ 	.word	0xffffffff


	//   ....[82]....
        /*05ac*/ 	.word	0xffffffff


	//   ....[83]....
        /*05b0*/ 	.word	0xffffffff


	//   ....[84]....
        /*05b4*/ 	.word	0xffffffff


	//   ....[85]....
        /*05b8*/ 	.word	0xffffffff


	//   ....[86]....
        /*05bc*/ 	.word	0xffffffff


	//   ....[87]....
        /*05c0*/ 	.word	0xffffffff


	//   ....[88]....
        /*05c4*/ 	.word	0xffffffff


	//   ....[89]....
        /*05c8*/ 	.word	0xffffffff


	//   ....[90]....
        /*05cc*/ 	.word	0xffffffff


	//   ....[91]....
        /*05d0*/ 	.word	0xffffffff


	//   ....[92]....
        /*05d4*/ 	.word	0xffffffff


	//   ....[93]....
        /*05d8*/ 	.word	0xffffffff


	//   ....[94]....
        /*05dc*/ 	.word	0xffffffff


	//   ....[95]....
        /*05e0*/ 	.word	0xffffffff


	//   ....[96]....
        /*05e4*/ 	.word	0xffffffff


	//   ....[97]....
        /*05e8*/ 	.word	0xffffffff


	//   ....[98]....
        /*05ec*/ 	.word	0xffffffff


	//   ....[99]....
        /*05f0*/ 	.word	0xffffffff


	//   ....[100]....
        /*05f4*/ 	.word	0xffffffff


	//   ....[101]....
        /*05f8*/ 	.word	0xffffffff


	//   ....[102]....
        /*05fc*/ 	.word	0xffffffff


	//   ....[103]....
        /*0600*/ 	.word	0xffffffff


	//   ....[104]....
        /*0604*/ 	.word	0xffffffff


	//   ....[105]....
        /*0608*/ 	.word	0x0500000f


	//   ....[106]....
        /*060c*/ 	.word	0x0500000f


	//   ....[107]....
        /*0610*/ 	.word	0x0500000f


	//   ....[108]....
        /*0614*/ 	.word	0x0500000f


	//   ....[109]....
        /*0618*/ 	.word	0x0500000f


	//   ....[110]....
        /*061c*/ 	.word	0x0500000f


	//   ....[111]....
        /*0620*/ 	.word	0x0500000f


	//   ....[112]....
        /*0624*/ 	.word	0x0500000f


	//   ....[113]....
        /*0628*/ 	.word	0x0500000f


	//   ....[114]....
        /*062c*/ 	.word	0x0500000f


	//   ....[115]....
        /*0630*/ 	.word	0x0500000f


	//   ....[116]....
        /*0634*/ 	.word	0x0500000f


	//   ....[117]....
        /*0638*/ 	.word	0x0500000f


	//   ....[118]....
        /*063c*/ 	.word	0x0500000f


	//   ....[119]....
        /*0640*/ 	.word	0x0500000f


	//   ....[120]....
        /*0644*/ 	.word	0x0500000f


	//   ....[121]....
        /*0648*/ 	.word	0x0500000f


	//   ....[122]....
        /*064c*/ 	.word	0x0500000f


	//   ....[123]....
        /*0650*/ 	.word	0x0500000f


	//   ....[124]....
        /*0654*/ 	.word	0x0500000f


	//   ....[125]....
        /*0658*/ 	.word	0x0500000f


	//   ....[126]....
        /*065c*/ 	.word	0x0500000f


	//   ....[127]....
        /*0660*/ 	.word	0x0500000f


	//   ....[128]....
        /*0664*/ 	.word	0x0500000f


	//   ....[129]....
        /*0668*/ 	.word	0x0500000f


	//   ....[130]....
        /*066c*/ 	.word	0x0500000f


	//   ....[131]....
        /*0670*/ 	.word	0x0500000f


	//   ....[132]....
        /*0674*/ 	.word	0x0500000f


	//   ....[133]....
        /*0678*/ 	.word	0x0500000f


	//   ....[134]....
        /*067c*/ 	.word	0x0500000f


	//   ....[135]....
        /*0680*/ 	.word	0x0500000f


	//   ....[136]....
        /*0684*/ 	.word	0x0500000f


	//   ....[137]....
        /*0688*/ 	.word	0x0500000f


	//   ....[138]....
        /*068c*/ 	.word	0x0500000f


	//   ....[139]....
        /*0690*/ 	.word	0x0500000f


	//----- nvinfo : EIATTR_COOP_GROUP_INSTR_OFFSETS
	.align		4
.L_241:
        /*0694*/ 	.byte	0x04, 0x28
        /*0696*/ 	.short	(.L_243 - .L_242)


	//   ....[0]....
.L_242:
        /*0698*/ 	.word	0x00000060


	//   ....[1]....
        /*069c*/ 	.word	0x00000140


	//   ....[2]....
        /*06a0*/ 	.word	0x00000190


	//   ....[3]....
        /*06a4*/ 	.word	0x000003c0


	//   ....[4]....
        /*06a8*/ 	.word	0x00000520


	//   ....[5]....
        /*06ac*/ 	.word	0x00000640


	//   ....[6]....
        /*06b0*/ 	.word	0x000007a0


	//   ....[7]....
        /*06b4*/ 	.word	0x00001aa0


	//   ....[8]....
        /*06b8*/ 	.word	0x00002860


	//   ....[9]....
        /*06bc*/ 	.word	0x000034e0


	//   ....[10]....
        /*06c0*/ 	.word	0x00003b20


	//   ....[11]....
        /*06c4*/ 	.word	0x00003c50


	//   ....[12]....
        /*06c8*/ 	.word	0x000041c0


	//   ....[13]....
        /*06cc*/ 	.word	0x00004260


	//   ....[14]....
        /*06d0*/ 	.word	0x000064b0


	//   ....[15]....
        /*06d4*/ 	.word	0x00006770


	//   ....[16]....
        /*06d8*/ 	.word	0x000074c0


	//   ....[17]....
        /*06dc*/ 	.word	0x000075d0


	//   ....[18]....
        /*06e0*/ 	.word	0x00007ba0


	//   ....[19]....
        /*06e4*/ 	.word	0x00007c30


	//   ....[20]....
        /*06e8*/ 	.word	0x00009de0


	//   ....[21]....
        /*06ec*/ 	.word	0x00009e00


	//   ....[22]....
        /*06f0*/ 	.word	0x0000a280


	//   ....[23]....
        /*06f4*/ 	.word	0x0000a2f0


	//   ....[24]....
        /*06f8*/ 	.word	0x0000c030


	//   ....[25]....
        /*06fc*/ 	.word	0x0000c480


	//   ....[26]....
        /*0700*/ 	.word	0x0000d1e0


	//   ....[27]....
        /*0704*/ 	.word	0x0000d300


	//   ....[28]....
        /*0708*/ 	.word	0x0000d8c0


	//   ....[29]....
        /*070c*/ 	.word	0x0000d920


	//   ....[30]....
        /*0710*/ 	.word	0x0000e9a0


	//   ....[31]....
        /*0714*/ 	.word	0x0000e9e0


	//   ....[32]....
        /*0718*/ 	.word	0x0000eae0


	//   ....[33]....
        /*071c*/ 	.word	0x0000eb00


	//   ....[34]....
        /*0720*/ 	.word	0x000102f0


	//   ....[35]....
        /*0724*/ 	.word	0x00010320


	//   ....[36]....
        /*0728*/ 	.word	0x00010350


	//   ....[37]....
        /*072c*/ 	.word	0x000103c0


	//   ....[38]....
        /*0730*/ 	.word	0x00010a80


	//   ....[39]....
        /*0734*/ 	.word	0x00010aa0


	//   ....[40]....
        /*0738*/ 	.word	0x00010bc0


	//   ....[41]....
        /*073c*/ 	.word	0x00010be0


	//   ....[42]....
        /*0740*/ 	.word	0x00010cf0


	//   ....[43]....
        /*0744*/ 	.word	0x00010d10


	//   ....[44]....
        /*0748*/ 	.word	0x00010e30


	//   ....[45]....
        /*074c*/ 	.word	0x00010e50


	//   ....[46]....
        /*0750*/ 	.word	0x000117e0


	//   ....[47]....
        /*0754*/ 	.word	0x00011810


	//   ....[48]....
        /*0758*/ 	.word	0x00011930


	//   ....[49]....
        /*075c*/ 	.word	0x00011950


	//   ....[50]....
        /*0760*/ 	.word	0x00011a60


	//   ....[51]....
        /*0764*/ 	.word	0x00011a80


	//   ....[52]....
        /*0768*/ 	.word	0x00011ba0


	//   ....[53]....
        /*076c*/ 	.word	0x00011bc0


	//   ....[54]....
        /*0770*/ 	.word	0x00011d70


	//   ....[55]....
        /*0774*/ 	.word	0x00011f60


	//   ....[56]....
        /*0778*/ 	.word	0x00011f90


	//   ....[57]....
        /*077c*/ 	.word	0x00011fc0


	//   ....[58]....
        /*0780*/ 	.word	0x00011ff0


	//   ....[59]....
        /*0784*/ 	.word	0x00012020


	//   ....[60]....
        /*0788*/ 	.word	0x00012050


	//   ....[61]....
        /*078c*/ 	.word	0x000121d0


	//   ....[62]....
        /*0790*/ 	.word	0x00012200


	//   ....[63]....
        /*0794*/ 	.word	0x00012230


	//   ....[64]....
        /*0798*/ 	.word	0x00012260


	//   ....[65]....
        /*079c*/ 	.word	0x00012290


	//   ....[66]....
        /*07a0*/ 	.word	0x000122c0


	//   ....[67]....
        /*07a4*/ 	.word	0x00012370


	//   ....[68]....
        /*07a8*/ 	.word	0x000123d0


	//   ....[69]....
        /*07ac*/ 	.word	0x00012460


	//   ....[70]....
        /*07b0*/ 	.word	0x000139c0


	//   ....[71]....
        /*07b4*/ 	.word	0x00014610


	//   ....[72]....
        /*07b8*/ 	.word	0x00014660


	//   ....[73]....
        /*07bc*/ 	.word	0x00014680


	//   ....[74]....
        /*07c0*/ 	.word	0x000146c0


	//   ....[75]....
        /*07c4*/ 	.word	0x000147f0


	//   ....[76]....
        /*07c8*/ 	.word	0x00014800


	//   ....[77]....
        /*07cc*/ 	.word	0x000148a0


	//   ....[78]....
        /*07d0*/ 	.word	0x000148b0


	//   ....[79]....
        /*07d4*/ 	.word	0x00014950


	//   ....[80]....
        /*07d8*/ 	.word	0x00014960


	//   ....[81]....
        /*07dc*/ 	.word	0x00014a00


	//   ....[82]....
        /*07e0*/ 	.word	0x00014a10


	//   ....[83]....
        /*07e4*/ 	.word	0x00014a90


	//   ....[84]....
        /*07e8*/ 	.word	0x00014ac0


	//   ....[85]....
        /*07ec*/ 	.word	0x00014ae0


	//   ....[86]....
        /*07f0*/ 	.word	0x00014af0


	//   ....[87]....
        /*07f4*/ 	.word	0x00017bd0


	//   ....[88]....
        /*07f8*/ 	.word	0x00017c30


	//   ....[89]....
        /*07fc*/ 	.word	0x00017c60


	//   ....[90]....
        /*0800*/ 	.word	0x00017c70


	//   ....[91]....
        /*0804*/ 	.word	0x00017ca0


	//   ....[92]....
        /*0808*/ 	.word	0x00017cd0


	//   ....[93]....
        /*080c*/ 	.word	0x00017d00


	//   ....[94]....
        /*0810*/ 	.word	0x00017d30


	//   ....[95]....
        /*0814*/ 	.word	0x00017ec0


	//   ....[96]....
        /*0818*/ 	.word	0x00017ef0


	//   ....[97]....
        /*081c*/ 	.word	0x00017f20


	//   ....[98]....
        /*0820*/ 	.word	0x00017f50


	//   ....[99]....
        /*0824*/ 	.word	0x00017f80


	//   ....[100]....
        /*0828*/ 	.word	0x00017fb0


	//   ....[101]....
        /*082c*/ 	.word	0x00018070


	//   ....[102]....
        /*0830*/ 	.word	0x00018090


	//   ....[103]....
        /*0834*/ 	.word	0x00018100


	//   ....[104]....
        /*0838*/ 	.word	0x000187e0


	//   ....[105]....
        /*083c*/ 	.word	0x00018e90


	//   ....[106]....
        /*0840*/ 	.word	0x00019060


	//   ....[107]....
        /*0844*/ 	.word	0x000190b0


	//   ....[108]....
        /*0848*/ 	.word	0x000191e0


	//   ....[109]....
        /*084c*/ 	.word	0x00019230


	//   ....[110]....
        /*0850*/ 	.word	0x00019370


	//   ....[111]....
        /*0854*/ 	.word	0x000193e0


	//   ....[112]....
        /*0858*/ 	.word	0x00019510


	//   ....[113]....
        /*085c*/ 	.word	0x00019560


	//   ....[114]....
        /*0860*/ 	.word	0x00019690


	//   ....[115]....
        /*0864*/ 	.word	0x000196e0


	//   ....[116]....
        /*0868*/ 	.word	0x00019810


	//   ....[117]....
        /*086c*/ 	.word	0x00019860


	//   ....[118]....
        /*0870*/ 	.word	0x00019970


	//   ....[119]....
        /*0874*/ 	.word	0x000199e0


	//   ....[120]....
        /*0878*/ 	.word	0x00019af0


	//   ....[121]....
        /*087c*/ 	.word	0x00019b40


	//   ....[122]....
        /*0880*/ 	.word	0x00019e70


	//   ....[123]....
        /*0884*/ 	.word	0x00019f10


	//   ....[124]....
        /*0888*/ 	.word	0x0001a040


	//   ....[125]....
        /*088c*/ 	.word	0x0001a0b0


	//   ....[126]....
        /*0890*/ 	.word	0x0001a130


	//   ....[127]....
        /*0894*/ 	.word	0x0001a1b0


	//   ....[128]....
        /*0898*/ 	.word	0x0001a230


	//   ....[129]....
        /*089c*/ 	.word	0x0001a2c0


	//   ....[130]....
        /*08a0*/ 	.word	0x0001a360


	//   ....[131]....
        /*08a4*/ 	.word	0x0001a400


	//   ....[132]....
        /*08a8*/ 	.word	0x0001a470


	//   ....[133]....
        /*08ac*/ 	.word	0x0001a4e0


	//   ....[134]....
        /*08b0*/ 	.word	0x0001a550


	//   ....[135]....
        /*08b4*/ 	.word	0x0001a5d0


	//   ....[136]....
        /*08b8*/ 	.word	0x0001a650


	//   ....[137]....
        /*08bc*/ 	.word	0x0001a6f0


	//   ....[138]....
        /*08c0*/ 	.word	0x0001a780


	//   ....[139]....
        /*08c4*/ 	.word	0x0001a8b0


	//----- nvinfo : EIATTR_REG_RECONFIG
	.align		4
.L_243:
        /*08c8*/ 	.byte	0x01, 0x54
	.zero		2


	//----- nvinfo : EIATTR_SYSCALL_OFFSETS
	.align		4
        /*08cc*/ 	.byte	0x04, 0x46
        /*08ce*/ 	.short	(.L_245 - .L_244)


	//   ....[0]....
.L_244:
        /*08d0*/ 	.word	0x00001c80


	//   ....[1]....
        /*08d4*/ 	.word	0x000135f0


	//   ....[2]....
        /*08d8*/ 	.word	0x00013740


	//   ....[3]....
        /*08dc*/ 	.word	0x00013830


	//   ....[4]....
        /*08e0*/ 	.word	0x00014170


	//----- nvinfo : EIATTR_MBARRIER_INSTR_OFFSETS
	.align		4
.L_245:
        /*08e4*/ 	.byte	0x04, 0x39
        /*08e6*/ 	.short	(.L_247 - .L_246)


	//   ....[0]....
.L_246:
        /*08e8*/ 	.word	0x00000270
        /*08ec*/ 	.word	0x000000ff
        /*08f0*/ 	.word	0x00030800
        /*08f4*/ 	.short	0x0100
        /*08f6*/ 	.byte	0x08
	.zero		1


	//   ....[1]....
        /*08f8*/ 	.word	0x00000280
        /*08fc*/ 	.word	0x000000ff
        /*0900*/ 	.word	0x00030820
        /*0904*/ 	.short	0x0100
        /*0906*/ 	.byte	0x08
	.zero		1


	//   ....[2]....
        /*0908*/ 	.word	0x00000370
        /*090c*/ 	.word	0x000000ff
        /*0910*/ 	.word	0x00030830
        /*0914*/ 	.short	0x0100
        /*0916*/ 	.byte	0x08
	.zero		1


	//   ....[3]....
        /*0918*/ 	.word	0x00000380
        /*091c*/ 	.word	0x000000ff
        /*0920*/ 	.word	0x00030840
        /*0924*/ 	.short	0x0100
        /*0926*/ 	.byte	0x08
	.zero		1


	//   ....[4]....
        /*0928*/ 	.word	0x00000390
        /*092c*/ 	.word	0x000000ff
        /*0930*/ 	.word	0x00030838
        /*0934*/ 	.short	0x0100
        /*0936*/ 	.byte	0x08
	.zero		1


	//   ....[5]....
        /*0938*/ 	.word	0x000003a0
        /*093c*/ 	.word	0x000000ff
        /*0940*/ 	.word	0x00030848
        /*0944*/ 	.short	0x0100
        /*0946*/ 	.byte	0x08
	.zero		1


	//   ....[6]....
        /*0948*/ 	.word	0x000004d0
        /*094c*/ 	.word	0x000000ff
        /*0950*/ 	.word	0x00030850
        /*0954*/ 	.short	0x0100
        /*0956*/ 	.byte	0x08
	.zero		1


	//   ....[7]....
        /*0958*/ 	.word	0x000004e0
        /*095c*/ 	.word	0x000000ff
        /*0960*/ 	.word	0x00030860
        /*0964*/ 	.short	0x0100
        /*0966*/ 	.byte	0x08
	.zero		1


	//   ....[8]....
        /*0968*/ 	.word	0x000004f0
        /*096c*/ 	.word	0x000000ff
        /*0970*/ 	.word	0x00030858
        /*0974*/ 	.short	0x0100
        /*0976*/ 	.byte	0x08
	.zero		1


	//   ....[9]....
        /*0978*/ 	.word	0x00000500
        /*097c*/ 	.word	0x000000ff
        /*0980*/ 	.word	0x00030868
        /*0984*/ 	.short	0x0100
        /*0986*/ 	.byte	0x08
	.zero		1


	//   ....[10]....
        /*0988*/ 	.word	0x000005f0
        /*098c*/ 	.word	0x000000ff
        /*0990*/ 	.word	0x00030870
        /*0994*/ 	.short	0x0100
        /*0996*/ 	.byte	0x06
	.zero		1


	//   ....[11]....
        /*0998*/ 	.word	0x00000600
        /*099c*/ 	.word	0x000000ff
        /*09a0*/ 	.word	0x00030880
        /*09a4*/ 	.short	0x0100
        /*09a6*/ 	.byte	0x06
	.zero		1


	//   ....[12]....
        /*09a8*/ 	.word	0x00000610
        /*09ac*/ 	.word	0x000000ff
        /*09b0*/ 	.word	0x00030878
        /*09b4*/ 	.short	0x0100
        /*09b6*/ 	.byte	0x06
	.zero		1


	//   ....[13]....
        /*09b8*/ 	.word	0x00000620
        /*09bc*/ 	.word	0x000000ff
        /*09c0*/ 	.word	0x00030888
        /*09c4*/ 	.short	0x0100
        /*09c6*/ 	.byte	0x06
	.zero		1


	//   ....[14]....
        /*09c8*/ 	.word	0x00000750
        /*09cc*/ 	.word	0x000000ff
        /*09d0*/ 	.word	0x00030890
        /*09d4*/ 	.short	0x0100
        /*09d6*/ 	.byte	0x08
	.zero		1


	//   ....[15]....
        /*09d8*/ 	.word	0x00000760
        /*09dc*/ 	.word	0x000000ff
        /*09e0*/ 	.word	0x000308a0
        /*09e4*/ 	.short	0x0100
        /*09e6*/ 	.byte	0x08
	.zero		1


	//   ....[16]....
        /*09e8*/ 	.word	0x00000770
        /*09ec*/ 	.word	0x000000ff
        /*09f0*/ 	.word	0x00030898
        /*09f4*/ 	.short	0x0100
        /*09f6*/ 	.byte	0x08
	.zero		1


	//   ....[17]....
        /*09f8*/ 	.word	0x00000780
        /*09fc*/ 	.word	0x000000ff
        /*0a00*/ 	.word	0x000308a8
        /*0a04*/ 	.short	0x0100
        /*0a06*/ 	.byte	0x08
	.zero		1


	//   ....[18]....
        /*0a08*/ 	.word	0x000008b0
        /*0a0c*/ 	.word	0x000000ff
        /*0a10*/ 	.word	0x000308b0
        /*0a14*/ 	.short	0x0100
        /*0a16*/ 	.byte	0x08
	.zero		1


	//   ....[19]....
        /*0a18*/ 	.word	0x000008c0
        /*0a1c*/ 	.word	0x000000ff
        /*0a20*/ 	.word	0x000308c0
        /*0a24*/ 	.short	0x0100
        /*0a26*/ 	.byte	0x08
	.zero		1


	//   ....[20]....
        /*0a28*/ 	.word	0x000008d0
        /*0a2c*/ 	.word	0x000000ff
        /*0a30*/ 	.word	0x000308b8
        /*0a34*/ 	.short	0x0100
        /*0a36*/ 	.byte	0x08
	.zero		1


	//   ....[21]....
        /*0a38*/ 	.word	0x000008e0
        /*0a3c*/ 	.word	0x000000ff
        /*0a40*/ 	.word	0x000308c8
        /*0a44*/ 	.short	0x0100
        /*0a46*/ 	.byte	0x08
	.zero		1


	//   ....[22]....
        /*0a48*/ 	.word	0x00001d20
        /*0a4c*/ 	.word	0x000000ff
        /*0a50*/ 	.word	0x00030800
        /*0a54*/ 	.short	0x010a
        /*0a56*/ 	.byte	0x26
	.zero		1


	//   ....[23]....
        /*0a58*/ 	.word	0x00001da0
        /*0a5c*/ 	.word	0x0000000b
        /*0a60*/ 	.word	0x00030830
        /*0a64*/ 	.short	0x010a
        /*0a66*/ 	.byte	0x3f
	.zero		1


	//   ....[24]....
        /*0a68*/ 	.word	0x00001e40
        /*0a6c*/ 	.word	0x0000000b
        /*0a70*/ 	.word	0x00030830
        /*0a74*/ 	.short	0x010a
        /*0a76*/ 	.byte	0x3f
	.zero		1


	//   ....[25]....
        /*0a78*/ 	.word	0x000028a0
        /*0a7c*/ 	.word	0x00000004
        /*0a80*/ 	.word	0x00000000
        /*0a84*/ 	.short	0x0101
        /*0a86*/ 	.byte	0x3f
	.zero		1


	//   ....[26]....
        /*0a88*/ 	.word	0x000050f0
        /*0a8c*/ 	.word	0x000000ff
        /*0a90*/ 	.word	0x00030830
        /*0a94*/ 	.short	0x010a
        /*0a96*/ 	.byte	0x07
	.zero		1


	//   ....[27]....
        /*0a98*/ 	.word	0x00005130
        /*0a9c*/ 	.word	0x000000ff
        /*0aa0*/ 	.word	0x00030830
        /*0aa4*/ 	.short	0x010a
        /*0aa6*/ 	.byte	0x07
	.zero		1


	//   ....[28]....
        /*0aa8*/ 	.word	0x00005bf0
        /*0aac*/ 	.word	0x000000ff
        /*0ab0*/ 	.word	0x00030850
        /*0ab4*/ 	.short	0x010a
        /*0ab6*/ 	.byte	0x06
	.zero		1


	//   ....[29]....
        /*0ab8*/ 	.word	0x00005c30
        /*0abc*/ 	.word	0x000000ff
        /*0ac0*/ 	.word	0x00030850
        /*0ac4*/ 	.short	0x010a
        /*0ac6*/ 	.byte	0x06
	.zero		1


	//   ....[30]....
        /*0ac8*/ 	.word	0x000065f0
        /*0acc*/ 	.word	0x0000000c
        /*0ad0*/ 	.word	0x00000000
        /*0ad4*/ 	.short	0x0101
        /*0ad6*/ 	.byte	0x3f
	.zero		1


	//   ....[31]....
        /*0ad8*/ 	.word	0x00008030
        /*0adc*/ 	.word	0x00000084
        /*0ae0*/ 	.word	0x00000000
        /*0ae4*/ 	.short	0x0101
        /*0ae6*/ 	.byte	0x3f
	.zero		1


	//   ....[32]....
        /*0ae8*/ 	.word	0x00008970
        /*0aec*/ 	.word	0x000000ff
        /*0af0*/ 	.word	0x00030830
        /*0af4*/ 	.short	0x010a
        /*0af6*/ 	.byte	0x06
	.zero		1


	//   ....[33]....
        /*0af8*/ 	.word	0x000089b0
        /*0afc*/ 	.word	0x000000ff
        /*0b00*/ 	.word	0x00030830
        /*0b04*/ 	.short	0x010a
        /*0b06*/ 	.byte	0x06
	.zero		1


	//   ....[34]....
        /*0b08*/ 	.word	0x00009470
        /*0b0c*/ 	.word	0x000000ff
        /*0b10*/ 	.word	0x00030850
        /*0b14*/ 	.short	0x010a
        /*0b16*/ 	.byte	0x0a
	.zero		1


	//   ....[35]....
        /*0b18*/ 	.word	0x000094b0
        /*0b1c*/ 	.word	0x000000ff
        /*0b20*/ 	.word	0x00030850
        /*0b24*/ 	.short	0x010a
        /*0b26*/ 	.byte	0x0a
	.zero		1


	//   ....[36]....
        /*0b28*/ 	.word	0x0000a7f0
        /*0b2c*/ 	.word	0x0000000d
        /*0b30*/ 	.word	0x00000000
        /*0b34*/ 	.short	0x0101
        /*0b36*/ 	.byte	0x3f
	.zero		1


	//   ....[37]....
        /*0b38*/ 	.word	0x0000a830
        /*0b3c*/ 	.word	0x0000008a
        /*0b40*/ 	.word	0x00000000
        /*0b44*/ 	.short	0x0101
        /*0b46*/ 	.byte	0x3f
	.zero		1


	//   ....[38]....
        /*0b48*/ 	.word	0x0000adf0
        /*0b4c*/ 	.word	0x000000ff
        /*0b50*/ 	.word	0x00030830
        /*0b54*/ 	.short	0x010a
        /*0b56*/ 	.byte	0x06
	.zero		1


	//   ....[39]....
        /*0b58*/ 	.word	0x0000ae30
        /*0b5c*/ 	.word	0x000000ff
        /*0b60*/ 	.word	0x00030830
        /*0b64*/ 	.short	0x010a
        /*0b66*/ 	.byte	0x06
	.zero		1


	//   ....[40]....
        /*0b68*/ 	.word	0x0000b8f0
        /*0b6c*/ 	.word	0x000000ff
        /*0b70*/ 	.word	0x00030850
        /*0b74*/ 	.short	0x010a
        /*0b76*/ 	.byte	0x0a
	.zero		1


	//   ....[41]....
        /*0b78*/ 	.word	0x0000b930
        /*0b7c*/ 	.word	0x000000ff
        /*0b80*/ 	.word	0x00030850
        /*0b84*/ 	.short	0x010a
        /*0b86*/ 	.byte	0x0a
	.zero		1


	//   ....[42]....
        /*0b88*/ 	.word	0x0000c300
        /*0b8c*/ 	.word	0x0000000e
        /*0b90*/ 	.word	0x00000000
        /*0b94*/ 	.short	0x0101
        /*0b96*/ 	.byte	0x3f
	.zero		1


	//   ....[43]....
        /*0b98*/ 	.word	0x0000dc80
        /*0b9c*/ 	.word	0x0000007d
        /*0ba0*/ 	.word	0x00000000
        /*0ba4*/ 	.short	0x0101
        /*0ba6*/ 	.byte	0x3f
	.zero		1


	//   ....[44]....
        /*0ba8*/ 	.word	0x0000e910
        /*0bac*/ 	.word	0x000000ff
        /*0bb0*/ 	.word	0x00030850
        /*0bb4*/ 	.short	0x010a
        /*0bb6*/ 	.byte	0x05
	.zero		1


	//   ....[45]....
        /*0bb8*/ 	.word	0x0000e950
        /*0bbc*/ 	.word	0x000000ff
        /*0bc0*/ 	.word	0x00030850
        /*0bc4*/ 	.short	0x010a
        /*0bc6*/ 	.byte	0x05
	.zero		1


	//   ....[46]....
        /*0bc8*/ 	.word	0x0000ee10
        /*0bcc*/ 	.word	0x00000009
        /*0bd0*/ 	.word	0x00000000
        /*0bd4*/ 	.short	0x0101
        /*0bd6*/ 	.byte	0x3f
	.zero		1


	//   ....[47]....
        /*0bd8*/ 	.word	0x00010a70
        /*0bdc*/ 	.word	0x00000017
        /*0be0*/ 	.word	0x00000000
        /*0be4*/ 	.short	0x0101
        /*0be6*/ 	.byte	0x3f
	.zero		1


	//   ....[48]....
        /*0be8*/ 	.word	0x00013c60
        /*0bec*/ 	.word	0x00000000
        /*0bf0*/ 	.word	0x00030840
        /*0bf4*/ 	.short	0x010a
        /*0bf6*/ 	.byte	0x3f
	.zero		1


	//   ....[49]....
        /*0bf8*/ 	.word	0x00014c90
        /*0bfc*/ 	.word	0x0000000a
        /*0c00*/ 	.word	0x00030800
        /*0c04*/ 	.short	0x0107
        /*0c06*/ 	.byte	0x3f
	.zero		1


	//   ....[50]....
        /*0c08*/ 	.word	0x00014da0
        /*0c0c*/ 	.word	0x00000002
        /*0c10*/ 	.word	0x00030800
        /*0c14*/ 	.short	0x0101
        /*0c16*/ 	.byte	0x3f
	.zero		1


	//   ....[51]....
        /*0c18*/ 	.word	0x00014dc0
        /*0c1c*/ 	.word	0x00000002
        /*0c20*/ 	.word	0x00030820
        /*0c24*/ 	.short	0x010a
        /*0c26*/ 	.byte	0x3f
	.zero		1


	//   ....[52]....
        /*0c28*/ 	.word	0x00015150
        /*0c2c*/ 	.word	0x00000003
        /*0c30*/ 	.word	0x00030840
        /*0c34*/ 	.short	0x010a
        /*0c36*/ 	.byte	0x3f
	.zero		1


	//   ....[53]....
        /*0c38*/ 	.word	0x00015610
        /*0c3c*/ 	.word	0x00000003
        /*0c40*/ 	.word	0x00000060
        /*0c44*/ 	.short	0x010a
        /*0c46*/ 	.byte	0x3f
	.zero		1


	//   ....[54]....
        /*0c48*/ 	.word	0x00015e10
        /*0c4c*/ 	.word	0x00000003
        /*0c50*/ 	.word	0x00030840
        /*0c54*/ 	.short	0x010a
        /*0c56*/ 	.byte	0x3f
	.zero		1


	//   ....[55]....
        /*0c58*/ 	.word	0x000162d0
        /*0c5c*/ 	.word	0x00000002
        /*0c60*/ 	.word	0x00000060
        /*0c64*/ 	.short	0x010a
        /*0c66*/ 	.byte	0x3f
	.zero		1


	//   ....[56]....
        /*0c68*/ 	.word	0x000169e0
        /*0c6c*/ 	.word	0x00000002
        /*0c70*/ 	.word	0x00030840
        /*0c74*/ 	.short	0x010a
        /*0c76*/ 	.byte	0x3f
	.zero		1


	//   ....[57]....
        /*0c78*/ 	.word	0x00016ea0
        /*0c7c*/ 	.word	0x00000002
        /*0c80*/ 	.word	0x00000060
        /*0c84*/ 	.short	0x010a
        /*0c86*/ 	.byte	0x3f
	.zero		1


	//   ....[58]....
        /*0c88*/ 	.word	0x00017540
        /*0c8c*/ 	.word	0x00000000
        /*0c90*/ 	.word	0x00030860
        /*0c94*/ 	.short	0x010a
        /*0c96*/ 	.byte	0x3f
	.zero		1


	//   ....[59]....
        /*0c98*/ 	.word	0x00018760
        /*0c9c*/ 	.word	0x00000000
        /*0ca0*/ 	.word	0x00030820
        /*0ca4*/ 	.short	0x010a
        /*0ca6*/ 	.byte	0x3f
	.zero		1


	//   ....[60]....
        /*0ca8*/ 	.word	0x00018940
        /*0cac*/ 	.word	0x00000006
        /*0cb0*/ 	.word	0x00000000
        /*0cb4*/ 	.short	0x010a
        /*0cb6*/ 	.byte	0x3f
	.zero		1


	//   ....[61]....
        /*0cb8*/ 	.word	0x000189b0
        /*0cbc*/ 	.word	0x00000007
        /*0cc0*/ 	.word	0x00000000
        /*0cc4*/ 	.short	0x010a
        /*0cc6*/ 	.byte	0x3f
	.zero		1


	//   ....[62]....
        /*0cc8*/ 	.word	0x00018a20
        /*0ccc*/ 	.word	0x00000004
        /*0cd0*/ 	.word	0x00000000
        /*0cd4*/ 	.short	0x010a
        /*0cd6*/ 	.byte	0x3f
	.zero		1


	//   ....[63]....
        /*0cd8*/ 	.word	0x00018a50
        /*0cdc*/ 	.word	0x00000003
        /*0ce0*/ 	.word	0x00000000
        /*0ce4*/ 	.short	0x010a
        /*0ce6*/ 	.byte	0x3f
	.zero		1


	//   ....[64]....
        /*0ce8*/ 	.word	0x00018ac0
        /*0cec*/ 	.word	0x00000003
        /*0cf0*/ 	.word	0x00030800
        /*0cf4*/ 	.short	0x010a
        /*0cf6*/ 	.byte	0x3f
	.zero		1


	//   ....[65]....
        /*0cf8*/ 	.word	0x00018b10
        /*0cfc*/ 	.word	0x0000000b
        /*0d00*/ 	.word	0x00030830
        /*0d04*/ 	.short	0x010a
        /*0d06*/ 	.byte	0x3f
	.zero		1


	//   ....[66]....
        /*0d08*/ 	.word	0x00018b70
        /*0d0c*/ 	.word	0x0000000c
        /*0d10*/ 	.word	0x00030830
        /*0d14*/ 	.short	0x010a
        /*0d16*/ 	.byte	0x3f
	.zero		1


	//   ....[67]....
        /*0d18*/ 	.word	0x00018bd0
        /*0d1c*/ 	.word	0x00000009
        /*0d20*/ 	.word	0x00030850
        /*0d24*/ 	.short	0x010a
        /*0d26*/ 	.byte	0x3f
	.zero		1


	//   ....[68]....
        /*0d28*/ 	.word	0x00018c30
        /*0d2c*/ 	.word	0x00000004
        /*0d30*/ 	.word	0x00030830
        /*0d34*/ 	.short	0x010a
        /*0d36*/ 	.byte	0x3f
	.zero		1


	//   ....[69]....
        /*0d38*/ 	.word	0x00018c90
        /*0d3c*/ 	.word	0x00000003
        /*0d40*/ 	.word	0x00030850
        /*0d44*/ 	.short	0x010a
        /*0d46*/ 	.byte	0x3f
	.zero		1


	//   ....[70]....
        /*0d48*/ 	.word	0x00018cf0
        /*0d4c*/ 	.word	0x00000004
        /*0d50*/ 	.word	0x00030830
        /*0d54*/ 	.short	0x010a
        /*0d56*/ 	.byte	0x3f
	.zero		1


	//   ....[71]....
        /*0d58*/ 	.word	0x00018d50
        /*0d5c*/ 	.word	0x00000003
        /*0d60*/ 	.word	0x00030850
        /*0d64*/ 	.short	0x010a
        /*0d66*/ 	.byte	0x3f
	.zero		1


	//   ....[72]....
        /*0d68*/ 	.word	0x00018db0
        /*0d6c*/ 	.word	0x00000007
        /*0d70*/ 	.word	0x00030850
        /*0d74*/ 	.short	0x010a
        /*0d76*/ 	.byte	0x3f
	.zero		1


	//   ....[73]....
        /*0d78*/ 	.word	0x00018f50
        /*0d7c*/ 	.word	0x00000000
        /*0d80*/ 	.word	0x00030840
        /*0d84*/ 	.short	0x010a
        /*0d86*/ 	.byte	0x3f
	.zero		1


	//   ....[74]....
        /*0d88*/ 	.word	0x00019b90
        /*0d8c*/ 	.word	0x00000002
        /*0d90*/ 	.word	0x00030820
        /*0d94*/ 	.short	0x010a
        /*0d96*/ 	.byte	0x3f
	.zero		1


	//   ....[75]....
        /*0d98*/ 	.word	0x00019be0
        /*0d9c*/ 	.word	0x00000003
        /*0da0*/ 	.word	0x00030840
        /*0da4*/ 	.short	0x010a
        /*0da6*/ 	.byte	0x3f
	.zero		1


	//   ....[76]....
        /*0da8*/ 	.word	0x00019c30
        /*0dac*/ 	.word	0x00000003
        /*0db0*/ 	.word	0x00000060
        /*0db4*/ 	.short	0x010a
        /*0db6*/ 	.byte	0x3f
	.zero		1


	//   ....[77]....
        /*0db8*/ 	.word	0x00019c80
        /*0dbc*/ 	.word	0x00000003
        /*0dc0*/ 	.word	0x00030840
        /*0dc4*/ 	.short	0x010a
        /*0dc6*/ 	.byte	0x3f
	.zero		1


	//   ....[78]....
        /*0dc8*/ 	.word	0x00019cd0
        /*0dcc*/ 	.word	0x00000002
        /*0dd0*/ 	.word	0x00000060
        /*0dd4*/ 	.short	0x010a
        /*0dd6*/ 	.byte	0x3f
	.zero		1


	//   ....[79]....
        /*0dd8*/ 	.word	0x00019d20
        /*0ddc*/ 	.word	0x00000002
        /*0de0*/ 	.word	0x00030840
        /*0de4*/ 	.short	0x010a
        /*0de6*/ 	.byte	0x3f
	.zero		1


	//   ....[80]....
        /*0de8*/ 	.word	0x00019d70
        /*0dec*/ 	.word	0x00000002
        /*0df0*/ 	.word	0x00000060
        /*0df4*/ 	.short	0x010a
        /*0df6*/ 	.byte	0x3f
	.zero		1


	//   ....[81]....
        /*0df8*/ 	.word	0x00019dc0
        /*0dfc*/ 	.word	0x00000000
        /*0e00*/ 	.word	0x00030860
        /*0e04*/ 	.short	0x010a
        /*0e06*/ 	.byte	0x3f
	.zero		1


	//   ....[82]....
        /*0e08*/ 	.word	0x0001a7d0
        /*0e0c*/ 	.word	0x00000000
        /*0e10*/ 	.word	0x00030820
        /*0e14*/ 	.short	0x010a
        /*0e16*/ 	.byte	0x3f
	.zero		1


	//   ....[83]....
        /*0e18*/ 	.word	0x0001a970
        /*0e1c*/ 	.word	0x00000006
        /*0e20*/ 	.word	0x00000000
        /*0e24*/ 	.short	0x010a
        /*0e26*/ 	.byte	0x3f
	.zero		1


	//   ....[84]....
        /*0e28*/ 	.word	0x0001a9c0
        /*0e2c*/ 	.word	0x00000007
        /*0e30*/ 	.word	0x00000000
        /*0e34*/ 	.short	0x010a
        /*0e36*/ 	.byte	0x3f
	.zero		1


	//   ....[85]....
        /*0e38*/ 	.word	0x0001aa10
        /*0e3c*/ 	.word	0x00000004
        /*0e40*/ 	.word	0x00000000
        /*0e44*/ 	.short	0x010a
        /*0e46*/ 	.byte	0x3f
	.zero		1


	//----- nvinfo : EIATTR_NUM_MBARRIERS
	.align		4
.L_247:
        /*0e48*/ 	.byte	0x03, 0x38
        /*0e4a*/ 	.short	0x0016


	//----- nvinfo : EIATTR_EXIT_INSTR_OFFSETS
	.align		4
        /*0e4c*/ 	.byte	0x04, 0x1c
        /*0e4e*/ 	.short	(.L_249 - .L_248)


	//   ....[0]....
.L_248:
        /*0e50*/ 	.word	0x00000a50


	//   ....[1]....
        /*0e54*/ 	.word	0x00011d10


	//   ....[2]....
        /*0e58*/ 	.word	0x00018aa0


	//----- nvinfo : EIATTR_MAX_THREADS
	.align		4
.L_249:
        /*0e5c*/ 	.byte	0x04, 0x05
        /*0e5e*/ 	.short	(.L_251 - .L_250)
.L_250:
        /*0e60*/ 	.word	0x00000180
        /*0e64*/ 	.word	0x00000001
        /*0e68*/ 	.word	0x00000001


	//----- nvinfo : EIATTR_CRS_STACK_SIZE
	.align		4
.L_251:
        /*0e6c*/ 	.byte	0x04, 0x1e
        /*0e6e*/ 	.short	(.L_253 - .L_252)
.L_252:
        /*0e70*/ 	.word	0x00000000


	//----- nvinfo : EIATTR_CBANK_PARAM_SIZE
	.align		4
.L_253:
        /*0e74*/ 	.byte	0x03, 0x19
        /*0e76*/ 	.short	0x0af0


	//----- nvinfo : EIATTR_PARAM_CBANK
	.align		4
        /*0e78*/ 	.byte	0x04, 0x0a
        /*0e7a*/ 	.short	(.L_255 - .L_254)
	.align		4
.L_254:
        /*0e7c*/ 	.word	index@(.nv.constant0._ZN7cutlass13device_kernelIN5flash11enable_sm90INS1_16FlashAttnFwdSm90INS1_25CollectiveMainloopFwdSm90ILi2EN4cute5tupleIJNS5_1CILi1EEES8_S8_EEENS6_IJNS7_ILi128EEENS7_ILi96EEENS7_ILi192EEEEEELi192ENS_10bfloat16_tEfNS_4arch4Sm90ELb0ELb1ELb1ELb1ELb0ELb0ELb0ELb1ELb1ELb1ELb0ELb0EEENS1_21CollectiveEpilogueFwdINS6_IJSA_SC_SB_EEES9_SE_SG_Li256ELb1ELb1ELb0ELb0EEENS1_36VarlenDynamicPersistentTileSchedulerILi128ELi96ELi256ELi128ELb0ELb1ELb1ELb1ELb0ELb1EEEEEEEEEvNT_6ParamsE)
        /*0e80*/ 	.short	0x0210
        /*0e82*/ 	.short	0x0af0


	//----- nvinfo : EIATTR_SW_WAR
	.align		4
.L_255:
        /*0e84*/ 	.byte	0x04, 0x36
        /*0e86*/ 	.short	(.L_257 - .L_256)
.L_256:
        /*0e88*/ 	.word	0x00000008
.L_257:


//--------------------- .nv.info._ZN7cutlass13device_kernelIN5flash11enable_sm90INS1_16FlashAttnFwdSm90INS1_25CollectiveMainloopFwdSm90ILi2EN4cute5tupleIJNS5_1CILi1EEES8_S8_EEENS6_IJNS7_ILi128EEENS7_ILi96EEENS7_ILi192EEEEEELi192ENS_10bfloat16_tEfNS_4arch4Sm90ELb0ELb1ELb1ELb1ELb0ELb1ELb0ELb1ELb1ELb1ELb0ELb0EEENS1_21CollectiveEpilogueFwdINS6_IJSA_SC_SB_EEES9_SE_SG_Li256ELb1ELb1ELb0ELb0EEENS1_36VarlenDynamicPersistentTileSchedulerILi128ELi96ELi256ELi128ELb0ELb1ELb1ELb1ELb0ELb1EEEEEEEEEvNT_6ParamsE --------------------------
	.section	.nv.info._ZN7cutlass13device_kernelIN5flash11enable_sm90INS1_16FlashAttnFwdSm90INS1_25CollectiveMainloopFwdSm90ILi2EN4cute5tupleIJNS5_1CILi1EEES8_S8_EEENS6_IJNS7_ILi128EEENS7_ILi96EEENS7_ILi192EEEEEELi192ENS_10bfloat16_tEfNS_4arch4Sm90ELb0ELb1ELb1ELb1ELb0ELb1ELb0ELb1ELb1ELb1ELb0ELb0EEENS1_21CollectiveEpilogueFwdINS6_IJSA_SC_SB_EEES9_SE_SG_Li256ELb1ELb1ELb0ELb0EEENS1_36VarlenDynamicPersistentTileSchedulerILi128ELi96ELi256ELi128ELb0ELb1ELb1ELb1ELb0ELb1EEEEEEEEEvNT_6ParamsE,"",@"SHT_CUDA_INFO"
	.sectionflags	@""
	.align	4


	//----- nvinfo : EIATTR_CUDA_API_VERSION
	.align		4
        /*0000*/ 	.byte	0x04, 0x37
        /*0002*/ 	.short	(.L_259 - .L_258)
.L_258:
        /*0004*/ 	.word	0x00000082


	//----- nvinfo : EIATTR_KPARAM_INFO
	.align		4
.L_259:
        /*0008*/ 	.byte	0x04, 0x17
        /*000a*/ 	.short	(.L_261 - .L_260)
.L_260:
        /*000c*/ 	.word	0x00000000
        /*0010*/ 	.short	0x0000
        /*0012*/ 	.short	0x0070
        /*0014*/ 	.byte	0x00, 0xf0, 0x01, 0x2a


	//----- nvinfo : EIATTR_SPARSE_MMA_MASK
	.align		4
.L_261:
        /*0018*/ 	.byte	0x03, 0x50
        /*001a*/ 	.short	0x0000


	//----- nvinfo : EIATTR_MAXREG_COUNT
	.align		4
        /*001c*/ 	.byte	0x03, 0x1b
        /*001e*/ 	.short	0x00a8


	//----- nvinfo : EIATTR_NUM_BARRIERS
	.align		4
        /*0020*/ 	.byte	0x02, 0x4c
        /*0022*/ 	.byte	0x10
	.zero		1


	//----- nvinfo : EIATTR_EXTERNS
	.align		4
        /*0024*/ 	.byte	0x04, 0x0f
        /*0026*/ 	.short	(.L_263 - .L_262)


	//   ....[0]....
	.align		4
.L_262:
        /*0028*/ 	.word	index@(__assertfail)


	//----- nvinfo : EIATTR_ANNOTATIONS
	.align		4
.L_263:
        /*002c*/ 	.byte	0x04, 0x55
        /*002e*/ 	.short	(.L_265 - .L_264)


	//   ....[0]....
.L_264:
        /* <DEDUP_REMOVED lines=85> */


	//----- nvinfo : EIATTR_MERCURY_ISA_VERSION
	.align		4
.L_265:
        /*0568*/ 	.byte	0x03, 0x5f
        /*056a*/ 	.short	0x0101


	//----- nvinfo : EIATTR_UNUSED_LOAD_BYTE_OFFSET
	.align		4
        /*056c*/ 	.byte	0x04, 0x44
        /*056e*/ 	.short	(.L_267 - .L_266)


	//   ....[0]....
.L_266:
        /*0570*/ 	.word	0x00000b30
        /*0574*/ 	.word	0x0000fff0


	//   ....[1]....
        /*0578*/ 	.word	0x00019a90
        /*057c*/ 	.word	0x0000fff0


	//----- nvinfo : EIATTR_INT_WARP_WIDE_INSTR_OFFSETS
	.align		4
.L_267:
        /*0580*/ 	.byte	0x04, 0x31
        /*0582*/ 	.short	(.L_269 - .L_268)


	//   ....[0]....
.L_268:
        /*0584*/ 	.word	0x00000220


	//   ....[1]....
        /*0588*/ 	.word	0x00000260


	//   ....[2]....
        /*058c*/ 	.word	0x000002d0


	//   ....[3]....
        /*0590*/ 	.word	0x0001f520


	//   ....[4]....
        /*0594*/ 	.word	0x0001f5c0


	//   ....[5]....
        /*0598*/ 	.word	0x000234f0


	//   ....[6]....
        /*059c*/ 	.word	0x00023560


	//----- nvinfo : EIATTR_COOP_GROUP_MASK_REGIDS
	.align		4
.L_269:
        /*05a0*/ 	.byte	0x04, 0x29
        /*05a2*/ 	.short	(.L_271 - .L_270)


	//   ....[0]....
.L_270:
        /*05a4*/ 	.word	0xffffffff


	//   ....[1]....
        /*05a8*/ 	.word	0xffffffff


	//   ....[2]....
        /*05ac*/ 	.word	0xffffffff


	//   ....[3]....
        /*05b0*/ 	.word	0xffffffff


	//   ....[4]....
        /*05b4*/ 	.word	0xffffffff


	//   ....[5]....
        /*05b8*/ 	.word	0xffffffff


	//   ....[6]....
        /*05bc*/ 	.word	0xffffffff


	//   ....[7]....
        /*05c0*/ 	.word	0xffffffff


	//   ....[8]....
        /*05c4*/ 	.word	0xffffffff


	//   ....[9]....
        /*05c8*/ 	.word	0xffffffff


	//   ....[10]....
        /*05cc*/ 	.word	0xffffffff


	//   ....[11]....
        /*05d0*/ 	.word	0xffffffff


	//   ....[12]....
        /*05d4*/ 	.word	0xffffffff


	//   ....[13]....
        /*05d8*/ 	.word	0xffffffff


	//   ....[14]....
        /*05dc*/ 	.word	0xffffffff


	//   ....[15]....
        /*05e0*/ 	.word	0xffffffff


	//   ....[16]....
        /*05e4*/ 	.word	0xffffffff


	//   ....[17]....
        /*05e8*/ 	.word	0xffffffff


	//   ....[18]....
        /*05ec*/ 	.word	0xffffffff


	//   ....[19]....
        /*05f0*/ 	.word	0xffffffff


	//   ....[20]....
        /*05f4*/ 	.word	0xffffffff


	//   ....[21]....
        /*05f8*/ 	.word	0xffffffff


	//   ....[22]....
        /*05fc*/ 	.word	0xffffffff


	//   ....[23]....
        /*0600*/ 	.word	0xffffffff


	//   ....[24]....
        /*0604*/ 	.word	0xffffffff


	//   ....[25]....
        /*0608*/ 	.word	0xffffffff


	//   ....[26]....
        /*060c*/ 	.word	0xffffffff


	//   ....[27]....
        /*0610*/ 	.word	0xffffffff


	//   ....[28]....
        /*0614*/ 	.word	0xffffffff


	//   ....[29]....
        /*0618*/ 	.word	0xffffffff


	//   ....[30]....
        /*061c*/ 	.word	0xffffffff


	//   ....[31]....
        /*0620*/ 	.word	0xffffffff


	//   ....[32]....
        /*0624*/ 	.word	0xffffffff


	//   ....[33]....
        /*0628*/ 	.word	0xffffffff


	//   ....[34]....
        /*062c*/ 	.word	0xffffffff


	//   ....[35]....
        /*0630*/ 	.word	0xffffffff


	//   ....[36]....
        /*0634*/ 	.word	0xffffffff


	//   ....[37]....
        /*0638*/ 	.word	0xffffffff


	//   ....[38]....
        /*063c*/ 	.word	0xffffffff


	//   ....[39]....
        /*0640*/ 	.word	0xffffffff


	//   ....[40]....
        /*0644*/ 	.word	0xffffffff


	//   ....[41]....
        /*0648*/ 	.word	0xffffffff


	//   ....[42]....
        /*064c*/ 	.word	0xffffffff


	//   ....[43]....
        /*0650*/ 	.word	0xffffffff


	//   ....[44]....
        /*0654*/ 	.word	0xffffffff


	//   ....[45]....
        /*0658*/ 	.word	0xffffffff


	//   ....[46]....
        /*065c*/ 	.word	0xffffffff


	//   ....[47]....
        /*0660*/ 	.word	0xffffffff


	//   ....[48]....
        /*0664*/ 	.word	0xffffffff


	//   ....[49]....
        /*0668*/ 	.word	0xffffffff


	//   ....[50]....
        /*066c*/ 	.word	0xffffffff


	//   ....[51]....
        /*0670*/ 	.word	0xffffffff


	//   ....[52]....
        /*0674*/ 	.word	0xffffffff


	//   ....[53]....
        /*0678*/ 	.word	0xffffffff


	//   ....[54]....
        /*067c*/ 	.word	0xffffffff


	//   ....[55]....
        /*0680*/ 	.word	0xffffffff


	//   ....[56]....
        /*0684*/ 	.word	0xffffffff


	//   ....[57]....
        /*0688*/ 	.word	0xffffffff


	//   ....[58]....
        /*068c*/ 	.word	0xffffffff


	//   ....[59]....
        /*0690*/ 	.word	0xffffffff


	//   ....[60]....
        /*0694*/ 	.word	0xffffffff


	//   ....[61]....
        /*0698*/ 	.word	0xffffffff


	//   ....[62]....
        /*069c*/ 	.word	0xffffffff


	//   ....[63]....
        /*06a0*/ 	.word	0xffffffff


	//   ....[64]....
        /*06a4*/ 	.word	0xffffffff


	//   ....[65]....
        /*06a8*/ 	.word	0xffffffff


	//   ....[66]....
        /*06ac*/ 	.word	0xffffffff


	//   ....[67]....
        /*06b0*/ 	.word	0xffffffff


	//   ....[68]....
        /*06b4*/ 	.word	0xffffffff


	//   ....[69]....
        /*06b8*/ 	.word	0xffffffff


	//   ....[70]....
        /*06bc*/ 	.word	0xffffffff


	//   ....[71]....
        /*06c0*/ 	.word	0xffffffff


	//   ....[72]....
        /*06c4*/ 	.word	0xffffffff


	//   ....[73]....
        /*06c8*/ 	.word	0xffffffff


	//   ....[74]....
        /*06cc*/ 	.word	0xffffffff


	//   ....[75]....
        /*06d0*/ 	.word	0xffffffff


	//   ....[76]....
        /*06d4*/ 	.word	0xffffffff


	//   ....[77]....
        /*06d8*/ 	.word	0xffffffff


	//   ....[78]....
        /*06dc*/ 	.word	0xffffffff


	//   ....[79]....
        /*06e0*/ 	.word	0xffffffff


	//   ....[80]....
        /*06e4*/ 	.word	0xffffffff


	//   ....[81]....
        /*06e8*/ 	.word	0xffffffff


	//   ....[82]....
        /*06ec*/ 	.word	0xffffffff


	//   ....[83]....
        /*06f0*/ 	.word	0xffffffff


	//   ....[84]....
        /*06f4*/ 	.word	0xffffffff


	//   ....[85]....
        /*06f8*/ 	.word	0xffffffff


	//   ....[86]....
        /*06fc*/ 	.word	0xffffffff


	//   ....[87]....
        /*0700*/ 	.word	0xffffffff


	//   ....[88]....
        /*0704*/ 	.word	0xffffffff


	//   ....[89]....
        /*0708*/ 	.word	0xffffffff


	//   ....[90]....
        /*070c*/ 	.word	0xffffffff


	//   ....[91]....
        /*0710*/ 	.word	0xffffffff


	//   ....[92]....
        /*0714*/ 	.word	0xffffffff


	//   ....[93]....
        /*0718*/ 	.word	0xffffffff


	//   ....[94]....
        /*071c*/ 	.word	0xffffffff


	//   ....[95]....
        /*0720*/ 	.word	0xffffffff


	//   ....[96]....
        /*0724*/ 	.word	0xffffffff


	//   ....[97]....
        /*0728*/ 	.word	0xffffffff


	//   ....[98]....
        /*072c*/ 	.word	0xffffffff


	//   ....[99]....
        /*0730*/ 	.word	0xffffffff


	//   ....[100]....
        /*0734*/ 	.word	0xffffffff


	//   ....[101]....
        /*0738*/ 	.word	0xffffffff


	//   ....[102]....
        /*073c*/ 	.word	0xffffffff


	//   ....[103]....
        /*0740*/ 	.word	0xffffffff


	//   ....[104]....
        /*0744*/ 	.word	0xffffffff


	//   ....[105]....
        /*0748*/ 	.word	0xffffffff


	//   ....[106]....
        /*074c*/ 	.word	0xffffffff


	//   ....[107]....
        /*0750*/ 	.word	0xffffffff


	//   ....[108]....
        /*0754*/ 	.word	0xffffffff


	//   ....[109]....
        /*0758*/ 	.word	0xffffffff


	//   ....[110]....
        /*075c*/ 	.word	0xffffffff


	//   ....[111]....
        /*0760*/ 	.word	0xffffffff


	//   ....[112]....
        /*0764*/ 	.word	0xffffffff


	//   ....[113]....
        /*0768*/ 	.word	0xffffffff


	//   ....[114]....
        /*076c*/ 	.word	0xffffffff


	//   ....[115]....
        /*0770*/ 	.word	0xffffffff


	//   ....[116]....
        /*0774*/ 	.word	0xffffffff


	//   ....[117]....
        /*0778*/ 	.word	0xffffffff


	//   ....[118]....
        /*077c*/ 	.word	0xffffffff


	//   ....[119]....
        /*0780*/ 	.word	0xffffffff


	//   ....[120]....
        /*0784*/ 	.word	0xffffffff


	//   ....[121]....
        /*0788*/ 	.word	0xffffffff


	//   ....[122]....
        /*078c*/ 	.word	0x0500000f


	//   ....[123]....
        /*0790*/ 	.word	0x0500000f


	//   ....[124]....
        /*0794*/ 	.word	0x0500000f


	//   ....[125]....
        /*0798*/ 	.word	0x0500000f


	//   ....[126]....
        /*079c*/ 	.word	0x0500000f


	//   ....[127]....
        /*07a0*/ 	.word	0x0500000f


	//   ....[128]....
        /*07a4*/ 	.word	0x0500000f


	//   ....[129]....
        /*07a8*/ 	.word	0x0500000f


	//   ....[130]....
        /*07ac*/ 	.word	0x0500000f


	//   ....[131]....
        /*07b0*/ 	.word	0x0500000f


	//   ....[132]....
        /*07b4*/ 	.word	0x0500000f


	//   ....[133]....
        /*07b8*/ 	.word	0x0500000f


	//   ....[134]....
        /*07bc*/ 	.word	0x0500000f


	//   ....[135]....
        /*07c0*/ 	.word	0x0500000f


	//   ....[136]....
        /*07c4*/ 	.word	0x0500000f


	//   ....[137]....
        /*07c8*/ 	.word	0x0500000f


	//   ....[138]....
        /*07cc*/ 	.word	0x0500000f


	//   ....[139]....
        /*07d0*/ 	.word	0x0500000f


	//   ....[140]....
        /*07d4*/ 	.word	0x0500000f


	//   ....[141]....
        /*07d8*/ 	.word	0x0500000f


	//   ....[142]....
        /*07dc*/ 	.word	0x0500000f


	//   ....[143]....
        /*07e0*/ 	.word	0x0500000f


	//   ....[144]....
        /*07e4*/ 	.word	0x0500000f


	//   ....[145]....
        /*07e8*/ 	.word	0x0500000f


	//   ....[146]....
        /*07ec*/ 	.word	0x0500000f


	//   ....[147]....
        /*07f0*/ 	.word	0x0500000f


	//   ....[148]....
        /*07f4*/ 	.word	0x0500000f


	//   ....[149]....
        /*07f8*/ 	.word	0x0500000f


	//   ....[150]....
        /*07fc*/ 	.word	0x0500000f


	//   ....[151]....
        /*0800*/ 	.word	0x0500000f


	//   ....[152]....
        /*0804*/ 	.word	0x0500000f


	//   ....[153]....
        /*0808*/ 	.word	0x0500000f


	//   ....[154]....
        /*080c*/ 	.word	0x0500000f


	//   ....[155]....
        /*0810*/ 	.word	0x0500000f


	//   ....[156]....
        /*0814*/ 	.word	0x0500000f


	//   ....[157]....
        /*0818*/ 	.word	0x0500000f


	//   ....[158]....
        /*081c*/ 	.word	0x0500000f


	//   ....[159]....
        /*0820*/ 	.word	0x0500000f


	//   ....[160]....
        /*0824*/ 	.word	0x0500000f


	//   ....[161]....
        /*0828*/ 	.word	0x0500000f


	//   ....[162]....
        /*082c*/ 	.word	0x0500000f


	//   ....[163]....
        /*0830*/ 	.word	0x0500000f


	//   ....[164]....
        /*0834*/ 	.word	0x0500000f


	//   ....[165]....
        /*0838*/ 	.word	0x0500000f


	//   ....[166]....
        /*083c*/ 	.word	0x0500000f


	//   ....[167]....
        /*0840*/ 	.word	0x0500000f


	//   ....[168]....
        /*0844*/ 	.word	0x0500000f


	//   ....[169]....
        /*0848*/ 	.word	0x0500000f


	//   ....[170]....
        /*084c*/ 	.word	0x0500000f


	//   ....[171]....
        /*0850*/ 	.word	0x0500000f


	//   ....[172]....
        /*0854*/ 	.word	0x0500000f


	//   ....[173]....
        /*0858*/ 	.word	0x0500000f


	//----- nvinfo : EIATTR_COOP_GROUP_INSTR_OFFSETS
	.align		4
.L_271:
        /*085c*/ 	.byte	0x04, 0x28
        /*085e*/ 	.short	(.L_273 - .L_272)


	//   ....[0]....
.L_272:
        /*0860*/ 	.word	0x000000e0


	//   ....[1]....
        /*0864*/ 	.word	0x00000230


	//   ....[2]....
        /*0868*/ 	.word	0x00000280


	//   ....[3]....
        /*086c*/ 	.word	0x000004b0


	//   ....[4]....
        /*0870*/ 	.word	0x00000610


	//   ....[5]....
        /*0874*/ 	.word	0x00000730


	//   ....[6]....
        /*0878*/ 	.word	0x00000890


	//   ....[7]....
        /*087c*/ 	.word	0x00004be0


	//   ....[8]....
        /*0880*/ 	.word	0x00005330


	//   ....[9]....
        /*0884*/ 	.word	0x00005340


	//   ....[10]....
        /*0888*/ 	.word	0x00005350


	//   ....[11]....
        /*088c*/ 	.word	0x00005360


	//   ....[12]....
        /*0890*/ 	.word	0x00005bc0


	//   ....[13]....
        /*0894*/ 	.word	0x00005bd0


	//   ....[14]....
        /*0898*/ 	.word	0x00005be0


	//   ....[15]....
        /*089c*/ 	.word	0x00005bf0


	//   ....[16]....
        /*08a0*/ 	.word	0x00008ca0


	//   ....[17]....
        /*08a4*/ 	.word	0x00008cb0


	//   ....[18]....
        /*08a8*/ 	.word	0x00008cc0


	//   ....[19]....
        /*08ac*/ 	.word	0x00008cd0


	//   ....[20]....
        /*08b0*/ 	.word	0x00009370


	//   ....[21]....
        /*08b4*/ 	.word	0x00009380


	//   ....[22]....
        /*08b8*/ 	.word	0x00009390


	//   ....[23]....
        /*08bc*/ 	.word	0x000093a0


	//   ....[24]....
        /*08c0*/ 	.word	0x0000ceb0


	//   ....[25]....
        /*08c4*/ 	.word	0x0000db50


	//   ....[26]....
        /*08c8*/ 	.word	0x0000e430


	//   ....[27]....
        /*08cc*/ 	.word	0x0000e460


	//   ....[28]....
        /*08d0*/ 	.word	0x0000e870


	//   ....[29]....
        /*08d4*/ 	.word	0x0000e8d0


	//   ....[30]....
        /*08d8*/ 	.word	0x00010bd0


	//   ....[31]....
        /*08dc*/ 	.word	0x00010db0


	//   ....[32]....
        /*08e0*/ 	.word	0x00011b10


	//   ....[33]....
        /*08e4*/ 	.word	0x00011c20


	//   ....[34]....
        /*08e8*/ 	.word	0x00012240


	//   ....[35]....
        /*08ec*/ 	.word	0x000122b0


	//   ....[36]....
        /*08f0*/ 	.word	0x00014210


	//   ....[37]....
        /*08f4*/ 	.word	0x000142e0


	//   ....[38]....
        /*08f8*/ 	.word	0x00014680


	//   ....[39]....
        /*08fc*/ 	.word	0x00014940


	//   ....[40]....
        /*0900*/ 	.word	0x00016880


	//   ....[41]....
        /*0904*/ 	.word	0x00016a90


	//   ....[42]....
        /*0908*/ 	.word	0x000177e0


	//   ....[43]....
        /*090c*/ 	.word	0x000178f0


	//   ....[44]....
        /*0910*/ 	.word	0x00017ef0


	//   ....[45]....
        /*0914*/ 	.word	0x00017f50


	//   ....[46]....
        /*0918*/ 	.word	0x00018fc0


	//   ....[47]....
        /*091c*/ 	.word	0x00019000


	//   ....[48]....
        /*0920*/ 	.word	0x00019100


	//   ....[49]....
        /*0924*/ 	.word	0x00019120


	//   ....[50]....
        /*0928*/ 	.word	0x0001a8e0


	//   ....[51]....
        /*092c*/ 	.word	0x0001a910


	//   ....[52]....
        /*0930*/ 	.word	0x0001a940


	//   ....[53]....
        /*0934*/ 	.word	0x0001a970


	//   ....[54]....
        /*0938*/ 	.word	0x0001b070


	//   ....[55]....
        /*093c*/ 	.word	0x0001b0a0


	//   ....[56]....
        /*0940*/ 	.word	0x0001b1c0


	//   ....[57]....
        /*0944*/ 	.word	0x0001b1e0


	//   ....[58]....
        /*0948*/ 	.word	0x0001b2f0


	//   ....[59]....
        /*094c*/ 	.word	0x0001b310


	//   ....[60]....
        /*0950*/ 	.word	0x0001b430


	//   ....[61]....
        /*0954*/ 	.word	0x0001b450


	//   ....[62]....
        /*0958*/ 	.word	0x0001bd80


	//   ....[63]....
        /*095c*/ 	.word	0x0001bdb0


	//   ....[64]....
        /*0960*/ 	.word	0x0001bed0


	//   ....[65]....
        /*0964*/ 	.word	0x0001bef0


	//   ....[66]....
        /*0968*/ 	.word	0x0001c000


	//   ....[67]....
        /*096c*/ 	.word	0x0001c020


	//   ....[68]....
        /*0970*/ 	.word	0x0001c140


	//   ....[69]....
        /*0974*/ 	.word	0x0001c160


	//   ....[70]....
        /*0978*/ 	.word	0x0001c300


	//   ....[71]....
        /*097c*/ 	.word	0x0001c4f0


	//   ....[72]....
        /*0980*/ 	.word	0x0001c520


	//   ....[73]....
        /*0984*/ 	.word	0x0001c550


	//   ....[74]....
        /*0988*/ 	.word	0x0001c580


	//   ....[75]....
        /*098c*/ 	.word	0x0001c5b0


	//   ....[76]....
        /*0990*/ 	.word	0x0001c5e0


	//   ....[77]....
        /*0994*/ 	.word	0x0001c760


	//   ....[78]....
        /*0998*/ 	.word	0x0001c790


	//   ....[79]....
        /*099c*/ 	.word	0x0001c7c0


	//   ....[80]....
        /*09a0*/ 	.word	0x0001c7f0


	//   ....[81]....
        /*09a4*/ 	.word	0x0001c820


	//   ....[82]....
        /*09a8*/ 	.word	0x0001c850


	//   ....[83]....
        /*09ac*/ 	.word	0x0001c900


	//   ....[84]....
        /*09b0*/ 	.word	0x0001c960


	//   ....[85]....
        /*09b4*/ 	.word	0x0001c9f0


	//   ....[86]....
        /*09b8*/ 	.word	0x0001db50


	//   ....[87]....
        /*09bc*/ 	.word	0x0001fb00


	//   ....[88]....
        /*09c0*/ 	.word	0x00020790


	//   ....[89]....
        /*09c4*/ 	.word	0x000207d0


	//   ....[90]....
        /*09c8*/ 	.word	0x000207f0


	//   ....[91]....
        /*09cc*/ 	.word	0x00020810


	//   ....[92]....
        /*09d0*/ 	.word	0x00020930


	//   ....[93]....
        /*09d4*/ 	.word	0x00020940


	//   ....[94]....
        /*09d8*/ 	.word	0x000209e0


	//   ....[95]....
        /*09dc*/ 	.word	0x000209f0


	//   ....[96]....
        /*09e0*/ 	.word	0x00020a90


	//   ....[97]....
        /*09e4*/ 	.word	0x00020aa0


	//   ....[98]....
        /*09e8*/ 	.word	0x00020b40


	//   ....[99]....
        /*09ec*/ 	.word	0x00020b50


	//   ....[100]....
        /*09f0*/ 	.word	0x00020bd0


	//   ....[101]....
        /*09f4*/ 	.word	0x00020c00


	//   ....[102]....
        /*09f8*/ 	.word	0x00020c50


	//   ....[103]....
        /*09fc*/ 	.word	0x00020c90


	//   ....[104]....
        /*0a00*/ 	.word	0x00023d00


	//   ....[105]....
        /*0a04*/ 	.word	0x00023d60


	//   ....[106]....
        /*0a08*/ 	.word	0x00023d90


	//   ....[107]....
        /*0a0c*/ 	.word	0x00023da0


	//   ....[108]....
        /*0a10*/ 	.word	0x00023dd0


	//   ....[109]....
        /*0a14*/ 	.word	0x00023e00


	//   ....[110]....
        /*0a18*/ 	.word	0x00023e30


	//   ....[111]....
        /*0a1c*/ 	.word	0x00023e60


	//   ....[112]....
        /*0a20*/ 	.word	0x00023ff0


	//   ....[113]....
        /*0a24*/ 	.word	0x00024020


	//   ....[114]....
        /*0a28*/ 	.word	0x00024050


	//   ....[115]....
        /*0a2c*/ 	.word	0x00024080


	//   ....[116]....
        /*0a30*/ 	.word	0x000240b0


	//   ....[117]....
        /*0a34*/ 	.word	0x000240e0


	//   ....[118]....
        /*0a38*/ 	.word	0x000241a0


	//   ....[119]....
        /*0a3c*/ 	.word	0x000241c0


	//   ....[120]....
        /*0a40*/ 	.word	0x00024230


	//   ....[121]....
        /*0a44*/ 	.word	0x00024910


	//   ....[122]....
        /*0a48*/ 	.word	0x00024c80


	//   ....[123]....
        /*0a4c*/ 	.word	0x00024cd0


	//   ....[124]....
        /*0a50*/ 	.word	0x00024d20


	//   ....[125]....
        /*0a54*/ 	.word	0x00024d70


	//   ....[126]....
        /*0a58*/ 	.word	0x00024e00


	//   ....[127]....
        /*0a5c*/ 	.word	0x00024e90


	//   ....[128]....
        /*0a60*/ 	.word	0x00024ee0


	//   ....[129]....
        /*0a64*/ 	.word	0x00024f30


	//   ....[130]....
        /*0a68*/ 	.word	0x00025010


	//   ....[131]....
        /*0a6c*/ 	.word	0x00025060


	//   ....[132]....
        /*0a70*/ 	.word	0x000250b0


	//   ....[133]....
        /*0a74*/ 	.word	0x00025100


	//   ....[134]....
        /*0a78*/ 	.word	0x000251b0


	//   ....[135]....
        /*0a7c*/ 	.word	0x00025240


	//   ....[136]....
        /*0a80*/ 	.word	0x000252a0


	//   ....[137]....
        /*0a84*/ 	.word	0x00025300


	//   ....[138]....
        /*0a88*/ 	.word	0x00025710


	//   ....[139]....
        /*0a8c*/ 	.word	0x00025a00


	//   ....[140]....
        /*0a90*/ 	.word	0x00025bd0


	//   ....[141]....
        /*0a94*/ 	.word	0x00025c20


	//   ....[142]....
        /*0a98*/ 	.word	0x00025d50


	//   ....[143]....
        /*0a9c*/ 	.word	0x00025da0


	//   ....[144]....
        /*0aa0*/ 	.word	0x00025ee0


	//   ....[145]....
        /*0aa4*/ 	.word	0x00025f50


	//   ....[146]....
        /*0aa8*/ 	.word	0x00026080


	//   ....[147]....
        /*0aac*/ 	.word	0x000260d0


	//   ....[148]....
        /*0ab0*/ 	.word	0x00026200


	//   ....[149]....
        /*0ab4*/ 	.word	0x00026250


	//   ....[150]....
        /*0ab8*/ 	.word	0x00026380


	//   ....[151]....
        /*0abc*/ 	.word	0x000263d0


	//   ....[152]....
        /*0ac0*/ 	.word	0x000264e0


	//   ....[153]....
        /*0ac4*/ 	.word	0x00026550


	//   ....[154]....
        /*0ac8*/ 	.word	0x00026660


	//   ....[155]....
        /*0acc*/ 	.word	0x000266b0


	//   ....[156]....
        /*0ad0*/ 	.word	0x000269e0


	//   ....[157]....
        /*0ad4*/ 	.word	0x00026a80


	//   ....[158]....
        /*0ad8*/ 	.word	0x00026bb0


	//   ....[159]....
        /*0adc*/ 	.word	0x00026c30


	//   ....[160]....
        /*0ae0*/ 	.word	0x00026cb0


	//   ....[161]....
        /*0ae4*/ 	.word	0x00026d30


	//   ....[162]....
        /*0ae8*/ 	.word	0x00026db0


	//   ....[163]....
        /*0aec*/ 	.word	0x00026e40


	//   ....[164]....
        /*0af0*/ 	.word	0x00026ee0


	//   ....[165]....
        /*0af4*/ 	.word	0x00026f90


	//   ....[166]....
        /*0af8*/ 	.word	0x00027010


	//   ....[167]....
        /*0afc*/ 	.word	0x00027090


	//   ....[168]....
        /*0b00*/ 	.word	0x00027110


	//   ....[169]....
        /*0b04*/ 	.word	0x000271a0


	//   ....[170]....
        /*0b08*/ 	.word	0x00027220


	//   ....[171]....
        /*0b0c*/ 	.word	0x000272c0


	//   ....[172]....
        /*0b10*/ 	.word	0x00027350


	//   ....[173]....
        /*0b14*/ 	.word	0x00027480


	//----- nvinfo : EIATTR_REG_RECONFIG
	.align		4
.L_273:
        /*0b18*/ 	.byte	0x01, 0x54
	.zero		2


	//----- nvinfo : EIATTR_SYSCALL_OFFSETS
	.align		4
        /*0b1c*/ 	.byte	0x04, 0x46
        /*0b1e*/ 	.short	(.L_275 - .L_274)


	//   ....[0]....
.L_274:
        /*0b20*/ 	.word	0x00002130


	//   ....[1]....
        /*0b24*/ 	.word	0x00002330


	//   ....[2]....
        /*0b28*/ 	.word	0x00004d90


	//   ....[3]....
        /*0b2c*/ 	.word	0x000050f0


	//   ....[4]....
        /*0b30*/ 	.word	0x0001f730


	//   ....[5]....
        /*0b34*/ 	.word	0x0001f880


	//   ....[6]....
        /*0b38*/ 	.word	0x0001f970


	//   ....[7]....
        /*0b3c*/ 	.word	0x000202b0


	//----- nvinfo : EIATTR_MBARRIER_INSTR_OFFSETS
	.align		4
.L_275:
        /*0b40*/ 	.byte	0x04, 0x39
        /*0b42*/ 	.short	(.L_277 - .L_276)


	//   ....[0]....
.L_276:
        /*0b44*/ 	.word	0x00000360
        /*0b48*/ 	.word	0x000000ff
        /*0b4c*/ 	.word	0x00030800
        /*0b50*/ 	.short	0x0100
        /*0b52*/ 	.byte	0x08
	.zero		1


	//   ....[1]....
        /*0b54*/ 	.word	0x00000370
        /*0b58*/ 	.word	0x000000ff
        /*0b5c*/ 	.word	0x00030820
        /*0b60*/ 	.short	0x0100
        /*0b62*/ 	.byte	0x08
	.zero		1


	//   ....[2]....
        /*0b64*/ 	.word	0x00000460
        /*0b68*/ 	.word	0x000000ff
        /*0b6c*/ 	.word	0x00030830
        /*0b70*/ 	.short	0x0100
        /*0b72*/ 	.byte	0x08
	.zero		1


	//   ....[3]....
        /*0b74*/ 	.word	0x00000470
        /*0b78*/ 	.word	0x000000ff
        /*0b7c*/ 	.word	0x00030840
        /*0b80*/ 	.short	0x0100
        /*0b82*/ 	.byte	0x08
	.zero		1


	//   ....[4]....
        /*0b84*/ 	.word	0x00000480
        /*0b88*/ 	.word	0x000000ff
        /*0b8c*/ 	.word	0x00030838
        /*0b90*/ 	.short	0x0100
        /*0b92*/ 	.byte	0x08
	.zero		1


	//   ....[5]....
        /*0b94*/ 	.word	0x00000490
        /*0b98*/ 	.word	0x000000ff
        /*0b9c*/ 	.word	0x00030848
        /*0ba0*/ 	.short	0x0100
        /*0ba2*/ 	.byte	0x08
	.zero		1


	//   ....[6]....
        /*0ba4*/ 	.word	0x000005c0
        /*0ba8*/ 	.word	0x000000ff
        /*0bac*/ 	.word	0x00030850
        /*0bb0*/ 	.short	0x0100
        /*0bb2*/ 	.byte	0x08
	.zero		1


	//   ....[7]....
        /*0bb4*/ 	.word	0x000005d0
        /*0bb8*/ 	.word	0x000000ff
        /*0bbc*/ 	.word	0x00030860
        /*0bc0*/ 	.short	0x0100
        /*0bc2*/ 	.byte	0x08
	.zero		1


	//   ....[8]....
        /*0bc4*/ 	.word	0x000005e0
        /*0bc8*/ 	.word	0x000000ff
        /*0bcc*/ 	.word	0x00030858
        /*0bd0*/ 	.short	0x0100
        /*0bd2*/ 	.byte	0x08
	.zero		1


	//   ....[9]....
        /*0bd4*/ 	.word	0x000005f0
        /*0bd8*/ 	.word	0x000000ff
        /*0bdc*/ 	.word	0x00030868
        /*0be0*/ 	.short	0x0100
        /*0be2*/ 	.byte	0x08
	.zero		1


	//   ....[10]....
        /*0be4*/ 	.word	0x000006e0
        /*0be8*/ 	.word	0x000000ff
        /*0bec*/ 	.word	0x00030870
        /*0bf0*/ 	.short	0x0100
        /*0bf2*/ 	.byte	0x06
	.zero		1


	//   ....[11]....
        /*0bf4*/ 	.word	0x000006f0
        /*0bf8*/ 	.word	0x000000ff
        /*0bfc*/ 	.word	0x00030880
        /*0c00*/ 	.short	0x0100
        /*0c02*/ 	.byte	0x06
	.zero		1


	//   ....[12]....
        /*0c04*/ 	.word	0x00000700
        /*0c08*/ 	.word	0x000000ff
        /*0c0c*/ 	.word	0x00030878
        /*0c10*/ 	.short	0x0100
        /*0c12*/ 	.byte	0x06
	.zero		1


	//   ....[13]....
        /*0c14*/ 	.word	0x00000710
        /*0c18*/ 	.word	0x000000ff
        /*0c1c*/ 	.word	0x00030888
        /*0c20*/ 	.short	0x0100
        /*0c22*/ 	.byte	0x06
	.zero		1


	//   ....[14]....
        /*0c24*/ 	.word	0x00000840
        /*0c28*/ 	.word	0x000000ff
        /*0c2c*/ 	.word	0x00030890
        /*0c30*/ 	.short	0x0100
        /*0c32*/ 	.byte	0x08
	.zero		1


	//   ....[15]....
        /*0c34*/ 	.word	0x00000850
        /*0c38*/ 	.word	0x000000ff
        /*0c3c*/ 	.word	0x000308a0
        /*0c40*/ 	.short	0x0100
        /*0c42*/ 	.byte	0x08
	.zero		1


	//   ....[16]....
        /*0c44*/ 	.word	0x00000860
        /*0c48*/ 	.word	0x000000ff
        /*0c4c*/ 	.word	0x00030898
        /*0c50*/ 	.short	0x0100
        /*0c52*/ 	.byte	0x08
	.zero		1


	//   ....[17]....
        /*0c54*/ 	.word	0x00000870
        /*0c58*/ 	.word	0x000000ff
        /*0c5c*/ 	.word	0x000308a8
        /*0c60*/ 	.short	0x0100
        /*0c62*/ 	.byte	0x08
	.zero		1


	//   ....[18]....
        /*0c64*/ 	.word	0x000009a0
        /*0c68*/ 	.word	0x000000ff
        /*0c6c*/ 	.word	0x000308b0
        /*0c70*/ 	.short	0x0100
        /*0c72*/ 	.byte	0x08
	.zero		1


	//   ....[19]....
        /*0c74*/ 	.word	0x000009b0
        /*0c78*/ 	.word	0x000000ff
        /*0c7c*/ 	.word	0x000308c0
        /*0c80*/ 	.short	0x0100
        /*0c82*/ 	.byte	0x08
	.zero		1


	//   ....[20]....
        /*0c84*/ 	.word	0x000009c0
        /*0c88*/ 	.word	0x000000ff
        /*0c8c*/ 	.word	0x000308b8
        /*0c90*/ 	.short	0x0100
        /*0c92*/ 	.byte	0x08
	.zero		1


	//   ....[21]....
        /*0c94*/ 	.word	0x000009d0
        /*0c98*/ 	.word	0x000000ff
        /*0c9c*/ 	.word	0x000308c8
        /*0ca0*/ 	.short	0x0100
        /*0ca2*/ 	.byte	0x08
	.zero		1


	//   ....[22]....
        /*0ca4*/ 	.word	0x00003d40
        /*0ca8*/ 	.word	0x00000031
        /*0cac*/ 	.word	0x000308b0
        /*0cb0*/ 	.short	0x010a
        /*0cb2*/ 	.byte	0x3f
	.zero		1


	//   ....[23]....
        /*0cb4*/ 	.word	0x00004320
        /*0cb8*/ 	.word	0x00000008
        /*0cbc*/ 	.word	0x00000000
        /*0cc0*/ 	.short	0x0101
        /*0cc2*/ 	.byte	0x3f
	.zero		1


	//   ....[24]....
        /*0cc4*/ 	.word	0x00004e40
        /*0cc8*/ 	.word	0x00000003
        /*0ccc*/ 	.word	0x00030800
        /*0cd0*/ 	.short	0x010a
        /*0cd2*/ 	.byte	0x3f
	.zero		1


	//   ....[25]....
        /*0cd4*/ 	.word	0x00004e90
        /*0cd8*/ 	.word	0x00000003
        /*0cdc*/ 	.word	0x00030800
        /*0ce0*/ 	.short	0x010a
        /*0ce2*/ 	.byte	0x3f
	.zero		1


	//   ....[26]....
        /*0ce4*/ 	.word	0x00006370
        /*0ce8*/ 	.word	0x000000ff
        /*0cec*/ 	.word	0x00030800
        /*0cf0*/ 	.short	0x010a
        /*0cf2*/ 	.byte	0x27
	.zero		1


	//   ....[27]....
        /*0cf4*/ 	.word	0x00009930
        /*0cf8*/ 	.word	0x000000ff
        /*0cfc*/ 	.word	0x00030800
        /*0d00*/ 	.short	0x010a
        /*0d02*/ 	.byte	0x27
	.zero		1


	//   ....[28]....
        /*0d04*/ 	.word	0x0000c460
        /*0d08*/ 	.word	0x00000049
        /*0d0c*/ 	.word	0x00030830
        /*0d10*/ 	.short	0x010a
        /*0d12*/ 	.byte	0x3f
	.zero		1


	//   ....[29]....
        /*0d14*/ 	.word	0x0000c4d0
        /*0d18*/ 	.word	0x00000049
        /*0d1c*/ 	.word	0x00030830
        /*0d20*/ 	.short	0x010a
        /*0d22*/ 	.byte	0x3f
	.zero		1


	//   ....[30]....
        /*0d24*/ 	.word	0x0000cf30
        /*0d28*/ 	.word	0x00000000
        /*0d2c*/ 	.word	0x00000000
        /*0d30*/ 	.short	0x0101
        /*0d32*/ 	.byte	0x3f
	.zero		1


	//   ....[31]....
        /*0d34*/ 	.word	0x0000f760
        /*0d38*/ 	.word	0x000000ff
        /*0d3c*/ 	.word	0x00030830
        /*0d40*/ 	.short	0x010a
        /*0d42*/ 	.byte	0x07
	.zero		1


	//   ....[32]....
        /*0d44*/ 	.word	0x0000f7a0
        /*0d48*/ 	.word	0x000000ff
        /*0d4c*/ 	.word	0x00030830
        /*0d50*/ 	.short	0x010a
        /*0d52*/ 	.byte	0x07
	.zero		1


	//   ....[33]....
        /*0d54*/ 	.word	0x00010240
        /*0d58*/ 	.word	0x000000ff
        /*0d5c*/ 	.word	0x00030850
        /*0d60*/ 	.short	0x010a
        /*0d62*/ 	.byte	0x06
	.zero		1


	//   ....[34]....
        /*0d64*/ 	.word	0x00010280
        /*0d68*/ 	.word	0x000000ff
        /*0d6c*/ 	.word	0x00030850
        /*0d70*/ 	.short	0x010a
        /*0d72*/ 	.byte	0x06
	.zero		1


	//   ....[35]....
        /*0d74*/ 	.word	0x00010c30
        /*0d78*/ 	.word	0x00000078
        /*0d7c*/ 	.word	0x00000000
        /*0d80*/ 	.short	0x0101
        /*0d82*/ 	.byte	0x3f
	.zero		1


	//   ....[36]....
        /*0d84*/ 	.word	0x00012710
        /*0d88*/ 	.word	0x0000000b
        /*0d8c*/ 	.word	0x00000000
        /*0d90*/ 	.short	0x0101
        /*0d92*/ 	.byte	0x3f
	.zero		1


	//   ....[37]....
        /*0d94*/ 	.word	0x00012fe0
        /*0d98*/ 	.word	0x000000ff
        /*0d9c*/ 	.word	0x00030830
        /*0da0*/ 	.short	0x010a
        /*0da2*/ 	.byte	0x06
	.zero		1


	//   ....[38]....
        /*0da4*/ 	.word	0x00013020
        /*0da8*/ 	.word	0x000000ff
        /*0dac*/ 	.word	0x00030830
        /*0db0*/ 	.short	0x010a
        /*0db2*/ 	.byte	0x06
	.zero		1


	//   ....[39]....
        /*0db4*/ 	.word	0x00013ac0
        /*0db8*/ 	.word	0x000000ff
        /*0dbc*/ 	.word	0x00030850
        /*0dc0*/ 	.short	0x010a
        /*0dc2*/ 	.byte	0x0b
	.zero		1


	//   ....[40]....
        /*0dc4*/ 	.word	0x00013b00
        /*0dc8*/ 	.word	0x000000ff
        /*0dcc*/ 	.word	0x00030850
        /*0dd0*/ 	.short	0x010a
        /*0dd2*/ 	.byte	0x0b
	.zero		1


	//   ....[41]....
        /*0dd4*/ 	.word	0x00014e20
        /*0dd8*/ 	.word	0x0000000d
        /*0ddc*/ 	.word	0x00000000
        /*0de0*/ 	.short	0x0101
        /*0de2*/ 	.byte	0x3f
	.zero		1


	//   ....[42]....
        /*0de4*/ 	.word	0x00014e90
        /*0de8*/ 	.word	0x0000007b
        /*0dec*/ 	.word	0x00000000
        /*0df0*/ 	.short	0x0101
        /*0df2*/ 	.byte	0x3f
	.zero		1


	//   ....[43]....
        /*0df4*/ 	.word	0x00015440
        /*0df8*/ 	.word	0x000000ff
        /*0dfc*/ 	.word	0x00030830
        /*0e00*/ 	.short	0x010a
        /*0e02*/ 	.byte	0x06
	.zero		1


	//   ....[44]....
        /*0e04*/ 	.word	0x00015480
        /*0e08*/ 	.word	0x000000ff
        /*0e0c*/ 	.word	0x00030830
        /*0e10*/ 	.short	0x010a
        /*0e12*/ 	.byte	0x06
	.zero		1


	//   ....[45]....
        /*0e14*/ 	.word	0x00015f20
        /*0e18*/ 	.word	0x000000ff
        /*0e1c*/ 	.word	0x00030850
        /*0e20*/ 	.short	0x010a
        /*0e22*/ 	.byte	0x0b
	.zero		1


	//   ....[46]....
        /*0e24*/ 	.word	0x00015f60
        /*0e28*/ 	.word	0x000000ff
        /*0e2c*/ 	.word	0x00030850
        /*0e30*/ 	.short	0x010a
        /*0e32*/ 	.byte	0x0b
	.zero		1


	//   ....[47]....
        /*0e34*/ 	.word	0x00016910
        /*0e38*/ 	.word	0x00000078
        /*0e3c*/ 	.word	0x00000000
        /*0e40*/ 	.short	0x0101
        /*0e42*/ 	.byte	0x3f
	.zero		1


	//   ....[48]....
        /*0e44*/ 	.word	0x00018330
        /*0e48*/ 	.word	0x0000000f
        /*0e4c*/ 	.word	0x00000000
        /*0e50*/ 	.short	0x0101
        /*0e52*/ 	.byte	0x3f
	.zero		1


	//   ....[49]....
        /*0e54*/ 	.word	0x00018f30
        /*0e58*/ 	.word	0x000000ff
        /*0e5c*/ 	.word	0x00030850
        /*0e60*/ 	.short	0x010a
        /*0e62*/ 	.byte	0x05
	.zero		1


	//   ....[50]....
        /*0e64*/ 	.word	0x00018f70
        /*0e68*/ 	.word	0x000000ff
        /*0e6c*/ 	.word	0x00030850
        /*0e70*/ 	.short	0x010a
        /*0e72*/ 	.byte	0x05
	.zero		1


	//   ....[51]....
        /*0e74*/ 	.word	0x00019730
        /*0e78*/ 	.word	0x0000000b
        /*0e7c*/ 	.word	0x00000000
        /*0e80*/ 	.short	0x0101
        /*0e82*/ 	.byte	0x3f
	.zero		1


	//   ....[52]....
        /*0e84*/ 	.word	0x0001aff0
        /*0e88*/ 	.word	0x000000ff
        /*0e8c*/ 	.word	0x00000000
        /*0e90*/ 	.short	0x0101
        /*0e92*/ 	.byte	0x04
	.zero		1


	//   ....[53]....
        /*0e94*/ 	.word	0x0001dc40
        /*0e98*/ 	.word	0x00000006
        /*0e9c*/ 	.word	0x00030820
        /*0ea0*/ 	.short	0x010a
        /*0ea2*/ 	.byte	0x3f
	.zero		1


	//   ....[54]....
        /*0ea4*/ 	.word	0x0001dd30
        /*0ea8*/ 	.word	0x00000007
        /*0eac*/ 	.word	0x000308a0
        /*0eb0*/ 	.short	0x010a
        /*0eb2*/ 	.byte	0x3f
	.zero		1


	//   ....[55]....
        /*0eb4*/ 	.word	0x0001e180
        /*0eb8*/ 	.word	0x00000007
        /*0ebc*/ 	.word	0x000308c0
        /*0ec0*/ 	.short	0x010a
        /*0ec2*/ 	.byte	0x3f
	.zero		1


	//   ....[56]....
        /*0ec4*/ 	.word	0x0001e720
        /*0ec8*/ 	.word	0x00000008
        /*0ecc*/ 	.word	0x000308a0
        /*0ed0*/ 	.short	0x010a
        /*0ed2*/ 	.byte	0x3f
	.zero		1


	//   ....[57]....
        /*0ed4*/ 	.word	0x0001eb60
        /*0ed8*/ 	.word	0x00000008
        /*0edc*/ 	.word	0x000308c0
        /*0ee0*/ 	.short	0x010a
        /*0ee2*/ 	.byte	0x3f
	.zero		1


	//   ....[58]....
        /*0ee4*/ 	.word	0x0001fda0
        /*0ee8*/ 	.word	0x00000000
        /*0eec*/ 	.word	0x00030840
        /*0ef0*/ 	.short	0x010a
        /*0ef2*/ 	.byte	0x3f
	.zero		1


	//   ....[59]....
        /*0ef4*/ 	.word	0x00020dd0
        /*0ef8*/ 	.word	0x0000000a
        /*0efc*/ 	.word	0x00030800
        /*0f00*/ 	.short	0x0107
        /*0f02*/ 	.byte	0x3f
	.zero		1


	//   ....[60]....
        /*0f04*/ 	.word	0x00020ee0
        /*0f08*/ 	.word	0x00000002
        /*0f0c*/ 	.word	0x00030800
        /*0f10*/ 	.short	0x0101
        /*0f12*/ 	.byte	0x3f
	.zero		1


	//   ....[61]....
        /*0f14*/ 	.word	0x00020f00
        /*0f18*/ 	.word	0x00000002
        /*0f1c*/ 	.word	0x00030820
        /*0f20*/ 	.short	0x010a
        /*0f22*/ 	.byte	0x3f
	.zero		1


	//   ....[62]....
        /*0f24*/ 	.word	0x00021290
        /*0f28*/ 	.word	0x00000003
        /*0f2c*/ 	.word	0x00030840
        /*0f30*/ 	.short	0x010a
        /*0f32*/ 	.byte	0x3f
	.zero		1


	//   ....[63]....
        /*0f34*/ 	.word	0x00021750
        /*0f38*/ 	.word	0x00000003
        /*0f3c*/ 	.word	0x00000060
        /*0f40*/ 	.short	0x010a
        /*0f42*/ 	.byte	0x3f
	.zero		1


	//   ....[64]....
        /*0f44*/ 	.word	0x00021f40
        /*0f48*/ 	.word	0x00000003
        /*0f4c*/ 	.word	0x00030840
        /*0f50*/ 	.short	0x010a
        /*0f52*/ 	.byte	0x3f
	.zero		1


	//   ....[65]....
        /*0f54*/ 	.word	0x00022400
        /*0f58*/ 	.word	0x00000002
        /*0f5c*/ 	.word	0x00000060
        /*0f60*/ 	.short	0x010a
        /*0f62*/ 	.byte	0x3f
	.zero		1


	//   ....[66]....
        /*0f64*/ 	.word	0x00022b10
        /*0f68*/ 	.word	0x00000002
        /*0f6c*/ 	.word	0x00030840
        /*0f70*/ 	.short	0x010a
        /*0f72*/ 	.byte	0x3f
	.zero		1


	//   ....[67]....
        /*0f74*/ 	.word	0x00022fd0
        /*0f78*/ 	.word	0x00000002
        /*0f7c*/ 	.word	0x00000060
        /*0f80*/ 	.short	0x010a
        /*0f82*/ 	.byte	0x3f
	.zero		1


	//   ....[68]....
        /*0f84*/ 	.word	0x00023670
        /*0f88*/ 	.word	0x00000000
        /*0f8c*/ 	.word	0x00030860
        /*0f90*/ 	.short	0x010a
        /*0f92*/ 	.byte	0x3f
	.zero		1


	//   ....[69]....
        /*0f94*/ 	.word	0x00024890
        /*0f98*/ 	.word	0x00000000
        /*0f9c*/ 	.word	0x00030820
        /*0fa0*/ 	.short	0x010a
        /*0fa2*/ 	.byte	0x3f
	.zero		1


	//   ....[70]....
        /*0fa4*/ 	.word	0x00024a70
        /*0fa8*/ 	.word	0x00000006
        /*0fac*/ 	.word	0x00000000
        /*0fb0*/ 	.short	0x010a
        /*0fb2*/ 	.byte	0x3f
	.zero		1


	//   ....[71]....
        /*0fb4*/ 	.word	0x00024ae0
        /*0fb8*/ 	.word	0x00000007
        /*0fbc*/ 	.word	0x00000000
        /*0fc0*/ 	.short	0x010a
        /*0fc2*/ 	.byte	0x3f
	.zero		1


	//   ....[72]....
        /*0fc4*/ 	.word	0x00024b50
        /*0fc8*/ 	.word	0x00000004
        /*0fcc*/ 	.word	0x00000000
        /*0fd0*/ 	.short	0x010a
        /*0fd2*/ 	.byte	0x3f
	.zero		1


	//   ....[73]....
        /*0fd4*/ 	.word	0x00024b80
        /*0fd8*/ 	.word	0x00000003
        /*0fdc*/ 	.word	0x00000000
        /*0fe0*/ 	.short	0x010a
        /*0fe2*/ 	.byte	0x3f
	.zero		1


	//   ....[74]....
        /*0fe4*/ 	.word	0x00024be0
        /*0fe8*/ 	.word	0x00000031
        /*0fec*/ 	.word	0x000308b0
        /*0ff0*/ 	.short	0x010a
        /*0ff2*/ 	.byte	0x3f
	.zero		1


	//   ....[75]....
        /*0ff4*/ 	.word	0x00024f70
        /*0ff8*/ 	.word	0x00000005
        /*0ffc*/ 	.word	0x00030800
        /*1000*/ 	.short	0x010a
        /*1002*/ 	.byte	0x3f
	.zero		1


	//   ....[76]....
        /*1004*/ 	.word	0x00025340
        /*1008*/ 	.word	0x0000003d
        /*100c*/ 	.word	0x00030800
        /*1010*/ 	.short	0x010a
        /*1012*/ 	.byte	0x3f
	.zero		1


	//   ....[77]....
        /*1014*/ 	.word	0x00025390
        /*1018*/ 	.word	0x00000049
        /*101c*/ 	.word	0x00030830
        /*1020*/ 	.short	0x010a
        /*1022*/ 	.byte	0x3f
	.zero		1


	//   ....[78]....
        /*1024*/ 	.word	0x000253f0
        /*1028*/ 	.word	0x0000000b
        /*102c*/ 	.word	0x00030830
        /*1030*/ 	.short	0x010a
        /*1032*/ 	.byte	0x3f
	.zero		1


	//   ....[79]....
        /*1034*/ 	.word	0x00025450
        /*1038*/ 	.word	0x00000002
        /*103c*/ 	.word	0x00030850
        /*1040*/ 	.short	0x010a
        /*1042*/ 	.byte	0x3f
	.zero		1


	//   ....[80]....
        /*1044*/ 	.word	0x000254b0
        /*1048*/ 	.word	0x00000004
        /*104c*/ 	.word	0x00030830
        /*1050*/ 	.short	0x010a
        /*1052*/ 	.byte	0x3f
	.zero		1


	//   ....[81]....
        /*1054*/ 	.word	0x00025510
        /*1058*/ 	.word	0x00000002
        /*105c*/ 	.word	0x00030850
        /*1060*/ 	.short	0x010a
        /*1062*/ 	.byte	0x3f
	.zero		1


	//   ....[82]....
        /*1064*/ 	.word	0x00025570
        /*1068*/ 	.word	0x00000004
        /*106c*/ 	.word	0x00030830
        /*1070*/ 	.short	0x010a
        /*1072*/ 	.byte	0x3f
	.zero		1


	//   ....[83]....
        /*1074*/ 	.word	0x000255d0
        /*1078*/ 	.word	0x00000002
        /*107c*/ 	.word	0x00030850
        /*1080*/ 	.short	0x010a
        /*1082*/ 	.byte	0x3f
	.zero		1


	//   ....[84]....
        /*1084*/ 	.word	0x00025630
        /*1088*/ 	.word	0x00000007
        /*108c*/ 	.word	0x00030850
        /*1090*/ 	.short	0x010a
        /*1092*/ 	.byte	0x3f
	.zero		1


	//   ....[85]....
        /*1094*/ 	.word	0x000257e0
        /*1098*/ 	.word	0x00000005
        /*109c*/ 	.word	0x00030820
        /*10a0*/ 	.short	0x010a
        /*10a2*/ 	.byte	0x3f
	.zero		1


	//   ....[86]....
        /*10a4*/ 	.word	0x00025830
        /*10a8*/ 	.word	0x00000007
        /*10ac*/ 	.word	0x000308a0
        /*10b0*/ 	.short	0x010a
        /*10b2*/ 	.byte	0x3f
	.zero		1


	//   ....[87]....
        /*10b4*/ 	.word	0x00025880
        /*10b8*/ 	.word	0x00000007
        /*10bc*/ 	.word	0x000308c0
        /*10c0*/ 	.short	0x010a
        /*10c2*/ 	.byte	0x3f
	.zero		1


	//   ....[88]....
        /*10c4*/ 	.word	0x000258d0
        /*10c8*/ 	.word	0x00000008
        /*10cc*/ 	.word	0x000308a0
        /*10d0*/ 	.short	0x010a
        /*10d2*/ 	.byte	0x3f
	.zero		1


	//   ....[89]....
        /*10d4*/ 	.word	0x00025920
        /*10d8*/ 	.word	0x00000008
        /*10dc*/ 	.word	0x000308c0
        /*10e0*/ 	.short	0x010a
        /*10e2*/ 	.byte	0x3f
	.zero		1


	//   ....[90]....
        /*10e4*/ 	.word	0x00025ac0
        /*10e8*/ 	.word	0x00000000
        /*10ec*/ 	.word	0x00030840
        /*10f0*/ 	.short	0x010a
        /*10f2*/ 	.byte	0x3f
	.zero		1


	//   ....[91]....
        /*10f4*/ 	.word	0x00026700
        /*10f8*/ 	.word	0x00000002
        /*10fc*/ 	.word	0x00030820
        /*1100*/ 	.short	0x010a
        /*1102*/ 	.byte	0x3f
	.zero		1


	//   ....[92]....
        /*1104*/ 	.word	0x00026750
        /*1108*/ 	.word	0x00000003
        /*110c*/ 	.word	0x00030840
        /*1110*/ 	.short	0x010a
        /*1112*/ 	.byte	0x3f
	.zero		1


	//   ....[93]....
        /*1114*/ 	.word	0x000267a0
        /*1118*/ 	.word	0x00000003
        /*111c*/ 	.word	0x00000060
        /*1120*/ 	.short	0x010a
        /*1122*/ 	.byte	0x3f
	.zero		1


	//   ....[94]....
        /*1124*/ 	.word	0x000267f0
        /*1128*/ 	.word	0x00000003
        /*112c*/ 	.word	0x00030840
        /*1130*/ 	.short	0x010a
        /*1132*/ 	.byte	0x3f
	.zero		1


	//   ....[95]....
        /*1134*/ 	.word	0x00026840
        /*1138*/ 	.word	0x00000002
        /*113c*/ 	.word	0x00000060
        /*1140*/ 	.short	0x010a
        /*1142*/ 	.byte	0x3f
	.zero		1


	//   ....[96]....
        /*1144*/ 	.word	0x00026890
        /*1148*/ 	.word	0x00000002
        /*114c*/ 	.word	0x00030840
        /*1150*/ 	.short	0x010a
        /*1152*/ 	.byte	0x3f
	.zero		1


	//   ....[97]....
        /*1154*/ 	.word	0x000268e0
        /*1158*/ 	.word	0x00000002
        /*115c*/ 	.word	0x00000060
        /*1160*/ 	.short	0x010a
        /*1162*/ 	.byte	0x3f
	.zero		1


	//   ....[98]....
        /*1164*/ 	.word	0x00026930
        /*1168*/ 	.word	0x00000000
        /*116c*/ 	.word	0x00030860
        /*1170*/ 	.short	0x010a
        /*1172*/ 	.byte	0x3f
	.zero		1


	//   ....[99]....
        /*1174*/ 	.word	0x000273a0
        /*1178*/ 	.word	0x00000000
        /*117c*/ 	.word	0x00030820
        /*1180*/ 	.short	0x010a
        /*1182*/ 	.byte	0x3f
	.zero		1


	//   ....[100]....
        /*1184*/ 	.word	0x00027540
        /*1188*/ 	.word	0x00000006
        /*118c*/ 	.word	0x00000000
        /*1190*/ 	.short	0x010a
        /*1192*/ 	.byte	0x3f
	.zero		1


	//   ....[101]....
        /*1194*/ 	.word	0x00027590
        /*1198*/ 	.word	0x00000007
        /*119c*/ 	.word	0x00000000
        /*11a0*/ 	.short	0x010a
        /*11a2*/ 	.byte	0x3f
	.zero		1


	//   ....[102]....
        /*11a4*/ 	.word	0x000275e0
        /*11a8*/ 	.word	0x00000004
        /*11ac*/ 	.word	0x00000000
        /*11b0*/ 	.short	0x010a
        /*11b2*/ 	.byte	0x3f
	.zero		1


	//   ....[103]....
        /*11b4*/ 	.word	0x00028900
        /*11b8*/ 	.word	0x0000000a
        /*11bc*/ 	.word	0x00000000
        /*11c0*/ 	.short	0x010a
        /*11c2*/ 	.byte	0x3f
	.zero		1


	//   ....[104]....
        /*11c4*/ 	.word	0x0002cf90
        /*11c8*/ 	.word	0x0000004a
        /*11cc*/ 	.word	0x00000000
        /*11d0*/ 	.short	0x010a
        /*11d2*/ 	.byte	0x3f
	.zero		1


	//   ....[105]....
        /*11d4*/ 	.word	0x00031310
        /*11d8*/ 	.word	0x0000000a
        /*11dc*/ 	.word	0x00000000
        /*11e0*/ 	.short	0x010a
        /*11e2*/ 	.byte	0x3f
	.zero		1


	//   ....[106]....
        /*11e4*/ 	.word	0x00031fd0
        /*11e8*/ 	.word	0x0000000a
        /*11ec*/ 	.word	0x00000000
        /*11f0*/ 	.short	0x0101
        /*11f2*/ 	.byte	0x3f
	.zero		1


	//   ....[107]....
        /*11f4*/ 	.word	0x00032000
        /*11f8*/ 	.word	0x0000000a
        /*11fc*/ 	.word	0x00000000
        /*1200*/ 	.short	0x010a
        /*1202*/ 	.byte	0x3f
	.zero		1


	//   ....[108]....
        /*1204*/ 	.word	0x00032050
        /*1208*/ 	.word	0x0000004a
        /*120c*/ 	.word	0x00000000
        /*1210*/ 	.short	0x010a
        /*1212*/ 	.byte	0x3f
	.zero		1


	//   ....[109]....
        /*1214*/ 	.word	0x000320a0
        /*1218*/ 	.word	0x0000000a
        /*121c*/ 	.word	0x00000000
        /*1220*/ 	.short	0x010a
        /*1222*/ 	.byte	0x3f
	.zero		1


	//----- nvinfo : EIATTR_NUM_MBARRIERS
	.align		4
.L_277:
        /*1224*/ 	.byte	0x03, 0x38
        /*1226*/ 	.short	0x0016


	//----- nvinfo : EIATTR_EXIT_INSTR_OFFSETS
	.align		4
        /*1228*/ 	.byte	0x04, 0x1c
        /*122a*/ 	.short	(.L_279 - .L_278)


	//   ....[0]....
.L_278:
        /*122c*/ 	.word	0x00000b60


	//   ....[1]....
        /*1230*/ 	.word	0x0001c2a0


	//   ....[2]....
        /*1234*/ 	.word	0x00024bd0


	//----- nvinfo : EIATTR_MAX_THREADS
	.align		4
.L_279:
        /*1238*/ 	.byte	0x04, 0x05
        /*123a*/ 	.short	(.L_281 - .L_280)
.L_280:
        /*123c*/ 	.word	0x00000180
        /*1240*/ 	.word	0x00000001
        /*1244*/ 	.word	0x00000001


	//----- nvinfo : EIATTR_CRS_STACK_SIZE
	.align		4
.L_281:
        /*1248*/ 	.byte	0x04, 0x1e
        /*124a*/ 	.short	(.L_283 - .L_282)
.L_282:
        /*124c*/ 	.word	0x00000000


	//----- nvinfo : EIATTR_CBANK_PARAM_SIZE
	.align		4
.L_283:
        /*1250*/ 	.byte	0x03, 0x19
        /*1252*/ 	.short	0x0af0


	//----- nvinfo : EIATTR_PARAM_CBANK
	.align		4
        /*1254*/ 	.byte	0x04, 0x0a
        /*1256*/ 	.short	(.L_285 - .L_284)
	.align		4
.L_284:
        /*1258*/ 	.word	index@(.nv.constant0._ZN7cutlass13device_kernelIN5flash11enable_sm90INS1_16FlashAttnFwdSm90INS1_25CollectiveMainloopFwdSm90ILi2EN4cute5tupleIJNS5_1CILi1EEES8_S8_EEENS6_IJNS7_ILi128EEENS7_ILi96EEENS7_ILi192EEEEEELi192ENS_10bfloat16_tEfNS_4arch4Sm90ELb0ELb1ELb1ELb1ELb0ELb1ELb0ELb1ELb1ELb1ELb0ELb0EEENS1_21CollectiveEpilogueFwdINS6_IJSA_SC_SB_EEES9_SE_SG_Li256ELb1ELb1ELb0ELb0EEENS1_36VarlenDynamicPersistentTileSchedulerILi128ELi96ELi256ELi128ELb0ELb1ELb1ELb1ELb0ELb1EEEEEEEEEvNT_6ParamsE)
        /*125c*/ 	.short	0x0210
        /*125e*/ 	.short	0x0af0


	//----- nvinfo : EIATTR_SW_WAR
	.align		4
.L_285:
        /*1260*/ 	.byte	0x04, 0x36
        /*1262*/ 	.short	(.L_287 - .L_286)
.L_286:
        /*1264*/ 	.word	0x00000008
.L_287:


//--------------------- .nv.info._ZN7cutlass13device_kernelIN5flash11enable_sm90INS1_16FlashAttnFwdSm90INS1_25CollectiveMainloopFwdSm90ILi2EN4cute5tupleIJNS5_1CILi1EEES8_S8_EEENS6_IJNS7_ILi128EEENS7_ILi112EEENS7_ILi192EEEEEELi192ENS_10bfloat16_tEfNS_4arch4Sm90ELb1ELb0ELb1ELb0ELb0ELb0ELb0ELb1ELb1ELb1ELb0ELb0EEENS1_21CollectiveEpilogueFwdINS6_IJSA_SC_SB_EEES9_SE_SG_Li256ELb0ELb1ELb0ELb0EEENS1_30DynamicPersistentTileSchedulerILi256ELi128ELb0ELb1ELb1EEEEEEEEEvNT_6ParamsE --------------------------
	.section	.nv.info._ZN7cutlass13device_kernelIN5flash11enable_sm90INS1_16FlashAttnFwdSm90INS1_25CollectiveMainloopFwdSm90ILi2EN4cute5tupleIJNS5_1CILi1EEES8_S8_EEENS6_IJNS7_ILi128EEENS7_ILi112EEENS7_ILi192EEEEEELi192ENS_10bfloat16_tEfNS_4arch4Sm90ELb1ELb0ELb1ELb0ELb0ELb0ELb0ELb1ELb1ELb1ELb0ELb0EEENS1_21CollectiveEpilogueFwdINS6_IJSA_SC_SB_EEES9_SE_SG_Li256ELb0ELb1ELb0ELb0EEENS1_30DynamicPersistentTileSchedulerILi256ELi128ELb0ELb1ELb1EEEEEEEEEvNT_6ParamsE,"",@"SHT_CUDA_INFO"
	.sectionflags	@""
	.align	4


	//----- nvinfo : EIATTR_CUDA_API_VERSION
	.align		4
        /*0000*/ 	.byte	0x04, 0x37
        /*0002*/ 	.short	(.L_289 - .L_288)
.L_288:
        /*0004*/ 	.word	0x00000082


	//----- nvinfo : EIATTR_KPARAM_INFO
	.align		4
.L_289:
        /*0008*/ 	.byte	0x04, 0x17
        /*000a*/ 	.short	(.L_291 - .L_290)
.L_290:
        /*000c*/ 	.word	0x00000000
        /*0010*/ 	.short	0x0000
        /*0012*/ 	.short	0x0070
        /*0014*/ 	.byte	0x00, 0xf0, 0x01, 0x2a


	//----- nvinfo : EIATTR_SPARSE_MMA_MASK
	.align		4
.L_291:
        /*0018*/ 	.byte	0x03, 0x50
        /*001a*/ 	.short	0x0000


	//----- nvinfo : EIATTR_MAXREG_COUNT
	.align		4
        /*001c*/ 	.byte	0x03, 0x1b
        /*001e*/ 	.short	0x00a8


	//----- nvinfo : EIATTR_NUM_BARRIERS
	.align		4
        /*0020*/ 	.byte	0x02, 0x4c
        /*0022*/ 	.byte	0x09
	.zero		1


	//----- nvinfo : EIATTR_EXTERNS
	.align		4
        /*0024*/ 	.byte	0x04, 0x0f
        /*0026*/ 	.short	(.L_293 - .L_292)


	//   ....[0]....
	.align		4
.L_292:
        /*0028*/ 	.word	index@(__assertfail)


	//----- nvinfo : EIATTR_ANNOTATIONS
	.align		4
.L_293:
        /*002c*/ 	.byte	0x04, 0x55
        /*002e*/ 	.short	(.L_295 - .L_294)


	//   ....[0]....
.L_294:
        /* <DEDUP_REMOVED lines=31> */


	//----- nvinfo : EIATTR_MERCURY_ISA_VERSION
	.align		4
.L_295:
        /*0210*/ 	.byte	0x03, 0x5f
        /*0212*/ 	.short	0x0101


	//----- nvinfo : EIATTR_INT_WARP_WIDE_INSTR_OFFSETS
	.align		4
        /*0214*/ 	.byte	0x04, 0x31
        /*0216*/ 	.short	(.L_297 - .L_296)


	//   ....[0]....
.L_296:
        /*0218*/ 	.word	0x00000120


	//   ....[1]....
        /*021c*/ 	.word	0x00000160


	//   ....[2]....
        /*0220*/ 	.word	0x00000220


	//   ....[3]....
        /*0224*/ 	.word	0x00012aa0


	//   ....[4]....
        /*0228*/ 	.word	0x00012b40


	//   ....[5]....
        /*022c*/ 	.word	0x00016520


	//   ....[6]....
        /*0230*/ 	.word	0x000165c0


	//----- nvinfo : EIATTR_COOP_GROUP_MASK_REGIDS
	.align		4
.L_297:
        /*0234*/ 	.byte	0x04, 0x29
        /*0236*/ 	.short	(.L_299 - .L_298)


	//   ....[0]....
.L_298:
        /*0238*/ 	.word	0xffffffff


	//   ....[1]....
        /*023c*/ 	.word	0xffffffff


	//   ....[2]....
        /*0240*/ 	.word	0xffffffff


	//   ....[3]....
        /*0244*/ 	.word	0xffffffff


	//   ....[4]....
        /*0248*/ 	.word	0xffffffff


	//   ....[5]....
        /*024c*/ 	.word	0xffffffff


	//   ....[6]....
        /*0250*/ 	.word	0xffffffff


	//   ....[7]....
        /*0254*/ 	.word	0xffffffff


	//   ....[8]....
        /*0258*/ 	.word	0xffffffff


	//   ....[9]....
        /*025c*/ 	.word	0xffffffff


	//   ....[10]....
        /*0260*/ 	.word	0xffffffff


	//   ....[11]....
        /*0264*/ 	.word	0xffffffff


	//   ....[12]....
        /*0268*/ 	.word	0xffffffff


	//   ....[13]....
        /*026c*/ 	.word	0xffffffff


	//   ....[14]....
        /*0270*/ 	.word	0xffffffff


	//   ....[15]....
        /*0274*/ 	.word	0xffffffff


	//   ....[16]....
        /*0278*/ 	.word	0xffffffff


	//   ....[17]....
        /*027c*/ 	.word	0xffffffff


	//   ....[18]....
        /*0280*/ 	.word	0xffffffff


	//   ....[19]....
        /*0284*/ 	.word	0xffffffff


	//   ....[20]....
        /*0288*/ 	.word	0xffffffff


	//   ....[21]....
        /*028c*/ 	.word	0xffffffff


	//   ....[22]....
        /*0290*/ 	.word	0xffffffff


	//   ....[23]....
        /*0294*/ 	.word	0xffffffff


	//   ....[24]....
        /*0298*/ 	.word	0xffffffff


	//   ....[25]....
        /*029c*/ 	.word	0xffffffff


	//   ....[26]....
        /*02a0*/ 	.word	0xffffffff


	//   ....[27]....
        /*02a4*/ 	.word	0xffffffff


	//   ....[28]....
        /*02a8*/ 	.word	0xffffffff


	//   ....[29]....
        /*02ac*/ 	.word	0xffffffff


	//   ....[30]....
        /*02b0*/ 	.word	0xffffffff


	//   ....[31]....
        /*02b4*/ 	.word	0xffffffff


	//   ....[32]....
        /*02b8*/ 	.word	0xffffffff


	//   ....[33]....
        /*02bc*/ 	.word	0xffffffff


	//   ....[34]....
        /*02c0*/ 	.word	0xffffffff


	//   ....[35]....
        /*02c4*/ 	.word	0xffffffff


	//   ....[36]....
        /*02c8*/ 	.word	0xffffffff


	//   ....[37]....
        /*02cc*/ 	.word	0xffffffff


	//   ....[38]....
        /*02d0*/ 	.word	0xffffffff


	//   ....[39]....
        /*02d4*/ 	.word	0xffffffff


	//   ....[40]....
        /*02d8*/ 	.word	0xffffffff


	//   ....[41]....
        /*02dc*/ 	.word	0xffffffff


	//   ....[42]....
        /*02e0*/ 	.word	0xffffffff


	//   ....[43]....
        /*02e4*/ 	.word	0xffffffff


	//   ....[44]....
        /*02e8*/ 	.word	0xffffffff


	//   ....[45]....
        /*02ec*/ 	.word	0xffffffff


	//   ....[46]....
        /*02f0*/ 	.word	0xffffffff


	//   ....[47]....
        /*02f4*/ 	.word	0xffffffff


	//   ....[48]....
        /*02f8*/ 	.word	0xffffffff


	//   ....[49]....
        /*02fc*/ 	.word	0xffffffff


	//   ....[50]....
        /*0300*/ 	.word	0xffffffff


	//   ....[51]....
        /*0304*/ 	.word	0xffffffff


	//   ....[52]....
        /*0308*/ 	.word	0xffffffff


	//   ....[53]....
        /*030c*/ 	.word	0xffffffff


	//   ....[54]....
        /*0310*/ 	.word	0xffffffff


	//   ....[55]....
        /*0314*/ 	.word	0xffffffff


	//   ....[56]....
        /*0318*/ 	.word	0xffffffff


	//   ....[57]....
        /*031c*/ 	.word	0xffffffff


	//   ....[58]....
        /*0320*/ 	.word	0xffffffff


	//   ....[59]....
        /*0324*/ 	.word	0xffffffff


	//   ....[60]....
        /*0328*/ 	.word	0xffffffff


	//   ....[61]....
        /*032c*/ 	.word	0xffffffff


	//   ....[62]....
        /*0330*/ 	.word	0xffffffff


	//   ....[63]....
        /*0334*/ 	.word	0xffffffff


	//   ....[64]....
        /*0338*/ 	.word	0xffffffff


	//   ....[65]....
        /*033c*/ 	.word	0xffffffff


	//   ....[66]....
        /*0340*/ 	.word	0xffffffff


	//   ....[67]....
        /*0344*/ 	.word	0xffffffff


	//   ....[68]....
        /*0348*/ 	.word	0x0500000f


	//   ....[69]....
        /*034c*/ 	.word	0x0500000f


	//   ....[70]....
        /*0350*/ 	.word	0x0500000f


	//   ....[71]....
        /*0354*/ 	.word	0x0500000f


	//   ....[72]....
        /*0358*/ 	.word	0x0500000f


	//   ....[73]....
        /*035c*/ 	.word	0x0500000f


	//   ....[74]....
        /*0360*/ 	.word	0x0500000f


	//   ....[75]....
        /*0364*/ 	.word	0x0500000f


	//   ....[76]....
        /*0368*/ 	.word	0x0500000f


	//   ....[77]....
        /*036c*/ 	.word	0x0500000f


	//   ....[78]....
        /*0370*/ 	.word	0x0500000f


	//   ....[79]....
        /*0374*/ 	.word	0x0500000f


	//   ....[80]....
        /*0378*/ 	.word	0x0500000f


	//   ....[81]....
        /*037c*/ 	.word	0x0500000f


	//   ....[82]....
        /*0380*/ 	.word	0x0500000f


	//   ....[83]....
        /*0384*/ 	.word	0x0500000f


	//   ....[84]....
        /*0388*/ 	.word	0x0500000f


	//   ....[85]....
        /*038c*/ 	.word	0x0500000f


	//   ....[86]....
        /*0390*/ 	.word	0x0500000f


	//----- nvinfo : EIATTR_COOP_GROUP_INSTR_OFFSETS
	.align		4
.L_299:
        /*0394*/ 	.byte	0x04, 0x28
        /*0396*/ 	.short	(.L_301 - .L_300)


	//   ....[0]....
.L_300:
        /*0398*/ 	.word	0x00000060


	//   ....[1]....
        /*039c*/ 	.word	0x00000130


	//   ....[2]....
        /*03a0*/ 	.word	0x00000230


	//   ....[3]....
        /*03a4*/ 	.word	0x000003a0


	//   ....[4]....
        /*03a8*/ 	.word	0x00000500


	//   ....[5]....
        /*03ac*/ 	.word	0x00000620


	//   ....[6]....
        /*03b0*/ 	.word	0x00000780


	//   ....[7]....
        /*03b4*/ 	.word	0x00001580


	//   ....[8]....
        /*03b8*/ 	.word	0x00003fa0


	//   ....[9]....
        /*03bc*/ 	.word	0x00003fe0


	//   ....[10]....
        /*03c0*/ 	.word	0x00004ad0


	//   ....[11]....
        /*03c4*/ 	.word	0x00004ba0


	//   ....[12]....
        /*03c8*/ 	.word	0x00005430


	//   ....[13]....
        /*03cc*/ 	.word	0x000054a0


	//   ....[14]....
        /*03d0*/ 	.word	0x00009040


	//   ....[15]....
        /*03d4*/ 	.word	0x00009070


	//   ....[16]....
        /*03d8*/ 	.word	0x00009830


	//   ....[17]....
        /*03dc*/ 	.word	0x000098f0


	//   ....[18]....
        /*03e0*/ 	.word	0x00009fd0


	//   ....[19]....
        /*03e4*/ 	.word	0x0000a030


	//   ....[20]....
        /*03e8*/ 	.word	0x0000de10


	//   ....[21]....
        /*03ec*/ 	.word	0x0000de40


	//   ....[22]....
        /*03f0*/ 	.word	0x0000e200


	//   ....[23]....
        /*03f4*/ 	.word	0x0000e360


	//   ....[24]....
        /*03f8*/ 	.word	0x0000f510


	//   ....[25]....
        /*03fc*/ 	.word	0x0000f550


	//   ....[26]....
        /*0400*/ 	.word	0x0000f620


	//   ....[27]....
        /*0404*/ 	.word	0x0000f630


	//   ....[28]....
        /*0408*/ 	.word	0x00010b30


	//   ....[29]....
        /*040c*/ 	.word	0x00010ba0


	//   ....[30]....
        /*0410*/ 	.word	0x00010c10


	//   ....[31]....
        /*0414*/ 	.word	0x00010c40


	//   ....[32]....
        /*0418*/ 	.word	0x00011300


	//   ....[33]....
        /*041c*/ 	.word	0x00011320


	//   ....[34]....
        /*0420*/ 	.word	0x00011440


	//   ....[35]....
        /*0424*/ 	.word	0x00011460


	//   ....[36]....
        /*0428*/ 	.word	0x00011570


	//   ....[37]....
        /*042c*/ 	.word	0x00011590


	//   ....[38]....
        /*0430*/ 	.word	0x000116b0


	//   ....[39]....
        /*0434*/ 	.word	0x000116d0


	//   ....[40]....
        /*0438*/ 	.word	0x00011d70


	//   ....[41]....
        /*043c*/ 	.word	0x00011da0


	//   ....[42]....
        /*0440*/ 	.word	0x00011ec0


	//   ....[43]....
        /*0444*/ 	.word	0x00011ee0


	//   ....[44]....
        /*0448*/ 	.word	0x00011ff0


	//   ....[45]....
        /*044c*/ 	.word	0x00012010


	//   ....[46]....
        /*0450*/ 	.word	0x00012130


	//   ....[47]....
        /*0454*/ 	.word	0x00012150


	//   ....[48]....
        /*0458*/ 	.word	0x000122f0


	//   ....[49]....
        /*045c*/ 	.word	0x00013090


	//   ....[50]....
        /*0460*/ 	.word	0x00013ac0


	//   ....[51]....
        /*0464*/ 	.word	0x00013b00


	//   ....[52]....
        /*0468*/ 	.word	0x00013bd0


	//   ....[53]....
        /*046c*/ 	.word	0x00013be0


	//   ....[54]....
        /*0470*/ 	.word	0x00013c70


	//   ....[55]....
        /*0474*/ 	.word	0x00013c80


	//   ....[56]....
        /*0478*/ 	.word	0x00013d10


	//   ....[57]....
        /*047c*/ 	.word	0x00013d20


	//   ....[58]....
        /*0480*/ 	.word	0x00013db0


	//   ....[59]....
        /*0484*/ 	.word	0x00013dc0


	//   ....[60]....
        /*0488*/ 	.word	0x00013e50


	//   ....[61]....
        /*048c*/ 	.word	0x00013e60


	//   ....[62]....
        /*0490*/ 	.word	0x00013ef0


	//   ....[63]....
        /*0494*/ 	.word	0x00013f00


	//   ....[64]....
        /*0498*/ 	.word	0x00013f10


	//   ....[65]....
        /*049c*/ 	.word	0x00013f20


	//   ....[66]....
        /*04a0*/ 	.word	0x00016c10


	//   ....[67]....
        /*04a4*/ 	.word	0x00016e00


	//   ....[68]....
        /*04a8*/ 	.word	0x00017370


	//   ....[69]....
        /*04ac*/ 	.word	0x000174e0


	//   ....[70]....
        /*04b0*/ 	.word	0x00017550


	//   ....[71]....
        /*04b4*/ 	.word	0x00017690


	//   ....[72]....
        /*04b8*/ 	.word	0x000176e0


	//   ....[73]....
        /*04bc*/ 	.word	0x00017800


	//   ....[74]....
        /*04c0*/ 	.word	0x00017850


	//   ....[75]....
        /*04c4*/ 	.word	0x00017970


	//   ....[76]....
        /*04c8*/ 	.word	0x000179c0


	//   ....[77]....
        /*04cc*/ 	.word	0x00017ae0


	//   ....[78]....
        /*04d0*/ 	.word	0x00017b30


	//   ....[79]....
        /*04d4*/ 	.word	0x00017c50


	//   ....[80]....
        /*04d8*/ 	.word	0x00017ca0


	//   ....[81]....
        /*04dc*/ 	.word	0x00017dc0


	//   ....[82]....
        /*04e0*/ 	.word	0x00017e10


	//   ....[83]....
        /*04e4*/ 	.word	0x00017f10


	//   ....[84]....
        /*04e8*/ 	.word	0x00017f60


	//   ....[85]....
        /*04ec*/ 	.word	0x00018280


	//   ....[86]....
        /*04f0*/ 	.word	0x000183a0


	//----- nvinfo : EIATTR_REG_RECONFIG
	.align		4
.L_301:
        /*04f4*/ 	.byte	0x01, 0x54
	.zero		2


	//----- nvinfo : EIATTR_SYSCALL_OFFSETS
	.align		4
        /*04f8*/ 	.byte	0x04, 0x46
        /*04fa*/ 	.short	(.L_303 - .L_302)


	//   ....[0]....
.L_302:
        /*04fc*/ 	.word	0x00001760


	//   ....[1]....
        /*0500*/ 	.word	0x00012cb0


	//   ....[2]....
        /*0504*/ 	.word	0x00012e00


	//   ....[3]....
        /*0508*/ 	.word	0x00012ef0


	//   ....[4]....
        /*050c*/ 	.word	0x000136c0


	//----- nvinfo : EIATTR_MBARRIER_INSTR_OFFSETS
	.align		4
.L_303:
        /*0510*/ 	.byte	0x04, 0x39
        /*0512*/ 	.short	(.L_305 - .L_304)


	//   ....[0]....
.L_304:
        /*0514*/ 	.word	0x00000250
        /*0518*/ 	.word	0x000000ff
        /*051c*/ 	.word	0x00036800
        /*0520*/ 	.short	0x0100
        /*0522*/ 	.byte	0x08
	.zero		1


	//   ....[1]....
        /*0524*/ 	.word	0x00000260
        /*0528*/ 	.word	0x000000ff
        /*052c*/ 	.word	0x00036820
        /*0530*/ 	.short	0x0100
        /*0532*/ 	.byte	0x08
	.zero		1


	//   ....[2]....
        /*0534*/ 	.word	0x00000350
        /*0538*/ 	.word	0x000000ff
        /*053c*/ 	.word	0x00036830
        /*0540*/ 	.short	0x0100
        /*0542*/ 	.byte	0x08
	.zero		1


	//   ....[3]....
        /*0544*/ 	.word	0x00000360
        /*0548*/ 	.word	0x000000ff
        /*054c*/ 	.word	0x00036840
        /*0550*/ 	.short	0x0100
        /*0552*/ 	.byte	0x08
	.zero		1


	//   ....[4]....
        /*0554*/ 	.word	0x00000370
        /*0558*/ 	.word	0x000000ff
        /*055c*/ 	.word	0x00036838
        /*0560*/ 	.short	0x0100
        /*0562*/ 	.byte	0x08
	.zero		1


	//   ....[5]....
        /*0564*/ 	.word	0x00000380
        /*0568*/ 	.word	0x000000ff
        /*056c*/ 	.word	0x00036848
        /*0570*/ 	.short	0x0100
        /*0572*/ 	.byte	0x08
	.zero		1


	//   ....[6]....
        /*0574*/ 	.word	0x000004b0
        /*0578*/ 	.word	0x000000ff
        /*057c*/ 	.word	0x00036850
        /*0580*/ 	.short	0x0100
        /*0582*/ 	.byte	0x08
	.zero		1


	//   ....[7]....
        /*0584*/ 	.word	0x000004c0
        /*0588*/ 	.word	0x000000ff
        /*058c*/ 	.word	0x00036860
        /*0590*/ 	.short	0x0100
        /*0592*/ 	.byte	0x08
	.zero		1


	//   ....[8]....
        /*0594*/ 	.word	0x000004d0
        /*0598*/ 	.word	0x000000ff
        /*059c*/ 	.word	0x00036858
        /*05a0*/ 	.short	0x0100
        /*05a2*/ 	.byte	0x08
	.zero		1


	//   ....[9]....
        /*05a4*/ 	.word	0x000004e0
        /*05a8*/ 	.word	0x000000ff
        /*05ac*/ 	.word	0x00036868
        /*05b0*/ 	.short	0x0100
        /*05b2*/ 	.byte	0x08
	.zero		1


	//   ....[10]....
        /*05b4*/ 	.word	0x000005d0
        /*05b8*/ 	.word	0x000000ff
        /*05bc*/ 	.word	0x00036870
        /*05c0*/ 	.short	0x0100
        /*05c2*/ 	.byte	0x06
	.zero		1


	//   ....[11]....
        /*05c4*/ 	.word	0x000005e0
        /*05c8*/ 	.word	0x000000ff
        /*05cc*/ 	.word	0x00036880
        /*05d0*/ 	.short	0x0100
        /*05d2*/ 	.byte	0x06
	.zero		1


	//   ....[12]....
        /*05d4*/ 	.word	0x000005f0
        /*05d8*/ 	.word	0x000000ff
        /*05dc*/ 	.word	0x00036878
        /*05e0*/ 	.short	0x0100
        /*05e2*/ 	.byte	0x06
	.zero		1


	//   ....[13]....
        /*05e4*/ 	.word	0x00000600
        /*05e8*/ 	.word	0x000000ff
        /*05ec*/ 	.word	0x00036888
        /*05f0*/ 	.short	0x0100
        /*05f2*/ 	.byte	0x06
	.zero		1


	//   ....[14]....
        /*05f4*/ 	.word	0x00000730
        /*05f8*/ 	.word	0x000000ff
        /*05fc*/ 	.word	0x00036890
        /*0600*/ 	.short	0x0100
        /*0602*/ 	.byte	0x08
	.zero		1


	//   ....[15]....
        /*0604*/ 	.word	0x00000740
        /*0608*/ 	.word	0x000000ff
        /*060c*/ 	.word	0x000368a0
        /*0610*/ 	.short	0x0100
        /*0612*/ 	.byte	0x08
	.zero		1


	//   ....[16]....
        /*0614*/ 	.word	0x00000750
        /*0618*/ 	.word	0x000000ff
        /*061c*/ 	.word	0x00036898
        /*0620*/ 	.short	0x0100
        /*0622*/ 	.byte	0x08
	.zero		1


	//   ....[17]....
        /*0624*/ 	.word	0x00000760
        /*0628*/ 	.word	0x000000ff
        /*062c*/ 	.word	0x000368a8
        /*0630*/ 	.short	0x0100
        /*0632*/ 	.byte	0x08
	.zero		1


	//   ....[18]....
        /*0634*/ 	.word	0x00000890
        /*0638*/ 	.word	0x000000ff
        /*063c*/ 	.word	0x000368b0
        /*0640*/ 	.short	0x0100
        /*0642*/ 	.byte	0x08
	.zero		1


	//   ....[19]....
        /*0644*/ 	.word	0x000008a0
        /*0648*/ 	.word	0x000000ff
        /*064c*/ 	.word	0x000368c0
        /*0650*/ 	.short	0x0100
        /*0652*/ 	.byte	0x08
	.zero		1


	//   ....[20]....
        /*0654*/ 	.word	0x000008b0
        /*0658*/ 	.word	0x000000ff
        /*065c*/ 	.word	0x000368b8
        /*0660*/ 	.short	0x0100
        /*0662*/ 	.byte	0x08
	.zero		1


	//   ....[21]....
        /*0664*/ 	.word	0x000008c0
        /*0668*/ 	.word	0x000000ff
        /*066c*/ 	.word	0x000368c8
        /*0670*/ 	.short	0x0100
        /*0672*/ 	.byte	0x08
	.zero		1


	//   ....[22]....
        /*0674*/ 	.word	0x000017c0
        /*0678*/ 	.word	0x000000ff
        /*067c*/ 	.word	0x00036800
        /*0680*/ 	.short	0x010a
        /*0682*/ 	.byte	0x25
	.zero		1


	//   ....[23]....
        /*0684*/ 	.word	0x00001840
        /*0688*/ 	.word	0x00000000
        /*068c*/ 	.word	0x00036830
        /*0690*/ 	.short	0x010a
        /*0692*/ 	.byte	0x3f
	.zero		1


	//   ....[24]....
        /*0694*/ 	.word	0x000018a0
        /*0698*/ 	.word	0x00000000
        /*069c*/ 	.word	0x00036830
        /*06a0*/ 	.short	0x010a
        /*06a2*/ 	.byte	0x3f
	.zero		1


	//   ....[25]....
        /*06a4*/ 	.word	0x000048c0
        /*06a8*/ 	.word	0x00000000
        /*06ac*/ 	.word	0x00000000
        /*06b0*/ 	.short	0x0101
        /*06b2*/ 	.byte	0x3f
	.zero		1


	//   ....[26]....
        /*06b4*/ 	.word	0x00006200
        /*06b8*/ 	.word	0x000000ff
        /*06bc*/ 	.word	0x00036830
        /*06c0*/ 	.short	0x010a
        /*06c2*/ 	.byte	0x07
	.zero		1


	//   ....[27]....
        /*06c4*/ 	.word	0x00006240
        /*06c8*/ 	.word	0x000000ff
        /*06cc*/ 	.word	0x00036830
        /*06d0*/ 	.short	0x010a
        /*06d2*/ 	.byte	0x07
	.zero		1


	//   ....[28]....
        /*06d4*/ 	.word	0x00008780
        /*06d8*/ 	.word	0x000000ff
        /*06dc*/ 	.word	0x00036850
        /*06e0*/ 	.short	0x010a
        /*06e2*/ 	.byte	0x0a
	.zero		1


	//   ....[29]....
        /*06e4*/ 	.word	0x000087c0
        /*06e8*/ 	.word	0x000000ff
        /*06ec*/ 	.word	0x00036850
        /*06f0*/ 	.short	0x010a
        /*06f2*/ 	.byte	0x0a
	.zero		1


	//   ....[30]....
        /*06f4*/ 	.word	0x0000a620
        /*06f8*/ 	.word	0x0000000a
        /*06fc*/ 	.word	0x00000000
        /*0700*/ 	.short	0x0101
        /*0702*/ 	.byte	0x3f
	.zero		1


	//   ....[31]....
        /*0704*/ 	.word	0x0000a6b0
        /*0708*/ 	.word	0x00000004
        /*070c*/ 	.word	0x00000000
        /*0710*/ 	.short	0x0101
        /*0712*/ 	.byte	0x3f
	.zero		1


	//   ....[32]....
        /*0714*/ 	.word	0x0000ace0
        /*0718*/ 	.word	0x000000ff
        /*071c*/ 	.word	0x00036830
        /*0720*/ 	.short	0x010a
        /*0722*/ 	.byte	0x04
	.zero		1


	//   ....[33]....
        /*0724*/ 	.word	0x0000ad20
        /*0728*/ 	.word	0x000000ff
        /*072c*/ 	.word	0x00036830
        /*0730*/ 	.short	0x010a
        /*0732*/ 	.byte	0x04
	.zero		1


	//   ....[34]....
        /*0734*/ 	.word	0x0000d260
        /*0738*/ 	.word	0x000000ff
        /*073c*/ 	.word	0x00036850
        /*0740*/ 	.short	0x010a
        /*0742*/ 	.byte	0x0a
	.zero		1


	//   ....[35]....
        /*0744*/ 	.word	0x0000d2a0
        /*0748*/ 	.word	0x000000ff
        /*074c*/ 	.word	0x00036850
        /*0750*/ 	.short	0x010a
        /*0752*/ 	.byte	0x0a
	.zero		1


	//   ....[36]....
        /*0754*/ 	.word	0x0000e880
        /*0758*/ 	.word	0x00000092
        /*075c*/ 	.word	0x00000000
        /*0760*/ 	.short	0x0101
        /*0762*/ 	.byte	0x3f
	.zero		1


	//   ....[37]....
        /*0764*/ 	.word	0x0000e920
        /*0768*/ 	.word	0x00000092
        /*076c*/ 	.word	0x00000000
        /*0770*/ 	.short	0x0101
        /*0772*/ 	.byte	0x3f
	.zero		1


	//   ....[38]....
        /*0774*/ 	.word	0x0000f480
        /*0778*/ 	.word	0x000000ff
        /*077c*/ 	.word	0x00036850
        /*0780*/ 	.short	0x010a
        /*0782*/ 	.byte	0x05
	.zero		1


	//   ....[39]....
        /*0784*/ 	.word	0x0000f4c0
        /*0788*/ 	.word	0x000000ff
        /*078c*/ 	.word	0x00036850
        /*0790*/ 	.short	0x010a
        /*0792*/ 	.byte	0x05
	.zero		1


	//   ....[40]....
        /*0794*/ 	.word	0x0000f9c0
        /*0798*/ 	.word	0x00000079
        /*079c*/ 	.word	0x00000000
        /*07a0*/ 	.short	0x0101
        /*07a2*/ 	.byte	0x3f
	.zero		1


	//   ....[41]....
        /*07a4*/ 	.word	0x000112f0
        /*07a8*/ 	.word	0x0000005a
        /*07ac*/ 	.word	0x00000000
        /*07b0*/ 	.short	0x0101
        /*07b2*/ 	.byte	0x3f
	.zero		1


	//   ....[42]....
        /*07b4*/ 	.word	0x000132a0
        /*07b8*/ 	.word	0x00000002
        /*07bc*/ 	.word	0x00036840
        /*07c0*/ 	.short	0x010a
        /*07c2*/ 	.byte	0x3f
	.zero		1


	//   ....[43]....
        /*07c4*/ 	.word	0x00014070
        /*07c8*/ 	.word	0x00000011
        /*07cc*/ 	.word	0x00036800
        /*07d0*/ 	.short	0x0107
        /*07d2*/ 	.byte	0x3f
	.zero		1


	//   ....[44]....
        /*07d4*/ 	.word	0x00014180
        /*07d8*/ 	.word	0x00000011
        /*07dc*/ 	.word	0x00036800
        /*07e0*/ 	.short	0x0101
        /*07e2*/ 	.byte	0x3f
	.zero		1


	//   ....[45]....
        /*07e4*/ 	.word	0x000141a0
        /*07e8*/ 	.word	0x00000011
        /*07ec*/ 	.word	0x00036820
        /*07f0*/ 	.short	0x010a
        /*07f2*/ 	.byte	0x3f
	.zero		1


	//   ....[46]....
        /*07f4*/ 	.word	0x000144c0
        /*07f8*/ 	.word	0x00000002
        /*07fc*/ 	.word	0x00036840
        /*0800*/ 	.short	0x010a
        /*0802*/ 	.byte	0x3f
	.zero		1


	//   ....[47]....
        /*0804*/ 	.word	0x00014930
        /*0808*/ 	.word	0x00000003
        /*080c*/ 	.word	0x00000060
        /*0810*/ 	.short	0x010a
        /*0812*/ 	.byte	0x3f
	.zero		1


	//   ....[48]....
        /*0814*/ 	.word	0x00015080
        /*0818*/ 	.word	0x00000003
        /*081c*/ 	.word	0x00036840
        /*0820*/ 	.short	0x010a
        /*0822*/ 	.byte	0x3f
	.zero		1


	//   ....[49]....
        /*0824*/ 	.word	0x00015510
        /*0828*/ 	.word	0x00000002
        /*082c*/ 	.word	0x00000060
        /*0830*/ 	.short	0x010a
        /*0832*/ 	.byte	0x3f
	.zero		1


	//   ....[50]....
        /*0834*/ 	.word	0x00015bb0
        /*0838*/ 	.word	0x00000002
        /*083c*/ 	.word	0x00036840
        /*0840*/ 	.short	0x010a
        /*0842*/ 	.byte	0x3f
	.zero		1


	//   ....[51]....
        /*0844*/ 	.word	0x00016040
        /*0848*/ 	.word	0x00000002
        /*084c*/ 	.word	0x00000060
        /*0850*/ 	.short	0x010a
        /*0852*/ 	.byte	0x3f
	.zero		1


	//   ....[52]....
        /*0854*/ 	.word	0x00016690
        /*0858*/ 	.word	0x00000002
        /*085c*/ 	.word	0x00036860
        /*0860*/ 	.short	0x010a
        /*0862*/ 	.byte	0x3f
	.zero		1


	//   ....[53]....
        /*0864*/ 	.word	0x00016d80
        /*0868*/ 	.word	0x00000000
        /*086c*/ 	.word	0x00036820
        /*0870*/ 	.short	0x010a
        /*0872*/ 	.byte	0x3f
	.zero		1


	//   ....[54]....
        /*0874*/ 	.word	0x00016f50
        /*0878*/ 	.word	0x00000006
        /*087c*/ 	.word	0x00000000
        /*0880*/ 	.short	0x010a
        /*0882*/ 	.byte	0x3f
	.zero		1


	//   ....[55]....
        /*0884*/ 	.word	0x00016fa0
        /*0888*/ 	.word	0x00000003
        /*088c*/ 	.word	0x00000000
        /*0890*/ 	.short	0x010a
        /*0892*/ 	.byte	0x3f
	.zero		1


	//   ....[56]....
        /*0894*/ 	.word	0x00017000
        /*0898*/ 	.word	0x00000012
        /*089c*/ 	.word	0x00000000
        /*08a0*/ 	.short	0x010a
        /*08a2*/ 	.byte	0x3f
	.zero		1


	//   ....[57]....
        /*08a4*/ 	.word	0x00017030
        /*08a8*/ 	.word	0x00000003
        /*08ac*/ 	.word	0x00000000
        /*08b0*/ 	.short	0x010a
        /*08b2*/ 	.byte	0x3f
	.zero		1


	//   ....[58]....
        /*08b4*/ 	.word	0x000170a0
        /*08b8*/ 	.word	0x00000003
        /*08bc*/ 	.word	0x00036800
        /*08c0*/ 	.short	0x010a
        /*08c2*/ 	.byte	0x3f
	.zero		1


	//   ....[59]....
        /*08c4*/ 	.word	0x000170f0
        /*08c8*/ 	.word	0x00000000
        /*08cc*/ 	.word	0x00036830
        /*08d0*/ 	.short	0x010a
        /*08d2*/ 	.byte	0x3f
	.zero		1


	//   ....[60]....
        /*08d4*/ 	.word	0x00017150
        /*08d8*/ 	.word	0x00000006
        /*08dc*/ 	.word	0x00036830
        /*08e0*/ 	.short	0x010a
        /*08e2*/ 	.byte	0x3f
	.zero		1


	//   ....[61]....
        /*08e4*/ 	.word	0x000171b0
        /*08e8*/ 	.word	0x00000005
        /*08ec*/ 	.word	0x00036850
        /*08f0*/ 	.short	0x010a
        /*08f2*/ 	.byte	0x3f
	.zero		1


	//   ....[62]....
        /*08f4*/ 	.word	0x00017210
        /*08f8*/ 	.word	0x00000006
        /*08fc*/ 	.word	0x00036830
        /*0900*/ 	.short	0x010a
        /*0902*/ 	.byte	0x3f
	.zero		1


	//   ....[63]....
        /*0904*/ 	.word	0x00017270
        /*0908*/ 	.word	0x00000005
        /*090c*/ 	.word	0x00036850
        /*0910*/ 	.short	0x010a
        /*0912*/ 	.byte	0x3f
	.zero		1


	//   ....[64]....
        /*0914*/ 	.word	0x000172d0
        /*0918*/ 	.word	0x00000009
        /*091c*/ 	.word	0x00036850
        /*0920*/ 	.short	0x010a
        /*0922*/ 	.byte	0x3f
	.zero		1


	//   ....[65]....
        /*0924*/ 	.word	0x00017420
        /*0928*/ 	.word	0x00000002
        /*092c*/ 	.word	0x00036840
        /*0930*/ 	.short	0x010a
        /*0932*/ 	.byte	0x3f
	.zero		1


	//   ....[66]....
        /*0934*/ 	.word	0x00017fa0
        /*0938*/ 	.word	0x00000011
        /*093c*/ 	.word	0x00036820
        /*0940*/ 	.short	0x010a
        /*0942*/ 	.byte	0x3f
	.zero		1


	//   ....[67]....
        /*0944*/ 	.word	0x00017ff0
        /*0948*/ 	.word	0x00000002
        /*094c*/ 	.word	0x00036840
        /*0950*/ 	.short	0x010a
        /*0952*/ 	.byte	0x3f
	.zero		1


	//   ....[68]....
        /*0954*/ 	.word	0x00018040
        /*0958*/ 	.word	0x00000003
        /*095c*/ 	.word	0x00000060
        /*0960*/ 	.short	0x010a
        /*0962*/ 	.byte	0x3f
	.zero		1


	//   ....[69]....
        /*0964*/ 	.word	0x00018090
        /*0968*/ 	.word	0x00000003
        /*096c*/ 	.word	0x00036840
        /*0970*/ 	.short	0x010a
        /*0972*/ 	.byte	0x3f
	.zero		1


	//   ....[70]....
        /*0974*/ 	.word	0x000180e0
        /*0978*/ 	.word	0x00000002
        /*097c*/ 	.word	0x00000060
        /*0980*/ 	.short	0x010a
        /*0982*/ 	.byte	0x3f
	.zero		1


	//   ....[71]....
        /*0984*/ 	.word	0x00018130
        /*0988*/ 	.word	0x00000002
        /*098c*/ 	.word	0x00036840
        /*0990*/ 	.short	0x010a
        /*0992*/ 	.byte	0x3f
	.zero		1


	//   ....[72]....
        /*0994*/ 	.word	0x00018180
        /*0998*/ 	.word	0x00000002
        /*099c*/ 	.word	0x00000060
        /*09a0*/ 	.short	0x010a
        /*09a2*/ 	.byte	0x3f
	.zero		1


	//   ....[73]....
        /*09a4*/ 	.word	0x000181d0
        /*09a8*/ 	.word	0x00000002
        /*09ac*/ 	.word	0x00036860
        /*09b0*/ 	.short	0x010a
        /*09b2*/ 	.byte	0x3f
	.zero		1


	//   ....[74]....
        /*09b4*/ 	.word	0x000182c0
        /*09b8*/ 	.word	0x00000000
        /*09bc*/ 	.word	0x00036820
        /*09c0*/ 	.short	0x010a
        /*09c2*/ 	.byte	0x3f
	.zero		1


	//   ....[75]....
        /*09c4*/ 	.word	0x00018460
        /*09c8*/ 	.word	0x00000006
        /*09cc*/ 	.word	0x00000000
        /*09d0*/ 	.short	0x010a
        /*09d2*/ 	.byte	0x3f
	.zero		1


	//   ....[76]....
        /*09d4*/ 	.word	0x000184b0
        /*09d8*/ 	.word	0x00000003
        /*09dc*/ 	.word	0x00000000
        /*09e0*/ 	.short	0x010a
        /*09e2*/ 	.byte	0x3f
	.zero		1


	//   ....[77]....
        /*09e4*/ 	.word	0x00018500
        /*09e8*/ 	.word	0x00000012
        /*09ec*/ 	.word	0x00000000
        /*09f0*/ 	.short	0x010a
        /*09f2*/ 	.byte	0x3f
	.zero		1


	//----- nvinfo : EIATTR_NUM_MBARRIERS
	.align		4
.L_305:
        /*09f4*/ 	.byte	0x03, 0x38
        /*09f6*/ 	.short	0x0016


	//----- nvinfo : EIATTR_EXIT_INSTR_OFFSETS
	.align		4
        /*09f8*/ 	.byte	0x04, 0x1c
        /*09fa*/ 	.short	(.L_307 - .L_306)


	//   ....[0]....
.L_306:
        /*09fc*/ 	.word	0x000009e0


	//   ....[1]....
        /*0a00*/ 	.word	0x00012290


	//   ....[2]....
        /*0a04*/ 	.word	0x00017080


	//----- nvinfo : EIATTR_MAX_THREADS
	.align		4
.L_307:
        /*0a08*/ 	.byte	0x04, 0x05
        /*0a0a*/ 	.short	(.L_309 - .L_308)
.L_308:
        /*0a0c*/ 	.word	0x00000180
        /*0a10*/ 	.word	0x00000001
        /*0a14*/ 	.word	0x00000001


	//----- nvinfo : EIATTR_CRS_STACK_SIZE
	.align		4
.L_309:
        /*0a18*/ 	.byte	0x04, 0x1e
        /*0a1a*/ 	.short	(.L_311 - .L_310)
.L_310:
        /*0a1c*/ 	.word	0x00000000


	//----- nvinfo : EIATTR_CBANK_PARAM_SIZE
	.align		4
.L_311:
        /*0a20*/ 	.byte	0x03, 0x19
        /*0a22*/ 	.short	0x0af0


	//----- nvinfo : EIATTR_PARAM_CBANK
	.align		4
        /*0a24*/ 	.byte	0x04, 0x0a
        /*0a26*/ 	.short	(.L_313 - .L_312)
	.align		4
.L_312:
        /*0a28*/ 	.word	index@(.nv.constant0._ZN7cutlass13device_kernelIN5flash11enable_sm90INS1_16FlashAttnFwdSm90INS1_25CollectiveMainloopFwdSm90ILi2EN4cute5tupleIJNS5_1CILi1EEES8_S8_EEENS6_IJNS7_ILi128EEENS7_ILi112EEENS7_ILi192EEEEEELi192ENS_10bfloat16_tEfNS_4arch4Sm90ELb1ELb0ELb1ELb0ELb0ELb0ELb0ELb1ELb1ELb1ELb0ELb0EEENS1_21CollectiveEpilogueFwdINS6_IJSA_SC_SB_EEES9_SE_SG_Li256ELb0ELb1ELb0ELb0EEENS1_30DynamicPersistentTileSchedulerILi256ELi128ELb0ELb1ELb1EEEEEEEEEvNT_6ParamsE)
        /*0a2c*/ 	.short	0x0210
        /*0a2e*/ 	.short	0x0af0


	//----- nvinfo : EIATTR_SW_WAR
	.align		4
.L_313:
        /*0a30*/ 	.byte	0x04, 0x36
        /*0a32*/ 	.short	(.L_315 - .L_314)
.L_314:
        /*0a34*/ 	.word	0x00000008
.L_315:


//--------------------- .nv.info._ZN7cutlass13device_kernelIN5flash11enable_sm90INS1_16FlashAttnFwdSm90INS1_25CollectiveMainloopFwdSm90ILi2EN4cute5tupleIJNS5_1CILi1EEES8_S8_EEENS6_IJNS7_ILi128EEENS7_ILi112EEENS7_ILi192EEEEEELi192ENS_10bfloat16_tEfNS_4arch4Sm90ELb1ELb0ELb1ELb1ELb0ELb0ELb0ELb1ELb1ELb1ELb0ELb0EEENS1_21CollectiveEpilogueFwdINS6_IJSA_SC_SB_EEES9_SE_SG_Li256ELb1ELb1ELb0ELb0EEENS1_36VarlenDynamicPersistentTileSchedulerILi128ELi112ELi256ELi128ELb0ELb1ELb1ELb1ELb1ELb1EEEEEEEEEvNT_6ParamsE --------------------------
	.section	.nv.info._ZN7cutlass13device_kernelIN5flash11enable_sm90INS1_16FlashAttnFwdSm90INS1_25CollectiveMainloopFwdSm90ILi2EN4cute5tupleIJNS5_1CILi1EEES8_S8_EEENS6_IJNS7_ILi128EEENS7_ILi112EEENS7_ILi192EEEEEELi192ENS_10bfloat16_tEfNS_4arch4Sm90ELb1ELb0ELb1ELb1ELb0ELb0ELb0ELb1ELb1ELb1ELb0ELb0EEENS1_21CollectiveEpilogueFwdINS6_IJSA_SC_SB_EEES9_SE_SG_Li256ELb1ELb1ELb0ELb0EEENS1_36VarlenDynamicPersistentTileSchedulerILi128ELi112ELi256ELi128ELb0ELb1ELb1ELb1ELb1ELb1EEEEEEEEEvNT_6ParamsE,"",@"SHT_CUDA_INFO"
	.sectionflags	@""
	.align	4


	//----- nvinfo : EIATTR_CUDA_API_VERSION
	.align		4
        /*0000*/ 	.byte	0x04, 0x37
        /*0002*/ 	.short	(.L_317 - .L_316)
.L_316:
        /*0004*/ 	.word	0x00000082


	//----- nvinfo : EIATTR_KPARAM_INFO
	.align		4
.L_317:
        /*0008*/ 	.byte	0x04, 0x17
        /*000a*/ 	.short	(.L_319 - .L_318)
.L_318:
        /*000c*/ 	.word	0x00000000
        /*0010*/ 	.short	0x0000
        /*0012*/ 	.short	0x0070
        /*0014*/ 	.byte	0x00, 0xf0, 0x01, 0x2a


	//----- nvinfo : EIATTR_SPARSE_MMA_MASK
	.align		4
.L_319:
        /*0018*/ 	.byte	0x03, 0x50
        /*001a*/ 	.short	0x0000


	//----- nvinfo : EIATTR_MAXREG_COUNT
	.align		4
        /*001c*/ 	.byte	0x03, 0x1b
        /*001e*/ 	.short	0x00a8


	//----- nvinfo : EIATTR_NUM_BARRIERS
	.align		4
        /*0020*/ 	.byte	0x02, 0x4c
        /*0022*/ 	.byte	0x09
	.zero		1


	//----- nvinfo : EIATTR_EXTERNS
	.align		4
        /*0024*/ 	.byte	0x04, 0x0f
        /*0026*/ 	.short	(.L_321 - .L_320)


	//   ....[0]....
	.align		4
.L_320:
        /*0028*/ 	.word	index@(__assertfail)


	//----- nvinfo : EIATTR_ANNOTATIONS
	.align		4
.L_321:
        /*002c*/ 	.byte	0x04, 0x55
        /*002e*/ 	.short	(.L_323 - .L_322)


	//   ....[0]....
.L_322:
        /* <DEDUP_REMOVED lines=77> */


	//----- nvinfo : EIATTR_MERCURY_ISA_VERSION
	.align		4
.L_323:
        /*04e8*/ 	.byte	0x03, 0x5f
        /*04ea*/ 	.short	0x0101


	//----- nvinfo : EIATTR_UNUSED_LOAD_BYTE_OFFSET
	.align		4
        /*04ec*/ 	.byte	0x04, 0x44
        /*04ee*/ 	.short	(.L_325 - .L_324)


	//   ....[0]....
.L_324:
        /*04f0*/ 	.word	0x00000a10
        /*04f4*/ 	.word	0x0000fff0


	//   ....[1]....
        /*04f8*/ 	.word	0x000103e0
        /*04fc*/ 	.word	0x0000fff0


	//----- nvinfo : EIATTR_INT_WARP_WIDE_INSTR_OFFSETS
	.align		4
.L_325:
        /*0500*/ 	.byte	0x04, 0x31
        /*0502*/ 	.short	(.L_327 - .L_326)


	//   ....[0]....
.L_326:
        /*0504*/ 	.word	0x00000130


	//   ....[1]....
        /*0508*/ 	.word	0x00000170


	//   ....[2]....
        /*050c*/ 	.word	0x000001e0


	//   ....[3]....
        /*0510*/ 	.word	0x000140f0


	//   ....[4]....
        /*0514*/ 	.word	0x00014190


	//   ....[5]....
        /*0518*/ 	.word	0x00018140


	//   ....[6]....
        /*051c*/ 	.word	0x000181b0


	//----- nvinfo : EIATTR_COOP_GROUP_MASK_REGIDS
	.align		4
.L_327:
        /*0520*/ 	.byte	0x04, 0x29
        /*0522*/ 	.short	(.L_329 - .L_328)


	//   ....[0]....
.L_328:
        /*0524*/ 	.word	0xffffffff


	//   ....[1]....
        /*0528*/ 	.word	0xffffffff


	//   ....[2]....
        /*052c*/ 	.word	0xffffffff


	//   ....[3]....
        /*0530*/ 	.word	0xffffffff


	//   ....[4]....
        /*0534*/ 	.word	0xffffffff


	//   ....[5]....
        /*0538*/ 	.word	0xffffffff


	//   ....[6]....
        /*053c*/ 	.word	0xffffffff


	//   ....[7]....
        /*0540*/ 	.word	0xffffffff


	//   ....[8]....
        /*0544*/ 	.word	0xffffffff


	//   ....[9]....
        /*0548*/ 	.word	0xffffffff


	//   ....[10]....
        /*054c*/ 	.word	0xffffffff


	//   ....[11]....
        /*0550*/ 	.word	0xffffffff


	//   ....[12]....
        /*0554*/ 	.word	0xffffffff


	//   ....[13]....
        /*0558*/ 	.word	0xffffffff


	//   ....[14]....
        /*055c*/ 	.word	0xffffffff


	//   ....[15]....
        /*0560*/ 	.word	0xffffffff


	//   ....[16]....
        /*0564*/ 	.word	0xffffffff


	//   ....[17]....
        /*0568*/ 	.word	0xffffffff


	//   ....[18]....
        /*056c*/ 	.word	0xffffffff


	//   ....[19]....
        /*0570*/ 	.word	0xffffffff


	//   ....[20]....
        /*0574*/ 	.word	0xffffffff


	//   ....[21]....
        /*0578*/ 	.word	0xffffffff


	//   ....[22]....
        /*057c*/ 	.word	0xffffffff


	//   ....[23]....
        /*0580*/ 	.word	0xffffffff


	//   ....[24]....
        /*0584*/ 	.word	0xffffffff


	//   ....[25]....
        /*0588*/ 	.word	0xffffffff


	//   ....[26]....
        /*058c*/ 	.word	0xffffffff


	//   ....[27]....
        /*0590*/ 	.word	0xffffffff


	//   ....[28]....
        /*0594*/ 	.word	0xffffffff


	//   ....[29]....
        /*0598*/ 	.word	0xffffffff


	//   ....[30]....
        /*059c*/ 	.word	0xffffffff


	//   ....[31]....
        /*05a0*/ 	.word	0xffffffff


	//   ....[32]....
        /*05a4*/ 	.word	0xffffffff


	//   ....[33]....
        /*05a8*/ 	.word	0xffffffff


	//   ....[34]....
        /*05ac*/ 	.word	0xffffffff


	//   ....[35]....
        /*05b0*/ 	.word	0xffffffff


	//   ....[36]....
        /*05b4*/ 	.word	0xffffffff


	//   ....[37]....
        /*05b8*/ 	.word	0xffffffff


	//   ....[38]....
        /*05bc*/ 	.word	0xffffffff


	//   ....[39]....
        /*05c0*/ 	.word	0xffffffff


	//   ....[40]....
        /*05c4*/ 	.word	0xffffffff


	//   ....[41]....
        /*05c8*/ 	.word	0xffffffff


	//   ....[42]....
        /*05cc*/ 	.word	0xffffffff


	//   ....[43]....
        /*05d0*/ 	.word	0xffffffff


	//   ....[44]....
        /*05d4*/ 	.word	0xffffffff


	//   ....[45]....
        /*05d8*/ 	.word	0xffffffff


	//   ....[46]....
        /*05dc*/ 	.word	0xffffffff


	//   ....[47]....
        /*05e0*/ 	.word	0xffffffff


	//   ....[48]....
        /*05e4*/ 	.word	0xffffffff


	//   ....[49]....
        /*05e8*/ 	.word	0xffffffff


	//   ....[50]....
        /*05ec*/ 	.word	0xffffffff


	//   ....[51]....
        /*05f0*/ 	.word	0xffffffff


	//   ....[52]....
        /*05f4*/ 	.word	0xffffffff


	//   ....[53]....
        /*05f8*/ 	.word	0xffffffff


	//   ....[54]....
        /*05fc*/ 	.word	0xffffffff


	//   ....[55]....
        /*0600*/ 	.word	0xffffffff


	//   ....[56]....
        /*0604*/ 	.word	0xffffffff


	//   ....[57]....
        /*0608*/ 	.word	0xffffffff


	//   ....[58]....
        /*060c*/ 	.word	0xffffffff


	//   ....[59]....
        /*0610*/ 	.word	0xffffffff


	//   ....[60]....
        /*0614*/ 	.word	0xffffffff


	//   ....[61]....
        /*0618*/ 	.word	0xffffffff


	//   ....[62]....
        /*061c*/ 	.word	0xffffffff


	//   ....[63]....
        /*0620*/ 	.word	0xffffffff


	//   ....[64]....
        /*0624*/ 	.word	0xffffffff


	//   ....[65]....
        /*0628*/ 	.word	0xffffffff


	//   ....[66]....
        /*062c*/ 	.word	0xffffffff


	//   ....[67]....
        /*0630*/ 	.word	0xffffffff


	//   ....[68]....
        /*0634*/ 	.word	0xffffffff


	//   ....[69]....
        /*0638*/ 	.word	0xffffffff


	//   ....[70]....
        /*063c*/ 	.word	0xffffffff


	//   ....[71]....
        /*0640*/ 	.word	0xffffffff


	//   ....[72]....
        /*0644*/ 	.word	0xffffffff


	//   ....[73]....
        /*0648*/ 	.word	0xffffffff


	//   ....[74]....
        /*064c*/ 	.word	0xffffffff


	//   ....[75]....
        /*0650*/ 	.word	0xffffffff


	//   ....[76]....
        /*0654*/ 	.word	0xffffffff


	//   ....[77]....
        /*0658*/ 	.word	0xffffffff


	//   ....[78]....
        /*065c*/ 	.word	0xffffffff


	//   ....[79]....
        /*0660*/ 	.word	0xffffffff


	//   ....[80]....
        /*0664*/ 	.word	0xffffffff


	//   ....[81]....
        /*0668*/ 	.word	0xffffffff


	//   ....[82]....
        /*066c*/ 	.word	0xffffffff


	//   ....[83]....
        /*0670*/ 	.word	0xffffffff


	//   ....[84]....
        /*0674*/ 	.word	0xffffffff


	//   ....[85]....
        /*0678*/ 	.word	0xffffffff


	//   ....[86]....
        /*067c*/ 	.word	0xffffffff


	//   ....[87]....
        /*0680*/ 	.word	0xffffffff


	//   ....[88]....
        /*0684*/ 	.word	0xffffffff


	//   ....[89]....
        /*0688*/ 	.word	0xffffffff


	//   ....[90]....
        /*068c*/ 	.word	0xffffffff


	//   ....[91]....
        /*0690*/ 	.word	0xffffffff


	//   ....[92]....
        /*0694*/ 	.word	0xffffffff


	//   ....[93]....
        /*0698*/ 	.word	0xffffffff


	//   ....[94]....
        /*069c*/ 	.word	0xffffffff


	//   ....[95]....
        /*06a0*/ 	.word	0xffffffff


	//   ....[96]....
        /*06a4*/ 	.word	0xffffffff


	//   ....[97]....
        /*06a8*/ 	.word	0xffffffff


	//   ....[98]....
        /*06ac*/ 	.word	0xffffffff


	//   ....[99]....
        /*06b0*/ 	.word	0x0500000f


	//   ....[100]....
        /*06b4*/ 	.word	0x0500000f


	//   ....[101]....
        /*06b8*/ 	.word	0x0500000f


	//   ....[102]....
        /*06bc*/ 	.word	0x0500000f


	//   ....[103]....
        /*06c0*/ 	.word	0x0500000f


	//   ....[104]....
        /*06c4*/ 	.word	0x0500000f


	//   ....[105]....
        /*06c8*/ 	.word	0x0500000f


	//   ....[106]....
        /*06cc*/ 	.word	0x0500000f


	//   ....[107]....
        /*06d0*/ 	.word	0x0500000f


	//   ....[108]....
        /*06d4*/ 	.word	0x0500000f


	//   ....[109]....
        /*06d8*/ 	.word	0x0500000f


	//   ....[110]....
        /*06dc*/ 	.word	0x0500000f


	//   ....[111]....
        /*06e0*/ 	.word	0x0500000f


	//   ....[112]....
        /*06e4*/ 	.word	0x0500000f


	//   ....[113]....
        /*06e8*/ 	.word	0x0500000f


	//   ....[114]....
        /*06ec*/ 	.word	0x0500000f


	//   ....[115]....
        /*06f0*/ 	.word	0x0500000f


	//   ....[116]....
        /*06f4*/ 	.word	0x0500000f


	//   ....[117]....
        /*06f8*/ 	.word	0x0500000f


	//   ....[118]....
        /*06fc*/ 	.word	0x0500000f


	//   ....[119]....
        /*0700*/ 	.word	0x0500000f


	//   ....[120]....
        /*0704*/ 	.word	0x0500000f


	//   ....[121]....
        /*0708*/ 	.word	0x0500000f


	//   ....[122]....
        /*070c*/ 	.word	0x0500000f


	//   ....[123]....
        /*0710*/ 	.word	0x0500000f


	//   ....[124]....
        /*0714*/ 	.word	0x0500000f


	//   ....[125]....
        /*0718*/ 	.word	0x0500000f


	//   ....[126]....
        /*071c*/ 	.word	0x0500000f


	//   ....[127]....
        /*0720*/ 	.word	0x0500000f


	//   ....[128]....
        /*0724*/ 	.word	0x0500000f


	//   ....[129]....
        /*0728*/ 	.word	0x0500000f


	//   ....[130]....
        /*072c*/ 	.word	0x0500000f


	//   ....[131]....
        /*0730*/ 	.word	0x0500000f


	//   ....[132]....
        /*0734*/ 	.word	0x0500000f


	//   ....[133]....
        /*0738*/ 	.word	0x0500000f


	//----- nvinfo : EIATTR_COOP_GROUP_INSTR_OFFSETS
	.align		4
.L_329:
        /*073c*/ 	.byte	0x04, 0x28
        /*073e*/ 	.short	(.L_331 - .L_330)


	//   ....[0]....
.L_330:
        /*0740*/ 	.word	0x00000060


	//   ....[1]....
        /*0744*/ 	.word	0x00000140


	//   ....[2]....
        /*0748*/ 	.word	0x00000190


	//   ....[3]....
        /*074c*/ 	.word	0x000003c0


	//   ....[4]....
        /*0750*/ 	.word	0x00000520


	//   ....[5]....
        /*0754*/ 	.word	0x00000640


	//   ....[6]....
        /*0758*/ 	.word	0x000007a0


	//   ....[7]....
        /*075c*/ 	.word	0x00001880


	//   ....[8]....
        /*0760*/ 	.word	0x00004330


	//   ....[9]....
        /*0764*/ 	.word	0x00004430


	//   ....[10]....
        /*0768*/ 	.word	0x00004f10


	//   ....[11]....
        /*076c*/ 	.word	0x00004f60


	//   ....[12]....
        /*0770*/ 	.word	0x00005870


	//   ....[13]....
        /*0774*/ 	.word	0x000058d0


	//   ....[14]....
        /*0778*/ 	.word	0x000092d0


	//   ....[15]....
        /*077c*/ 	.word	0x00009320


	//   ....[16]....
        /*0780*/ 	.word	0x00009b50


	//   ....[17]....
        /*0784*/ 	.word	0x00009c70


	//   ....[18]....
        /*0788*/ 	.word	0x0000a380


	//   ....[19]....
        /*078c*/ 	.word	0x0000a400


	//   ....[20]....
        /*0790*/ 	.word	0x0000e130


	//   ....[21]....
        /*0794*/ 	.word	0x0000e1b0


	//   ....[22]....
        /*0798*/ 	.word	0x0000e5c0


	//   ....[23]....
        /*079c*/ 	.word	0x0000e620


	//   ....[24]....
        /*07a0*/ 	.word	0x0000f8e0


	//   ....[25]....
        /*07a4*/ 	.word	0x0000f920


	//   ....[26]....
        /*07a8*/ 	.word	0x0000fa10


	//   ....[27]....
        /*07ac*/ 	.word	0x0000fa30


	//   ....[28]....
        /*07b0*/ 	.word	0x00011250


	//   ....[29]....
        /*07b4*/ 	.word	0x00011280


	//   ....[30]....
        /*07b8*/ 	.word	0x000112b0


	//   ....[31]....
        /*07bc*/ 	.word	0x000112e0


	//   ....[32]....
        /*07c0*/ 	.word	0x00011a10


	//   ....[33]....
        /*07c4*/ 	.word	0x00011a50


	//   ....[34]....
        /*07c8*/ 	.word	0x00011b60


	//   ....[35]....
        /*07cc*/ 	.word	0x00011b80


	//   ....[36]....
        /*07d0*/ 	.word	0x00011c90


	//   ....[37]....
        /*07d4*/ 	.word	0x00011cb0


	//   ....[38]....
        /*07d8*/ 	.word	0x00011dd0


	//   ....[39]....
        /*07dc*/ 	.word	0x00011df0


	//   ....[40]....
        /*07e0*/ 	.word	0x000127c0


	//   ....[41]....
        /*07e4*/ 	.word	0x000127e0


	//   ....[42]....
        /*07e8*/ 	.word	0x000128f0


	//   ....[43]....
        /*07ec*/ 	.word	0x00012910


	//   ....[44]....
        /*07f0*/ 	.word	0x00012a20


	//   ....[45]....
        /*07f4*/ 	.word	0x00012a40


	//   ....[46]....
        /*07f8*/ 	.word	0x00012b60


	//   ....[47]....
        /*07fc*/ 	.word	0x00012b80


	//   ....[48]....
        /*0800*/ 	.word	0x00012d10


	//   ....[49]....
        /*0804*/ 	.word	0x00012ef0


	//   ....[50]....
        /*0808*/ 	.word	0x00012f20


	//   ....[51]....
        /*080c*/ 	.word	0x00012f50


	//   ....[52]....
        /*0810*/ 	.word	0x00012f80


	//   ....[53]....
        /*0814*/ 	.word	0x00012fb0


	//   ....[54]....
        /*0818*/ 	.word	0x00012fe0


	//   ....[55]....
        /*081c*/ 	.word	0x00013160


	//   ....[56]....
        /*0820*/ 	.word	0x00013190


	//   ....[57]....
        /*0824*/ 	.word	0x000131c0


	//   ....[58]....
        /*0828*/ 	.word	0x000131f0


	//   ....[59]....
        /*082c*/ 	.word	0x00013220


	//   ....[60]....
        /*0830*/ 	.word	0x00013250


	//   ....[61]....
        /*0834*/ 	.word	0x00013300


	//   ....[62]....
        /*0838*/ 	.word	0x00013360


	//   ....[63]....
        /*083c*/ 	.word	0x000133f0


	//   ....[64]....
        /*0840*/ 	.word	0x00014710


	//   ....[65]....
        /*0844*/ 	.word	0x000153c0


	//   ....[66]....
        /*0848*/ 	.word	0x000153d0


	//   ....[67]....
        /*084c*/ 	.word	0x000153e0


	//   ....[68]....
        /*0850*/ 	.word	0x00015430


	//   ....[69]....
        /*0854*/ 	.word	0x00015500


	//   ....[70]....
        /*0858*/ 	.word	0x00015540


	//   ....[71]....
        /*085c*/ 	.word	0x000155f0


	//   ....[72]....
        /*0860*/ 	.word	0x00015610


	//   ....[73]....
        /*0864*/ 	.word	0x000156b0


	//   ....[74]....
        /*0868*/ 	.word	0x000156d0


	//   ....[75]....
        /*086c*/ 	.word	0x00015770


	//   ....[76]....
        /*0870*/ 	.word	0x00015790


	//   ....[77]....
        /*0874*/ 	.word	0x00015830


	//   ....[78]....
        /*0878*/ 	.word	0x00015850


	//   ....[79]....
        /*087c*/ 	.word	0x00015860


	//   ....[80]....
        /*0880*/ 	.word	0x00015870


	//   ....[81]....
        /*0884*/ 	.word	0x00018980


	//   ....[82]....
        /*0888*/ 	.word	0x000189e0


	//   ....[83]....
        /*088c*/ 	.word	0x00018a10


	//   ....[84]....
        /*0890*/ 	.word	0x00018a20


	//   ....[85]....
        /*0894*/ 	.word	0x00018a50


	//   ....[86]....
        /*0898*/ 	.word	0x00018a80


	//   ....[87]....
        /*089c*/ 	.word	0x00018ab0


	//   ....[88]....
        /*08a0*/ 	.word	0x00018ae0


	//   ....[89]....
        /*08a4*/ 	.word	0x00018c70


	//   ....[90]....
        /*08a8*/ 	.word	0x00018ca0


	//   ....[91]....
        /*08ac*/ 	.word	0x00018cd0


	//   ....[92]....
        /*08b0*/ 	.word	0x00018d00


	//   ....[93]....
        /*08b4*/ 	.word	0x00018d30


	//   ....[94]....
        /*08b8*/ 	.word	0x00018d60


	//   ....[95]....
        /*08bc*/ 	.word	0x00018e20


	//   ....[96]....
        /*08c0*/ 	.word	0x00018e40


	//   ....[97]....
        /*08c4*/ 	.word	0x00018eb0


	//   ....[98]....
        /*08c8*/ 	.word	0x00019590


	//   ....[99]....
        /*08cc*/ 	.word	0x00019b80


	//   ....[100]....
        /*08d0*/ 	.word	0x00019d40


	//   ....[101]....
        /*08d4*/ 	.word	0x00019d90


	//   ....[102]....
        /*08d8*/ 	.word	0x00019eb0


	//   ....[103]....
        /*08dc*/ 	.word	0x00019f20


	//   ....[104]....
        /*08e0*/ 	.word	0x0001a030


	//   ....[105]....
        /*08e4*/ 	.word	0x0001a0a0


	//   ....[106]....
        /*08e8*/ 	.word	0x0001a1c0


	//   ....[107]....
        /*08ec*/ 	.word	0x0001a230


	//   ....[108]....
        /*08f0*/ 	.word	0x0001a350


	//   ....[109]....
        /*08f4*/ 	.word	0x0001a3c0


	//   ....[110]....
        /*08f8*/ 	.word	0x0001a4e0


	//   ....[111]....
        /*08fc*/ 	.word	0x0001a550


	//   ....[112]....
        /*0900*/ 	.word	0x0001a680


	//   ....[113]....
        /*0904*/ 	.word	0x0001a6d0


	//   ....[114]....
        /*0908*/ 	.word	0x0001a7f0


	//   ....[115]....
        /*090c*/ 	.word	0x0001a840


	//   ....[116]....
        /*0910*/ 	.word	0x0001ab70


	//   ....[117]....
        /*0914*/ 	.word	0x0001ac10


	//   ....[118]....
        /*0918*/ 	.word	0x0001ad40


	//   ....[119]....
        /*091c*/ 	.word	0x0001adb0


	//   ....[120]....
        /*0920*/ 	.word	0x0001ae30


	//   ....[121]....
        /*0924*/ 	.word	0x0001aeb0


	//   ....[122]....
        /*0928*/ 	.word	0x0001af30


	//   ....[123]....
        /*092c*/ 	.word	0x0001afc0


	//   ....[124]....
        /*0930*/ 	.word	0x0001b060


	//   ....[125]....
        /*0934*/ 	.word	0x0001b100


	//   ....[126]....
        /*0938*/ 	.word	0x0001b170


	//   ....[127]....
        /*093c*/ 	.word	0x0001b1e0


	//   ....[128]....
        /*0940*/ 	.word	0x0001b250


	//   ....[129]....
        /*0944*/ 	.word	0x0001b2d0


	//   ....[130]....
        /*0948*/ 	.word	0x0001b350


	//   ....[131]....
        /*094c*/ 	.word	0x0001b3f0


	//   ....[132]....
        /*0950*/ 	.word	0x0001b480


	//   ....[133]....
        /*0954*/ 	.word	0x0001b5b0


	//----- nvinfo : EIATTR_REG_RECONFIG
	.align		4
.L_331:
        /*0958*/ 	.byte	0x01, 0x54
	.zero		2


	//----- nvinfo : EIATTR_SYSCALL_OFFSETS
	.align		4
        /*095c*/ 	.byte	0x04, 0x46
        /*095e*/ 	.short	(.L_333 - .L_332)


	//   ....[0]....
.L_332:
        /*0960*/ 	.word	0x00001a60


	//   ....[1]....
        /*0964*/ 	.word	0x00014300


	//   ....[2]....
        /*0968*/ 	.word	0x00014460


	//   ....[3]....
        /*096c*/ 	.word	0x00014560


	//   ....[4]....
        /*0970*/ 	.word	0x00014f60


	//----- nvinfo : EIATTR_MBARRIER_INSTR_OFFSETS
	.align		4
.L_333:
        /*0974*/ 	.byte	0x04, 0x39
        /*0976*/ 	.short	(.L_335 - .L_334)


	//   ....[0]....
.L_334:
        /*0978*/ 	.word	0x00000270
        /*097c*/ 	.word	0x000000ff
        /*0980*/ 	.word	0x00036800
        /*0984*/ 	.short	0x0100
        /*0986*/ 	.byte	0x08
	.zero		1


	//   ....[1]....
        /*0988*/ 	.word	0x00000280
        /*098c*/ 	.word	0x000000ff
        /*0990*/ 	.word	0x00036820
        /*0994*/ 	.short	0x0100
        /*0996*/ 	.byte	0x08
	.zero		1


	//   ....[2]....
        /*0998*/ 	.word	0x00000370
        /*099c*/ 	.word	0x000000ff
        /*09a0*/ 	.word	0x00036830
        /*09a4*/ 	.short	0x0100
        /*09a6*/ 	.byte	0x08
	.zero		1


	//   ....[3]....
        /*09a8*/ 	.word	0x00000380
        /*09ac*/ 	.word	0x000000ff
        /*09b0*/ 	.word	0x00036840
        /*09b4*/ 	.short	0x0100
        /*09b6*/ 	.byte	0x08
	.zero		1


	//   ....[4]....
        /*09b8*/ 	.word	0x00000390
        /*09bc*/ 	.word	0x000000ff
        /*09c0*/ 	.word	0x00036838
        /*09c4*/ 	.short	0x0100
        /*09c6*/ 	.byte	0x08
	.zero		1


	//   ....[5]....
        /*09c8*/ 	.word	0x000003a0
        /*09cc*/ 	.word	0x000000ff
        /*09d0*/ 	.word	0x00036848
        /*09d4*/ 	.short	0x0100
        /*09d6*/ 	.byte	0x08
	.zero		1


	//   ....[6]....
        /*09d8*/ 	.word	0x000004d0
        /*09dc*/ 	.word	0x000000ff
        /*09e0*/ 	.word	0x00036850
        /*09e4*/ 	.short	0x0100
        /*09e6*/ 	.byte	0x08
	.zero		1


	//   ....[7]....
        /*09e8*/ 	.word	0x000004e0
        /*09ec*/ 	.word	0x000000ff
        /*09f0*/ 	.word	0x00036860
        /*09f4*/ 	.short	0x0100
        /*09f6*/ 	.byte	0x08
	.zero		1


	//   ....[8]....
        /*09f8*/ 	.word	0x000004f0
        /*09fc*/ 	.word	0x000000ff
        /*0a00*/ 	.word	0x00036858
        /*0a04*/ 	.short	0x0100
        /*0a06*/ 	.byte	0x08
	.zero		1


	//   ....[9]....
        /*0a08*/ 	.word	0x00000500
        /*0a0c*/ 	.word	0x000000ff
        /*0a10*/ 	.word	0x00036868
        /*0a14*/ 	.short	0x0100
        /*0a16*/ 	.byte	0x08
	.zero		1


	//   ....[10]....
        /*0a18*/ 	.word	0x000005f0
        /*0a1c*/ 	.word	0x000000ff
        /*0a20*/ 	.word	0x00036870
        /*0a24*/ 	.short	0x0100
        /*0a26*/ 	.byte	0x06
	.zero		1


	//   ....[11]....
        /*0a28*/ 	.word	0x00000600
        /*0a2c*/ 	.word	0x000000ff
        /*0a30*/ 	.word	0x00036880
        /*0a34*/ 	.short	0x0100
        /*0a36*/ 	.byte	0x06
	.zero		1


	//   ....[12]....
        /*0a38*/ 	.word	0x00000610
        /*0a3c*/ 	.word	0x000000ff
        /*0a40*/ 	.word	0x00036878
        /*0a44*/ 	.short	0x0100
        /*0a46*/ 	.byte	0x06
	.zero		1


	//   ....[13]....
        /*0a48*/ 	.word	0x00000620
        /*0a4c*/ 	.word	0x000000ff
        /*0a50*/ 	.word	0x00036888
        /*0a54*/ 	.short	0x0100
        /*0a56*/ 	.byte	0x06
	.zero		1


	//   ....[14]....
        /*0a58*/ 	.word	0x00000750
        /*0a5c*/ 	.word	0x000000ff
        /*0a60*/ 	.word	0x00036890
        /*0a64*/ 	.short	0x0100
        /*0a66*/ 	.byte	0x08
	.zero		1


	//   ....[15]....
        /*0a68*/ 	.word	0x00000760
        /*0a6c*/ 	.word	0x000000ff
        /*0a70*/ 	.word	0x000368a0
        /*0a74*/ 	.short	0x0100
        /*0a76*/ 	.byte	0x08
	.zero		1


	//   ....[16]....
        /*0a78*/ 	.word	0x00000770
        /*0a7c*/ 	.word	0x000000ff
        /*0a80*/ 	.word	0x00036898
        /*0a84*/ 	.short	0x0100
        /*0a86*/ 	.byte	0x08
	.zero		1


	//   ....[17]....
        /*0a88*/ 	.word	0x00000780
        /*0a8c*/ 	.word	0x000000ff
        /*0a90*/ 	.word	0x000368a8
        /*0a94*/ 	.short	0x0100
        /*0a96*/ 	.byte	0x08
	.zero		1


	//   ....[18]....
        /*0a98*/ 	.word	0x000008b0
        /*0a9c*/ 	.word	0x000000ff
        /*0aa0*/ 	.word	0x000368b0
        /*0aa4*/ 	.short	0x0100
        /*0aa6*/ 	.byte	0x08
	.zero		1


	//   ....[19]....
        /*0aa8*/ 	.word	0x000008c0
        /*0aac*/ 	.word	0x000000ff
        /*0ab0*/ 	.word	0x000368c0
        /*0ab4*/ 	.short	0x0100
        /*0ab6*/ 	.byte	0x08
	.zero		1


	//   ....[20]....
        /*0ab8*/ 	.word	0x000008d0
        /*0abc*/ 	.word	0x000000ff
        /*0ac0*/ 	.word	0x000368b8
        /*0ac4*/ 	.short	0x0100
        /*0ac6*/ 	.byte	0x08
	.zero		1


	//   ....[21]....
        /*0ac8*/ 	.word	0x000008e0
        /*0acc*/ 	.word	0x000000ff
        /*0ad0*/ 	.word	0x000368c8
        /*0ad4*/ 	.short	0x0100
        /*0ad6*/ 	.byte	0x08
	.zero		1


	//   ....[22]....
        /*0ad8*/ 	.word	0x00001b00
        /*0adc*/ 	.word	0x000000ff
        /*0ae0*/ 	.word	0x00036800
        /*0ae4*/ 	.short	0x010a
        /*0ae6*/ 	.byte	0x26
	.zero		1


	//   ....[23]....
        /*0ae8*/ 	.word	0x00001b80
        /*0aec*/ 	.word	0x00000000
        /*0af0*/ 	.word	0x00036830
        /*0af4*/ 	.short	0x010a
        /*0af6*/ 	.byte	0x3f
	.zero		1


	//   ....[24]....
        /*0af8*/ 	.word	0x00001be0
        /*0afc*/ 	.word	0x00000000
        /*0b00*/ 	.word	0x00036830
        /*0b04*/ 	.short	0x010a
        /*0b06*/ 	.byte	0x3f
	.zero		1


	//   ....[25]....
        /*0b08*/ 	.word	0x00004d90
        /*0b0c*/ 	.word	0x00000000
        /*0b10*/ 	.word	0x00000000
        /*0b14*/ 	.short	0x0101
        /*0b16*/ 	.byte	0x3f
	.zero		1


	//   ....[26]....
        /*0b18*/ 	.word	0x000065d0
        /*0b1c*/ 	.word	0x000000ff
        /*0b20*/ 	.word	0x00036830
        /*0b24*/ 	.short	0x010a
        /*0b26*/ 	.byte	0x25
	.zero		1


	//   ....[27]....
        /*0b28*/ 	.word	0x00006610
        /*0b2c*/ 	.word	0x000000ff
        /*0b30*/ 	.word	0x00036830
        /*0b34*/ 	.short	0x010a
        /*0b36*/ 	.byte	0x25
	.zero		1


	//   ....[28]....
        /*0b38*/ 	.word	0x00008b60
        /*0b3c*/ 	.word	0x000000ff
        /*0b40*/ 	.word	0x00036850
        /*0b44*/ 	.short	0x010a
        /*0b46*/ 	.byte	0x04
	.zero		1


	//   ....[29]....
        /*0b48*/ 	.word	0x00008ba0
        /*0b4c*/ 	.word	0x000000ff
        /*0b50*/ 	.word	0x00036850
        /*0b54*/ 	.short	0x010a
        /*0b56*/ 	.byte	0x04
	.zero		1


	//   ....[30]....
        /*0b58*/ 	.word	0x0000aa00
        /*0b5c*/ 	.word	0x0000000a
        /*0b60*/ 	.word	0x00000000
        /*0b64*/ 	.short	0x0101
        /*0b66*/ 	.byte	0x3f
	.zero		1


	//   ....[31]....
        /*0b68*/ 	.word	0x0000aa20
        /*0b6c*/ 	.word	0x00000004
        /*0b70*/ 	.word	0x00000000
        /*0b74*/ 	.short	0x0101
        /*0b76*/ 	.byte	0x3f
	.zero		1


	//   ....[32]....
        /*0b78*/ 	.word	0x0000b0a0
        /*0b7c*/ 	.word	0x000000ff
        /*0b80*/ 	.word	0x00036830
        /*0b84*/ 	.short	0x010a
        /*0b86*/ 	.byte	0x04
	.zero		1


	//   ....[33]....
        /*0b88*/ 	.word	0x0000b0e0
        /*0b8c*/ 	.word	0x000000ff
        /*0b90*/ 	.word	0x00036830
        /*0b94*/ 	.short	0x010a
        /*0b96*/ 	.byte	0x04
	.zero		1


	//   ....[34]....
        /*0b98*/ 	.word	0x0000d630
        /*0b9c*/ 	.word	0x000000ff
        /*0ba0*/ 	.word	0x00036850
        /*0ba4*/ 	.short	0x010a
        /*0ba6*/ 	.byte	0x0e
	.zero		1


	//   ....[35]....
        /*0ba8*/ 	.word	0x0000d670
        /*0bac*/ 	.word	0x000000ff
        /*0bb0*/ 	.word	0x00036850
        /*0bb4*/ 	.short	0x010a
        /*0bb6*/ 	.byte	0x0e
	.zero		1


	//   ....[36]....
        /*0bb8*/ 	.word	0x0000ebe0
        /*0bbc*/ 	.word	0x0000000f
        /*0bc0*/ 	.word	0x00000000
        /*0bc4*/ 	.short	0x0101
        /*0bc6*/ 	.byte	0x3f
	.zero		1


	//   ....[37]....
        /*0bc8*/ 	.word	0x0000ec60
        /*0bcc*/ 	.word	0x00000004
        /*0bd0*/ 	.word	0x00000000
        /*0bd4*/ 	.short	0x0101
        /*0bd6*/ 	.byte	0x3f
	.zero		1


	//   ....[38]....
        /*0bd8*/ 	.word	0x0000f850
        /*0bdc*/ 	.word	0x000000ff
        /*0be0*/ 	.word	0x00036850
        /*0be4*/ 	.short	0x010a
        /*0be6*/ 	.byte	0x05
	.zero		1


	//   ....[39]....
        /*0be8*/ 	.word	0x0000f890
        /*0bec*/ 	.word	0x000000ff
        /*0bf0*/ 	.word	0x00036850
        /*0bf4*/ 	.short	0x010a
        /*0bf6*/ 	.byte	0x05
	.zero		1


	//   ....[40]....
        /*0bf8*/ 	.word	0x0000fd80
        /*0bfc*/ 	.word	0x00000005
        /*0c00*/ 	.word	0x00000000
        /*0c04*/ 	.short	0x0101
        /*0c06*/ 	.byte	0x3f
	.zero		1


	//   ....[41]....
        /*0c08*/ 	.word	0x00011a40
        /*0c0c*/ 	.word	0x00000011
        /*0c10*/ 	.word	0x00000000
        /*0c14*/ 	.short	0x0101
        /*0c16*/ 	.byte	0x3f
	.zero		1


	//   ....[42]....
        /*0c18*/ 	.word	0x000149b0
        /*0c1c*/ 	.word	0x00000000
        /*0c20*/ 	.word	0x00036840
        /*0c24*/ 	.short	0x010a
        /*0c26*/ 	.byte	0x3f
	.zero		1


	//   ....[43]....
        /*0c28*/ 	.word	0x00015a00
        /*0c2c*/ 	.word	0x00000009
        /*0c30*/ 	.word	0x00036800
        /*0c34*/ 	.short	0x0107
        /*0c36*/ 	.byte	0x3f
	.zero		1


	//   ....[44]....
        /*0c38*/ 	.word	0x00015b10
        /*0c3c*/ 	.word	0x00000002
        /*0c40*/ 	.word	0x00036800
        /*0c44*/ 	.short	0x0101
        /*0c46*/ 	.byte	0x3f
	.zero		1


	//   ....[45]....
        /*0c48*/ 	.word	0x00015b30
        /*0c4c*/ 	.word	0x00000002
        /*0c50*/ 	.word	0x00036820
        /*0c54*/ 	.short	0x010a
        /*0c56*/ 	.byte	0x3f
	.zero		1


	//   ....[46]....
        /*0c58*/ 	.word	0x00015ea0
        /*0c5c*/ 	.word	0x00000002
        /*0c60*/ 	.word	0x00036840
        /*0c64*/ 	.short	0x010a
        /*0c66*/ 	.byte	0x3f
	.zero		1


	//   ....[47]....
        /*0c68*/ 	.word	0x00016360
        /*0c6c*/ 	.word	0x00000002
        /*0c70*/ 	.word	0x00000060
        /*0c74*/ 	.short	0x010a
        /*0c76*/ 	.byte	0x3f
	.zero		1


	//   ....[48]....
        /*0c78*/ 	.word	0x00016b50
        /*0c7c*/ 	.word	0x00000003
        /*0c80*/ 	.word	0x00036840
        /*0c84*/ 	.short	0x010a
        /*0c86*/ 	.byte	0x3f
	.zero		1


	//   ....[49]....
        /*0c88*/ 	.word	0x00017010
        /*0c8c*/ 	.word	0x00000002
        /*0c90*/ 	.word	0x00000060
        /*0c94*/ 	.short	0x010a
        /*0c96*/ 	.byte	0x3f
	.zero		1


	//   ....[50]....
        /*0c98*/ 	.word	0x00017740
        /*0c9c*/ 	.word	0x00000002
        /*0ca0*/ 	.word	0x00036840
        /*0ca4*/ 	.short	0x010a
        /*0ca6*/ 	.byte	0x3f
	.zero		1


	//   ....[51]....
        /*0ca8*/ 	.word	0x00017c00
        /*0cac*/ 	.word	0x00000002
        /*0cb0*/ 	.word	0x00000060
        /*0cb4*/ 	.short	0x010a
        /*0cb6*/ 	.byte	0x3f
	.zero		1


	//   ....[52]....
        /*0cb8*/ 	.word	0x000182c0
        /*0cbc*/ 	.word	0x00000000
        /*0cc0*/ 	.word	0x00036860
        /*0cc4*/ 	.short	0x010a
        /*0cc6*/ 	.byte	0x3f
	.zero		1


	//   ....[53]....
        /*0cc8*/ 	.word	0x00019510
        /*0ccc*/ 	.word	0x00000000
        /*0cd0*/ 	.word	0x00036820
        /*0cd4*/ 	.short	0x010a
        /*0cd6*/ 	.byte	0x3f
	.zero		1


	//   ....[54]....
        /*0cd8*/ 	.word	0x000196f0
        /*0cdc*/ 	.word	0x00000006
        /*0ce0*/ 	.word	0x00000000
        /*0ce4*/ 	.short	0x010a
        /*0ce6*/ 	.byte	0x3f
	.zero		1


	//   ....[55]....
        /*0ce8*/ 	.word	0x00019760
        /*0cec*/ 	.word	0x00000007
        /*0cf0*/ 	.word	0x00000000
        /*0cf4*/ 	.short	0x010a
        /*0cf6*/ 	.byte	0x3f
	.zero		1


	//   ....[56]....
        /*0cf8*/ 	.word	0x000197d0
        /*0cfc*/ 	.word	0x00000004
        /*0d00*/ 	.word	0x00000000
        /*0d04*/ 	.short	0x010a
        /*0d06*/ 	.byte	0x3f
	.zero		1


	//   ....[57]....
        /*0d08*/ 	.word	0x00019800
        /*0d0c*/ 	.word	0x00000003
        /*0d10*/ 	.word	0x00000000
        /*0d14*/ 	.short	0x010a
        /*0d16*/ 	.byte	0x3f
	.zero		1


	//   ....[58]....
        /*0d18*/ 	.word	0x00019870
        /*0d1c*/ 	.word	0x00000003
        /*0d20*/ 	.word	0x00036800
        /*0d24*/ 	.short	0x010a
        /*0d26*/ 	.byte	0x3f
	.zero		1


	//   ....[59]....
        /*0d28*/ 	.word	0x000198c0
        /*0d2c*/ 	.word	0x00000000
        /*0d30*/ 	.word	0x00036830
        /*0d34*/ 	.short	0x010a
        /*0d36*/ 	.byte	0x3f
	.zero		1


	//   ....[60]....
        /*0d38*/ 	.word	0x00019920
        /*0d3c*/ 	.word	0x00000007
        /*0d40*/ 	.word	0x00036830
        /*0d44*/ 	.short	0x010a
        /*0d46*/ 	.byte	0x3f
	.zero		1


	//   ....[61]....
        /*0d48*/ 	.word	0x00019980
        /*0d4c*/ 	.word	0x00000007
        /*0d50*/ 	.word	0x00036850
        /*0d54*/ 	.short	0x010a
        /*0d56*/ 	.byte	0x3f
	.zero		1


	//   ....[62]....
        /*0d58*/ 	.word	0x000199e0
        /*0d5c*/ 	.word	0x00000007
        /*0d60*/ 	.word	0x00036830
        /*0d64*/ 	.short	0x010a
        /*0d66*/ 	.byte	0x3f
	.zero		1


	//   ....[63]....
        /*0d68*/ 	.word	0x00019a40
        /*0d6c*/ 	.word	0x00000007
        /*0d70*/ 	.word	0x00036850
        /*0d74*/ 	.short	0x010a
        /*0d76*/ 	.byte	0x3f
	.zero		1


	//   ....[64]....
        /*0d78*/ 	.word	0x00019aa0
        /*0d7c*/ 	.word	0x00000005
        /*0d80*/ 	.word	0x00036850
        /*0d84*/ 	.short	0x010a
        /*0d86*/ 	.byte	0x3f
	.zero		1


	//   ....[65]....
        /*0d88*/ 	.word	0x00019c40
        /*0d8c*/ 	.word	0x00000000
        /*0d90*/ 	.word	0x00036840
        /*0d94*/ 	.short	0x010a
        /*0d96*/ 	.byte	0x3f
	.zero		1


	//   ....[66]....
        /*0d98*/ 	.word	0x0001a890
        /*0d9c*/ 	.word	0x00000002
        /*0da0*/ 	.word	0x00036820
        /*0da4*/ 	.short	0x010a
        /*0da6*/ 	.byte	0x3f
	.zero		1


	//   ....[67]....
        /*0da8*/ 	.word	0x0001a8e0
        /*0dac*/ 	.word	0x00000002
        /*0db0*/ 	.word	0x00036840
        /*0db4*/ 	.short	0x010a
        /*0db6*/ 	.byte	0x3f
	.zero		1


	//   ....[68]....
        /*0db8*/ 	.word	0x0001a930
        /*0dbc*/ 	.word	0x00000002
        /*0dc0*/ 	.word	0x00000060
        /*0dc4*/ 	.short	0x010a
        /*0dc6*/ 	.byte	0x3f
	.zero		1


	//   ....[69]....
        /*0dc8*/ 	.word	0x0001a980
        /*0dcc*/ 	.word	0x00000003
        /*0dd0*/ 	.word	0x00036840
        /*0dd4*/ 	.short	0x010a
        /*0dd6*/ 	.byte	0x3f
	.zero		1


	//   ....[70]....
        /*0dd8*/ 	.word	0x0001a9d0
        /*0ddc*/ 	.word	0x00000002
        /*0de0*/ 	.word	0x00000060
        /*0de4*/ 	.short	0x010a
        /*0de6*/ 	.byte	0x3f
	.zero		1


	//   ....[71]....
        /*0de8*/ 	.word	0x0001aa20
        /*0dec*/ 	.word	0x00000002
        /*0df0*/ 	.word	0x00036840
        /*0df4*/ 	.short	0x010a
        /*0df6*/ 	.byte	0x3f
	.zero		1


	//   ....[72]....
        /*0df8*/ 	.word	0x0001aa70
        /*0dfc*/ 	.word	0x00000002
        /*0e00*/ 	.word	0x00000060
        /*0e04*/ 	.short	0x010a
        /*0e06*/ 	.byte	0x3f
	.zero		1


	//   ....[73]....
        /*0e08*/ 	.word	0x0001aac0
        /*0e0c*/ 	.word	0x00000000
        /*0e10*/ 	.word	0x00036860
        /*0e14*/ 	.short	0x010a
        /*0e16*/ 	.byte	0x3f
	.zero		1


	//   ....[74]....
        /*0e18*/ 	.word	0x0001b4d0
        /*0e1c*/ 	.word	0x00000000
        /*0e20*/ 	.word	0x00036820
        /*0e24*/ 	.short	0x010a
        /*0e26*/ 	.byte	0x3f
	.zero		1


	//   ....[75]....
        /*0e28*/ 	.word	0x0001b670
        /*0e2c*/ 	.word	0x00000006
        /*0e30*/ 	.word	0x00000000
        /*0e34*/ 	.short	0x010a
        /*0e36*/ 	.byte	0x3f
	.zero		1


	//   ....[76]....
        /*0e38*/ 	.word	0x0001b6c0
        /*0e3c*/ 	.word	0x00000007
        /*0e40*/ 	.word	0x00000000
        /*0e44*/ 	.short	0x010a
        /*0e46*/ 	.byte	0x3f
	.zero		1


	//   ....[77]....
        /*0e48*/ 	.word	0x0001b710
        /*0e4c*/ 	.word	0x00000004
        /*0e50*/ 	.word	0x00000000
        /*0e54*/ 	.short	0x010a
        /*0e56*/ 	.byte	0x3f
	.zero		1


	//----- nvinfo : EIATTR_NUM_MBARRIERS
	.align		4
.L_335:
        /*0e58*/ 	.byte	0x03, 0x38
        /*0e5a*/ 	.short	0x0016


	//----- nvinfo : EIATTR_EXIT_INSTR_OFFSETS
	.align		4
        /*0e5c*/ 	.byte	0x04, 0x1c
        /*0e5e*/ 	.short	(.L_337 - .L_336)


	//   ....[0]....
.L_336:
        /*0e60*/ 	.word	0x00000a50


	//   ....[1]....
        /*0e64*/ 	.word	0x00012cc0


	//   ....[2]....
        /*0e68*/ 	.word	0x00019850


	//----- nvinfo : EIATTR_MAX_THREADS
	.align		4
.L_337:
        /*0e6c*/ 	.byte	0x04, 0x05
        /*0e6e*/ 	.short	(.L_339 - .L_338)
.L_338:
        /*0e70*/ 	.word	0x00000180
        /*0e74*/ 	.word	0x00000001
        /*0e78*/ 	.word	0x00000001


	//----- nvinfo : EIATTR_CRS_STACK_SIZE
	.align		4
.L_339:
        /*0e7c*/ 	.byte	0x04, 0x1e
        /*0e7e*/ 	.short	(.L_341 - .L_340)
.L_340:
        /*0e80*/ 	.word	0x00000000


	//----- nvinfo : EIATTR_CBANK_PARAM_SIZE
	.align		4
.L_341:
        /*0e84*/ 	.byte	0x03, 0x19
        /*0e86*/ 	.short	0x0af0


	//----- nvinfo : EIATTR_PARAM_CBANK
	.align		4
        /*0e88*/ 	.byte	0x04, 0x0a
        /*0e8a*/ 	.short	(.L_343 - .L_342)
	.align		4
.L_342:
        /*0e8c*/ 	.word	index@(.nv.constant0._ZN7cutlass13device_kernelIN5flash11enable_sm90INS1_16FlashAttnFwdSm90INS1_25CollectiveMainloopFwdSm90ILi2EN4cute5tupleIJNS5_1CILi1EEES8_S8_EEENS6_IJNS7_ILi128EEENS7_ILi112EEENS7_ILi192EEEEEELi192ENS_10bfloat16_tEfNS_4arch4Sm90ELb1ELb0ELb1ELb1ELb0ELb0ELb0ELb1ELb1ELb1ELb0ELb0EEENS1_21CollectiveEpilogueFwdINS6_IJSA_SC_SB_EEES9_SE_SG_Li256ELb1ELb1ELb0ELb0EEENS1_36VarlenDynamicPersistentTileSchedulerILi128ELi112ELi256ELi128ELb0ELb1ELb1ELb1ELb1ELb1EEEEEEEEEvNT_6ParamsE)
        /*0e90*/ 	.short	0x0210
        /*0e92*/ 	.short	0x0af0


	//----- nvinfo : EIATTR_SW_WAR
	.align		4
.L_343:
        /*0e94*/ 	.byte	0x04, 0x36
        /*0e96*/ 	.short	(.L_345 - .L_344)
.L_344:
        /*0e98*/ 	.word	0x00000008
.L_345:


//--------------------- .nv.info._ZN7cutlass13device_kernelIN5flash11enable_sm90INS1_16FlashAttnFwdSm90INS1_25CollectiveMainloopFwdSm90ILi2EN4cute5tupleIJNS5_1CILi1EEES8_S8_EEENS6_IJNS7_ILi128EEENS7_ILi112EEENS7_ILi192EEEEEELi192ENS_10bfloat16_tEfNS_4arch4Sm90ELb1ELb0ELb1ELb1ELb0ELb1ELb0ELb1ELb1ELb1ELb0ELb0EEENS1_21CollectiveEpilogueFwdINS6_IJSA_SC_SB_EEES9_SE_SG_Li256ELb1ELb1ELb0ELb0EEENS1_36VarlenDynamicPersistentTileSchedulerILi128ELi112ELi256ELi128ELb0ELb1ELb1ELb1ELb1ELb1EEEEEEEEEvNT_6ParamsE --------------------------
	.section	.nv.info._ZN7cutlass13device_kernelIN5flash11enable_sm90INS1_16FlashAttnFwdSm90INS1_25CollectiveMainloopFwdSm90ILi2EN4cute5tupleIJNS5_1CILi1EEES8_S8_EEENS6_IJNS7_ILi128EEENS7_ILi112EEENS7_ILi192EEEEEELi192ENS_10bfloat16_tEfNS_4arch4Sm90ELb1ELb0ELb1ELb1ELb0ELb1ELb0ELb1ELb1ELb1ELb0ELb0EEENS1_21CollectiveEpilogueFwdINS6_IJSA_SC_SB_EEES9_SE_SG_Li256ELb1ELb1ELb0ELb0EEENS1_36VarlenDynamicPersistentTileSchedulerILi128ELi112ELi256ELi128ELb0ELb1ELb1ELb1ELb1ELb1EEEEEEEEEvNT_6ParamsE,"",@"SHT_CUDA_INFO"
	.sectionflags	@""
	.align	4


	//----- nvinfo : EIATTR_CUDA_API_VERSION
	.align		4
        /*0000*/ 	.byte	0x04, 0x37
        /*0002*/ 	.short	(.L_347 - .L_346)
.L_346:
        /*0004*/ 	.word	0x00000082


	//----- nvinfo : EIATTR_KPARAM_INFO
	.align		4
.L_347:
        /*0008*/ 	.byte	0x04, 0x17
        /*000a*/ 	.short	(.L_349 - .L_348)
.L_348:
        /*000c*/ 	.word	0x00000000
        /*0010*/ 	.short	0x0000
        /*0012*/ 	.short	0x0070
        /*0014*/ 	.byte	0x00, 0xf0, 0x01, 0x2a


	//----- nvinfo : EIATTR_SPARSE_MMA_MASK
	.align		4
.L_349:
        /*0018*/ 	.byte	0x03, 0x50
        /*001a*/ 	.short	0x0000


	//----- nvinfo : EIATTR_MAXREG_COUNT
	.align		4
        /*001c*/ 	.byte	0x03, 0x1b
        /*001e*/ 	.short	0x00a8


	//----- nvinfo : EIATTR_NUM_BARRIERS
	.align		4
        /*0020*/ 	.byte	0x02, 0x4c
        /*0022*/ 	.byte	0x10
	.zero		1


	//----- nvinfo : EIATTR_EXTERNS
	.align		4
        /*0024*/ 	.byte	0x04, 0x0f
        /*0026*/ 	.short	(.L_351 - .L_350)


	//   ....[0]....
	.align		4
.L_350:
        /*0028*/ 	.word	index@(__assertfail)


	//----- nvinfo : EIATTR_ANNOTATIONS
	.align		4
.L_351:
        /*002c*/ 	.byte	0x04, 0x55
        /*002e*/ 	.short	(.L_353 - .L_352)


	//   ....[0]....
.L_352:
        /* <DEDUP_REMOVED lines=138> */


	//----- nvinfo : EIATTR_MERCURY_ISA_VERSION
	.align		4
.L_353:
        /*08c0*/ 	.byte	0x03, 0x5f
        /*08c2*/ 	.short	0x0101


	//----- nvinfo : EIATTR_UNUSED_LOAD_BYTE_OFFSET
	.align		4
        /*08c4*/ 	.byte	0x04, 0x44
        /*08c6*/ 	.short	(.L_355 - .L_354)


	//   ....[0]....
.L_354:
        /*08c8*/ 	.word	0x00000ab0
        /*08cc*/ 	.word	0x0000fff0


	//   ....[1]....
        /*08d0*/ 	.word	0x000248e0
        /*08d4*/ 	.word	0x0000fff0


	//----- nvinfo : EIATTR_INT_WARP_WIDE_INSTR_OFFSETS
	.align		4
.L_355:
        /*08d8*/ 	.byte	0x04, 0x31
        /*08da*/ 	.short	(.L_357 - .L_356)


	//   ....[0]....
.L_356:
        /*08dc*/ 	.word	0x00000190


	//   ....[1]....
        /*08e0*/ 	.word	0x000001d0


	//   ....[2]....
        /*08e4*/ 	.word	0x00000240


	//   ....[3]....
        /*08e8*/ 	.word	0x00029bb0


	//   ....[4]....
        /*08ec*/ 	.word	0x00029c40


	//   ....[5]....
        /*08f0*/ 	.word	0x0002dbc0


	//   ....[6]....
        /*08f4*/ 	.word	0x0002dc20


	//----- nvinfo : EIATTR_COOP_GROUP_MASK_REGIDS
	.align		4
.L_357:
        /*08f8*/ 	.byte	0x04, 0x29
        /*08fa*/ 	.short	(.L_359 - .L_358)


	//   ....[0]....
.L_358:
        /*08fc*/ 	.word	0xffffffff


	//   ....[1]....
        /*0900*/ 	.word	0xffffffff


	//   ....[2]....
        /*0904*/ 	.word	0xffffffff


	//   ....[3]....
        /*0908*/ 	.word	0xffffffff


	//   ....[4]....
        /*090c*/ 	.word	0xffffffff


	//   ....[5]....
        /*0910*/ 	.word	0xffffffff


	//   ....[6]....
        /*0914*/ 	.word	0xffffffff


	//   ....[7]....
        /*0918*/ 	.word	0xffffffff


	//   ....[8]....
        /*091c*/ 	.word	0xffffffff


	//   ....[9]....
        /*0920*/ 	.word	0xffffffff


	//   ....[10]....
        /*0924*/ 	.word	0xffffffff


	//   ....[11]....
        /*0928*/ 	.word	0xffffffff


	//   ....[12]....
        /*092c*/ 	.word	0xffffffff


	//   ....[13]....
        /*0930*/ 	.word	0xffffffff


	//   ....[14]....
        /*0934*/ 	.word	0xffffffff


	//   ....[15]....
        /*0938*/ 	.word	0xffffffff


	//   ....[16]....
        /*093c*/ 	.word	0xffffffff


	//   ....[17]....
        /*0940*/ 	.word	0xffffffff


	//   ....[18]....
        /*0944*/ 	.word	0xffffffff


	//   ....[19]....
        /*0948*/ 	.word	0xffffffff


	//   ....[20]....
        /*094c*/ 	.word	0xffffffff


	//   ....[21]....
        /*0950*/ 	.word	0xffffffff


	//   ....[22]....
        /*0954*/ 	.word	0xffffffff


	//   ....[23]....
        /*0958*/ 	.word	0xffffffff


	//   ....[24]....
        /*095c*/ 	.word	0xffffffff


	//   ....[25]....
        /*0960*/ 	.word	0xffffffff


	//   ....[26]....
        /*0964*/ 	.word	0xffffffff


	//   ....[27]....
        /*0968*/ 	.word	0xffffffff


	//   ....[28]....
        /*096c*/ 	.word	0xffffffff


	//   ....[29]....
        /*0970*/ 	.word	0xffffffff


	//   ....[30]....
        /*0974*/ 	.word	0xffffffff


	//   ....[31]....
        /*0978*/ 	.word	0xffffffff


	//   ....[32]....
        /*097c*/ 	.word	0xffffffff


	//   ....[33]....
        /*0980*/ 	.word	0xffffffff


	//   ....[34]....
        /*0984*/ 	.word	0xffffffff


	//   ....[35]....
        /*0988*/ 	.word	0xffffffff


	//   ....[36]....
        /*098c*/ 	.word	0xffffffff


	//   ....[37]....
        /*0990*/ 	.word	0xffffffff


	//   ....[38]....
        /*0994*/ 	.word	0xffffffff


	//   ....[39]....
        /*0998*/ 	.word	0xffffffff


	//   ....[40]....
        /*099c*/ 	.word	0xffffffff


	//   ....[41]....
        /*09a0*/ 	.word	0xffffffff


	//   ....[42]....
        /*09a4*/ 	.word	0xffffffff


	//   ....[43]....
        /*09a8*/ 	.word	0xffffffff


	//   ....[44]....
        /*09ac*/ 	.word	0xffffffff


	//   ....[45]....
        /*09b0*/ 	.word	0xffffffff


	//   ....[46]....
        /*09b4*/ 	.word	0xffffffff


	//   ....[47]....
        /*09b8*/ 	.word	0xffffffff


	//   ....[48]....
        /*09bc*/ 	.word	0xffffffff


	//   ....[49]....
        /*09c0*/ 	.word	0xffffffff


	//   ....[50]....
        /*09c4*/ 	.word	0xffffffff


	//   ....[51]....
        /*09c8*/ 	.word	0xffffffff


	//   ....[52]....
        /*09cc*/ 	.word	0xffffffff


	//   ....[53]....
        /*09d0*/ 	.word	0xffffffff


	//   ....[54]....
        /*09d4*/ 	.word	0xffffffff


	//   ....[55]....
        /*09d8*/ 	.word	0xffffffff


	//   ....[56]....
        /*09dc*/ 	.word	0xffffffff


	//   ....[57]....
        /*09e0*/ 	.word	0xffffffff


	//   ....[58]....
        /*09e4*/ 	.word	0xffffffff


	//   ....[59]....
        /*09e8*/ 	.word	0xffffffff


	//   ....[60]....
        /*09ec*/ 	.word	0xffffffff


	//   ....[61]....
        /*09f0*/ 	.word	0xffffffff


	//   ....[62]....
        /*09f4*/ 	.word	0xffffffff


	//   ....[63]....
        /*09f8*/ 	.word	0xffffffff


	//   ....[64]....
        /*09fc*/ 	.word	0xffffffff


	//   ....[65]....
        /*0a00*/ 	.word	0xffffffff


	//   ....[66]....
        /*0a04*/ 	.word	0xffffffff


	//   ....[67]....
        /*0a08*/ 	.word	0xffffffff


	//   ....[68]....
        /*0a0c*/ 	.word	0xffffffff


	//   ....[69]....
        /*0a10*/ 	.word	0xffffffff


	//   ....[70]....
        /*0a14*/ 	.word	0xffffffff


	//   ....[71]....
        /*0a18*/ 	.word	0xffffffff


	//   ....[72]....
        /*0a1c*/ 	.word	0xffffffff


	//   ....[73]....
        /*0a20*/ 	.word	0xffffffff


	//   ....[74]....
        /*0a24*/ 	.word	0xffffffff


	//   ....[75]....
        /*0a28*/ 	.word	0xffffffff


	//   ....[76]....
        /*0a2c*/ 	.word	0xffffffff


	//   ....[77]....
        /*0a30*/ 	.word	0xffffffff


	//   ....[78]....
        /*0a34*/ 	.word	0xffffffff


	//   ....[79]....
        /*0a38*/ 	.word	0xffffffff


	//   ....[80]....
        /*0a3c*/ 	.word	0xffffffff


	//   ....[81]....
        /*0a40*/ 	.word	0xffffffff


	//   ....[82]....
        /*0a44*/ 	.word	0xffffffff


	//   ....[83]....
        /*0a48*/ 	.word	0xffffffff


	//   ....[84]....
        /*0a4c*/ 	.word	0xffffffff


	//   ....[85]....
        /*0a50*/ 	.word	0xffffffff


	//   ....[86]....
        /*0a54*/ 	.word	0xffffffff


	//   ....[87]....
        /*0a58*/ 	.word	0xffffffff


	//   ....[88]....
        /*0a5c*/ 	.word	0xffffffff


	//   ....[89]....
        /*0a60*/ 	.word	0xffffffff


	//   ....[90]....
        /*0a64*/ 	.word	0xffffffff


	//   ....[91]....
        /*0a68*/ 	.word	0xffffffff


	//   ....[92]....
        /*0a6c*/ 	.word	0xffffffff


	//   ....[93]....
        /*0a70*/ 	.word	0xffffffff


	//   ....[94]....
        /*0a74*/ 	.word	0xffffffff


	//   ....[95]....
        /*0a78*/ 	.word	0xffffffff


	//   ....[96]....
        /*0a7c*/ 	.word	0xffffffff


	//   ....[97]....
        /*0a80*/ 	.word	0xffffffff


	//   ....[98]....
        /*0a84*/ 	.word	0xffffffff


	//   ....[99]....
        /*0a88*/ 	.word	0xffffffff


	//   ....[100]....
        /*0a8c*/ 	.word	0xffffffff


	//   ....[101]....
        /*0a90*/ 	.word	0xffffffff


	//   ....[102]....
        /*0a94*/ 	.word	0xffffffff


	//   ....[103]....
        /*0a98*/ 	.word	0xffffffff


	//   ....[104]....
        /*0a9c*/ 	.word	0xffffffff


	//   ....[105]....
        /*0aa0*/ 	.word	0xffffffff


	//   ....[106]....
        /*0aa4*/ 	.word	0xffffffff


	//   ....[107]....
        /*0aa8*/ 	.word	0xffffffff


	//   ....[108]....
        /*0aac*/ 	.word	0xffffffff


	//   ....[109]....
        /*0ab0*/ 	.word	0xffffffff


	//   ....[110]....
        /*0ab4*/ 	.word	0xffffffff


	//   ....[111]....
        /*0ab8*/ 	.word	0xffffffff


	//   ....[112]....
        /*0abc*/ 	.word	0xffffffff


	//   ....[113]....
        /*0ac0*/ 	.word	0xffffffff


	//   ....[114]....
        /*0ac4*/ 	.word	0xffffffff


	//   ....[115]....
        /*0ac8*/ 	.word	0xffffffff


	//   ....[116]....
        /*0acc*/ 	.word	0x0500000f


	//   ....[117]....
        /*0ad0*/ 	.word	0x0500000f


	//   ....[118]....
        /*0ad4*/ 	.word	0x0500000f


	//   ....[119]....
        /*0ad8*/ 	.word	0x0500000f


	//   ....[120]....
        /*0adc*/ 	.word	0x0500000f


	//   ....[121]....
        /*0ae0*/ 	.word	0x0500000f


	//   ....[122]....
        /*0ae4*/ 	.word	0x0500000f


	//   ....[123]....
        /*0ae8*/ 	.word	0x0500000f


	//   ....[124]....
        /*0aec*/ 	.word	0x0500000f


	//   ....[125]....
        /*0af0*/ 	.word	0x0500000f


	//   ....[126]....
        /*0af4*/ 	.word	0x0500000f


	//   ....[127]....
        /*0af8*/ 	.word	0x0500000f


	//   ....[128]....
        /*0afc*/ 	.word	0x0500000f


	//   ....[129]....
        /*0b00*/ 	.word	0x0500000f


	//   ....[130]....
        /*0b04*/ 	.word	0x0500000f


	//   ....[131]....
        /*0b08*/ 	.word	0x0500000f


	//   ....[132]....
        /*0b0c*/ 	.word	0x0500000f


	//   ....[133]....
        /*0b10*/ 	.word	0x0500000f


	//   ....[134]....
        /*0b14*/ 	.word	0x0500000f


	//   ....[135]....
        /*0b18*/ 	.word	0x0500000f


	//   ....[136]....
        /*0b1c*/ 	.word	0x0500000f


	//   ....[137]....
        /*0b20*/ 	.word	0x0500000f


	//   ....[138]....
        /*0b24*/ 	.word	0x0500000f


	//   ....[139]....
        /*0b28*/ 	.word	0x0500000f


	//   ....[140]....
        /*0b2c*/ 	.word	0x0500000f


	//   ....[141]....
        /*0b30*/ 	.word	0x0500000f


	//   ....[142]....
        /*0b34*/ 	.word	0x0500000f


	//   ....[143]....
        /*0b38*/ 	.word	0x0500000f


	//   ....[144]....
        /*0b3c*/ 	.word	0x0500000f


	//   ....[145]....
        /*0b40*/ 	.word	0x0500000f


	//   ....[146]....
        /*0b44*/ 	.word	0x0500000f


	//   ....[147]....
        /*0b48*/ 	.word	0x0500000f


	//   ....[148]....
        /*0b4c*/ 	.word	0x0500000f


	//   ....[149]....
        /*0b50*/ 	.word	0x0500000f


	//   ....[150]....
        /*0b54*/ 	.word	0x0500000f


	//   ....[151]....
        /*0b58*/ 	.word	0x0500000f


	//   ....[152]....
        /*0b5c*/ 	.word	0x0500000f


	//   ....[153]....
        /*0b60*/ 	.word	0x0500000f


	//   ....[154]....
        /*0b64*/ 	.word	0x0500000f


	//   ....[155]....
        /*0b68*/ 	.word	0x0500000f


	//   ....[156]....
        /*0b6c*/ 	.word	0x0500000f


	//   ....[157]....
        /*0b70*/ 	.word	0x0500000f


	//   ....[158]....
        /*0b74*/ 	.word	0x0500000f


	//   ....[159]....
        /*0b78*/ 	.word	0x0500000f


	//   ....[160]....
        /*0b7c*/ 	.word	0x0500000f


	//   ....[161]....
        /*0b80*/ 	.word	0x0500000f


	//   ....[162]....
        /*0b84*/ 	.word	0x0500000f


	//   ....[163]....
        /*0b88*/ 	.word	0x0500000f


	//   ....[164]....
        /*0b8c*/ 	.word	0x0500000f


	//   ....[165]....
        /*0b90*/ 	.word	0x0500000f


	//   ....[166]....
        /*0b94*/ 	.word	0x0500000f


	//   ....[167]....
        /*0b98*/ 	.word	0x0500000f


	//----- nvinfo : EIATTR_COOP_GROUP_INSTR_OFFSETS
	.align		4
.L_359:
        /*0b9c*/ 	.byte	0x04, 0x28
        /*0b9e*/ 	.short	(.L_361 - .L_360)


	//   ....[0]....
.L_360:
        /*0ba0*/ 	.word	0x00000060


	//   ....[1]....
        /*0ba4*/ 	.word	0x000001a0


	//   ....[2]....
        /*0ba8*/ 	.word	0x000001f0


	//   ....[3]....
        /*0bac*/ 	.word	0x00000420


	//   ....[4]....
        /*0bb0*/ 	.word	0x00000580


	//   ....[5]....
        /*0bb4*/ 	.word	0x000006a0


	//   ....[6]....
        /*0bb8*/ 	.word	0x00000800


	//   ....[7]....
        /*0bbc*/ 	.word	0x0000b260


	//   ....[8]....
        /*0bc0*/ 	.word	0x0000b9d0


	//   ....[9]....
        /*0bc4*/ 	.word	0x0000b9e0


	//   ....[10]....
        /*0bc8*/ 	.word	0x0000b9f0


	//   ....[11]....
        /*0bcc*/ 	.word	0x0000ba00


	//   ....[12]....
        /*0bd0*/ 	.word	0x0000c2c0


	//   ....[13]....
        /*0bd4*/ 	.word	0x0000c2d0


	//   ....[14]....
        /*0bd8*/ 	.word	0x0000c2e0


	//   ....[15]....
        /*0bdc*/ 	.word	0x0000c2f0


	//   ....[16]....
        /*0be0*/ 	.word	0x0000f4b0


	//   ....[17]....
        /*0be4*/ 	.word	0x0000f4c0


	//   ....[18]....
        /*0be8*/ 	.word	0x0000f4d0


	//   ....[19]....
        /*0bec*/ 	.word	0x0000f4e0


	//   ....[20]....
        /*0bf0*/ 	.word	0x0000fb70


	//   ....[21]....
        /*0bf4*/ 	.word	0x0000fb80


	//   ....[22]....
        /*0bf8*/ 	.word	0x0000fb90


	//   ....[23]....
        /*0bfc*/ 	.word	0x0000fba0


	//   ....[24]....
        /*0c00*/ 	.word	0x000163b0


	//   ....[25]....
        /*0c04*/ 	.word	0x00016400


	//   ....[26]....
        /*0c08*/ 	.word	0x00016dd0


	//   ....[27]....
        /*0c0c*/ 	.word	0x00016e80


	//   ....[28]....
        /*0c10*/ 	.word	0x00017720


	//   ....[29]....
        /*0c14*/ 	.word	0x000177b0


	//   ....[30]....
        /*0c18*/ 	.word	0x0001c5e0


	//   ....[31]....
        /*0c1c*/ 	.word	0x0001c620


	//   ....[32]....
        /*0c20*/ 	.word	0x0001cda0


	//   ....[33]....
        /*0c24*/ 	.word	0x0001cea0


	//   ....[34]....
        /*0c28*/ 	.word	0x0001d480


	//   ....[35]....
        /*0c2c*/ 	.word	0x0001d510


	//   ....[36]....
        /*0c30*/ 	.word	0x00022590


	//   ....[37]....
        /*0c34*/ 	.word	0x000225b0


	//   ....[38]....
        /*0c38*/ 	.word	0x00022a80


	//   ....[39]....
        /*0c3c*/ 	.word	0x00022ad0


	//   ....[40]....
        /*0c40*/ 	.word	0x00024010


	//   ....[41]....
        /*0c44*/ 	.word	0x000240c0


	//   ....[42]....
        /*0c48*/ 	.word	0x000240e0


	//   ....[43]....
        /*0c4c*/ 	.word	0x000240f0


	//   ....[44]....
        /*0c50*/ 	.word	0x00025810


	//   ....[45]....
        /*0c54*/ 	.word	0x00025850


	//   ....[46]....
        /*0c58*/ 	.word	0x00025890


	//   ....[47]....
        /*0c5c*/ 	.word	0x000258a0


	//   ....[48]....
        /*0c60*/ 	.word	0x00025ea0


	//   ....[49]....
        /*0c64*/ 	.word	0x00025ec0


	//   ....[50]....
        /*0c68*/ 	.word	0x00025fc0


	//   ....[51]....
        /*0c6c*/ 	.word	0x00025fe0


	//   ....[52]....
        /*0c70*/ 	.word	0x000260e0


	//   ....[53]....
        /*0c74*/ 	.word	0x00026100


	//   ....[54]....
        /*0c78*/ 	.word	0x00026210


	//   ....[55]....
        /*0c7c*/ 	.word	0x00026230


	//   ....[56]....
        /*0c80*/ 	.word	0x00026b00


	//   ....[57]....
        /*0c84*/ 	.word	0x00026b20


	//   ....[58]....
        /*0c88*/ 	.word	0x00026c20


	//   ....[59]....
        /*0c8c*/ 	.word	0x00026c40


	//   ....[60]....
        /*0c90*/ 	.word	0x00026d40


	//   ....[61]....
        /*0c94*/ 	.word	0x00026d60


	//   ....[62]....
        /*0c98*/ 	.word	0x00026e70


	//   ....[63]....
        /*0c9c*/ 	.word	0x00026e90


	//   ....[64]....
        /*0ca0*/ 	.word	0x00027020


	//   ....[65]....
        /*0ca4*/ 	.word	0x000271f0


	//   ....[66]....
        /*0ca8*/ 	.word	0x00027220


	//   ....[67]....
        /*0cac*/ 	.word	0x00027250


	//   ....[68]....
        /*0cb0*/ 	.word	0x00027280


	//   ....[69]....
        /*0cb4*/ 	.word	0x000272b0


	//   ....[70]....
        /*0cb8*/ 	.word	0x000272e0


	//   ....[71]....
        /*0cbc*/ 	.word	0x00027450


	//   ....[72]....
        /*0cc0*/ 	.word	0x00027480


	//   ....[73]....
        /*0cc4*/ 	.word	0x000274b0


	//   ....[74]....
        /*0cc8*/ 	.word	0x000274e0


	//   ....[75]....
        /*0ccc*/ 	.word	0x00027510


	//   ....[76]....
        /*0cd0*/ 	.word	0x00027540


	//   ....[77]....
        /*0cd4*/ 	.word	0x000275e0


	//   ....[78]....
        /*0cd8*/ 	.word	0x00027640


	//   ....[79]....
        /*0cdc*/ 	.word	0x000276d0


	//   ....[80]....
        /*0ce0*/ 	.word	0x00028550


	//   ....[81]....
        /*0ce4*/ 	.word	0x0002a1b0


	//   ....[82]....
        /*0ce8*/ 	.word	0x0002ae80


	//   ....[83]....
        /*0cec*/ 	.word	0x0002aea0


	//   ....[84]....
        /*0cf0*/ 	.word	0x0002aec0


	//   ....[85]....
        /*0cf4*/ 	.word	0x0002aee0


	//   ....[86]....
        /*0cf8*/ 	.word	0x0002afc0


	//   ....[87]....
        /*0cfc*/ 	.word	0x0002b020


	//   ....[88]....
        /*0d00*/ 	.word	0x0002b050


	//   ....[89]....
        /*0d04*/ 	.word	0x0002b0d0


	//   ....[90]....
        /*0d08*/ 	.word	0x0002b100


	//   ....[91]....
        /*0d0c*/ 	.word	0x0002b190


	//   ....[92]....
        /*0d10*/ 	.word	0x0002b1c0


	//   ....[93]....
        /*0d14*/ 	.word	0x0002b250


	//   ....[94]....
        /*0d18*/ 	.word	0x0002b280


	//   ....[95]....
        /*0d1c*/ 	.word	0x0002b310


	//   ....[96]....
        /*0d20*/ 	.word	0x0002b320


	//   ....[97]....
        /*0d24*/ 	.word	0x0002b3b0


	//   ....[98]....
        /*0d28*/ 	.word	0x0002e3e0


	//   ....[99]....
        /*0d2c*/ 	.word	0x0002e440


	//   ....[100]....
        /*0d30*/ 	.word	0x0002e470


	//   ....[101]....
        /*0d34*/ 	.word	0x0002e480


	//   ....[102]....
        /*0d38*/ 	.word	0x0002e4b0


	//   ....[103]....
        /*0d3c*/ 	.word	0x0002e4e0


	//   ....[104]....
        /*0d40*/ 	.word	0x0002e510


	//   ....[105]....
        /*0d44*/ 	.word	0x0002e540


	//   ....[106]....
        /*0d48*/ 	.word	0x0002e6c0


	//   ....[107]....
        /*0d4c*/ 	.word	0x0002e6f0


	//   ....[108]....
        /*0d50*/ 	.word	0x0002e720


	//   ....[109]....
        /*0d54*/ 	.word	0x0002e750


	//   ....[110]....
        /*0d58*/ 	.word	0x0002e780


	//   ....[111]....
        /*0d5c*/ 	.word	0x0002e7b0


	//   ....[112]....
        /*0d60*/ 	.word	0x0002e870


	//   ....[113]....
        /*0d64*/ 	.word	0x0002e890


	//   ....[114]....
        /*0d68*/ 	.word	0x0002e900


	//   ....[115]....
        /*0d6c*/ 	.word	0x0002efd0


	//   ....[116]....
        /*0d70*/ 	.word	0x0002f430


	//   ....[117]....
        /*0d74*/ 	.word	0x0002f4c0


	//   ....[118]....
        /*0d78*/ 	.word	0x0002f510


	//   ....[119]....
        /*0d7c*/ 	.word	0x0002f560


	//   ....[120]....
        /*0d80*/ 	.word	0x0002f5f0


	//   ....[121]....
        /*0d84*/ 	.word	0x0002f680


	//   ....[122]....
        /*0d88*/ 	.word	0x0002f6d0


	//   ....[123]....
        /*0d8c*/ 	.word	0x0002f720


	//   ....[124]....
        /*0d90*/ 	.word	0x0002f810


	//   ....[125]....
        /*0d94*/ 	.word	0x0002f8a0


	//   ....[126]....
        /*0d98*/ 	.word	0x0002f900


	//   ....[127]....
        /*0d9c*/ 	.word	0x0002f960


	//   ....[128]....
        /*0da0*/ 	.word	0x0002f9f0


	//   ....[129]....
        /*0da4*/ 	.word	0x0002fa80


	//   ....[130]....
        /*0da8*/ 	.word	0x0002fae0


	//   ....[131]....
        /*0dac*/ 	.word	0x0002fb40


	//   ....[132]....
        /*0db0*/ 	.word	0x0002fe30


	//   ....[133]....
        /*0db4*/ 	.word	0x00030120


	//   ....[134]....
        /*0db8*/ 	.word	0x00030290


	//   ....[135]....
        /*0dbc*/ 	.word	0x000302e0


	//   ....[136]....
        /*0dc0*/ 	.word	0x00030340


	//   ....[137]....
        /*0dc4*/ 	.word	0x000303e0


	//   ....[138]....
        /*0dc8*/ 	.word	0x00030480


	//   ....[139]....
        /*0dcc*/ 	.word	0x000305b0


	//   ....[140]....
        /*0dd0*/ 	.word	0x00030690


	//   ....[141]....
        /*0dd4*/ 	.word	0x00030720


	//   ....[142]....
        /*0dd8*/ 	.word	0x00030800


	//   ....[143]....
        /*0ddc*/ 	.word	0x00030890


	//   ....[144]....
        /*0de0*/ 	.word	0x00030980


	//   ....[145]....
        /*0de4*/ 	.word	0x00030a10


	//   ....[146]....
        /*0de8*/ 	.word	0x00030b00


	//   ....[147]....
        /*0dec*/ 	.word	0x00030b90


	//   ....[148]....
        /*0df0*/ 	.word	0x00030c70


	//   ....[149]....
        /*0df4*/ 	.word	0x00030d80


	//   ....[150]....
        /*0df8*/ 	.word	0x000310b0


	//   ....[151]....
        /*0dfc*/ 	.word	0x00031150


	//   ....[152]....
        /*0e00*/ 	.word	0x00031270


	//   ....[153]....
        /*0e04*/ 	.word	0x000312f0


	//   ....[154]....
        /*0e08*/ 	.word	0x00031370


	//   ....[155]....
        /*0e0c*/ 	.word	0x000313f0


	//   ....[156]....
        /*0e10*/ 	.word	0x00031470


	//   ....[157]....
        /*0e14*/ 	.word	0x00031500


	//   ....[158]....
        /*0e18*/ 	.word	0x000315a0


	//   ....[159]....
        /*0e1c*/ 	.word	0x00031650


	//   ....[160]....
        /*0e20*/ 	.word	0x000316d0


	//   ....[161]....
        /*0e24*/ 	.word	0x00031750


	//   ....[162]....
        /*0e28*/ 	.word	0x000317d0


	//   ....[163]....
        /*0e2c*/ 	.word	0x00031860


	//   ....[164]....
        /*0e30*/ 	.word	0x000318e0


	//   ....[165]....
        /*0e34*/ 	.word	0x00031980


	//   ....[166]....
        /*0e38*/ 	.word	0x00031a10


	//   ....[167]....
        /*0e3c*/ 	.word	0x00031b40


	//----- nvinfo : EIATTR_REG_RECONFIG
	.align		4
.L_361:
        /*0e40*/ 	.byte	0x01, 0x54
	.zero		2


	//----- nvinfo : EIATTR_SYSCALL_OFFSETS
	.align		4
        /*0e44*/ 	.byte	0x04, 0x46
        /*0e46*/ 	.short	(.L_363 - .L_362)


	//   ....[0]....
.L_362:
        /*0e48*/ 	.word	0x00001c20


	//   ....[1]....
        /*0e4c*/ 	.word	0x00001d70


	//   ....[2]....
        /*0e50*/ 	.word	0x0000b400


	//   ....[3]....
        /*0e54*/ 	.word	0x0000b730


	//   ....[4]....
        /*0e58*/ 	.word	0x00029db0


	//   ....[5]....
        /*0e5c*/ 	.word	0x00029f10


	//   ....[6]....
        /*0e60*/ 	.word	0x0002a010


	//   ....[7]....
        /*0e64*/ 	.word	0x0002aa30


	//----- nvinfo : EIATTR_MBARRIER_INSTR_OFFSETS
	.align		4
.L_363:
        /*0e68*/ 	.byte	0x04, 0x39
        /*0e6a*/ 	.short	(.L_365 - .L_364)


	//   ....[0]....
.L_364:
        /*0e6c*/ 	.word	0x000002d0
        /*0e70*/ 	.word	0x000000ff
        /*0e74*/ 	.word	0x00036800
        /*0e78*/ 	.short	0x0100
        /*0e7a*/ 	.byte	0x08
	.zero		1


	//   ....[1]....
        /*0e7c*/ 	.word	0x000002e0
        /*0e80*/ 	.word	0x000000ff
        /*0e84*/ 	.word	0x00036820
        /*0e88*/ 	.short	0x0100
        /*0e8a*/ 	.byte	0x08
	.zero		1


	//   ....[2]....
        /*0e8c*/ 	.word	0x000003d0
        /*0e90*/ 	.word	0x000000ff
        /*0e94*/ 	.word	0x00036830
        /*0e98*/ 	.short	0x0100
        /*0e9a*/ 	.byte	0x08
	.zero		1


	//   ....[3]....
        /*0e9c*/ 	.word	0x000003e0
        /*0ea0*/ 	.word	0x000000ff
        /*0ea4*/ 	.word	0x00036840
        /*0ea8*/ 	.short	0x0100
        /*0eaa*/ 	.byte	0x08
	.zero		1


	//   ....[4]....
        /*0eac*/ 	.word	0x000003f0
        /*0eb0*/ 	.word	0x000000ff
        /*0eb4*/ 	.word	0x00036838
        /*0eb8*/ 	.short	0x0100
        /*0eba*/ 	.byte	0x08
	.zero		1


	//   ....[5]....
        /*0ebc*/ 	.word	0x00000400
        /*0ec0*/ 	.word	0x000000ff
        /*0ec4*/ 	.word	0x00036848
        /*0ec8*/ 	.short	0x0100
        /*0eca*/ 	.byte	0x08
	.zero		1


	//   ....[6]....
        /*0ecc*/ 	.word	0x00000530
        /*0ed0*/ 	.word	0x000000ff
        /*0ed4*/ 	.word	0x00036850
        /*0ed8*/ 	.short	0x0100
        /*0eda*/ 	.byte	0x08
	.zero		1


	//   ....[7]....
        /*0edc*/ 	.word	0x00000540
        /*0ee0*/ 	.word	0x000000ff
        /*0ee4*/ 	.word	0x00036860
        /*0ee8*/ 	.short	0x0100
        /*0eea*/ 	.byte	0x08
	.zero		1


	//   ....[8]....
        /*0eec*/ 	.word	0x00000550
        /*0ef0*/ 	.word	0x000000ff
        /*0ef4*/ 	.word	0x00036858
        /*0ef8*/ 	.short	0x0100
        /*0efa*/ 	.byte	0x08
	.zero		1


	//   ....[9]....
        /*0efc*/ 	.word	0x00000560
        /*0f00*/ 	.word	0x000000ff
        /*0f04*/ 	.word	0x00036868
        /*0f08*/ 	.short	0x0100
        /*0f0a*/ 	.byte	0x08
	.zero		1


	//   ....[10]....
        /*0f0c*/ 	.word	0x00000650
        /*0f10*/ 	.word	0x000000ff
        /*0f14*/ 	.word	0x00036870
        /*0f18*/ 	.short	0x0100
        /*0f1a*/ 	.byte	0x06
	.zero		1


	//   ....[11]....
        /*0f1c*/ 	.word	0x00000660
        /*0f20*/ 	.word	0x000000ff
        /*0f24*/ 	.word	0x00036880
        /*0f28*/ 	.short	0x0100
        /*0f2a*/ 	.byte	0x06
	.zero		1


	//   ....[12]....
        /*0f2c*/ 	.word	0x00000670
        /*0f30*/ 	.word	0x000000ff
        /*0f34*/ 	.word	0x00036878
        /*0f38*/ 	.short	0x0100
        /*0f3a*/ 	.byte	0x06
	.zero		1


	//   ....[13]....
        /*0f3c*/ 	.word	0x00000680
        /*0f40*/ 	.word	0x000000ff
        /*0f44*/ 	.word	0x00036888
        /*0f48*/ 	.short	0x0100
        /*0f4a*/ 	.byte	0x06
	.zero		1


	//   ....[14]....
        /*0f4c*/ 	.word	0x000007b0
        /*0f50*/ 	.word	0x000000ff
        /*0f54*/ 	.word	0x00036890
        /*0f58*/ 	.short	0x0100
        /*0f5a*/ 	.byte	0x08
	.zero		1


	//   ....[15]....
        /*0f5c*/ 	.word	0x000007c0
        /*0f60*/ 	.word	0x000000ff
        /*0f64*/ 	.word	0x000368a0
        /*0f68*/ 	.short	0x0100
        /*0f6a*/ 	.byte	0x08
	.zero		1


	//   ....[16]....
        /*0f6c*/ 	.word	0x000007d0
        /*0f70*/ 	.word	0x000000ff
        /*0f74*/ 	.word	0x00036898
        /*0f78*/ 	.short	0x0100
        /*0f7a*/ 	.byte	0x08
	.zero		1


	//   ....[17]....
        /*0f7c*/ 	.word	0x000007e0
        /*0f80*/ 	.word	0x000000ff
        /*0f84*/ 	.word	0x000368a8
        /*0f88*/ 	.short	0x0100
        /*0f8a*/ 	.byte	0x08
	.zero		1


	//   ....[18]....
        /*0f8c*/ 	.word	0x00000910
        /*0f90*/ 	.word	0x000000ff
        /*0f94*/ 	.word	0x000368b0
        /*0f98*/ 	.short	0x0100
        /*0f9a*/ 	.byte	0x08
	.zero		1


	//   ....[19]....
        /*0f9c*/ 	.word	0x00000920
        /*0fa0*/ 	.word	0x000000ff
        /*0fa4*/ 	.word	0x000368c0
        /*0fa8*/ 	.short	0x0100
        /*0faa*/ 	.byte	0x08
	.zero		1


	//   ....[20]....
        /*0fac*/ 	.word	0x00000930
        /*0fb0*/ 	.word	0x000000ff
        /*0fb4*/ 	.word	0x000368b8
        /*0fb8*/ 	.short	0x0100
        /*0fba*/ 	.byte	0x08
	.zero		1


	//   ....[21]....
        /*0fbc*/ 	.word	0x00000940
        /*0fc0*/ 	.word	0x000000ff
        /*0fc4*/ 	.word	0x000368c8
        /*0fc8*/ 	.short	0x0100
        /*0fca*/ 	.byte	0x08
	.zero		1


	//   ....[22]....
        /*0fcc*/ 	.word	0x000039e0
        /*0fd0*/ 	.word	0x00000062
        /*0fd4*/ 	.word	0x00036890
        /*0fd8*/ 	.short	0x010a
        /*0fda*/ 	.byte	0x3f
	.zero		1


	//   ....[23]....
        /*0fdc*/ 	.word	0x00006f10
        /*0fe0*/ 	.word	0x00000062
        /*0fe4*/ 	.word	0x00036890
        /*0fe8*/ 	.short	0x010a
        /*0fea*/ 	.byte	0x3f
	.zero		1


	//   ....[24]....
        /*0fec*/ 	.word	0x0000a220
        /*0ff0*/ 	.word	0x00000062
        /*0ff4*/ 	.word	0x00036890
        /*0ff8*/ 	.short	0x010a
        /*0ffa*/ 	.byte	0x3f
	.zero		1


	//   ....[25]....
        /*0ffc*/ 	.word	0x0000a600
        /*1000*/ 	.word	0x00000028
        /*1004*/ 	.word	0x00000000
        /*1008*/ 	.short	0x0101
        /*100a*/ 	.byte	0x3f
	.zero		1


	//   ....[26]....
        /*100c*/ 	.word	0x0000a640
        /*1010*/ 	.word	0x00000062
        /*1014*/ 	.word	0x000368b0
        /*1018*/ 	.short	0x010a
        /*101a*/ 	.byte	0x3f
	.zero		1


	//   ....[27]....
        /*101c*/ 	.word	0x0000acc0
        /*1020*/ 	.word	0x00000062
        /*1024*/ 	.word	0x00000000
        /*1028*/ 	.short	0x0101
        /*102a*/ 	.byte	0x3f
	.zero		1


	//   ....[28]....
        /*102c*/ 	.word	0x0000b490
        /*1030*/ 	.word	0x00000010
        /*1034*/ 	.word	0x00036800
        /*1038*/ 	.short	0x010a
        /*103a*/ 	.byte	0x3f
	.zero		1


	//   ....[29]....
        /*103c*/ 	.word	0x0000b4e0
        /*1040*/ 	.word	0x00000010
        /*1044*/ 	.word	0x00036800
        /*1048*/ 	.short	0x010a
        /*104a*/ 	.byte	0x3f
	.zero		1


	//   ....[30]....
        /*104c*/ 	.word	0x0000cbd0
        /*1050*/ 	.word	0x00000010
        /*1054*/ 	.word	0x00036800
        /*1058*/ 	.short	0x010a
        /*105a*/ 	.byte	0x3f
	.zero		1


	//   ....[31]....
        /*105c*/ 	.word	0x00010180
        /*1060*/ 	.word	0x00000010
        /*1064*/ 	.word	0x00036800
        /*1068*/ 	.short	0x010a
        /*106a*/ 	.byte	0x3f
	.zero		1


	//   ....[32]....
        /*106c*/ 	.word	0x00012d30
        /*1070*/ 	.word	0x00000000
        /*1074*/ 	.word	0x00036830
        /*1078*/ 	.short	0x010a
        /*107a*/ 	.byte	0x3f
	.zero		1


	//   ....[33]....
        /*107c*/ 	.word	0x00012da0
        /*1080*/ 	.word	0x00000000
        /*1084*/ 	.word	0x00036830
        /*1088*/ 	.short	0x010a
        /*108a*/ 	.byte	0x3f
	.zero		1


	//   ....[34]....
        /*108c*/ 	.word	0x00016c30
        /*1090*/ 	.word	0x00000000
        /*1094*/ 	.word	0x00000000
        /*1098*/ 	.short	0x0101
        /*109a*/ 	.byte	0x3f
	.zero		1


	//   ....[35]....
        /*109c*/ 	.word	0x000184b0
        /*10a0*/ 	.word	0x0000000d
        /*10a4*/ 	.word	0x00036830
        /*10a8*/ 	.short	0x010a
        /*10aa*/ 	.byte	0x3f
	.zero		1


	//   ....[36]....
        /*10ac*/ 	.word	0x00018530
        /*10b0*/ 	.word	0x0000000d
        /*10b4*/ 	.word	0x00036830
        /*10b8*/ 	.short	0x010a
        /*10ba*/ 	.byte	0x3f
	.zero		1


	//   ....[37]....
        /*10bc*/ 	.word	0x0001bc30
        /*10c0*/ 	.word	0x0000000b
        /*10c4*/ 	.word	0x00036850
        /*10c8*/ 	.short	0x010a
        /*10ca*/ 	.byte	0x3f
	.zero		1


	//   ....[38]....
        /*10cc*/ 	.word	0x0001bc80
        /*10d0*/ 	.word	0x0000000b
        /*10d4*/ 	.word	0x00036850
        /*10d8*/ 	.short	0x010a
        /*10da*/ 	.byte	0x3f
	.zero		1


	//   ....[39]....
        /*10dc*/ 	.word	0x0001da70
        /*10e0*/ 	.word	0x0000000d
        /*10e4*/ 	.word	0x00000000
        /*10e8*/ 	.short	0x0101
        /*10ea*/ 	.byte	0x3f
	.zero		1


	//   ....[40]....
        /*10ec*/ 	.word	0x0001daa0
        /*10f0*/ 	.word	0x0000000b
        /*10f4*/ 	.word	0x00000000
        /*10f8*/ 	.short	0x0101
        /*10fa*/ 	.byte	0x3f
	.zero		1


	//   ....[41]....
        /*10fc*/ 	.word	0x0001e210
        /*1100*/ 	.word	0x00000004
        /*1104*/ 	.word	0x00036830
        /*1108*/ 	.short	0x010a
        /*110a*/ 	.byte	0x3f
	.zero		1


	//   ....[42]....
        /*110c*/ 	.word	0x0001e290
        /*1110*/ 	.word	0x00000004
        /*1114*/ 	.word	0x00036830
        /*1118*/ 	.short	0x010a
        /*111a*/ 	.byte	0x3f
	.zero		1


	//   ....[43]....
        /*111c*/ 	.word	0x00021970
        /*1120*/ 	.word	0x0000000b
        /*1124*/ 	.word	0x00036850
        /*1128*/ 	.short	0x010a
        /*112a*/ 	.byte	0x3f
	.zero		1


	//   ....[44]....
        /*112c*/ 	.word	0x000219c0
        /*1130*/ 	.word	0x0000000b
        /*1134*/ 	.word	0x00036850
        /*1138*/ 	.short	0x010a
        /*113a*/ 	.byte	0x3f
	.zero		1


	//   ....[45]....
        /*113c*/ 	.word	0x00023070
        /*1140*/ 	.word	0x0000000f
        /*1144*/ 	.word	0x00000000
        /*1148*/ 	.short	0x0101
        /*114a*/ 	.byte	0x3f
	.zero		1


	//   ....[46]....
        /*114c*/ 	.word	0x000230c0
        /*1150*/ 	.word	0x0000000b
        /*1154*/ 	.word	0x00000000
        /*1158*/ 	.short	0x0101
        /*115a*/ 	.byte	0x3f
	.zero		1


	//   ....[47]....
        /*115c*/ 	.word	0x00023c60
        /*1160*/ 	.word	0x00000000
        /*1164*/ 	.word	0x00036850
        /*1168*/ 	.short	0x010a
        /*116a*/ 	.byte	0x3f
	.zero		1


	//   ....[48]....
        /*116c*/ 	.word	0x00023d00
        /*1170*/ 	.word	0x00000000
        /*1174*/ 	.word	0x00036850
        /*1178*/ 	.short	0x010a
        /*117a*/ 	.byte	0x3f
	.zero		1


	//   ....[49]....
        /*117c*/ 	.word	0x000242d0
        /*1180*/ 	.word	0x0000000a
        /*1184*/ 	.word	0x00000000
        /*1188*/ 	.short	0x0101
        /*118a*/ 	.byte	0x3f
	.zero		1


	//   ....[50]....
        /*118c*/ 	.word	0x00025e90
        /*1190*/ 	.word	0x00000000
        /*1194*/ 	.word	0x00000000
        /*1198*/ 	.short	0x0101
        /*119a*/ 	.byte	0x3f
	.zero		1


	//   ....[51]....
        /*119c*/ 	.word	0x00028640
        /*11a0*/ 	.word	0x00000005
        /*11a4*/ 	.word	0x00036820
        /*11a8*/ 	.short	0x010a
        /*11aa*/ 	.byte	0x3f
	.zero		1


	//   ....[52]....
        /*11ac*/ 	.word	0x00028720
        /*11b0*/ 	.word	0x00000006
        /*11b4*/ 	.word	0x000368a0
        /*11b8*/ 	.short	0x010a
        /*11ba*/ 	.byte	0x3f
	.zero		1


	//   ....[53]....
        /*11bc*/ 	.word	0x00028b70
        /*11c0*/ 	.word	0x00000006
        /*11c4*/ 	.word	0x000368c0
        /*11c8*/ 	.short	0x010a
        /*11ca*/ 	.byte	0x3f
	.zero		1


	//   ....[54]....
        /*11cc*/ 	.word	0x00029110
        /*11d0*/ 	.word	0x00000007
        /*11d4*/ 	.word	0x000368a0
        /*11d8*/ 	.short	0x010a
        /*11da*/ 	.byte	0x3f
	.zero		1


	//   ....[55]....
        /*11dc*/ 	.word	0x00029550
        /*11e0*/ 	.word	0x00000007
        /*11e4*/ 	.word	0x000368c0
        /*11e8*/ 	.short	0x010a
        /*11ea*/ 	.byte	0x3f
	.zero		1


	//   ....[56]....
        /*11ec*/ 	.word	0x0002a460
        /*11f0*/ 	.word	0x00000000
        /*11f4*/ 	.word	0x00036840
        /*11f8*/ 	.short	0x010a
        /*11fa*/ 	.byte	0x3f
	.zero		1


	//   ....[57]....
        /*11fc*/ 	.word	0x0002b4b0
        /*1200*/ 	.word	0x00000009
        /*1204*/ 	.word	0x00036800
        /*1208*/ 	.short	0x0107
        /*120a*/ 	.byte	0x3f
	.zero		1


	//   ....[58]....
        /*120c*/ 	.word	0x0002b5c0
        /*1210*/ 	.word	0x00000002
        /*1214*/ 	.word	0x00036800
        /*1218*/ 	.short	0x0101
        /*121a*/ 	.byte	0x3f
	.zero		1


	//   ....[59]....
        /*121c*/ 	.word	0x0002b5e0
        /*1220*/ 	.word	0x00000002
        /*1224*/ 	.word	0x00036820
        /*1228*/ 	.short	0x010a
        /*122a*/ 	.byte	0x3f
	.zero		1


	//   ....[60]....
        /*122c*/ 	.word	0x0002b940
        /*1230*/ 	.word	0x00000003
        /*1234*/ 	.word	0x00036840
        /*1238*/ 	.short	0x010a
        /*123a*/ 	.byte	0x3f
	.zero		1


	//   ....[61]....
        /*123c*/ 	.word	0x0002be00
        /*1240*/ 	.word	0x00000003
        /*1244*/ 	.word	0x00000060
        /*1248*/ 	.short	0x010a
        /*124a*/ 	.byte	0x3f
	.zero		1


	//   ....[62]....
        /*124c*/ 	.word	0x0002c5e0
        /*1250*/ 	.word	0x00000003
        /*1254*/ 	.word	0x00036840
        /*1258*/ 	.short	0x010a
        /*125a*/ 	.byte	0x3f
	.zero		1


	//   ....[63]....
        /*125c*/ 	.word	0x0002caa0
        /*1260*/ 	.word	0x00000002
        /*1264*/ 	.word	0x00000060
        /*1268*/ 	.short	0x010a
        /*126a*/ 	.byte	0x3f
	.zero		1


	//   ....[64]....
        /*126c*/ 	.word	0x0002d1c0
        /*1270*/ 	.word	0x00000002
        /*1274*/ 	.word	0x00036840
        /*1278*/ 	.short	0x010a
        /*127a*/ 	.byte	0x3f
	.zero		1


	//   ....[65]....
        /*127c*/ 	.word	0x0002d680
        /*1280*/ 	.word	0x00000002
        /*1284*/ 	.word	0x00000060
        /*1288*/ 	.short	0x010a
        /*128a*/ 	.byte	0x3f
	.zero		1


	//   ....[66]....
        /*128c*/ 	.word	0x0002dd30
        /*1290*/ 	.word	0x00000000
        /*1294*/ 	.word	0x00036860
        /*1298*/ 	.short	0x010a
        /*129a*/ 	.byte	0x3f
	.zero		1


	//   ....[67]....
        /*129c*/ 	.word	0x0002ef50
        /*12a0*/ 	.word	0x00000000
        /*12a4*/ 	.word	0x00036820
        /*12a8*/ 	.short	0x010a
        /*12aa*/ 	.byte	0x3f
	.zero		1


	//   ....[68]....
        /*12ac*/ 	.word	0x0002f120
        /*12b0*/ 	.word	0x00000006
        /*12b4*/ 	.word	0x00000000
        /*12b8*/ 	.short	0x010a
        /*12ba*/ 	.byte	0x3f
	.zero		1


	//   ....[69]....
        /*12bc*/ 	.word	0x0002f190
        /*12c0*/ 	.word	0x00000007
        /*12c4*/ 	.word	0x00000000
        /*12c8*/ 	.short	0x010a
        /*12ca*/ 	.byte	0x3f
	.zero		1


	//   ....[70]....
        /*12cc*/ 	.word	0x0002f200
        /*12d0*/ 	.word	0x00000004
        /*12d4*/ 	.word	0x00000000
        /*12d8*/ 	.short	0x010a
        /*12da*/ 	.byte	0x3f
	.zero		1


	//   ....[71]....
        /*12dc*/ 	.word	0x0002f230
        /*12e0*/ 	.word	0x00000003
        /*12e4*/ 	.word	0x00000000
        /*12e8*/ 	.short	0x010a
        /*12ea*/ 	.byte	0x3f
	.zero		1


	//   ....[72]....
        /*12ec*/ 	.word	0x0002f290
        /*12f0*/ 	.word	0x00000062
        /*12f4*/ 	.word	0x00036890
        /*12f8*/ 	.short	0x010a
        /*12fa*/ 	.byte	0x3f
	.zero		1


	//   ....[73]....
        /*12fc*/ 	.word	0x0002f2e0
        /*1300*/ 	.word	0x00000062
        /*1304*/ 	.word	0x00036890
        /*1308*/ 	.short	0x010a
        /*130a*/ 	.byte	0x3f
	.zero		1


	//   ....[74]....
        /*130c*/ 	.word	0x0002f330
        /*1310*/ 	.word	0x00000062
        /*1314*/ 	.word	0x00036890
        /*1318*/ 	.short	0x010a
        /*131a*/ 	.byte	0x3f
	.zero		1


	//   ....[75]....
        /*131c*/ 	.word	0x0002f380
        /*1320*/ 	.word	0x00000062
        /*1324*/ 	.word	0x000368b0
        /*1328*/ 	.short	0x010a
        /*132a*/ 	.byte	0x3f
	.zero		1


	//   ....[76]....
        /*132c*/ 	.word	0x0002f760
        /*1330*/ 	.word	0x00000010
        /*1334*/ 	.word	0x00036800
        /*1338*/ 	.short	0x010a
        /*133a*/ 	.byte	0x3f
	.zero		1


	//   ....[77]....
        /*133c*/ 	.word	0x0002fb70
        /*1340*/ 	.word	0x00000010
        /*1344*/ 	.word	0x00036800
        /*1348*/ 	.short	0x010a
        /*134a*/ 	.byte	0x3f
	.zero		1


	//   ....[78]....
        /*134c*/ 	.word	0x0002fbc0
        /*1350*/ 	.word	0x00000000
        /*1354*/ 	.word	0x00036830
        /*1358*/ 	.short	0x010a
        /*135a*/ 	.byte	0x3f
	.zero		1


	//   ....[79]....
        /*135c*/ 	.word	0x0002fc10
        /*1360*/ 	.word	0x0000000d
        /*1364*/ 	.word	0x00036830
        /*1368*/ 	.short	0x010a
        /*136a*/ 	.byte	0x3f
	.zero		1


	//   ....[80]....
        /*136c*/ 	.word	0x0002fc60
        /*1370*/ 	.word	0x0000000b
        /*1374*/ 	.word	0x00036850
        /*1378*/ 	.short	0x010a
        /*137a*/ 	.byte	0x3f
	.zero		1


	//   ....[81]....
        /*137c*/ 	.word	0x0002fcb0
        /*1380*/ 	.word	0x00000004
        /*1384*/ 	.word	0x00036830
        /*1388*/ 	.short	0x010a
        /*138a*/ 	.byte	0x3f
	.zero		1


	//   ....[82]....
        /*138c*/ 	.word	0x0002fd00
        /*1390*/ 	.word	0x0000000b
        /*1394*/ 	.word	0x00036850
        /*1398*/ 	.short	0x010a
        /*139a*/ 	.byte	0x3f
	.zero		1


	//   ....[83]....
        /*139c*/ 	.word	0x0002fd50
        /*13a0*/ 	.word	0x00000000
        /*13a4*/ 	.word	0x00036850
        /*13a8*/ 	.short	0x010a
        /*13aa*/ 	.byte	0x3f
	.zero		1


	//   ....[84]....
        /*13ac*/ 	.word	0x0002ff00
        /*13b0*/ 	.word	0x00000004
        /*13b4*/ 	.word	0x00036820
        /*13b8*/ 	.short	0x010a
        /*13ba*/ 	.byte	0x3f
	.zero		1


	//   ....[85]....
        /*13bc*/ 	.word	0x0002ff50
        /*13c0*/ 	.word	0x00000006
        /*13c4*/ 	.word	0x000368a0
        /*13c8*/ 	.short	0x010a
        /*13ca*/ 	.byte	0x3f
	.zero		1


	//   ....[86]....
        /*13cc*/ 	.word	0x0002ffa0
        /*13d0*/ 	.word	0x00000006
        /*13d4*/ 	.word	0x000368c0
        /*13d8*/ 	.short	0x010a
        /*13da*/ 	.byte	0x3f
	.zero		1


	//   ....[87]....
        /*13dc*/ 	.word	0x0002fff0
        /*13e0*/ 	.word	0x00000007
        /*13e4*/ 	.word	0x000368a0
        /*13e8*/ 	.short	0x010a
        /*13ea*/ 	.byte	0x3f
	.zero		1


	//   ....[88]....
        /*13ec*/ 	.word	0x00030040
        /*13f0*/ 	.word	0x00000007
        /*13f4*/ 	.word	0x000368c0
        /*13f8*/ 	.short	0x010a
        /*13fa*/ 	.byte	0x3f
	.zero		1


	//   ....[89]....
        /*13fc*/ 	.word	0x000301e0
        /*1400*/ 	.word	0x00000000
        /*1404*/ 	.word	0x00036840
        /*1408*/ 	.short	0x010a
        /*140a*/ 	.byte	0x3f
	.zero		1


	//   ....[90]....
        /*140c*/ 	.word	0x00030dd0
        /*1410*/ 	.word	0x00000002
        /*1414*/ 	.word	0x00036820
        /*1418*/ 	.short	0x010a
        /*141a*/ 	.byte	0x3f
	.zero		1


	//   ....[91]....
        /*141c*/ 	.word	0x00030e20
        /*1420*/ 	.word	0x00000003
        /*1424*/ 	.word	0x00036840
        /*1428*/ 	.short	0x010a
        /*142a*/ 	.byte	0x3f
	.zero		1


	//   ....[92]....
        /*142c*/ 	.word	0x00030e70
        /*1430*/ 	.word	0x00000003
        /*1434*/ 	.word	0x00000060
        /*1438*/ 	.short	0x010a
        /*143a*/ 	.byte	0x3f
	.zero		1


	//   ....[93]....
        /*143c*/ 	.word	0x00030ec0
        /*1440*/ 	.word	0x00000003
        /*1444*/ 	.word	0x00036840
        /*1448*/ 	.short	0x010a
        /*144a*/ 	.byte	0x3f
	.zero		1


	//   ....[94]....
        /*144c*/ 	.word	0x00030f10
        /*1450*/ 	.word	0x00000002
        /*1454*/ 	.word	0x00000060
        /*1458*/ 	.short	0x010a
        /*145a*/ 	.byte	0x3f
	.zero		1


	//   ....[95]....
        /*145c*/ 	.word	0x00030f60
        /*1460*/ 	.word	0x00000002
        /*1464*/ 	.word	0x00036840
        /*1468*/ 	.short	0x010a
        /*146a*/ 	.byte	0x3f
	.zero		1


	//   ....[96]....
        /*146c*/ 	.word	0x00030fb0
        /*1470*/ 	.word	0x00000002
        /*1474*/ 	.word	0x00000060
        /*1478*/ 	.short	0x010a
        /*147a*/ 	.byte	0x3f
	.zero		1


	//   ....[97]....
        /*147c*/ 	.word	0x00031000
        /*1480*/ 	.word	0x00000000
        /*1484*/ 	.word	0x00036860
        /*1488*/ 	.short	0x010a
        /*148a*/ 	.byte	0x3f
	.zero		1


	//   ....[98]....
        /*148c*/ 	.word	0x00031a60
        /*1490*/ 	.word	0x00000000
        /*1494*/ 	.word	0x00036820
        /*1498*/ 	.short	0x010a
        /*149a*/ 	.byte	0x3f
	.zero		1


	//   ....[99]....
        /*149c*/ 	.word	0x00031c00
        /*14a0*/ 	.word	0x00000006
        /*14a4*/ 	.word	0x00000000
        /*14a8*/ 	.short	0x010a
        /*14aa*/ 	.byte	0x3f
	.zero		1


	//   ....[100]....
        /*14ac*/ 	.word	0x00031c50
        /*14b0*/ 	.word	0x00000007
        /*14b4*/ 	.word	0x00000000
        /*14b8*/ 	.short	0x010a
        /*14ba*/ 	.byte	0x3f
	.zero		1


	//   ....[101]....
        /*14bc*/ 	.word	0x00031ca0
        /*14c0*/ 	.word	0x00000004
        /*14c4*/ 	.word	0x00000000
        /*14c8*/ 	.short	0x010a
        /*14ca*/ 	.byte	0x3f
	.zero		1


	//----- nvinfo : EIATTR_NUM_MBARRIERS
	.align		4
.L_365:
        /*14cc*/ 	.byte	0x03, 0x38
        /*14ce*/ 	.short	0x0016


	//----- nvinfo : EIATTR_EXIT_INSTR_OFFSETS
	.align		4
        /*14d0*/ 	.byte	0x04, 0x1c
        /*14d2*/ 	.short	(.L_367 - .L_366)


	//   ....[0]....
.L_366:
        /*14d4*/ 	.word	0x0002f280


	//----- nvinfo : EIATTR_MAX_THREADS
	.align		4
.L_367:
        /*14d8*/ 	.byte	0x04, 0x05
        /*14da*/ 	.short	(.L_369 - .L_368)
.L_368:
        /*14dc*/ 	.word	0x00000180
        /*14e0*/ 	.word	0x00000001
        /*14e4*/ 	.word	0x00000001


	//----- nvinfo : EIATTR_CRS_STACK_SIZE
	.align		4
.L_369:
        /*14e8*/ 	.byte	0x04, 0x1e
        /*14ea*/ 	.short	(.L_371 - .L_370)
.L_370:
        /*14ec*/ 	.word	0x00000000


	//----- nvinfo : EIATTR_CBANK_PARAM_SIZE
	.align		4
.L_371:
        /*14f0*/ 	.byte	0x03, 0x19
        /*14f2*/ 	.short	0x0af0


	//----- nvinfo : EIATTR_PARAM_CBANK
	.align		4
        /*14f4*/ 	.byte	0x04, 0x0a
        /*14f6*/ 	.short	(.L_373 - .L_372)
	.align		4
.L_372:
        /*14f8*/ 	.word	index@(.nv.constant0._ZN7cutlass13device_kernelIN5flash11enable_sm90INS1_16FlashAttnFwdSm90INS1_25CollectiveMainloopFwdSm90ILi2EN4cute5tupleIJNS5_1CILi1EEES8_S8_EEENS6_IJNS7_ILi128EEENS7_ILi112EEENS7_ILi192EEEEEELi192ENS_10bfloat16_tEfNS_4arch4Sm90ELb1ELb0ELb1ELb1ELb0ELb1ELb0ELb1ELb1ELb1ELb0ELb0EEENS1_21CollectiveEpilogueFwdINS6_IJSA_SC_SB_EEES9_SE_SG_Li256ELb1ELb1ELb0ELb0EEENS1_36VarlenDynamicPersistentTileSchedulerILi128ELi112ELi256ELi128ELb0ELb1ELb1ELb1ELb1ELb1EEEEEEEEEvNT_6ParamsE)
        /*14fc*/ 	.short	0x0210
        /*14fe*/ 	.short	0x0af0


	//----- nvinfo : EIATTR_SW_WAR
	.align		4
.L_373:
        /*1500*/ 	.byte	0x04, 0x36
        /*1502*/ 	.short	(.L_375 - .L_374)
.L_374:
        /*1504*/ 	.word	0x00000008
.L_375:


//--------------------- .nv.callgraph             --------------------------
	.section	.nv.callgraph,"",@"SHT_CUDA_CALLGRAPH"
	.align	4
	.sectionentsize	8
	.align		4
        /*0000*/ 	.word	0x00000000
	.align		4
        /*0004*/ 	.word	0xffffffff
	.align		4
        /*0008*/ 	.word	index@(_ZN7cutlass13device_kernelIN5flash11enable_sm90INS1_16FlashAttnFwdSm90INS1_25CollectiveMainloopFwdSm90ILi2EN4cute5tupleIJNS5_1CILi1EEES8_S8_EEENS6_IJNS7_ILi128EEENS7_ILi112EEENS7_ILi192EEEEEELi192ENS_10bfloat16_tEfNS_4arch4Sm90ELb0ELb0ELb1ELb0ELb0ELb0ELb0ELb1ELb1ELb1ELb0ELb0EEENS1_21CollectiveEpilogueFwdINS6_IJSA_SC_SB_EEES9_SE_SG_Li256ELb0ELb1ELb0ELb0EEENS1_29StaticPersistentTileSchedulerILb0EEEEEEEEEvNT_6ParamsE)
	.align		4
        /*000c*/ 	.word	index@(__assertfail)
	.align		4
        /*0010*/ 	.word	index@(_ZN7cutlass13device_kernelIN5flash11enable_sm90INS1_16FlashAttnFwdSm90INS1_25CollectiveMainloopFwdSm90ILi2EN4cute5tupleIJNS5_1CILi2EEENS7_ILi1EEES9_EEENS6_IJNS7_ILi128EEENS7_ILi112EEENS7_ILi192EEEEEELi192ENS_10bfloat16_tEfNS_4arch4Sm90ELb0ELb0ELb1ELb0ELb0ELb0ELb0ELb1ELb1ELb1ELb0ELb0EEENS1_21CollectiveEpilogueFwdINS6_IJSB_SD_SC_EEESA_SF_SH_Li256ELb0ELb1ELb0ELb0EEENS1_29StaticPersistentTileSchedulerILb0EEEEEEEEEvNT_6ParamsE)
	.align		4
        /*0014*/ 	.word	index@(__assertfail)
	.align		4
        /*0018*/ 	.word	index@(_ZN7cutlass13device_kernelIN5flash11enable_sm90INS1_16FlashAttnFwdSm90INS1_25CollectiveMainloopFwdSm90ILi2EN4cute5tupleIJNS5_1CILi1EEES8_S8_EEENS6_IJNS7_ILi128EEENS7_ILi112EEENS7_ILi192EEEEEELi192ENS_10bfloat16_tEfNS_4arch4Sm90ELb0ELb0ELb1ELb1ELb0ELb0ELb0ELb1ELb1ELb1ELb0ELb0EEENS1_21CollectiveEpilogueFwdINS6_IJSA_SC_SB_EEES9_SE_SG_Li256ELb1ELb1ELb0ELb0EEENS1_36VarlenDynamicPersistentTileSchedulerILi128ELi112ELi256ELi128ELb0ELb1ELb1ELb0ELb1ELb1EEEEEEEEEvNT_6ParamsE)
	.align		4
        /*001c*/ 	.word	index@(__assertfail)
	.align		4
        /*0020*/ 	.word	index@(_ZN7cutlass13device_kernelIN5flash11enable_sm90INS1_16FlashAttnFwdSm90INS1_25CollectiveMainloopFwdSm90ILi2EN4cute5tupleIJNS5_1CILi1EEES8_S8_EEENS6_IJNS7_ILi128EEENS7_ILi112EEENS7_ILi192EEEEEELi192ENS_10bfloat16_tEfNS_4arch4Sm90ELb0ELb0ELb1ELb1ELb0ELb1ELb0ELb1ELb1ELb1ELb0ELb0EEENS1_21CollectiveEpilogueFwdINS6_IJSA_SC_SB_EEES9_SE_SG_Li256ELb1ELb1ELb0ELb0EEENS1_36VarlenDynamicPersistentTileSchedulerILi128ELi112ELi256ELi128ELb0ELb1ELb1ELb0ELb1ELb1EEEEEEEEEvNT_6ParamsE)
	.align		4
        /*0024*/ 	.word	index@(__assertfail)
	.align		4
        /*0028*/ 	.word	index@(_ZN7cutlass13device_kernelIN5flash11enable_sm90INS1_16FlashAttnFwdSm90INS1_25CollectiveMainloopFwdSm90ILi2EN4cute5tupleIJNS5_1CILi1EEES8_S8_EEENS6_IJNS7_ILi128EEENS7_ILi96EEENS7_ILi192EEEEEELi192ENS_10bfloat16_tEfNS_4arch4Sm90ELb0ELb1ELb1ELb0ELb0ELb0ELb0ELb1ELb1ELb1ELb0ELb0EEENS1_21CollectiveEpilogueFwdINS6_IJSA_SC_SB_EEES9_SE_SG_Li256ELb0ELb1ELb0ELb0EEENS1_30DynamicPersistentTileSchedulerILi256ELi128ELb0ELb1ELb1EEEEEEEEEvNT_6ParamsE)
	.align		4
        /*002c*/ 	.word	index@(__assertfail)
	.align		4
        /*0030*/ 	.word	index@(_ZN7cutlass13device_kernelIN5flash11enable_sm90INS1_16FlashAttnFwdSm90INS1_25CollectiveMainloopFwdSm90ILi2EN4cute5tupleIJNS5_1CILi1EEES8_S8_EEENS6_IJNS7_ILi128EEENS7_ILi96EEENS7_ILi192EEEEEELi192ENS_10bfloat16_tEfNS_4arch4Sm90ELb0ELb1ELb1ELb1ELb0ELb0ELb0ELb1ELb1ELb1ELb0ELb0EEENS1_21CollectiveEpilogueFwdINS6_IJSA_SC_SB_EEES9_SE_SG_Li256ELb1ELb1ELb0ELb0EEENS1_36VarlenDynamicPersistentTileSchedulerILi128ELi96ELi256ELi128ELb0ELb1ELb1ELb1ELb0ELb1EEEEEEEEEvNT_6ParamsE)
	.align		4
        /*0034*/ 	.word	index@(__assertfail)
	.align		4
        /*0038*/ 	.word	index@(_ZN7cutlass13device_kernelIN5flash11enable_sm90INS1_16FlashAttnFwdSm90INS1_25CollectiveMainloopFwdSm90ILi2EN4cute5tupleIJNS5_1CILi1EEES8_S8_EEENS6_IJNS7_ILi128EEENS7_ILi96EEENS7_ILi192EEEEEELi192ENS_10bfloat16_tEfNS_4arch4Sm90ELb0ELb1ELb1ELb1ELb0ELb1ELb0ELb1ELb1ELb1ELb0ELb0EEENS1_21CollectiveEpilogueFwdINS6_IJSA_SC_SB_EEES9_SE_SG_Li256ELb1ELb1ELb0ELb0EEENS1_36VarlenDynamicPersistentTileSchedulerILi128ELi96ELi256ELi128ELb0ELb1ELb1ELb1ELb0ELb1EEEEEEEEEvNT_6ParamsE)
	.align		4
        /*003c*/ 	.word	index@(__assertfail)
	.align		4
        /*0040*/ 	.word	index@(_ZN7cutlass13device_kernelIN5flash11enable_sm90INS1_16FlashAttnFwdSm90INS1_25CollectiveMainloopFwdSm90ILi2EN4cute5tupleIJNS5_1CILi1EEES8_S8_EEENS6_IJNS7_ILi128EEENS7_ILi112EEENS7_ILi192EEEEEELi192ENS_10bfloat16_tEfNS_4arch4Sm90ELb1ELb0ELb1ELb0ELb0ELb0ELb0ELb1ELb1ELb1ELb0ELb0EEENS1_21CollectiveEpilogueFwdINS6_IJSA_SC_SB_EEES9_SE_SG_Li256ELb0ELb1ELb0ELb0EEENS1_30DynamicPersistentTileSchedulerILi256ELi128ELb0ELb1ELb1EEEEEEEEEvNT_6ParamsE)
	.align		4
        /*0044*/ 	.word	index@(__assertfail)
	.align		4
        /*0048*/ 	.word	index@(_ZN7cutlass13device_kernelIN5flash11enable_sm90INS1_16FlashAttnFwdSm90INS1_25CollectiveMainloopFwdSm90ILi2EN4cute5tupleIJNS5_1CILi1EEES8_S8_EEENS6_IJNS7_ILi128EEENS7_ILi112EEENS7_ILi192EEEEEELi192ENS_10bfloat16_tEfNS_4arch4Sm90ELb1ELb0ELb1ELb1ELb0ELb0ELb0ELb1ELb1ELb1ELb0ELb0EEENS1_21CollectiveEpilogueFwdINS6_IJSA_SC_SB_EEES9_SE_SG_Li256ELb1ELb1ELb0ELb0EEENS1_36VarlenDynamicPersistentTileSchedulerILi128ELi112ELi256ELi128ELb0ELb1ELb1ELb1ELb1ELb1EEEEEEEEEvNT_6ParamsE)
	.align		4
        /*004c*/ 	.word	index@(__assertfail)
	.align		4
        /*0050*/ 	.word	index@(_ZN7cutlass13device_kernelIN5flash11enable_sm90INS1_16FlashAttnFwdSm90INS1_25CollectiveMainloopFwdSm90ILi2EN4cute5tupleIJNS5_1CILi1EEES8_S8_EEENS6_IJNS7_ILi128EEENS7_ILi112EEENS7_ILi192EEEEEELi192ENS_10bfloat16_tEfNS_4arch4Sm90ELb1ELb0ELb1ELb1ELb0ELb1ELb0ELb1ELb1ELb1ELb0ELb0EEENS1_21CollectiveEpilogueFwdINS6_IJSA_SC_SB_EEES9_SE_SG_Li256ELb1ELb1ELb0ELb0EEENS1_36VarlenDynamicPersistentTileSchedulerILi128ELi112ELi256ELi128ELb0ELb1ELb1ELb1ELb1ELb1EEEEEEEEEvNT_6ParamsE)
	.align		4
        /*0054*/ 	.word	index@(__assertfail)
	.align		4
        /*0058*/ 	.word	0x00000000
	.align		4
        /*005c*/ 	.word	0xfffffffe
	.align		4
        /*0060*/ 	.word	0x00000000
	.align		4
        /*0064*/ 	.word	0xfffffffd
	.align		4
        /*0068*/ 	.word	0x00000000
	.align		4
        /*006c*/ 	.word	0xfffffffc


//--------------------- .nv.constant4             --------------------------
	.section	.nv.constant4,"a",@progbits
	.align	8
	.align		8
.nv.constant4:
        /*0000*/ 	.dword	__assertfail
	.align		8
        /*0008*/ 	.dword	__unnamed_1
	.align		8
        /*0010*/ 	.dword	__unnamed_2
	.align		8
        /*0018*/ 	.dword	__unnamed_3
	.align		8
        /*0020*/ 	.dword	__unnamed_4
	.align		8
        /*0028*/ 	.dword	__unnamed_5
	.align		8
        /*0030*/ 	.dword	__unnamed_6
	.align		8
        /*0038*/ 	.dword	__unnamed_7
	.align		8
        /*0040*/ 	.dword	__unnamed_8
	.align		8
        /*0048*/ 	.dword	__unnamed_9
	.align		8
        /*0050*/ 	.dword	_ZN82_INTERNAL_aa617ece_46_flash_fwd_hdim192_bf16_softcap_packgqa_sm90_cu_f3e6f9ee_31874cuda3std3__45__cpo5beginE
	.align		8
        /*0058*/ 	.dword	_ZN82_INTERNAL_aa617ece_46_flash_fwd_hdim192_bf16_softcap_packgqa_sm90_cu_f3e6f9ee_31874cuda3std3__45__cpo3endE
	.align		8
        /*0060*/ 	.dword	_ZN82_INTERNAL_aa617ece_46_flash_fwd_hdim192_bf16_softcap_packgqa_sm90_cu_f3e6f9ee_31874cuda3std3__45__cpo6cbeginE
	.align		8
        /*0068*/ 	.dword	_ZN82_INTERNAL_aa617ece_46_flash_fwd_hdim192_bf16_softcap_packgqa_sm90_cu_f3e6f9ee_31874cuda3std3__45__cpo4cendE
	.align		8
        /*0070*/ 	.dword	_ZN82_INTERNAL_aa617ece_46_flash_fwd_hdim192_bf16_softcap_packgqa_sm90_cu_f3e6f9ee_31874cuda3std3__484_GLOBAL__N__aa617ece_46_flash_fwd_hdim192_bf16_softcap_packgqa_sm90_cu_f3e6f9ee_31876ignoreE
	.align		8
        /*0078*/ 	.dword	_ZN82_INTERNAL_aa617ece_46_flash_fwd_hdim192_bf16_softcap_packgqa_sm90_cu_f3e6f9ee_31874cuda3std3__419piecewise_constructE
	.align		8
        /*0080*/ 	.dword	_ZN82_INTERNAL_aa617ece_46_flash_fwd_hdim192_bf16_softcap_packgqa_sm90_cu_f3e6f9ee_31874cuda3std3__48in_placeE
	.align		8
        /*0088*/ 	.dword	_ZN82_INTERNAL_aa617ece_46_flash_fwd_hdim192_bf16_softcap_packgqa_sm90_cu_f3e6f9ee_31874cuda3std6ranges3__45__cpo4swapE
	.align		8
        /*0090*/ 	.dword	_ZN82_INTERNAL_aa617ece_46_flash_fwd_hdim192_bf16_softcap_packgqa_sm90_cu_f3e6f9ee_31874cuda3std6ranges3__45__cpo9iter_moveE
	.align		8
        /*0098*/ 	.dword	_ZN82_INTERNAL_aa617ece_46_flash_fwd_hdim192_bf16_softcap_packgqa_sm90_cu_f3e6f9ee_31874cute7productE
	.align		8
        /*00a0*/ 	.dword	_ZN82_INTERNAL_aa617ece_46_flash_fwd_hdim192_bf16_softcap_packgqa_sm90_cu_f3e6f9ee_31874cute1_E
	.align		8
        /*00a8*/ 	.dword	$str$23
	.align		8
        /*00b0*/ 	.dword	$str$24


//--------------------- .text._ZN7cutlass13device_kernelIN5flash11enable_sm90INS1_16FlashAttnFwdSm90INS1_25CollectiveMainloopFwdSm90ILi2EN4cute5tupleIJNS5_1CILi1EEES8_S8_EEENS6_IJNS7_ILi128EEENS7_ILi112EEENS7_ILi192EEEEEELi192ENS_10bfloat16_tEfNS_4arch4Sm90ELb0ELb0ELb1ELb0ELb0ELb0ELb0ELb1ELb1ELb1ELb0ELb0EEENS1_21CollectiveEpilogueFwdINS6_IJSA_SC_SB_EEES9_SE_SG_Li256ELb0ELb1ELb0ELb0EEENS1_29StaticPersistentTileSchedulerILb0EEEEEEEEEvNT_6ParamsE --------------------------
	.section	.text._ZN7cutlass13device_kernelIN5flash11enable_sm90INS1_16FlashAttnFwdSm90INS1_25CollectiveMainloopFwdSm90ILi2EN4cute5tupleIJNS5_1CILi1EEES8_S8_EEENS6_IJNS7_ILi128EEENS7_ILi112EEENS7_ILi192EEEEEELi192ENS_10bfloat16_tEfNS_4arch4Sm90ELb0ELb0ELb1ELb0ELb0ELb0ELb0ELb1ELb1ELb1ELb0ELb0EEENS1_21CollectiveEpilogueFwdINS6_IJSA_SC_SB_EEES9_SE_SG_Li256ELb0ELb1ELb0ELb0EEENS1_29StaticPersistentTileSchedulerILb0EEEEEEEEEvNT_6ParamsE,"ax",@progbits
	.align	128
.text._ZN7cutlass13device_kernelIN5flash11enable_sm90INS1_16FlashAttnFwdSm90INS1_25CollectiveMainloopFwdSm90ILi2EN4cute5tupleIJNS5_1CILi1EEES8_S8_EEENS6_IJNS7_ILi128EEENS7_ILi112EEENS7_ILi192EEEEEELi192ENS_10bfloat16_tEfNS_4arch4Sm90ELb0ELb0ELb1ELb0ELb0ELb0ELb0ELb1ELb1ELb1ELb0ELb0EEENS1_21CollectiveEpilogueFwdINS6_IJSA_SC_SB_EEES9_SE_SG_Li256ELb0ELb1ELb0ELb0EEENS1_29StaticPersistentTileSchedulerILb0EEEEEEEEEvNT_6ParamsE:
        .type           _ZN7cutlass13device_kernelIN5flash11enable_sm90INS1_16FlashAttnFwdSm90INS1_25CollectiveMainloopFwdSm90ILi2EN4cute5tupleIJNS5_1CILi1EEES8_S8_EEENS6_IJNS7_ILi128EEENS7_ILi112EEENS7_ILi192EEEEEELi192ENS_10bfloat16_tEfNS_4arch4Sm90ELb0ELb0ELb1ELb0ELb0ELb0ELb0ELb1ELb1ELb1ELb0ELb0EEENS1_21CollectiveEpilogueFwdINS6_IJSA_SC_SB_EEES9_SE_SG_Li256ELb0ELb1ELb0ELb0EEENS1_29StaticPersistentTileSchedulerILb0EEEEEEEEEvNT_6ParamsE,@function
        .size           _ZN7cutlass13device_kernelIN5flash11enable_sm90INS1_16FlashAttnFwdSm90INS1_25CollectiveMainloopFwdSm90ILi2EN4cute5tupleIJNS5_1CILi1EEES8_S8_EEENS6_IJNS7_ILi128EEENS7_ILi112EEENS7_ILi192EEEEEELi192ENS_10bfloat16_tEfNS_4arch4Sm90ELb0ELb0ELb1ELb0ELb0ELb0ELb0ELb1ELb1ELb1ELb0ELb0EEENS1_21CollectiveEpilogueFwdINS6_IJSA_SC_SB_EEES9_SE_SG_Li256ELb0ELb1ELb0ELb0EEENS1_29StaticPersistentTileSchedulerILb0EEEEEEEEEvNT_6ParamsE,(.L_x_3235 - _ZN7cutlass13device_kernelIN5flash11enable_sm90INS1_16FlashAttnFwdSm90INS1_25CollectiveMainloopFwdSm90ILi2EN4cute5tupleIJNS5_1CILi1EEES8_S8_EEENS6_IJNS7_ILi128EEENS7_ILi112EEENS7_ILi192EEEEEELi192ENS_10bfloat16_tEfNS_4arch4Sm90ELb0ELb0ELb1ELb0ELb0ELb0ELb0ELb1ELb1ELb1ELb0ELb0EEENS1_21CollectiveEpilogueFwdINS6_IJSA_SC_SB_EEES9_SE_SG_Li256ELb0ELb1ELb0ELb0EEENS1_29StaticPersistentTileSchedulerILb0EEEEEEEEEvNT_6ParamsE)
        .other          _ZN7cutlass13device_kernelIN5flash11enable_sm90INS1_16FlashAttnFwdSm90INS1_25CollectiveMainloopFwdSm90ILi2EN4cute5tupleIJNS5_1CILi1EEES8_S8_EEENS6_IJNS7_ILi128EEENS7_ILi112EEENS7_ILi192EEEEEELi192ENS_10bfloat16_tEfNS_4arch4Sm90ELb0ELb0ELb1ELb0ELb0ELb0ELb0ELb1ELb1ELb1ELb0ELb0EEENS1_21CollectiveEpilogueFwdINS6_IJSA_SC_SB_EEES9_SE_SG_Li256ELb0ELb1ELb0ELb0EEENS1_29StaticPersistentTileSchedulerILb0EEEEEEEEEvNT_6ParamsE,@"STO_CUDA_ENTRY STV_DEFAULT"
_ZN7cutlass13device_kernelIN5flash11enable_sm90INS1_16FlashAttnFwdSm90INS1_25CollectiveMainloopFwdSm90ILi2EN4cute5tupleIJNS5_1CILi1EEES8_S8_EEENS6_IJNS7_ILi128EEENS7_ILi112EEENS7_ILi192EEEEEELi192ENS_10bfloat16_tEfNS_4arch4Sm90ELb0ELb0ELb1ELb0ELb0ELb0ELb0ELb1ELb1ELb1ELb0ELb0EEENS1_21CollectiveEpilogueFwdINS6_IJSA_SC_SB_EEES9_SE_SG_Li256ELb0ELb1ELb0ELb0EEENS1_29StaticPersistentTileSchedulerILb0EEEEEEEEEvNT_6ParamsE:
[----:B------:R-:W0:Y:S02]  /*0000*/  LDC R1, c[0x0][0x28] ;  /* 0x00000a00ff017b82 */ /* 0x000e240000000800 */
[----:B0-----:R-:W-:Y:S01]  /*0010*/  VIADD R1, R1, 0xffffffc8 ;  /* 0xffffffc801017836 */ /* 0x001fe20000000000 */
[----:B------:R-:W0:Y:S01]  /*0020*/  S2R R0, SR_TID.X ;  /* 0x0000000000007919 */ /* 0x000e220000002100 */
[----:B------:R-:W-:Y:S01]  /*0030*/  ELECT P0, URZ, PT ;  /* 0x00000000003f782f */ /* 0x000fe20003800000 */
[----:B------:R-:W-:Y:S01]  /*0040*/  BSSY B0, `(.L_x_0) ;  /* 0x000000d000007945 */ /* 0x000fe20003800000 */
[----:B0-----:R-:W-:-:S05]  /*0050*/  SHF.R.U32.HI R2, RZ, 0x5, R0 ;  /* 0x00000005ff027819 */ /* 0x001fca0000011600 */
[----:B------:R-:W0:Y:S02]  /*0060*/  SHFL.IDX PT, R3, R2, RZ, 0x1f ;  /* 0x00001fff02037589 */ /* 0x000e2400000e0000 */
[----:B0-----:R-:W-:-:S13]  /*0070*/  ISETP.EQ.AND P0, PT, R3, RZ, P0 ;  /* 0x000000ff0300720c */ /* 0x001fda0000702270 */
[----:B------:R-:W-:Y:S05]  /*0080*/  @!P0 BRA `(.L_x_1) ;  /* 0x0000000000208947 */ /* 0x000fea0003800000 */
[----:B------:R-:W-:Y:S02]  /*0090*/  ULDC.64 UR4, c[0x0][0x198] ;  /* 0x0000660000047ab9 */ /* 0x000fe40000000a00 */
[----:B------:R-:W-:Y:S02]  /*00a0*/  UIADD3 UR6, UP0, UR4, 0x370, URZ ;  /* 0x0000037004067890 */ /* 0x000fe4000ff1e03f */
[----:B------:R-:W-:Y:S02]  /*00b0*/  UIADD3 UR4, UP1, UR4, 0x470, URZ ;  /* 0x0000047004047890 */ /* 0x000fe4000ff3e03f */
[----:B------:R-:W-:Y:S02]  /*00c0*/  UIADD3.X UR7, URZ, UR5, URZ, UP0, !UPT ;  /* 0x000000053f077290 */ /* 0x000fe400087fe43f */
[----:B------:R-:W-:-:S07]  /*00d0*/  UIADD3.X UR5, URZ, UR5, URZ, UP1, !UPT ;  /* 0x000000053f057290 */ /* 0x000fce0008ffe43f */
[----:B------:R0:W-:Y:S02]  /*00e0*/  UTMACCTL.PF [UR6] ;  /* 0x00000000060079b9 */ /* 0x0001e40008040000 */
[----:B------:R0:W-:Y:S02]  /*00f0*/  UTMACCTL.PF [UR4] ;  /* 0x00000000040079b9 */ /* 0x0001e40008040000 */
[----:B0-----:R-:W-:Y:S01]  /*0100*/  NOP ;  /* 0x0000000000007918 */ /* 0x001fe20000000000 */
.L_x_1:
[----:B------:R-:W-:Y:S05]  /*0110*/  BSYNC B0 ;  /* 0x0000000000007941 */ /* 0x000fea0003800000 */
.L_x_0:
[----:B------:R-:W-:Y:S01]  /*0120*/  VOTEU.ANY UP0, P0 ;  /* 0x00000000003f7886 */ /* 0x000fe20000000100 */
[----:B------:R-:W0:Y:S01]  /*0130*/  SHFL.IDX PT, R3, R2, RZ, 0x1f ;  /* 0x00001fff02037589 */ /* 0x000e2200000e0000 */
[----:B------:R-:W-:Y:S01]  /*0140*/  UMOV UR4, 0x80 ;  /* 0x0000008000047882 */ /* 0x000fe20000000000 */
[----:B------:R-:W-:Y:S01]  /*0150*/  UMOV UR7, 0x100 ;  /* 0x0000010000077882 */ /* 0x000fe20000000000 */
[----:B------:R-:W-:Y:S01]  /*0160*/  VOTEU.ANY UP1, P0 ;  /* 0x00000000003f7886 */ /* 0x000fe20000020100 */
[----:B------:R-:W1:Y:S01]  /*0170*/  @UP0 S2UR UR8, SR_CgaCtaId ;  /* 0x00000000000809c3 */ /* 0x000e620000008800 */
[----:B------:R-:W-:Y:S01]  /*0180*/  @UP0 UMOV UR6, 0x400 ;  /* 0x0000040000060882 */ /* 0x000fe20000000000 */
[----:B------:R-:W-:-:S04]  /*0190*/  @UP0 UIADD3 UR4, -UR4, 0x100000, URZ ;  /* 0x0010000004040890 */ /* 0x000fc8000fffe13f */
[----:B------:R-:W-:Y:S02]  /*01a0*/  @UP0 USHF.L.U32 UR5, UR4, 0xb, URZ ;  /* 0x0000000b04050899 */ /* 0x000fe4000800063f */
[----:B------:R-:W-:Y:S01]  /*01b0*/  @UP0 USHF.L.U32 UR4, UR4, 0x1, URZ ;  /* 0x0000000104040899 */ /* 0x000fe2000800063f */
[----:B0-----:R-:W-:Y:S02]  /*01c0*/  ISETP.NE.AND P1, PT, R3, RZ, PT ;  /* 0x000000ff0300720c */ /* 0x001fe40003f25270 */
[----:B------:R-:W-:Y:S01]  /*01d0*/  SHF.R.U32.HI R3, RZ, 0x7, R0 ;  /* 0x00000007ff037819 */ /* 0x000fe20000011600 */
[----:B-1----:R-:W-:Y:S02]  /*01e0*/  @UP0 ULEA UR8, UR8, UR6, 0x18 ;  /* 0x0000000608080291 */ /* 0x002fe4000f8ec03f */
[----:B------:R-:W-:-:S04]  /*01f0*/  @UP0 UIADD3 UR6, -UR7, 0x100000, URZ ;  /* 0x0010000007060890 */ /* 0x000fc8000fffe13f */
[----:B------:R-:W-:Y:S02]  /*0200*/  @UP0 USHF.L.U32 UR7, UR6, 0xb, URZ ;  /* 0x0000000b06070899 */ /* 0x000fe4000800063f */
[----:B------:R-:W-:Y:S01]  /*0210*/  @UP0 USHF.L.U32 UR6, UR6, 0x1, URZ ;  /* 0x0000000106060899 */ /* 0x000fe2000800063f */
[----:B------:R-:W-:Y:S01]  /*0220*/  VOTEU.ANY UP0, P0 ;  /* 0x00000000003f7886 */ /* 0x000fe20000000100 */
[----:B------:R-:W0:Y:S04]  /*0230*/  SHFL.IDX PT, R3, R3, RZ, 0x1f ;  /* 0x00001fff03037589 */ /* 0x000e2800000e0000 */
[----:B------:R-:W1:Y:S02]  /*0240*/  FENCE.VIEW.ASYNC.S ;  /* 0x00000000000073c6 */ /* 0x000e640000000000 */
[----:B-1----:R1:W2:Y:S04]  /*0250*/  @UP0 SYNCS.EXCH.64 URZ, [UR8+0x36800], UR4 ;  /* 0x03680004083f05b2 */ /* 0x0022a80008000100 */
[----:B------:R1:W3:Y:S01]  /*0260*/  @UP1 SYNCS.EXCH.64 URZ, [UR8+0x36820], UR6 ;  /* 0x03682006083f15b2 */ /* 0x0002e20008000100 */
[----:B------:R-:W-:Y:S05]  /*0270*/  @P1 BRA `(.L_x_2) ;  /* 0x0000000000481947 */ /* 0x000fea0003800000 */
[----:B-1----:R-:W1:Y:S01]  /*0280*/  S2UR UR5, SR_CgaCtaId ;  /* 0x00000000000579c3 */ /* 0x002e620000008800 */
[----:B------:R-:W-:Y:S01]  /*0290*/  UMOV UR4, 0x400 ;  /* 0x0000040000047882 */ /* 0x000fe20000000000 */
[----:B------:R-:W-:Y:S01]  /*02a0*/  UMOV UR6, 0x1 ;  /* 0x0000000100067882 */ /* 0x000fe20000000000 */
[----:B------:R-:W-:Y:S01]  /*02b0*/  UMOV UR7, 0x2 ;  /* 0x0000000200077882 */ /* 0x000fe20000000000 */
[----:B------:R-:W-:Y:S01]  /*02c0*/  ELECT P0, URZ, PT ;  /* 0x00000000003f782f */ /* 0x000fe20003800000 */
[----:B-1----:R-:W-:Y:S02]  /*02d0*/  ULEA UR8, UR5, UR4, 0x18 ;  /* 0x0000000405087291 */ /* 0x002fe4000f8ec03f */
[----:B------:R-:W-:-:S04]  /*02e0*/  UIADD3 UR4, -UR6, 0x100000, URZ ;  /* 0x0010000006047890 */ /* 0x000fc8000fffe13f */
[----:B------:R-:W-:Y:S02]  /*02f0*/  USHF.L.U32 UR5, UR4, 0xb, URZ ;  /* 0x0000000b04057899 */ /* 0x000fe4000800063f */
[----:B------:R-:W-:Y:S02]  /*0300*/  USHF.L.U32 UR4, UR4, 0x1, URZ ;  /* 0x0000000104047899 */ /* 0x000fe4000800063f */
[----:B------:R-:W-:-:S04]  /*0310*/  UIADD3 UR6, -UR7, 0x100000, URZ ;  /* 0x0010000007067890 */ /* 0x000fc8000fffe13f */
[----:B------:R-:W-:Y:S02]  /*0320*/  USHF.L.U32 UR7, UR6, 0xb, URZ ;  /* 0x0000000b06077899 */ /* 0x000fe4000800063f */
[----:B------:R-:W-:Y:S01]  /*0330*/  USHF.L.U32 UR6, UR6, 0x1, URZ ;  /* 0x0000000106067899 */ /* 0x000fe2000800063f */
[----:B------:R-:W1:Y:S03]  /*0340*/  FENCE.VIEW.ASYNC.S ;  /* 0x00000000000073c6 */ /* 0x000e660000000000 */
[----:B-1----:R4:W1:Y:S08]  /*0350*/  SYNCS.EXCH.64 URZ, [UR8+0x36830], UR4 ;  /* 0x03683004083f75b2 */ /* 0x0028700008000100 */
[----:B------:R4:W0:Y:S01]  /*0360*/  SYNCS.EXCH.64 URZ, [UR8+0x36840], UR6 ;  /* 0x03684006083f75b2 */ /* 0x0008220008000100 */
[----:B------:R4:W0:Y:S01]  /*0370*/  SYNCS.EXCH.64 URZ, [UR8+0x36838], UR4 ;  /* 0x03683804083f75b2 */ /* 0x0008220008000100 */
[----:B------:R4:W0:Y:S02]  /*0380*/  SYNCS.EXCH.64 URZ, [UR8+0x36848], UR6 ;  /* 0x03684806083f75b2 */ /* 0x0008240008000100 */
[----:B----4-:R-:W-:Y:S01]  /*0390*/  NOP ;  /* 0x0000000000007918 */ /* 0x010fe20000000000 */
.L_x_2:
[----:B------:R-:W4:Y:S01]  /*03a0*/  SHFL.IDX PT, R4, R2, RZ, 0x1f ;  /* 0x00001fff02047589 */ /* 0x000f2200000e0000 */
[----:B------:R-:W-:Y:S01]  /*03b0*/  NOP ;  /* 0x0000000000007918 */ /* 0x000fe20000000000 */
[----:B----4-:R-:W-:-:S13]  /*03c0*/  ISETP.NE.AND P0, PT, R4, RZ, PT ;  /* 0x000000ff0400720c */ /* 0x010fda0003f05270 */
        /* <DEDUP_REMOVED lines=19> */
.L_x_3:
[----:B------:R-:W4:Y:S01]  /*0500*/  SHFL.IDX PT, R4, R2, RZ, 0x1f ;  /* 0x00001fff02047589 */ /* 0x000f2200000e0000 */
[----:B------:R-:W-:Y:S01]  /*0510*/  NOP ;  /* 0x0000000000007918 */ /* 0x000fe20000000000 */
[----:B----4-:R-:W-:-:S13]  /*0520*/  ISETP.NE.AND P0, PT, R4, RZ, PT ;  /* 0x000000ff0400720c */ /* 0x010fda0003f05270 */
[----:B------:R-:W-:Y:S05]  /*0530*/  @P0 BRA `(.L_x_4) ;  /* 0x0000000000380947 */ /* 0x000fea0003800000 */
[----:B-1----:R-:W1:Y:S01]  /*0540*/  S2UR UR5, SR_CgaCtaId ;  /* 0x00000000000579c3 */ /* 0x002e620000008800 */
[----:B------:R-:W-:Y:S01]  /*0550*/  UMOV UR4, 0x400 ;  /* 0x0000040000047882 */ /* 0x000fe20000000000 */
[----:B------:R-:W-:Y:S01]  /*0560*/  UMOV UR7, 0x1 ;  /* 0x0000000100077882 */ /* 0x000fe20000000000 */
[----:B------:R-:W-:Y:S01]  /*0570*/  ELECT P0, URZ, PT ;  /* 0x00000000003f782f */ /* 0x000fe20003800000 */
[----:B-1----:R-:W-:Y:S02]  /*0580*/  ULEA UR6, UR5, UR4, 0x18 ;  /* 0x0000000405067291 */ /* 0x002fe4000f8ec03f */
[----:B------:R-:W-:-:S04]  /*0590*/  UIADD3 UR4, -UR7, 0x100000, URZ ;  /* 0x0010000007047890 */ /* 0x000fc8000fffe13f */
[----:B------:R-:W-:Y:S02]  /*05a0*/  USHF.L.U32 UR5, UR4, 0xb, URZ ;  /* 0x0000000b04057899 */ /* 0x000fe4000800063f */
[----:B------:R-:W-:Y:S01]  /*05b0*/  USHF.L.U32 UR4, UR4, 0x1, URZ ;  /* 0x0000000104047899 */ /* 0x000fe2000800063f */
[----:B------:R-:W1:Y:S11]  /*05c0*/  FENCE.VIEW.ASYNC.S ;  /* 0x00000000000073c6 */ /* 0x000e760000000000 */
[----:B-1----:R4:W1:Y:S01]  /*05d0*/  SYNCS.EXCH.64 URZ, [UR6+0x36870], UR4 ;  /* 0x03687004063f75b2 */ /* 0x0028620008000100 */
[----:B------:R4:W0:Y:S01]  /*05e0*/  SYNCS.EXCH.64 URZ, [UR6+0x36880], UR4 ;  /* 0x03688004063f75b2 */ /* 0x0008220008000100 */
[----:B------:R4:W0:Y:S01]  /*05f0*/  SYNCS.EXCH.64 URZ, [UR6+0x36878], UR4 ;  /* 0x03687804063f75b2 */ /* 0x0008220008000100 */
[----:B------:R4:W0:Y:S02]  /*0600*/  SYNCS.EXCH.64 URZ, [UR6+0x36888], UR4 ;  /* 0x03688804063f75b2 */ /* 0x0008240008000100 */
[----:B----4-:R-:W-:Y:S01]  /*0610*/  NOP ;  /* 0x0000000000007918 */ /* 0x010fe20000000000 */
.L_x_4:
        /* <DEDUP_REMOVED lines=22> */
.L_x_5:
        /* <DEDUP_REMOVED lines=22> */
.L_x_6:
[----:B0-----:R-:W-:Y:S01]  /*08e0*/  ISETP.NE.AND P0, PT, R3, RZ, PT ;  /* 0x000000ff0300720c */ /* 0x001fe20003f05270 */
[----:B------:R-:W-:Y:S01]  /*08f0*/  IMAD.MOV.U32 R3, RZ, RZ, 0x1 ;  /* 0x00000001ff037424 */ /* 0x000fe200078e00ff */
[----:B------:R-:W-:Y:S01]  /*0900*/  NOP ;  /* 0x0000000000007918 */ /* 0x000fe20000000000 */
[----:B------:R-:W-:-:S03]  /*0910*/  ULDC.64 UR60, c[0x0][0x208] ;  /* 0x00008200003c7ab9 */ /* 0x000fc60000000a00 */
[----:B------:R-:W-:-:S05]  /*0920*/  SEL R3, R3, 0x2, !P0 ;  /* 0x0000000203037807 */ /* 0x000fca0004000000 */
[----:B------:R0:W-:Y:S01]  /*0930*/  STL [R1+0x34], R3 ;  /* 0x0000340301007387 */ /* 0x0001e20000100800 */
[----:B-123--:R-:W-:Y:S06]  /*0940*/  BAR.SYNC.DEFER_BLOCKING 0x0 ;  /* 0x0000000000007b1d */ /* 0x00efec0000010000 */
[----:B------:R-:W-:Y:S05]  /*0950*/  @!P0 BRA `(.L_x_7) ;  /* 0x000000c000348947 */ /* 0x000fea0003800000 */
.L_x_8:
[----:B------:R-:W-:-:S08]  /*0960*/  NOP ;  /* 0x0000000000007918 */ /* 0x000fd00000000000 */
[----:B------:R-:W1:Y:S02]  /*0970*/  USETMAXREG.TRY_ALLOC.CTAPOOL UP0, 0xf0 ;  /* 0x000000f0000079c8 */ /* 0x000e640008000600 */
[----:B-1----:R-:W-:-:S13]  /*0980*/  PLOP3.LUT P0, PT, PT, PT, UP0, 0x80, 0x0 ;  /* 0x000000000000781c */ /* 0x002fda0003f0f008 */
[----:B------:R-:W-:Y:S05]  /*0990*/  @!P0 BRA `(.L_x_8) ;  /* 0xfffffffc00f08947 */ /* 0x000fea000383ffff */
[----:B------:R-:W1:Y:S08]  /*09a0*/  S2UR UR4, SR_CTAID.X ;  /* 0x00000000000479c3 */ /* 0x000e700000002500 */
[----:B------:R-:W-:Y:S08]  /*09b0*/  BAR.ARV 0x8, 0x180 ;  /* 0x0206000000007b1d */ /* 0x000ff00000002000 */
[----:B------:R-:W1:Y:S02]  /*09c0*/  LDC R2, c[0x0][0xc34] ;  /* 0x00030d00ff027b82 */ /* 0x000e640000000800 */
[----:B-1----:R-:W-:-:S13]  /*09d0*/  ISETP.LE.AND P0, PT, R2, UR4, PT ;  /* 0x0000000402007c0c */ /* 0x002fda000bf03270 */
[----:B------:R-:W-:Y:S05]  /*09e0*/  @P0 EXIT ;  /* 0x000000000000094d */ /* 0x000fea0003800000 */
[----:B------:R-:W2:Y:S01]  /*09f0*/  LDL.LU R10, [R1+0x34] ;  /* 0x00003400010a7983 */ /* 0x000ea20000300800 */
[----:B------:R-:W-:Y:S01]  /*0a00*/  VIADD R0, R0, 0xffffff80 ;  /* 0xffffff8000007836 */ /* 0x000fe20000000000 */
[----:B------:R-:W-:Y:S01]  /*0a10*/  UMOV UR39, URZ ;  /* 0x0000003f00277c82 */ /* 0x000fe20008000000 */
[----:B------:R-:W-:Y:S01]  /*0a20*/  IMAD.MOV.U32 R214, RZ, RZ, -0x2 ;  /* 0xfffffffeffd67424 */ /* 0x000fe200078e00ff */
[----:B------:R-:W-:Y:S01]  /*0a30*/  UMOV UR36, URZ ;  /* 0x0000003f00247c82 */ /* 0x000fe20008000000 */
[----:B------:R-:W-:Y:S01]  /*0a40*/  IMAD.U32 R23, RZ, RZ, UR4 ;  /* 0x00000004ff177e24 */ /* 0x000fe2000f8e00ff */
[----:B0-----:R-:W-:Y:S01]  /*0a50*/  SHF.R.S32.HI R3, RZ, 0x1f, R0 ;  /* 0x0000001fff037819 */ /* 0x001fe20000011400 */
[----:B------:R-:W-:-:S03]  /*0a60*/  IMAD.MOV.U32 R204, RZ, RZ, RZ ;  /* 0x000000ffffcc7224 */ /* 0x000fc600078e00ff */
[CC--:B------:R-:W-:Y:S02]  /*0a70*/  LEA.HI R5, R3.reuse, R0.reuse, RZ, 0x7 ;  /* 0x0000000003057211 */ /* 0x0c0fe400078f38ff */
[-C--:B------:R-:W-:Y:S02]  /*0a80*/  LEA.HI R2, R3, R0.reuse, RZ, 0x5 ;  /* 0x0000000003027211 */ /* 0x080fe400078f28ff */
[----:B------:R-:W-:Y:S02]  /*0a90*/  LOP3.LUT R7, R5, 0xffffff80, RZ, 0xc0, !PT ;  /* 0xffffff8005077812 */ /* 0x000fe400078ec0ff */
[CC--:B------:R-:W-:Y:S01]  /*0aa0*/  LEA.HI R8, R3.reuse, R0.reuse, RZ, 0x2 ;  /* 0x0000000003087211 */ /* 0x0c0fe200078f10ff */
[----:B------:R-:W-:Y:S01]  /*0ab0*/  IMAD.SHL.U32 R6, R2, 0x20, RZ ;  /* 0x0000002002067824 */ /* 0x000fe200078e00ff */
[----:B------:R-:W-:Y:S01]  /*0ac0*/  LEA.HI R4, R3, R0, RZ, 0x4 ;  /* 0x0000000003047211 */ /* 0x000fe200078f20ff */
[----:B------:R-:W-:Y:S01]  /*0ad0*/  IMAD.IADD R206, R0, 0x1, -R7 ;  /* 0x0000000100ce7824 */ /* 0x000fe200078e0a07 */
[----:B------:R-:W-:-:S02]  /*0ae0*/  LOP3.LUT R13, R8, 0xfffffffc, RZ, 0xc0, !PT ;  /* 0xfffffffc080d7812 */ /* 0x000fc400078ec0ff */
[----:B------:R-:W-:Y:S02]  /*0af0*/  LEA.HI R205, R3, R0, RZ, 0x3 ;  /* 0x0000000003cd7211 */ /* 0x000fe400078f18ff */
[----:B------:R-:W-:Y:S02]  /*0b00*/  SHF.R.S32.HI R7, RZ, 0x1f, R206 ;  /* 0x0000001fff077819 */ /* 0x000fe400000114ce */
[----:B------:R-:W-:Y:S02]  /*0b10*/  SHF.R.S32.HI R210, RZ, 0x7, R5 ;  /* 0x00000007ffd27819 */ /* 0x000fe40000011405 */
[----:B------:R-:W-:Y:S02]  /*0b20*/  LEA.HI R2, R7, R206, RZ, 0x2 ;  /* 0x000000ce07027211 */ /* 0x000fe400078f10ff */
[----:B------:R-:W-:Y:S02]  /*0b30*/  LOP3.LUT R3, R4, 0x3fffff0, RZ, 0xc0, !PT ;  /* 0x03fffff004037812 */ /* 0x000fe400078ec0ff */
[----:B------:R-:W-:-:S02]  /*0b40*/  SHF.R.S32.HI R8, RZ, 0x2, R2 ;  /* 0x00000002ff087819 */ /* 0x000fc40000011402 */
[----:B------:R-:W-:Y:S01]  /*0b50*/  SHF.R.S32.HI R11, RZ, 0x1f, R2 ;  /* 0x0000001fff0b7819 */ /* 0x000fe20000011402 */
[C---:B------:R-:W-:Y:S01]  /*0b60*/  IMAD.IADD R3, R0.reuse, 0x1, -R3 ;  /* 0x0000000100037824 */ /* 0x040fe200078e0a03 */
[----:B------:R-:W-:Y:S02]  /*0b70*/  LOP3.LUT R15, R205, 0xfffffff8, RZ, 0xc0, !PT ;  /* 0xfffffff8cd0f7812 */ /* 0x000fe400078ec0ff */
[----:B------:R-:W-:Y:S02]  /*0b80*/  LEA.HI R11, R11, R8, RZ, 0x3 ;  /* 0x000000080b0b7211 */ /* 0x000fe400078f18ff */
[----:B------:R-:W-:Y:S01]  /*0b90*/  SHF.R.S32.HI R9, RZ, 0x4, R4 ;  /* 0x00000004ff097819 */ /* 0x000fe20000011404 */
[C---:B------:R-:W-:Y:S01]  /*0ba0*/  IMAD.IADD R22, R0.reuse, 0x1, -R15 ;  /* 0x0000000100167824 */ /* 0x040fe200078e0a0f */
[----:B------:R-:W-:Y:S02]  /*0bb0*/  IADD3 R13, R0, -R13, RZ ;  /* 0x8000000d000d7210 */ /* 0x000fe40007ffe0ff */
[----:B------:R-:W-:Y:S01]  /*0bc0*/  LOP3.LUT R11, R11, 0xfffffff8, RZ, 0xc0, !PT ;  /* 0xfffffff80b0b7812 */ /* 0x000fe200078ec0ff */
[----:B------:R-:W-:Y:S01]  /*0bd0*/  IMAD.SHL.U32 R17, R22, 0x8, RZ ;  /* 0x0000000816117824 */ /* 0x000fe200078e00ff */
[----:B------:R-:W-:-:S02]  /*0be0*/  LEA.HI R5, R5, R210, RZ, 0x1 ;  /* 0x000000d205057211 */ /* 0x000fc400078f08ff */
[----:B------:R-:W-:Y:S01]  /*0bf0*/  LEA.HI R7, R7, R206, RZ, 0x5 ;  /* 0x000000ce07077211 */ /* 0x000fe200078f28ff */
[----:B------:R-:W-:Y:S01]  /*0c00*/  IMAD.IADD R8, R8, 0x1, -R11 ;  /* 0x0000000108087824 */ /* 0x000fe200078e0a0b */
[----:B------:R-:W-:Y:S01]  /*0c10*/  LOP3.LUT R6, R6, 0xfffffc00, RZ, 0xc0, !PT ;  /* 0xfffffc0006067812 */ /* 0x000fe200078ec0ff */
[----:B------:R-:W-:Y:S01]  /*0c20*/  VIADD R18, R17, 0x80 ;  /* 0x0000008011127836 */ /* 0x000fe20000000000 */
[----:B------:R-:W-:Y:S02]  /*0c30*/  LEA.HI R4, R4, R9, RZ, 0x1 ;  /* 0x0000000904047211 */ /* 0x000fe400078f08ff */
[----:B------:R-:W-:Y:S01]  /*0c40*/  LEA.HI R0, R13, R13, RZ, 0x1 ;  /* 0x0000000d0d007211 */ /* 0x000fe200078f08ff */
[----:B------:R-:W-:Y:S01]  /*0c50*/  IMAD R213, R3, 0x40, R6 ;  /* 0x0000004003d57824 */ /* 0x000fe200078e0206 */
[----:B------:R-:W-:Y:S02]  /*0c60*/  LOP3.LUT R5, R5, 0x3fffffe, RZ, 0xc0, !PT ;  /* 0x03fffffe05057812 */ /* 0x000fe400078ec0ff */
[----:B------:R-:W-:-:S02]  /*0c70*/  SHF.R.S32.HI R7, RZ, 0x5, R7 ;  /* 0x00000005ff077819 */ /* 0x000fc40000011407 */
[----:B------:R-:W-:Y:S01]  /*0c80*/  LOP3.LUT R4, R4, 0x1ffffffe, RZ, 0xc0, !PT ;  /* 0x1ffffffe04047812 */ /* 0x000fe200078ec0ff */
[----:B------:R-:W-:Y:S01]  /*0c90*/  IMAD.IADD R5, R210, 0x1, -R5 ;  /* 0x00000001d2057824 */ /* 0x000fe200078e0a05 */
[----:B------:R-:W-:Y:S01]  /*0ca0*/  LOP3.LUT R3, R2, 0x7ffffffc, RZ, 0xc0, !PT ;  /* 0x7ffffffc02037812 */ /* 0x000fe200078ec0ff */
[----:B------:R-:W-:Y:S01]  /*0cb0*/  IMAD R8, R7, 0x10, R8 ;  /* 0x0000001007087824 */ /* 0x000fe200078e0208 */
[----:B------:R-:W-:Y:S01]  /*0cc0*/  LOP3.LUT R0, R0, 0x1ffffffe, RZ, 0xc0, !PT ;  /* 0x1ffffffe00007812 */ /* 0x000fe200078ec0ff */
[----:B------:R-:W-:Y:S01]  /*0cd0*/  IMAD.IADD R4, R9, 0x1, -R4 ;  /* 0x0000000109047824 */ /* 0x000fe200078e0a04 */
[----:B------:R-:W-:Y:S01]  /*0ce0*/  IADD3 R19, R17, 0x40, RZ ;  /* 0x0000004011137810 */ /* 0x000fe20007ffe0ff */
[----:B------:R-:W-:Y:S01]  /*0cf0*/  IMAD.IADD R3, R206, 0x1, -R3 ;  /* 0x00000001ce037824 */ /* 0x000fe200078e0a03 */
[----:B------:R-:W-:Y:S01]  /*0d00*/  SHF.R.S32.HI R205, RZ, 0x3, R205 ;  /* 0x00000003ffcd7819 */ /* 0x000fe200000114cd */
[----:B------:R-:W-:Y:S01]  /*0d10*/  IMAD.IADD R0, R13, 0x1, -R0 ;  /* 0x000000010d007824 */ /* 0x000fe200078e0a00 */
[----:B------:R-:W-:Y:S01]  /*0d20*/  LEA R213, R4, R213, 0x3 ;  /* 0x000000d504d57211 */ /* 0x000fe200078e18ff */
[----:B------:R-:W-:Y:S01]  /*0d30*/  IMAD R211, R5, 0x40, R8 ;  /* 0x0000004005d37824 */ /* 0x000fe200078e0208 */
[----:B------:R-:W-:Y:S01]  /*0d40*/  SHF.R.S32.HI R216, RZ, 0x1f, R19 ;  /* 0x0000001fffd87819 */ /* 0x000fe20000011413 */
[----:B------:R-:W-:Y:S01]  /*0d50*/  IMAD R214, R3, R214, 0x70 ;  /* 0x0000007003d67424 */ /* 0x000fe200078e02d6 */
[----:B------:R-:W-:Y:S01]  /*0d60*/  SHF.R.S32.HI R215, RZ, 0x1f, R18 ;  /* 0x0000001fffd77819 */ /* 0x000fe20000011412 */
[----:B------:R-:W-:Y:S01]  /*0d70*/  IMAD R212, R0, 0x8, R211 ;  /* 0x0000000800d47824 */ /* 0x000fe200078e02d3 */
[----:B--2---:R-:W-:-:S07]  /*0d80*/  LOP3.LUT R16, R10, 0x1, RZ, 0xfc, !PT ;  /* 0x000000010a107812 */ /* 0x004fce00078efcff */
.L_x_37:
[----:B0-----:R-:W0:Y:S01]  /*0d90*/  SHFL.IDX PT, R0, R210, RZ, 0x1f ;  /* 0x00001fffd2007589 */ /* 0x001e2200000e0000 */
[----:B-1----:R-:W1:Y:S01]  /*0da0*/  S2UR UR4, SR_CgaCtaId ;  /* 0x00000000000479c3 */ /* 0x002e620000008800 */
[----:B------:R-:W-:Y:S01]  /*0db0*/  ULDC UR5, c[0x0][0xc38] ;  /* 0x00030e0000057ab9 */ /* 0x000fe20000000800 */
[----:B------:R-:W-:Y:S01]  /*0dc0*/  R2UR UR13, R23 ;  /* 0x00000000170d72ca */ /* 0x000fe200000e0000 */
[----:B------:R-:W-:Y:S01]  /*0dd0*/  UISETP.NE.AND UP1, UPT, UR5, 0x1, UPT ;  /* 0x000000010500788c */ /* 0x000fe2000bf25270 */
[----:B------:R-:W-:Y:S01]  /*0de0*/  IMAD.MOV.U32 R2, RZ, RZ, RZ ;  /* 0x000000ffff027224 */ /* 0x000fe200078e00ff */
[----:B------:R-:W-:Y:S01]  /*0df0*/  ULDC.64 UR8, c[0x0][0x418] ;  /* 0x0001060000087ab9 */ /* 0x000fe20000000a00 */
[----:B------:R-:W-:Y:S01]  /*0e00*/  UMOV UR37, 0x400 ;  /* 0x0000040000257882 */ /* 0x000fe20000000000 */
[----:B------:R-:W-:Y:S01]  /*0e10*/  UISETP.NE.U32.AND UP0, UPT, UR8, URZ, UPT ;  /* 0x0000003f0800728c */ /* 0x000fe2000bf05070 */
[----:B------:R-:W2:Y:S01]  /*0e20*/  LDC R81, c[0x0][0x2f0] ;  /* 0x0000bc00ff517b82 */ /* 0x000ea20000000800 */
[----:B------:R-:W-:Y:S01]  /*0e30*/  ULDC UR5, c[0x0][0xc44] ;  /* 0x0003110000057ab9 */ /* 0x000fe20000000800 */
[----:B------:R-:W-:Y:S01]  /*0e40*/  ULDC UR6, c[0x0][0x424] ;  /* 0x0001090000067ab9 */ /* 0x000fe20000000800 */
[----:B------:R-:W-:-:S02]  /*0e50*/  UISETP.NE.AND.EX UP0, UPT, UR9, URZ, UPT, UP0 ;  /* 0x0000003f0900728c */ /* 0x000fc4000bf05300 */
[----:B------:R-:W-:Y:S02]  /*0e60*/  UISETP.NE.AND UP2, UPT, UR5, 0x1, UPT ;  /* 0x000000010500788c */ /* 0x000fe4000bf45270 */
[----:B------:R-:W-:Y:S01]  /*0e70*/  USEL UR6, UR6, 0x1, UP0 ;  /* 0x0000000106067887 */ /* 0x000fe20008000000 */
[----:B------:R-:W-:Y:S01]  /*0e80*/  @UP1 ULDC UR12, c[0x0][0xc40] ;  /* 0x00031000000c1ab9 */ /* 0x000fe20000000800 */
[----:B------:R-:W-:Y:S01]  /*0e90*/  UMOV UR14, UR13 ;  /* 0x0000000d000e7c82 */ /* 0x000fe20008000000 */
[----:B0-----:R-:W-:Y:S01]  /*0ea0*/  R2UR UR7, R0 ;  /* 0x00000000000772ca */ /* 0x001fe200000e0000 */
[----:B-1----:R-:W-:-:S05]  /*0eb0*/  ULEA UR37, UR4, UR37, 0x18 ;  /* 0x0000002504257291 */ /* 0x002fca000f8ec03f */
[----:B------:R-:W-:Y:S01]  /*0ec0*/  @UP2 ULDC.64 UR10, c[0x0][0xc48] ;  /* 0x00031200000a2ab9 */ /* 0x000fe20000000a00 */
[----:B------:R-:W-:Y:S01]  /*0ed0*/  @UP1 ULDC UR4, c[0x0][0xc3c] ;  /* 0x00030f0000041ab9 */ /* 0x000fe20000000800 */
[----:B------:R-:W-:Y:S02]  /*0ee0*/  UIADD3 UR9, UR37, 0x15400, URZ ;  /* 0x0001540025097890 */ /* 0x000fe4000fffe03f */
[----:B------:R-:W-:Y:S02]  /*0ef0*/  UIMAD.WIDE.U32 UR4, UR13, UR4, URZ ;  /* 0x000000040d0472a5 */ /* 0x000fe4000f8e003f */
[----:B------:R-:W-:Y:S01]  /*0f00*/  ULOP3.LUT UP0, URZ, UR9, 0x9f, URZ, 0xc0, !UPT ;  /* 0x0000009f093f7892 */ /* 0x000fe2000f80c03f */
[----:B--2---:R-:W-:Y:S01]  /*0f10*/  IMAD R81, R81, UR6, RZ ;  /* 0x0000000651517c24 */ /* 0x004fe2000f8e02ff */
[----:B------:R-:W-:Y:S02]  /*0f20*/  @UP1 USHF.R.U32.HI UR14, URZ, UR12, UR5 ;  /* 0x0000000c3f0e1299 */ /* 0x000fe40008011605 */
[----:B------:R-:W-:Y:S01]  /*0f30*/  ULEA.HI UR8, UR7, UR7, URZ, 0x1 ;  /* 0x0000000707087291 */ /* 0x000fe2000f8f083f */
[----:B------:R-:W-:Y:S01]  /*0f40*/  VIADD R3, R81, 0x6f ;  /* 0x0000006f51037836 */ /* 0x000fe20000000000 */
[----:B------:R-:W-:Y:S01]  /*0f50*/  PLOP3.LUT P0, PT, PT, PT, UP0, 0x80, 0x0 ;  /* 0x000000000000781c */ /* 0x000fe20003f0f008 */
[----:B------:R-:W-:-:S02]  /*0f60*/  UIMAD.WIDE.U32 UR4, UR14, UR10, URZ ;  /* 0x0000000a0e0472a5 */ /* 0x000fc4000f8e003f */
[----:B------:R-:W-:Y:S01]  /*0f70*/  IMAD.U32 R209, RZ, RZ, UR14 ;  /* 0x0000000effd17e24 */ /* 0x000fe2000f8e00ff */
[----:B------:R-:W-:Y:S01]  /*0f80*/  ULOP3.LUT UR8, UR8, 0x1e, URZ, 0xc0, !UPT ;  /* 0x0000001e08087892 */ /* 0x000fe2000f8ec03f */
[----:B------:R-:W-:Y:S01]  /*0f90*/  IMAD.HI R2, R3, -0x6db6db6d, R2 ;  /* 0x9249249303027827 */ /* 0x000fe200078e0202 */
[----:B------:R-:W-:Y:S01]  /*0fa0*/  UMOV UR6, UR14 ;  /* 0x0000000e00067c82 */ /* 0x000fe20008000000 */
[----:B------:R-:W-:Y:S02]  /*0fb0*/  @UP2 USHF.R.U32.HI UR6, URZ, UR11, UR5 ;  /* 0x0000000b3f062299 */ /* 0x000fe40008011605 */
[----:B------:R-:W-:Y:S01]  /*0fc0*/  UIADD3 UR8, UR7, -UR8, URZ ;  /* 0x8000000807087290 */ /* 0x000fe2000fffe03f */
[----:B------:R-:W-:Y:S01]  /*0fd0*/  SHF.R.U32.HI R3, RZ, 0x1f, R2 ;  /* 0x0000001fff037819 */ /* 0x000fe20000011602 */
[----:B------:R-:W-:Y:S02]  /*0fe0*/  UMOV UR4, UR13 ;  /* 0x0000000d00047c82 */ /* 0x000fe40008000000 */
[----:B------:R-:W-:Y:S01]  /*0ff0*/  ULEA UR8, UR8, UR9, 0xd ;  /* 0x0000000908087291 */ /* 0x000fe2000f8e683f */
[----:B------:R-:W-:Y:S01]  /*1000*/  MOV R208, UR6 ;  /* 0x0000000600d07c02 */ /* 0x000fe20008000f00 */
[----:B------:R-:W-:Y:S01]  /*1010*/  IMAD.U32 R207, RZ, RZ, UR4 ;  /* 0x00000004ffcf7e24 */ /* 0x000fe2000f8e00ff */
[----:B------:R-:W-:Y:S01]  /*1020*/  LEA.HI.SX32 R120, R2, R3, 0x1a ;  /* 0x0000000302787211 */ /* 0x000fe200078fd2ff */
[----:B------:R-:W-:-:S04]  /*1030*/  USHF.R.U32.HI UR8, URZ, 0x4, UR8 ;  /* 0x000000043f087899 */ /* 0x000fc80008011608 */
[----:B------:R-:W-:Y:S01]  /*1040*/  ULOP3.LUT UR38, UR8, 0x3fff, URZ, 0xc0, !UPT ;  /* 0x00003fff08267892 */ /* 0x000fe2000f8ec03f */
[----:B---3-5:R-:W-:Y:S11]  /*1050*/  @!P0 BRA `(.L_x_9) ;  /* 0x0000000000408947 */ /* 0x028ff60003800000 */
[----:B------:R-:W-:Y:S01]  /*1060*/  MOV R0, 0x0 ;  /* 0x0000000000007802 */ /* 0x000fe20000000f00 */
[----:B------:R-:W-:Y:S01]  /*1070*/  ULDC.64 UR4, c[0x4][0xa8] ;  /* 0x01002a0000047ab9 */ /* 0x000fe20000000a00 */
[----:B------:R-:W-:Y:S01]  /*1080*/  ULDC.64 UR6, c[0x4][0x28] ;  /* 0x01000a0000067ab9 */ /* 0x000fe20000000a00 */
[----:B------:R-:W-:Y:S01]  /*1090*/  IMAD.U32 R4, RZ, RZ, UR4 ;  /* 0x00000004ff047e24 */ /* 0x000fe2000f8e00ff */
[----:B------:R0:W1:Y:S01]  /*10a0*/  LDC.64 R2, c[0x4][R0] ;  /* 0x0100000000027b82 */ /* 0x0000620000000a00 */
[----:B------:R-:W-:Y:S01]  /*10b0*/  IMAD.U32 R5, RZ, RZ, UR5 ;  /* 0x00000005ff057e24 */ /* 0x000fe2000f8e00ff */
[----:B------:R-:W-:Y:S01]  /*10c0*/  ULDC.64 UR4, c[0x4][0xb0] ;  /* 0x01002c0000047ab9 */ /* 0x000fe20000000a00 */
[----:B------:R-:W-:Y:S01]  /*10d0*/  IMAD.U32 R10, RZ, RZ, UR6 ;  /* 0x00000006ff0a7e24 */ /* 0x000fe2000f8e00ff */
[----:B------:R-:W-:Y:S01]  /*10e0*/  MOV R11, UR7 ;  /* 0x00000007000b7c02 */ /* 0x000fe20008000f00 */
[----:B------:R-:W-:Y:S02]  /*10f0*/  IMAD.U32 R6, RZ, RZ, UR4 ;  /* 0x00000004ff067e24 */ /* 0x000fe4000f8e00ff */
[----:B------:R-:W-:-:S02]  /*1100*/  IMAD.U32 R7, RZ, RZ, UR5 ;  /* 0x00000005ff077e24 */ /* 0x000fc4000f8e00ff */
[----:B------:R-:W-:Y:S02]  /*1110*/  IMAD.MOV.U32 R8, RZ, RZ, 0x70 ;  /* 0x00000070ff087424 */ /* 0x000fe400078e00ff */
[----:B------:R-:W-:Y:S02]  /*1120*/  IMAD.MOV.U32 R12, RZ, RZ, 0x1 ;  /* 0x00000001ff0c7424 */ /* 0x000fe400078e00ff */
[----:B0-----:R-:W-:-:S07]  /*1130*/  IMAD.MOV.U32 R13, RZ, RZ, RZ ;  /* 0x000000ffff0d7224 */ /* 0x001fce00078e00ff */
[----:B------:R-:W-:-:S07]  /*1140*/  LEPC R20, `(.L_x_9) ;  /* 0x000000001014794e */ /* 0x000fce0000000000 */
[----:B-1----:R-:W-:Y:S05]  /*1150*/  CALL.ABS.NOINC R2 ;  /* 0x0000000002007343 */ /* 0x002fea0003c00000 */
.L_x_9:
[----:B------:R-:W-:Y:S02]  /*1160*/  LOP3.LUT R0, R204, 0x1, RZ, 0xc0, !PT ;  /* 0x00000001cc007812 */ /* 0x000fe400078ec0ff */
[----:B------:R-:W-:Y:S02]  /*1170*/  ISETP.NE.AND P0, PT, R16, 0x3, PT ;  /* 0x000000031000780c */ /* 0x000fe40003f05270 */
[----:B------:R-:W-:-:S04]  /*1180*/  SHF.L.U32 R0, R0, 0x1f, RZ ;  /* 0x0000001f00007819 */ /* 0x000fc800000006ff */
[----:B------:R-:W0:Y:S02]  /*1190*/  SYNCS.PHASECHK.TRANS64.TRYWAIT P1, [UR37+0x36800], R0 ;  /* 0x03680000ff0075a7 */ /* 0x000e240008020165 */
[----:B0-----:R-:W-:Y:S05]  /*11a0*/  @!P1 BRA `(.L_x_10) ;  /* 0x000000fc00cc9947 */ /* 0x001fea0003800000 */
.L_x_131:
[----:B------:R-:W-:Y:S05]  /*11b0*/  @!P0 BRA `(.L_x_11) ;  /* 0x0000000000048947 */ /* 0x000fea0003800000 */
[----:B------:R-:W-:Y:S01]  /*11c0*/  BPT.TRAP 0x1 ;  /* 0x000000040000795c */ /* 0x000fe20000300000 */
.L_x_11:
[----:B0-----:R-:W-:Y:S02]  /*11d0*/  IMAD.U32 R0, RZ, RZ, UR36 ;  /* 0x00000024ff007e24 */ /* 0x001fe4000f8e00ff */
[----:B------:R-:W-:-:S03]  /*11e0*/  IMAD.U32 R3, RZ, RZ, UR39 ;  /* 0x00000027ff037e24 */ /* 0x000fc6000f8e00ff */
[----:B------:R-:W-:Y:S02]  /*11f0*/  LEA R0, R0, UR37, 0x3 ;  /* 0x0000002500007c11 */ /* 0x000fe4000f8e18ff */
[----:B------:R-:W-:-:S04]  /*1200*/  SHF.L.U32 R3, R3, 0x1f, RZ ;  /* 0x0000001f03037819 */ /* 0x000fc800000006ff */
[----:B------:R0:W1:Y:S01]  /*1210*/  SYNCS.PHASECHK.TRANS64.TRYWAIT P2, [R0+URZ+0x36830], R3 ;  /* 0x03683003000075a7 */ /* 0x000062000804017f */
[----:B------:R-:W-:Y:S05]  /*1220*/  @!P0 BRA `(.L_x_12) ;  /* 0x0000000000048947 */ /* 0x000fea0003800000 */
[----:B------:R-:W-:Y:S01]  /*1230*/  BPT.TRAP 0x1 ;  /* 0x000000040000795c */ /* 0x000fe20000300000 */
.L_x_12:
[----:B------:R-:W2:Y:S01]  /*1240*/  S2R R2, SR_TID.X ;  /* 0x0000000000027919 */ /* 0x000ea20000002100 */
[----:B------:R-:W-:Y:S01]  /*1250*/  IMAD.MOV.U32 R119, RZ, RZ, RZ ;  /* 0x000000ffff777224 */ /* 0x000fe200078e00ff */
[----:B--2---:R-:W-:-:S04]  /*1260*/  LOP3.LUT R2, R2, 0x7f, RZ, 0xc0, !PT ;  /* 0x0000007f02027812 */ /* 0x004fc800078ec0ff */
[----:B------:R-:W-:Y:S01]  /*1270*/  ISETP.NE.AND P1, PT, R2, RZ, PT ;  /* 0x000000ff0200720c */ /* 0x000fe20003f25270 */
[----:B-1----:R-:W-:-:S12]  /*1280*/  @P2 BRA `(.L_x_13) ;  /* 0x0000000000082947 */ /* 0x002fd80003800000 */
[----:B------:R-:W1:Y:S02]  /*1290*/  SYNCS.PHASECHK.TRANS64.TRYWAIT P2, [R0+URZ+0x36830], R3 ;  /* 0x03683003000075a7 */ /* 0x000e64000804017f */
[----:B-1----:R-:W-:Y:S05]  /*12a0*/  @!P2 BRA `(.L_x_14) ;  /* 0x000000fc00a4a947 */ /* 0x002fea0003800000 */
.L_x_13:
[----:B------:R-:W-:Y:S05]  /*12b0*/  WARPSYNC.ALL ;  /* 0x0000000000007948 */ /* 0x000fea0003800000 */
[----:B------:R-:W-:Y:S01]  /*12c0*/  UIADD3 UR37, UR37, 0x21400, URZ ;  /* 0x0002140025257890 */ /* 0x000fe2000fffe03f */
[----:B------:R-:W-:Y:S01]  /*12d0*/  WARPGROUP.ARRIVE ;  /* 0x00000000000079c5 */ /* 0x000fe20000000000 */
[----:B------:R-:W-:Y:S01]  /*12e0*/  ULOP3.LUT UR5, UR38, 0x10000, URZ, 0xfc, !UPT ;  /* 0x0001000026057892 */ /* 0x000fe2000f8efc3f */
[----:B------:R-:W-:Y:S01]  /*12f0*/  MOV R7, UR39 ;  /* 0x0000002700077c02 */ /* 0x000fe20008000f00 */
[----:B------:R-:W-:Y:S01]  /*1300*/  USHF.R.U32.HI UR37, URZ, 0x4, UR37 ;  /* 0x000000043f257899 */ /* 0x000fe20008011625 */
[----:B------:R-:W-:Y:S01]  /*1310*/  MOV R8, UR36 ;  /* 0x0000002400087c02 */ /* 0x000fe20008000f00 */
[----:B------:R-:W-:Y:S01]  /*1320*/  UMOV UR57, 0x40000040 ;  /* 0x4000004000397882 */ /* 0x000fe20000000000 */
[----:B------:R-:W-:Y:S01]  /*1330*/  UMOV UR59, 0x40000040 ;  /* 0x40000040003b7882 */ /* 0x000fe20000000000 */
[----:B------:R-:W-:Y:S01]  /*1340*/  ULOP3.LUT UR37, UR37, 0x3fff, URZ, 0xc0, !UPT ;  /* 0x00003fff25257892 */ /* 0x000fe2000f8ec03f */
[----:B------:R-:W-:Y:S01]  /*1350*/  MOV R5, UR57 ;  /* 0x0000003900057c02 */ /* 0x000fe20008000f00 */
[----:B------:R-:W-:Y:S01]  /*1360*/  UMOV UR56, UR5 ;  /* 0x0000000500387c82 */ /* 0x000fe20008000000 */
[----:B------:R-:W-:Y:S01]  /*1370*/  UMOV UR9, UR57 ;  /* 0x0000003900097c82 */ /* 0x000fe20008000000 */
[----:B------:R-:W-:Y:S01]  /*1380*/  ULOP3.LUT UR4, UR37, 0x10000, URZ, 0xfc, !UPT ;  /* 0x0001000025047892 */ /* 0x000fe2000f8efc3f */
[----:B------:R-:W-:Y:S01]  /*1390*/  MOV R6, UR56 ;  /* 0x0000003800067c02 */ /* 0x000fe20008000f00 */
[----:B------:R-:W-:Y:S01]  /*13a0*/  UMOV UR8, UR56 ;  /* 0x0000003800087c82 */ /* 0x000fe20008000000 */
[----:B------:R-:W-:Y:S01]  /*13b0*/  UMOV UR11, 0x40000040 ;  /* 0x40000040000b7882 */ /* 0x000fe20000000000 */
[----:B------:R-:W-:Y:S01]  /*13c0*/  UMOV UR12, UR56 ;  /* 0x00000038000c7c82 */ /* 0x000fe20008000000 */
[----:B------:R-:W-:Y:S01]  /*13d0*/  UMOV UR13, UR57 ;  /* 0x00000039000d7c82 */ /* 0x000fe20008000000 */
[----:B------:R-:W-:Y:S01]  /*13e0*/  MOV R4, UR4 ;  /* 0x0000000400047c02 */ /* 0x000fe20008000f00 */
[----:B------:R-:W-:Y:S01]  /*13f0*/  UIMAD UR4, UR36, 0xa80, UR4 ;  /* 0x00000a80240478a4 */ /* 0x000fe2000f8e0204 */
[----:B------:R-:W-:Y:S01]  /*1400*/  IMAD.IADD R9, R214, 0x1, R81 ;  /* 0x00000001d6097824 */ /* 0x000fe200078e0251 */
[----:B------:R-:W-:Y:S01]  /*1410*/  UMOV UR15, 0x40000040 ;  /* 0x40000040000f7882 */ /* 0x000fe20000000000 */
[----:B------:R-:W-:Y:S01]  /*1420*/  UMOV UR16, UR56 ;  /* 0x0000003800107c82 */ /* 0x000fe20008000000 */
[----:B------:R-:W-:Y:S01]  /*1430*/  UIADD3 UR10, UR4, 0x80, URZ ;  /* 0x00000080040a7890 */ /* 0x000fe2000fffe03f */
[----:B------:R-:W-:Y:S01]  /*1440*/  P2R R83, PR, RZ, 0x1 ;  /* 0x00000001ff537803 */ /* 0x000fe20000000000 */
[----:B------:R-:W-:Y:S01]  /*1450*/  UIADD3 UR14, UR4, 0x100, URZ ;  /* 0x00000100040e7890 */ /* 0x000fe2000fffe03f */
[----:B01----:R-:W-:Y:S01]  /*1460*/  @!P1 VIADD R0, R0, 0x36840 ;  /* 0x0003684000009836 */ /* 0x003fe20000000000 */
[----:B------:R-:W-:Y:S01]  /*1470*/  UMOV UR58, UR4 ;  /* 0x00000004003a7c82 */ /* 0x000fe20008000000 */
[----:B------:R-:W-:Y:S01]  /*1480*/  UIADD3 UR18, UR4, 0x180, URZ ;  /* 0x0000018004127890 */ /* 0x000fe2000fffe03f */
[----:B------:R-:W-:Y:S01]  /*1490*/  HGMMA.64x16x16.F32.BF16 R72, gdesc[UR56], RZ, !UPT, gsb0 ;  /* 0x00200000384879f0 */ /* 0x000fe2000c0018ff */
[----:B------:R-:W-:Y:S01]  /*14a0*/  UMOV UR17, UR57 ;  /* 0x0000003900117c82 */ /* 0x000fe20008000000 */
[----:B------:R-:W-:Y:S01]  /*14b0*/  UMOV UR19, 0x40000040 ;  /* 0x4000004000137882 */ /* 0x000fe20000000000 */
[----:B------:R-:W-:Y:S01]  /*14c0*/  UIADD3 UR22, UR4, 0x200, URZ ;  /* 0x0000020004167890 */ /* 0x000fe2000fffe03f */
[----:B------:R-:W-:Y:S01]  /*14d0*/  @!P1 PRMT R0, RZ, 0x654, R0 ;  /* 0x00000654ff009816 */ /* 0x000fe20000000000 */
[----:B------:R-:W-:Y:S01]  /*14e0*/  UMOV UR20, UR56 ;  /* 0x0000003800147c82 */ /* 0x000fe20008000000 */
[----:B------:R-:W-:Y:S01]  /*14f0*/  UMOV UR21, UR57 ;  /* 0x0000003900157c82 */ /* 0x000fe20008000000 */
[----:B------:R-:W-:Y:S01]  /*1500*/  UMOV UR23, 0x40000040 ;  /* 0x4000004000177882 */ /* 0x000fe20000000000 */
[----:B------:R-:W-:Y:S01]  /*1510*/  UIADD3 UR26, UR4, 0x280, URZ ;  /* 0x00000280041a7890 */ /* 0x000fe2000fffe03f */
[--C-:B------:R-:W-:Y:S01]  /*1520*/  IMAD.MOV.U32 R118, RZ, RZ, R119.reuse ;  /* 0x000000ffff767224 */ /* 0x100fe200078e0077 */
[----:B------:R-:W-:Y:S01]  /*1530*/  UMOV UR24, UR56 ;  /* 0x0000003800187c82 */ /* 0x000fe20008000000 */
[----:B------:R-:W-:Y:S01]  /*1540*/  UMOV UR25, UR57 ;  /* 0x0000003900197c82 */ /* 0x000fe20008000000 */
[----:B------:R-:W-:Y:S01]  /*1550*/  UMOV UR27, 0x40000040 ;  /* 0x40000040001b7882 */ /* 0x000fe20000000000 */
[----:B------:R-:W-:Y:S01]  /*1560*/  UIADD3 UR58, UR4, 0x300, URZ ;  /* 0x00000300043a7890 */ /* 0x000fe2000fffe03f */
[-C--:B------:R-:W-:Y:S01]  /*1570*/  MOV R117, R119.reuse ;  /* 0x0000007700757202 */ /* 0x080fe20000000f00 */
[----:B------:R-:W-:Y:S01]  /*1580*/  UMOV UR59, 0x40000040 ;  /* 0x40000040003b7882 */ /* 0x000fe20000000000 */
[----:B------:R-:W-:Y:S01]  /*1590*/  UIADD3 UR6, UR5, 0x2, URZ ;  /* 0x0000000205067890 */ /* 0x000fe2000fffe03f */
[--C-:B------:R-:W-:Y:S01]  /*15a0*/  IMAD.MOV.U32 R116, RZ, RZ, R119.reuse ;  /* 0x000000ffff747224 */ /* 0x100fe200078e0077 */
[----:B------:R-:W-:Y:S01]  /*15b0*/  UIADD3 UR30, UR4, 0x284, URZ ;  /* 0x00000284041e7890 */ /* 0x000fe2000fffe03f */
[--C-:B------:R-:W-:Y:S01]  /*15c0*/  IMAD.MOV.U32 R115, RZ, RZ, R119.reuse ;  /* 0x000000ffff737224 */ /* 0x100fe200078e0077 */
[----:B------:R-:W-:Y:S01]  /*15d0*/  UMOV UR31, 0x40000040 ;  /* 0x40000040001f7882 */ /* 0x000fe20000000000 */
        /* <DEDUP_REMOVED lines=18> */
[-C--:B------:R-:W-:Y:S01]  /*1700*/  MOV R103, R119.reuse ;  /* 0x0000007700677202 */ /* 0x080fe20000000f00 */
[--C-:B------:R-:W-:Y:S01]  /*1710*/  IMAD.MOV.U32 R101, RZ, RZ, R119.reuse ;  /* 0x000000ffff657224 */ /* 0x100fe200078e0077 */
[----:B------:R-:W-:Y:S01]  /*1720*/  MOV R89, R119 ;  /* 0x0000007700597202 */ /* 0x000fe20000000f00 */
[--C-:B------:R-:W-:Y:S01]  /*1730*/  IMAD.MOV.U32 R99, RZ, RZ, R119.reuse ;  /* 0x000000ffff637224 */ /* 0x100fe200078e0077 */
[----:B------:R-:W-:Y:S01]  /*1740*/  UMOV UR38, UR7 ;  /* 0x0000000700267c82 */ /* 0x000fe20008000000 */
[----:B------:R-:W-:Y:S01]  /*1750*/  UIADD3 UR7, UR4, 0x782, URZ ;  /* 0x0000078204077890 */ /* 0x000fe2000fffe03f */
[----:B------:R-:W-:-:S02]  /*1760*/  IMAD.MOV.U32 R97, RZ, RZ, R119 ;  /* 0x000000ffff617224 */ /* 0x000fc400078e0077 */
[--C-:B------:R-:W-:Y:S02]  /*1770*/  IMAD.MOV.U32 R95, RZ, RZ, R119.reuse ;  /* 0x000000ffff5f7224 */ /* 0x100fe400078e0077 */
[--C-:B------:R-:W-:Y:S02]  /*1780*/  IMAD.MOV.U32 R93, RZ, RZ, R119.reuse ;  /* 0x000000ffff5d7224 */ /* 0x100fe400078e0077 */
[--C-:B------:R-:W-:Y:S01]  /*1790*/  IMAD.MOV.U32 R91, RZ, RZ, R119.reuse ;  /* 0x000000ffff5b7224 */ /* 0x100fe200078e0077 */
[----:B------:R-:W-:Y:S02]  /*17a0*/  WARPGROUP.DEPBAR.LE gsb0, 0x0 ;  /* 0x00008000000079c5 */ /* 0x000fe40000010000 */
[----:B------:R-:W-:Y:S01]  /*17b0*/  WARPGROUP.ARRIVE ;  /* 0x00000000000079c5 */ /* 0x000fe20000000000 */
[--C-:B------:R-:W-:Y:S02]  /*17c0*/  IMAD.MOV.U32 R87, RZ, RZ, R119.reuse ;  /* 0x000000ffff577224 */ /* 0x100fe400078e0077 */
[----:B------:R-:W-:-:S03]  /*17d0*/  IMAD.MOV.U32 R85, RZ, RZ, R119 ;  /* 0x000000ffff557224 */ /* 0x000fc600078e0077 */
[----:B------:R-:W-:Y:S01]  /*17e0*/  HGMMA.64x16x16.F32.BF16 R64, gdesc[UR8], RZ, !UPT, gsb0 ;  /* 0x00200000084079f0 */ /* 0x000fe2000c0018ff */
[----:B------:R-:W-:Y:S01]  /*17f0*/  UIADD3 UR10, UR4, 0x2, URZ ;  /* 0x00000002040a7890 */ /* 0x000fe2000fffe03f */
[----:B------:R-:W-:Y:S01]  /*1800*/  UMOV UR8, UR6 ;  /* 0x0000000600087c82 */ /* 0x000fe20008000000 */
[----:B------:R-:W-:Y:S01]  /*1810*/  UMOV UR9, 0x40000040 ;  /* 0x4000004000097882 */ /* 0x000fe20000000000 */
[----:B------:R-:W-:Y:S01]  /*1820*/  UMOV UR11, 0x40000040 ;  /* 0x40000040000b7882 */ /* 0x000fe20000000000 */
[----:B------:R-:W-:Y:S01]  /*1830*/  UIADD3 UR6, UR5, 0x4, URZ ;  /* 0x0000000405067890 */ /* 0x000fe2000fffe03f */
[----:B------:R-:W-:Y:S02]  /*1840*/  WARPGROUP.DEPBAR.LE gsb0, 0x0 ;  /* 0x00008000000079c5 */ /* 0x000fe40000010000 */
[----:B------:R-:W-:-:S06]  /*1850*/  WARPGROUP.ARRIVE ;  /* 0x00000000000079c5 */ /* 0x000fcc0000000000 */
[----:B------:R-:W-:Y:S01]  /*1860*/  HGMMA.64x16x16.F32.BF16 R56, gdesc[UR12], RZ, !UPT, gsb0 ;  /* 0x002000000c3879f0 */ /* 0x000fe2000c0018ff */
[----:B------:R-:W-:Y:S01]  /*1870*/  UIADD3 UR14, UR4, 0x102, URZ ;  /* 0x00000102040e7890 */ /* 0x000fe2000fffe03f */
[----:B------:R-:W-:Y:S01]  /*1880*/  UMOV UR12, UR8 ;  /* 0x00000008000c7c82 */ /* 0x000fe20008000000 */
[----:B------:R-:W-:Y:S01]  /*1890*/  UMOV UR13, UR9 ;  /* 0x00000009000d7c82 */ /* 0x000fe20008000000 */
[----:B------:R-:W-:Y:S01]  /*18a0*/  UMOV UR15, 0x40000040 ;  /* 0x40000040000f7882 */ /* 0x000fe20000000000 */
        /* <DEDUP_REMOVED lines=24> */
[----:B------:R-:W-:Y:S02]  /*1a30*/  UMOV UR59, 0x40000040 ;  /* 0x40000040003b7882 */ /* 0x000fe40000000000 */
[----:B------:R-:W-:Y:S02]  /*1a40*/  WARPGROUP.DEPBAR.LE gsb0, 0x0 ;  /* 0x00008000000079c5 */ /* 0x000fe40000010000 */
[----:B------:R-:W-:-:S06]  /*1a50*/  WARPGROUP.ARRIVE ;  /* 0x00000000000079c5 */ /* 0x000fcc0000000000 */
[----:B------:R-:W-:Y:S01]  /*1a60*/  HGMMA.64x16x16.F32.BF16 R72, gdesc[UR8], R72, gsb0 ;  /* 0x00200000084879f0 */ /* 0x000fe20008001848 */
[----:B------:R-:W-:Y:S01]  /*1a70*/  UIADD3 UR10, UR4, 0x82, URZ ;  /* 0x00000082040a7890 */ /* 0x000fe2000fffe03f */
[----:B------:R-:W-:Y:S01]  /*1a80*/  UMOV UR11, 0x40000040 ;  /* 0x40000040000b7882 */ /* 0x000fe20000000000 */
        /* <DEDUP_REMOVED lines=9> */
[----:B------:R-:W-:Y:S01]  /*1b20*/  UMOV UR12, UR6 ;  /* 0x00000006000c7c82 */ /* 0x000fe20008000000 */
[----:B------:R-:W-:Y:S01]  /*1b30*/  UMOV UR13, 0x40000040 ;  /* 0x40000040000d7882 */ /* 0x000fe20000000000 */
[----:B------:R-:W-:Y:S01]  /*1b40*/  UMOV UR15, 0x40000040 ;  /* 0x40000040000f7882 */ /* 0x000fe20000000000 */
[----:B------:R-:W-:Y:S01]  /*1b50*/  UMOV UR28, UR12 ;  /* 0x0000000c001c7c82 */ /* 0x000fe20008000000 */
[----:B------:R-:W-:Y:S01]  /*1b60*/  UMOV UR29, UR13 ;  /* 0x0000000d001d7c82 */ /* 0x000fe20008000000 */
[----:B------:R-:W-:Y:S01]  /*1b70*/  UIADD3 UR6, UR5, 0x6, URZ ;  /* 0x0000000605067890 */ /* 0x000fe2000fffe03f */
[----:B------:R-:W-:Y:S02]  /*1b80*/  MOV R2, UR13 ;  /* 0x0000000d00027c02 */ /* 0x000fe40008000f00 */
[----:B------:R-:W-:Y:S01]  /*1b90*/  MOV R3, UR12 ;  /* 0x0000000c00037c02 */ /* 0x000fe20008000f00 */
[----:B------:R-:W-:-:S02]  /*1ba0*/  WARPGROUP.DEPBAR.LE gsb0, 0x0 ;  /* 0x00008000000079c5 */ /* 0x000fc40000010000 */
[----:B------:R-:W-:-:S06]  /*1bb0*/  WARPGROUP.ARRIVE ;  /* 0x00000000000079c5 */ /* 0x000fcc0000000000 */
[----:B------:R-:W-:Y:S01]  /*1bc0*/  HGMMA.64x16x16.F32.BF16 R48, gdesc[UR16], R48, gsb0 ;  /* 0x00200000103079f0 */ /* 0x000fe20008001830 */
[----:B------:R-:W-:Y:S01]  /*1bd0*/  UIADD3 UR18, UR4, 0x104, URZ ;  /* 0x0000010404127890 */ /* 0x000fe2000fffe03f */
[----:B------:R-:W-:Y:S01]  /*1be0*/  UMOV UR16, UR12 ;  /* 0x0000000c00107c82 */ /* 0x000fe20008000000 */
[----:B------:R-:W-:Y:S01]  /*1bf0*/  UMOV UR17, UR13 ;  /* 0x0000000d00117c82 */ /* 0x000fe20008000000 */
[----:B------:R-:W-:Y:S01]  /*1c00*/  UMOV UR19, 0x40000040 ;  /* 0x4000004000137882 */ /* 0x000fe20000000000 */
[----:B------:R-:W-:Y:S02]  /*1c10*/  WARPGROUP.DEPBAR.LE gsb0, 0x0 ;  /* 0x00008000000079c5 */ /* 0x000fe40000010000 */
        /* <DEDUP_REMOVED lines=16> */
[----:B------:R-:W-:Y:S02]  /*1d20*/  UIADD3 UR10, UR4, 0x802, URZ ;  /* 0x00000802040a7890 */ /* 0x000fe4000fffe03f */
        /* <DEDUP_REMOVED lines=44> */
[----:B------:R-:W-:Y:S01]  /*1ff0*/  UMOV UR14, UR10 ;  /* 0x0000000a000e7c82 */ /* 0x000fe20008000000 */
[----:B------:R-:W-:Y:S01]  /*2000*/  UMOV UR15, 0x40000040 ;  /* 0x40000040000f7882 */ /* 0x000fe20000000000 */
[----:B------:R-:W-:Y:S01]  /*2010*/  UIADD3 UR10, UR4, 0x884, URZ ;  /* 0x00000884040a7890 */ /* 0x000fe2000fffe03f */
        /* <DEDUP_REMOVED lines=43> */
[----:B------:R-:W-:Y:S03]  /*22d0*/  HGMMA.64x16x16.F32.BF16 R24, gdesc[UR16], R24, gsb0 ;  /* 0x00200000101879f0 */ /* 0x000fe60008001818 */
        /* <DEDUP_REMOVED lines=184> */
[----:B------:R-:W-:Y:S01]  /*2e60*/  UMOV UR38, UR7 ;  /* 0x0000000700267c82 */ /* 0x000fe20008000000 */
[----:B------:R-:W-:Y:S01]  /*2e70*/  UMOV UR39, 0x40000040 ;  /* 0x4000004000277882 */ /* 0x000fe20000000000 */
[----:B------:R-:W-:-:S07]  /*2e80*/  UIADD3 UR7, UR4, 0x804, URZ ;  /* 0x0000080404077890 */ /* 0x000fce000fffe03f */
[----:B------:R-:W-:Y:S01]  /*2e90*/  UMOV UR58, UR7 ;  /* 0x00000007003a7c82 */ /* 0x000fe20008000000 */
        /* <DEDUP_REMOVED lines=15> */
[----:B------:R-:W-:Y:S01]  /*2f90*/  UMOV UR12, UR44 ;  /* 0x0000002c000c7c82 */ /* 0x000fe20008000000 */
[----:B------:R-:W-:Y:S01]  /*2fa0*/  UMOV UR13, UR45 ;  /* 0x0000002d000d7c82 */ /* 0x000fe20008000000 */
[----:B------:R-:W-:Y:S02]  /*2fb0*/  UIADD3 UR6, UR5, 0x804, URZ ;  /* 0x0000080405067890 */ /* 0x000fe4000fffe03f */
[----:B------:R-:W-:Y:S01]  /*2fc0*/  UIADD3 UR5, UR5, 0x806, URZ ;  /* 0x0000080605057890 */ /* 0x000fe2000fffe03f */
        /* <DEDUP_REMOVED lines=27> */
[----:B------:R-:W-:Y:S01]  /*3180*/  ULDC UR10, c[0x0][0x9d8] ;  /* 0x00027600000a7ab9 */ /* 0x000fe20000000800 */
[----:B------:R-:W-:Y:S02]  /*3190*/  WARPGROUP.DEPBAR.LE gsb0, 0x0 ;  /* 0x00008000000079c5 */ /* 0x000fe40000010000 */
[----:B------:R-:W-:-:S06]  /*31a0*/  WARPGROUP.ARRIVE ;  /* 0x00000000000079c5 */ /* 0x000fcc0000000000 */
[----:B------:R-:W-:Y:S01]  /*31b0*/  HGMMA.64x16x16.F32.BF16 R56, gdesc[UR12], R56, gsb0 ;  /* 0x002000000c3879f0 */ /* 0x000fe20008001838 */
        /* <DEDUP_REMOVED lines=13> */
[----:B------:R-:W-:Y:S01]  /*3290*/  UIADD3 UR6, UR4, 0x784, URZ ;  /* 0x0000078404067890 */ /* 0x000fe2000fffe03f */
[----:B------:R-:W-:Y:S01]  /*32a0*/  UMOV UR12, UR48 ;  /* 0x00000030000c7c82 */ /* 0x000fe20008000000 */
[----:B------:R-:W-:Y:S01]  /*32b0*/  UMOV UR13, UR49 ;  /* 0x00000031000d7c82 */ /* 0x000fe20008000000 */
[----:B------:R-:W-:Y:S01]  /*32c0*/  UMOV UR56, UR48 ;  /* 0x0000003000387c82 */ /* 0x000fe20008000000 */
[----:B------:R-:W-:Y:S01]  /*32d0*/  UMOV UR57, UR49 ;  /* 0x0000003100397c82 */ /* 0x000fe20008000000 */
[----:B------:R-:W-:-:S02]  /*32e0*/  UMOV UR36, UR48 ;  /* 0x0000003000247c82 */ /* 0x000fc40008000000 */
        /* <DEDUP_REMOVED lines=21> */
[----:B------:R-:W-:Y:S02]  /*3440*/  R2UR UR13, R2 ;  /* 0x00000000020d72ca */ /* 0x000fe400000e0000 */
[----:B------:R-:W-:Y:S01]  /*3450*/  R2UR UR12, R3 ;  /* 0x00000000030c72ca */ /* 0x000fe200000e0000 */
        /* <DEDUP_REMOVED lines=19> */
[----:B------:R-:W-:Y:S01]  /*3590*/  UMOV UR52, UR5 ;  /* 0x0000000500347c82 */ /* 0x000fe20008000000 */
[----:B------:R-:W-:Y:S01]  /*35a0*/  UMOV UR53, 0x40000040 ;  /* 0x4000004000357882 */ /* 0x000fe20000000000 */
[----:B------:R-:W-:Y:S01]  /*35b0*/  UMOV UR54, UR7 ;  /* 0x0000000700367c82 */ /* 0x000fe20008000000 */
[----:B------:R-:W-:Y:S01]  /*35c0*/  UMOV UR55, 0x40000040 ;  /* 0x4000004000377882 */ /* 0x000fe20000000000 */
        /* <DEDUP_REMOVED lines=11> */
[----:B------:R-:W-:Y:S01]  /*3680*/  WARPGROUP.ARRIVE ;  /* 0x00000000000079c5 */ /* 0x000fe20000000000 */
[----:B------:R-:W-:Y:S01]  /*3690*/  FMUL.FTZ R72, R72, UR10 ;  /* 0x0000000a48487c20 */ /* 0x000fe20008410000 */
[----:B------:R-:W-:Y:S01]  /*36a0*/  FMUL.FTZ R73, R73, UR10 ;  /* 0x0000000a49497c20 */ /* 0x000fe20008410000 */
[----:B------:R-:W-:Y:S01]  /*36b0*/  FMUL.FTZ R76, R76, UR10 ;  /* 0x0000000a4c4c7c20 */ /* 0x000fe20008410000 */
[----:B------:R-:W-:Y:S01]  /*36c0*/  FMUL.FTZ R77, R77, UR10 ;  /* 0x0000000a4d4d7c20 */ /* 0x000fe20008410000 */
[----:B------:R-:W-:Y:S01]  /*36d0*/  FMUL.FTZ R74, R74, UR10 ;  /* 0x0000000a4a4a7c20 */ /* 0x000fe20008410000 */
[----:B------:R-:W-:Y:S01]  /*36e0*/  HGMMA.64x16x16.F32.BF16 R64, gdesc[UR52], R64, gsb0 ;  /* 0x00200000344079f0 */ /* 0x000fe20008001840 */
[----:B------:R-:W-:Y:S01]  /*36f0*/  UIADD3 UR54, UR4, 0x806, URZ ;  /* 0x0000080604367890 */ /* 0x000fe2000fffe03f */
[----:B------:R-:W0:Y:S01]  /*3700*/  MUFU.TANH R72, R72 ;  /* 0x0000004800487308 */ /* 0x000e220000002400 */
[----:B------:R-:W-:Y:S01]  /*3710*/  UMOV UR55, 0x40000040 ;  /* 0x4000004000377882 */ /* 0x000fe20000000000 */
[----:B------:R-:W-:Y:S01]  /*3720*/  FMUL.FTZ R75, R75, UR10 ;  /* 0x0000000a4b4b7c20 */ /* 0x000fe20008410000 */
[----:B------:R-:W-:Y:S01]  /*3730*/  FMUL.FTZ R78, R78, UR10 ;  /* 0x0000000a4e4e7c20 */ /* 0x000fe20008410000 */
[----:B------:R-:W-:-:S04]  /*3740*/  FMUL.FTZ R79, R79, UR10 ;  /* 0x0000000a4f4f7c20 */ /* 0x000fc80008410000 */
[----:B------:R-:W1:Y:S08]  /*3750*/  MUFU.TANH R73, R73 ;  /* 0x0000004900497308 */ /* 0x000e700000002400 */
[----:B------:R-:W2:Y:S08]  /*3760*/  MUFU.TANH R76, R76 ;  /* 0x0000004c004c7308 */ /* 0x000eb00000002400 */
[----:B------:R-:W-:Y:S08]  /*3770*/  MUFU.TANH R77, R77 ;  /* 0x0000004d004d7308 */ /* 0x000ff00000002400 */
[----:B------:R-:W3:Y:S08]  /*3780*/  MUFU.TANH R2, R74 ;  /* 0x0000004a00027308 */ /* 0x000ef00000002400 */
[----:B------:R4:W-:Y:S08]  /*3790*/  MUFU.TANH R3, R75 ;  /* 0x0000004b00037308 */ /* 0x0009f00000002400 */
[----:B------:R-:W-:Y:S01]  /*37a0*/  MUFU.TANH R6, R78 ;  /* 0x0000004e00067308 */ /* 0x000fe20000002400 */
[----:B----4-:R-:W-:Y:S01]  /*37b0*/  MOV R75, R119 ;  /* 0x00000077004b7202 */ /* 0x010fe20000000f00 */
[----:B------:R-:W-:-:S02]  /*37c0*/  WARPGROUP.DEPBAR.LE gsb0, 0x0 ;  /* 0x00008000000079c5 */ /* 0x000fc40000010000 */
[----:B------:R-:W-:Y:S01]  /*37d0*/  WARPGROUP.ARRIVE ;  /* 0x00000000000079c5 */ /* 0x000fe20000000000 */
[----:B------:R-:W-:Y:S01]  /*37e0*/  FMUL.FTZ R66, R66, UR10 ;  /* 0x0000000a42427c20 */ /* 0x000fe20008410000 */
[----:B------:R-:W-:Y:S01]  /*37f0*/  FMUL.FTZ R64, R64, UR10 ;  /* 0x0000000a40407c20 */ /* 0x000fe20008410000 */
[----:B------:R-:W-:Y:S01]  /*3800*/  FMUL.FTZ R65, R65, UR10 ;  /* 0x0000000a41417c20 */ /* 0x000fe20008410000 */
[----:B------:R-:W-:Y:S01]  /*3810*/  FMUL.FTZ R68, R68, UR10 ;  /* 0x0000000a44447c20 */ /* 0x000fe20008410000 */
[----:B------:R4:W-:Y:S01]  /*3820*/  MUFU.TANH R12, R66 ;  /* 0x00000042000c7308 */ /* 0x0009e20000002400 */
[----:B------:R-:W-:Y:S01]  /*3830*/  HGMMA.64x16x16.F32.BF16 R56, gdesc[UR52], R56, gsb0 ;  /* 0x00200000343879f0 */ /* 0x000fe20008001838 */
[----:B------:R-:W-:Y:S01]  /*3840*/  UIADD3 UR54, UR4, 0x886, URZ ;  /* 0x0000088604367890 */ /* 0x000fe2000fffe03f */
[----:B------:R-:W-:Y:S01]  /*3850*/  FMUL.FTZ R69, R69, UR10 ;  /* 0x0000000a45457c20 */ /* 0x000fe20008410000 */
[----:B------:R-:W-:Y:S01]  /*3860*/  UMOV UR55, 0x40000040 ;  /* 0x4000004000377882 */ /* 0x000fe20000000000 */
[----:B------:R-:W-:Y:S01]  /*3870*/  FMUL.FTZ R70, R70, UR10 ;  /* 0x0000000a46467c20 */ /* 0x000fe20008410000 */
[----:B------:R-:W-:Y:S01]  /*3880*/  FMUL.FTZ R67, R67, UR10 ;  /* 0x0000000a43437c20 */ /* 0x000fe20008410000 */
[----:B------:R-:W-:Y:S01]  /*3890*/  FMUL.FTZ R71, R71, UR10 ;  /* 0x0000000a47477c20 */ /* 0x000fe20008410000 */
[----:B------:R-:W5:Y:S01]  /*38a0*/  MUFU.TANH R64, R64 ;  /* 0x0000004000407308 */ /* 0x000f620000002400 */
[----:B----4-:R-:W-:-:S05]  /*38b0*/  IMAD R66, R120, -0x70, R9 ;  /* 0xffffff9078427824 */ /* 0x010fca00078e0209 */
[C---:B------:R-:W-:Y:S02]  /*38c0*/  ISETP.GT.AND P4, PT, R66.reuse, RZ, PT ;  /* 0x000000ff4200720c */ /* 0x040fe40003f84270 */
[C---:B------:R-:W-:Y:S01]  /*38d0*/  ISETP.GT.AND P2, PT, R66.reuse, 0x1, PT ;  /* 0x000000014200780c */ /* 0x040fe20003f44270 */
[----:B------:R-:W4:Y:S01]  /*38e0*/  MUFU.TANH R65, R65 ;  /* 0x0000004100417308 */ /* 0x000f220000002400 */
[----:B------:R-:W-:Y:S02]  /*38f0*/  ISETP.GT.AND P3, PT, R66, 0x8, PT ;  /* 0x000000084200780c */ /* 0x000fe40003f64270 */
[----:B0-----:R-:W-:Y:S02]  /*3900*/  FSEL R72, R72, -INF , P4 ;  /* 0xff80000048487808 */ /* 0x001fe40002000000 */
[----:B-1----:R-:W-:Y:S02]  /*3910*/  FSEL R73, R73, -INF , P2 ;  /* 0xff80000049497808 */ /* 0x002fe40001000000 */
[----:B------:R-:W-:Y:S01]  /*3920*/  ISETP.GT.AND P6, PT, R66, 0x9, PT ;  /* 0x000000094200780c */ /* 0x000fe20003fc4270 */
[----:B------:R-:W0:Y:S01]  /*3930*/  MUFU.TANH R68, R68 ;  /* 0x0000004400447308 */ /* 0x000e220000002400 */
[----:B--2---:R-:W-:-:S02]  /*3940*/  FSEL R76, R76, -INF , P3 ;  /* 0xff8000004c4c7808 */ /* 0x004fc40001800000 */
[----:B------:R-:W-:Y:S02]  /*3950*/  FMNMX.FTZ R13, R72, R73, !PT ;  /* 0x00000049480d7209 */ /* 0x000fe40007810000 */
[----:B------:R-:W-:Y:S02]  /*3960*/  ISETP.GT.AND P5, PT, R66, 0x10, PT ;  /* 0x000000104200780c */ /* 0x000fe40003fa4270 */
[----:B------:R-:W-:Y:S01]  /*3970*/  FMNMX.FTZ R13, R76, R13, !PT ;  /* 0x0000000d4c0d7209 */ /* 0x000fe20007810000 */
[----:B------:R1:W2:Y:S01]  /*3980*/  MUFU.TANH R10, R79 ;  /* 0x0000004f000a7308 */ /* 0x0002a20000002400 */
[----:B---3--:R-:W-:Y:S02]  /*3990*/  FSEL R2, R2, -INF , P4 ;  /* 0xff80000002027808 */ /* 0x008fe40002000000 */
[----:B------:R-:W-:Y:S02]  /*39a0*/  ISETP.GT.AND P4, PT, R66, 0x11, PT ;  /* 0x000000114200780c */ /* 0x000fe40003f84270 */
[----:B-----5:R-:W-:-:S02]  /*39b0*/  FSEL R64, R64, -INF , P5 ;  /* 0xff80000040407808 */ /* 0x020fc40002800000 */
[----:B------:R-:W-:Y:S01]  /*39c0*/  FSEL R3, R3, -INF , P2 ;  /* 0xff80000003037808 */ /* 0x000fe20001000000 */
[----:B------:R-:W3:Y:S01]  /*39d0*/  MUFU.TANH R69, R69 ;  /* 0x0000004500457308 */ /* 0x000ee20000002400 */
[----:B------:R-:W-:Y:S01]  /*39e0*/  ISETP.GT.AND P2, PT, R66, 0x18, PT ;  /* 0x000000184200780c */ /* 0x000fe20003f44270 */
[--C-:B-1----:R-:W-:Y:S01]  /*39f0*/  IMAD.MOV.U32 R79, RZ, RZ, R119.reuse ;  /* 0x000000ffff4f7224 */ /* 0x102fe200078e0077 */
[----:B----4-:R-:W-:Y:S01]  /*3a00*/  FSEL R74, R65, -INF , P4 ;  /* 0xff800000414a7808 */ /* 0x010fe20002000000 */
[----:B------:R-:W-:Y:S01]  /*3a10*/  IMAD.MOV.U32 R65, RZ, RZ, R119 ;  /* 0x000000ffff417224 */ /* 0x000fe200078e0077 */
[----:B------:R-:W-:Y:S02]  /*3a20*/  FSEL R6, R6, -INF , P3 ;  /* 0xff80000006067808 */ /* 0x000fe40001800000 */
[----:B------:R-:W-:Y:S01]  /*3a30*/  ISETP.GT.AND P3, PT, R66, 0x19, PT ;  /* 0x000000194200780c */ /* 0x000fe20003f64270 */
[----:B------:R1:W-:Y:S01]  /*3a40*/  MUFU.TANH R20, R70 ;  /* 0x0000004600147308 */ /* 0x0003e20000002400 */
[----:B0-----:R-:W-:-:S02]  /*3a50*/  FSEL R68, R68, -INF , P2 ;  /* 0xff80000044447808 */ /* 0x001fc40001000000 */
[----:B--2---:R-:W-:Y:S01]  /*3a60*/  FSEL R10, R10, -INF , P6 ;  /* 0xff8000000a0a7808 */ /* 0x004fe20003000000 */
[----:B------:R-:W-:Y:S02]  /*3a70*/  WARPGROUP.DEPBAR.LE gsb0, 0x0 ;  /* 0x00008000000079c5 */ /* 0x000fe40000010000 */
[----:B------:R-:W-:Y:S01]  /*3a80*/  WARPGROUP.ARRIVE ;  /* 0x00000000000079c5 */ /* 0x000fe20000000000 */
[----:B------:R-:W-:Y:S01]  /*3a90*/  FMUL.FTZ R56, R56, UR10 ;  /* 0x0000000a38387c20 */ /* 0x000fe20008410000 */
[----:B------:R-:W-:Y:S01]  /*3aa0*/  FMUL.FTZ R57, R57, UR10 ;  /* 0x0000000a39397c20 */ /* 0x000fe20008410000 */
[----:B-1----:R-:W-:Y:S01]  /*3ab0*/  FSEL R70, R77, -INF , P6 ;  /* 0xff8000004d467808 */ /* 0x002fe20003000000 */
[----:B------:R-:W-:Y:S01]  /*3ac0*/  FMUL.FTZ R60, R60, UR10 ;  /* 0x0000000a3c3c7c20 */ /* 0x000fe20008410000 */
[----:B------:R0:W-:Y:S01]  /*3ad0*/  MUFU.TANH R14, R67 ;  /* 0x00000043000e7308 */ /* 0x0001e20000002400 */
[----:B------:R-:W-:Y:S01]  /*3ae0*/  HGMMA.64x16x16.F32.BF16 R48, gdesc[UR52], R48, gsb0 ;  /* 0x00200000343079f0 */ /* 0x000fe20008001830 */
[----:B------:R-:W-:Y:S01]  /*3af0*/  UIADD3 UR54, UR4, 0x906, URZ ;  /* 0x0000090604367890 */ /* 0x000fe2000fffe03f */
[----:B------:R-:W-:Y:S01]  /*3b00*/  FMNMX.FTZ R13, R70, R13, !PT ;  /* 0x0000000d460d7209 */ /* 0x000fe20007810000 */
[----:B------:R-:W-:Y:S01]  /*3b10*/  UMOV UR55, 0x40000040 ;  /* 0x4000004000377882 */ /* 0x000fe20000000000 */
[----:B------:R-:W-:Y:S01]  /*3b20*/  FMUL.FTZ R62, R62, UR10 ;  /* 0x0000000a3e3e7c20 */ /* 0x000fe20008410000 */
[----:B------:R-:W-:Y:S01]  /*3b30*/  FMUL.FTZ R61, R61, UR10 ;  /* 0x0000000a3d3d7c20 */ /* 0x000fe20008410000 */
[----:B------:R-:W-:Y:S01]  /*3b40*/  FMNMX.FTZ R15, R64, R13, !PT ;  /* 0x0000000d400f7209 */ /* 0x000fe20007810000 */
[----:B------:R-:W1:Y:S01]  /*3b50*/  MUFU.TANH R56, R56 ;  /* 0x0000003800387308 */ /* 0x000e620000002400 */
[----:B------:R-:W-:Y:S01]  /*3b60*/  FMUL.FTZ R58, R58, UR10 ;  /* 0x0000000a3a3a7c20 */ /* 0x000fe20008410000 */
[----:B------:R-:W-:Y:S01]  /*3b70*/  FMUL.FTZ R59, R59, UR10 ;  /* 0x0000000a3b3b7c20 */ /* 0x000fe20008410000 */
[----:B------:R-:W-:Y:S01]  /*3b80*/  FMNMX.FTZ R15, R74, R15, !PT ;  /* 0x0000000f4a0f7209 */ /* 0x000fe20007810000 */
[----:B------:R-:W-:Y:S01]  /*3b90*/  FMUL.FTZ R63, R63, UR10 ;  /* 0x0000000a3f3f7c20 */ /* 0x000fe20008410000 */
[----:B------:R-:W-:Y:S01]  /*3ba0*/  ISETP.GT.AND P6, PT, R66, 0x20, PT ;  /* 0x000000204200780c */ /* 0x000fe20003fc4270 */
[--C-:B------:R-:W-:Y:S01]  /*3bb0*/  IMAD.MOV.U32 R77, RZ, RZ, R119.reuse ;  /* 0x000000ffff4d7224 */ /* 0x100fe200078e0077 */
[----:B---3--:R-:W-:Y:S01]  /*3bc0*/  FSEL R78, R69, -INF , P3 ;  /* 0xff800000454e7808 */ /* 0x008fe20001800000 */
[----:B------:R-:W2:Y:S01]  /*3bd0*/  MUFU.TANH R57, R57 ;  /* 0x0000003900397308 */ /* 0x000ea20000002400 */
[----:B------:R-:W-:Y:S01]  /*3be0*/  FMNMX.FTZ R15, R68, R15, !PT ;  /* 0x0000000f440f7209 */ /* 0x000fe20007810000 */
[--C-:B------:R-:W-:Y:S01]  /*3bf0*/  IMAD.MOV.U32 R69, RZ, RZ, R119.reuse ;  /* 0x000000ffff457224 */ /* 0x100fe200078e0077 */
[----:B------:R-:W-:Y:S01]  /*3c00*/  FSEL R12, R12, -INF , P5 ;  /* 0xff8000000c0c7808 */ /* 0x000fe20002800000 */
[----:B0-----:R-:W-:Y:S01]  /*3c10*/  IMAD.MOV.U32 R67, RZ, RZ, R119 ;  /* 0x000000ffff437224 */ /* 0x001fe200078e0077 */
[----:B------:R-:W-:-:S02]  /*3c20*/  ISETP.GT.AND P5, PT, R66, 0x21, PT ;  /* 0x000000214200780c */ /* 0x000fc40003fa4270 */
[----:B------:R-:W-:Y:S01]  /*3c30*/  FMNMX.FTZ R15, R78, R15, !PT ;  /* 0x0000000f4e0f7209 */ /* 0x000fe20007810000 */
[----:B------:R-:W0:Y:S01]  /*3c40*/  MUFU.TANH R60, R60 ;  /* 0x0000003c003c7308 */ /* 0x000e220000002400 */
[----:B-1----:R-:W-:Y:S02]  /*3c50*/  FSEL R80, R56, -INF , P6 ;  /* 0xff80000038507808 */ /* 0x002fe40003000000 */
[----:B------:R-:W-:Y:S02]  /*3c60*/  FSEL R14, R14, -INF , P4 ;  /* 0xff8000000e0e7808 */ /* 0x000fe40002000000 */
[----:B------:R-:W-:Y:S02]  /*3c70*/  ISETP.GT.AND P4, PT, R66, 0x28, PT ;  /* 0x000000284200780c */ /* 0x000fe40003f84270 */
[----:B------:R-:W-:Y:S01]  /*3c80*/  FMNMX.FTZ R21, R80, R15, !PT ;  /* 0x0000000f50157209 */ /* 0x000fe20007810000 */
[----:B------:R-:W1:Y:S01]  /*3c90*/  MUFU.TANH R71, R71 ;  /* 0x0000004700477308 */ /* 0x000e620000002400 */
[----:B--2---:R-:W-:Y:S01]  /*3ca0*/  FSEL R82, R57, -INF , P5 ;  /* 0xff80000039527808 */ /* 0x004fe20002800000 */
[----:B------:R-:W-:Y:S01]  /*3cb0*/  IMAD.MOV.U32 R57, RZ, RZ, R119 ;  /* 0x000000ffff397224 */ /* 0x000fe200078e0077 */
[----:B------:R-:W-:-:S02]  /*3cc0*/  FSEL R20, R20, -INF , P2 ;  /* 0xff80000014147808 */ /* 0x000fc40001000000 */
[----:B------:R-:W-:Y:S02]  /*3cd0*/  ISETP.GT.AND P2, PT, R66, 0x29, PT ;  /* 0x000000294200780c */ /* 0x000fe40003f44270 */
[----:B------:R-:W-:Y:S01]  /*3ce0*/  FMNMX.FTZ R21, R82, R21, !PT ;  /* 0x0000001552157209 */ /* 0x000fe20007810000 */
[----:B------:R-:W-:Y:S01]  /*3cf0*/  MUFU.TANH R62, R62 ;  /* 0x0000003e003e7308 */ /* 0x000fe20000002400 */
[----:B0-----:R-:W-:-:S04]  /*3d00*/  FSEL R60, R60, -INF , P4 ;  /* 0xff8000003c3c7808 */ /* 0x001fc80002000000 */
[----:B------:R-:W-:-:S03]  /*3d10*/  FMNMX.FTZ R21, R60, R21, !PT ;  /* 0x000000153c157209 */ /* 0x000fc60007810000 */
[----:B------:R-:W-:Y:S01]  /*3d20*/  MUFU.TANH R61, R61 ;  /* 0x0000003d003d7308 */ /* 0x000fe20000002400 */
[----:B------:R-:W-:Y:S02]  /*3d30*/  WARPGROUP.DEPBAR.LE gsb0, 0x0 ;  /* 0x00008000000079c5 */ /* 0x000fe40000010000 */
[----:B------:R-:W-:Y:S01]  /*3d40*/  WARPGROUP.ARRIVE ;  /* 0x00000000000079c5 */ /* 0x000fe20000000000 */
[----:B------:R-:W-:Y:S01]  /*3d50*/  FMUL.FTZ R48, R48, UR10 ;  /* 0x0000000a30307c20 */ /* 0x000fe20008410000 */
[----:B------:R-:W-:-:S03]  /*3d60*/  FMUL.FTZ R49, R49, UR10 ;  /* 0x0000000a31317c20 */ /* 0x000fc60008410000 */
[----:B------:R-:W-:Y:S01]  /*3d70*/  MUFU.TANH R58, R58 ;  /* 0x0000003a003a7308 */ /* 0x000fe20000002400 */
[----:B------:R-:W-:Y:S01]  /*3d80*/  FMUL.FTZ R52, R52, UR10 ;  /* 0x0000000a34347c20 */ /* 0x000fe20008410000 */
[----:B------:R-:W-:Y:S01]  /*3d90*/  FMUL.FTZ R51, R51, UR10 ;  /* 0x0000000a33337c20 */ /* 0x000fe20008410000 */
[----:B------:R-:W-:Y:S01]  /*3da0*/  HGMMA.64x16x16.F32.BF16 R40, gdesc[UR52], R40, gsb0 ;  /* 0x00200000342879f0 */ /* 0x000fe20008001828 */
[----:B------:R-:W-:Y:S01]  /*3db0*/  UIADD3 UR54, UR4, 0x986, URZ ;  /* 0x0000098604367890 */ /* 0x000fe2000fffe03f */
[----:B------:R-:W-:Y:S01]  /*3dc0*/  FMUL.FTZ R53, R53, UR10 ;  /* 0x0000000a35357c20 */ /* 0x000fe20008410000 */
[----:B------:R-:W-:Y:S01]  /*3dd0*/  UMOV UR55, 0x40000040 ;  /* 0x4000004000377882 */ /* 0x000fe20000000000 */
[----:B------:R-:W-:Y:S01]  /*3de0*/  UMOV UR4, UR52 ;  /* 0x0000003400047c82 */ /* 0x000fe20008000000 */
[----:B------:R-:W0:Y:S01]  /*3df0*/  MUFU.TANH R48, R48 ;  /* 0x0000003000307308 */ /* 0x000e220000002400 */
[----:B------:R-:W-:Y:S01]  /*3e00*/  FMUL.FTZ R50, R50, UR10 ;  /* 0x0000000a32327c20 */ /* 0x000fe20008410000 */
[----:B------:R-:W-:Y:S01]  /*3e10*/  FMUL.FTZ R54, R54, UR10 ;  /* 0x0000000a36367c20 */ /* 0x000fe20008410000 */
[----:B------:R-:W-:-:S05]  /*3e20*/  FMUL.FTZ R55, R55, UR10 ;  /* 0x0000000a37377c20 */ /* 0x000fca0008410000 */
[----:B------:R-:W2:Y:S08]  /*3e30*/  MUFU.TANH R59, R59 ;  /* 0x0000003b003b7308 */ /* 0x000eb00000002400 */
[----:B------:R-:W-:Y:S08]  /*3e40*/  MUFU.TANH R49, R49 ;  /* 0x0000003100317308 */ /* 0x000ff00000002400 */
[----:B------:R-:W3:Y:S08]  /*3e50*/  MUFU.TANH R52, R52 ;  /* 0x0000003400347308 */ /* 0x000ef00000002400 */
[----:B------:R-:W4:Y:S08]  /*3e60*/  MUFU.TANH R63, R63 ;  /* 0x0000003f003f7308 */ /* 0x000f300000002400 */
[----:B------:R-:W5:Y:S01]  /*3e70*/  MUFU.TANH R51, R51 ;  /* 0x0000003300337308 */ /* 0x000f620000002400 */
[----:B------:R-:W-:-:S02]  /*3e80*/  WARPGROUP.DEPBAR.LE gsb0, 0x0 ;  /* 0x00008000000079c5 */ /* 0x000fc40000010000 */
[----:B------:R-:W-:Y:S01]  /*3e90*/  WARPGROUP.ARRIVE ;  /* 0x00000000000079c5 */ /* 0x000fe20000000000 */
[----:B------:R-:W-:-:S04]  /*3ea0*/  FMUL.FTZ R40, R40, UR10 ;  /* 0x0000000a28287c20 */ /* 0x000fc80008410000 */
[----:B------:R-:W5:Y:S01]  /*3eb0*/  MUFU.TANH R53, R53 ;  /* 0x0000003500357308 */ /* 0x000f620000002400 */
[----:B------:R-:W-:Y:S01]  /*3ec0*/  FMUL.FTZ R41, R41, UR10 ;  /* 0x0000000a29297c20 */ /* 0x000fe20008410000 */
[----:B------:R-:W-:Y:S01]  /*3ed0*/  FMUL.FTZ R42, R42, UR10 ;  /* 0x0000000a2a2a7c20 */ /* 0x000fe20008410000 */
[----:B------:R-:W-:Y:S01]  /*3ee0*/  FMUL.FTZ R44, R44, UR10 ;  /* 0x0000000a2c2c7c20 */ /* 0x000fe20008410000 */
[----:B------:R-:W-:Y:S01]  /*3ef0*/  HGMMA.64x16x16.F32.BF16 R32, gdesc[UR52], R32, gsb0 ;  /* 0x00200000342079f0 */ /* 0x000fe20008001820 */
[----:B------:R-:W-:Y:S01]  /*3f00*/  FMUL.FTZ R45, R45, UR10 ;  /* 0x0000000a2d2d7c20 */ /* 0x000fe20008410000 */
[----:B------:R-:W-:Y:S01]  /*3f10*/  FMUL.FTZ R46, R46, UR10 ;  /* 0x0000000a2e2e7c20 */ /* 0x000fe20008410000 */
[----:B------:R-:W-:Y:S01]  /*3f20*/  FMUL.FTZ R43, R43, UR10 ;  /* 0x0000000a2b2b7c20 */ /* 0x000fe20008410000 */
[----:B------:R1:W-:Y:S01]  /*3f30*/  MUFU.TANH R5, R40 ;  /* 0x0000002800057308 */ /* 0x0003e20000002400 */
[----:B------:R-:W-:-:S07]  /*3f40*/  FMUL.FTZ R47, R47, UR10 ;  /* 0x0000000a2f2f7c20 */ /* 0x000fce0008410000 */
[----:B------:R-:W5:Y:S01]  /*3f50*/  MUFU.TANH R50, R50 ;  /* 0x0000003200327308 */ /* 0x000f620000002400 */
[----:B-1----:R-:W-:Y:S01]  /*3f60*/  FSEL R40, R71, -INF , P3 ;  /* 0xff80000047287808 */ /* 0x002fe20001800000 */
[----:B------:R-:W-:Y:S01]  /*3f70*/  IMAD.MOV.U32 R71, RZ, RZ, R119 ;  /* 0x000000ffff477224 */ /* 0x000fe200078e0077 */
[----:B------:R-:W-:-:S04]  /*3f80*/  ISETP.GT.AND P3, PT, R66, 0x30, PT ;  /* 0x000000304200780c */ /* 0x000fc80003f64270 */
[----:B0-----:R-:W-:Y:S01]  /*3f90*/  FSEL R84, R48, -INF , P3 ;  /* 0xff80000030547808 */ /* 0x001fe20001800000 */
[----:B------:R2:W-:Y:S08]  /*3fa0*/  MUFU.TANH R7, R42 ;  /* 0x0000002a00077308 */ /* 0x0005f00000002400 */
[----:B------:R-:W0:Y:S01]  /*3fb0*/  MUFU.TANH R41, R41 ;  /* 0x0000002900297308 */ /* 0x000e220000002400 */
[----:B--2---:R-:W-:Y:S01]  /*3fc0*/  FSEL R42, R59, -INF , P5 ;  /* 0xff8000003b2a7808 */ /* 0x004fe20002800000 */
[----:B------:R-:W-:Y:S01]  /*3fd0*/  IMAD.MOV.U32 R59, RZ, RZ, R119 ;  /* 0x000000ffff3b7224 */ /* 0x000fe200078e0077 */
[----:B------:R-:W-:-:S04]  /*3fe0*/  ISETP.GT.AND P5, PT, R66, 0x38, PT ;  /* 0x000000384200780c */ /* 0x000fc80003fa4270 */
[----:B---3--:R-:W-:Y:S01]  /*3ff0*/  FSEL R88, R52, -INF , P5 ;  /* 0xff80000034587808 */ /* 0x008fe20002800000 */
[----:B------:R-:W1:Y:S08]  /*4000*/  MUFU.TANH R54, R54 ;  /* 0x0000003600367308 */ /* 0x000e700000002400 */
[----:B------:R4:W2:Y:S01]  /*4010*/  MUFU.TANH R8, R44 ;  /* 0x0000002c00087308 */ /* 0x0008a20000002400 */
[----:B------:R-:W-:-:S02]  /*4020*/  WARPGROUP.DEPBAR.LE gsb0, 0x0 ;  /* 0x00008000000079c5 */ /* 0x000fc40000010000 */
[----:B------:R-:W-:Y:S01]  /*4030*/  WARPGROUP.ARRIVE ;  /* 0x00000000000079c5 */ /* 0x000fe20000000000 */
[----:B------:R-:W-:Y:S01]  /*4040*/  FMUL.FTZ R13, R34, UR10 ;  /* 0x0000000a220d7c20 */ /* 0x000fe20008410000 */
[----:B------:R-:W-:Y:S01]  /*4050*/  FSEL R34, R62, -INF , P4 ;  /* 0xff8000003e227808 */ /* 0x000fe20002000000 */
[----:B------:R-:W-:Y:S01]  /*4060*/  FMUL.FTZ R11, R32, UR10 ;  /* 0x0000000a200b7c20 */ /* 0x000fe20008410000 */
[----:B------:R-:W-:Y:S01]  /*4070*/  FSEL R62, R61, -INF , P2 ;  /* 0xff8000003d3e7808 */ /* 0x000fe20001000000 */
[----:B------:R-:W3:Y:S01]  /*4080*/  MUFU.TANH R55, R55 ;  /* 0x0000003700377308 */ /* 0x000ee20000002400 */
[----:B------:R-:W-:Y:S01]  /*4090*/  HGMMA.64x16x16.F32.BF16 R24, gdesc[UR4], R24, gsb0 ;  /* 0x00200000041879f0 */ /* 0x000fe20008001818 */
[----:B------:R-:W-:Y:S01]  /*40a0*/  FSEL R32, R58, -INF , P6 ;  /* 0xff8000003a207808 */ /* 0x000fe20003000000 */
[----:B------:R-:W-:Y:S01]  /*40b0*/  FMUL.FTZ R33, R33, UR10 ;  /* 0x0000000a21217c20 */ /* 0x000fe20008410000 */
[----:B------:R-:W-:Y:S01]  /*40c0*/  ISETP.GT.AND P6, PT, R66, 0x31, PT ;  /* 0x000000314200780c */ /* 0x000fe20003fc4270 */
[----:B------:R-:W-:Y:S01]  /*40d0*/  FMUL.FTZ R15, R36, UR10 ;  /* 0x0000000a240f7c20 */ /* 0x000fe20008410000 */
[----:B------:R-:W-:Y:S01]  /*40e0*/  FMNMX.FTZ R21, R62, R21, !PT ;  /* 0x000000153e157209 */ /* 0x000fe20007810000 */
[----:B------:R-:W-:Y:S01]  /*40f0*/  FMUL.FTZ R37, R37, UR10 ;  /* 0x0000000a25257c20 */ /* 0x000fe20008410000 */
[----:B------:R-:W-:Y:S01]  /*4100*/  FSEL R86, R49, -INF , P6 ;  /* 0xff80000031567808 */ /* 0x000fe20003000000 */
[----:B------:R5:W-:Y:S01]  /*4110*/  MUFU.TANH R9, R46 ;  /* 0x0000002e00097308 */ /* 0x000be20000002400 */
[----:B------:R-:W-:Y:S01]  /*4120*/  FMNMX.FTZ R49, R84, R21, !PT ;  /* 0x0000001554317209 */ /* 0x000fe20007810000 */
[----:B------:R-:W-:Y:S01]  /*4130*/  FMUL.FTZ R21, R38, UR10 ;  /* 0x0000000a26157c20 */ /* 0x000fe20008410000 */
[----:B------:R-:W-:Y:S01]  /*4140*/  ISETP.GT.AND P4, PT, R66, 0x39, PT ;  /* 0x000000394200780c */ /* 0x000fe20003f84270 */
[----:B------:R-:W-:Y:S01]  /*4150*/  FMUL.FTZ R35, R35, UR10 ;  /* 0x0000000a23237c20 */ /* 0x000fe20008410000 */
[----:B------:R-:W-:Y:S01]  /*4160*/  FMNMX.FTZ R49, R86, R49, !PT ;  /* 0x0000003156317209 */ /* 0x000fe20007810000 */
[----:B------:R-:W-:Y:S01]  /*4170*/  FMUL.FTZ R39, R39, UR10 ;  /* 0x0000000a27277c20 */ /* 0x000fe20008410000 */
[----:B----4-:R-:W-:Y:S01]  /*4180*/  FSEL R44, R63, -INF , P2 ;  /* 0xff8000003f2c7808 */ /* 0x010fe20001000000 */
[----:B------:R-:W4:Y:S01]  /*4190*/  MUFU.TANH R45, R45 ;  /* 0x0000002d002d7308 */ /* 0x000f220000002400 */
[----:B-----5:R-:W-:Y:S01]  /*41a0*/  FSEL R46, R51, -INF , P6 ;  /* 0xff800000332e7808 */ /* 0x020fe20003000000 */
[----:B------:R-:W-:Y:S01]  /*41b0*/  ULDC UR4, c[0x0][0x988] ;  /* 0x0002620000047ab9 */ /* 0x000fe20000000800 */
[----:B------:R-:W-:Y:S01]  /*41c0*/  ISETP.GT.AND P2, PT, R66, 0x40, PT ;  /* 0x000000404200780c */ /* 0x000fe20003f44270 */
[--C-:B------:R-:W-:Y:S01]  /*41d0*/  IMAD.MOV.U32 R63, RZ, RZ, R119.reuse ;  /* 0x000000ffff3f7224 */ /* 0x100fe200078e0077 */
[----:B------:R-:W-:Y:S01]  /*41e0*/  FSEL R90, R53, -INF , P4 ;  /* 0xff800000355a7808 */ /* 0x000fe20002000000 */
[----:B------:R-:W-:Y:S01]  /*41f0*/  IMAD.MOV.U32 R53, RZ, RZ, R119 ;  /* 0x000000ffff357224 */ /* 0x000fe200078e0077 */
[----:B------:R-:W-:Y:S01]  /*4200*/  FMNMX.FTZ R51, R88, R49, !PT ;  /* 0x0000003158337209 */ /* 0x000fe20007810000 */
[----:B------:R-:W5:Y:S01]  /*4210*/  MUFU.TANH R43, R43 ;  /* 0x0000002b002b7308 */ /* 0x000f620000002400 */
[----:B------:R-:W-:-:S02]  /*4220*/  FSEL R36, R50, -INF , P3 ;  /* 0xff80000032247808 */ /* 0x000fc40001800000 */
[----:B------:R-:W-:Y:S02]  /*4230*/  ISETP.GT.AND P3, PT, R66, 0x41, PT ;  /* 0x000000414200780c */ /* 0x000fe40003f64270 */
[----:B------:R-:W-:Y:S02]  /*4240*/  FSEL R92, R5, -INF , P2 ;  /* 0xff800000055c7808 */ /* 0x000fe40001000000 */
[----:B------:R-:W-:Y:S01]  /*4250*/  FMNMX.FTZ R51, R90, R51, !PT ;  /* 0x000000335a337209 */ /* 0x000fe20007810000 */
[----:B------:R-:W5:Y:S01]  /*4260*/  MUFU.TANH R11, R11 ;  /* 0x0000000b000b7308 */ /* 0x000f620000002400 */
[----:B------:R-:W-:Y:S02]  /*4270*/  ISETP.GT.AND P6, PT, R66, 0x48, PT ;  /* 0x000000484200780c */ /* 0x000fe40003fc4270 */
[----:B0-----:R-:W-:Y:S02]  /*4280*/  FSEL R94, R41, -INF , P3 ;  /* 0xff800000295e7808 */ /* 0x001fe40001800000 */
[----:B------:R-:W-:-:S02]  /*4290*/  FMNMX.FTZ R51, R92, R51, !PT ;  /* 0x000000335c337209 */ /* 0x000fc40007810000 */
[----:B-1----:R-:W-:Y:S01]  /*42a0*/  FSEL R48, R54, -INF , P5 ;  /* 0xff80000036307808 */ /* 0x002fe20002800000 */
[----:B------:R-:W0:Y:S01]  /*42b0*/  MUFU.TANH R33, R33 ;  /* 0x0000002100217308 */ /* 0x000e220000002400 */
[----:B------:R-:W-:Y:S02]  /*42c0*/  ISETP.GT.AND P5, PT, R66, 0x49, PT ;  /* 0x000000494200780c */ /* 0x000fe40003fa4270 */
[----:B--2---:R-:W-:Y:S02]  /*42d0*/  FSEL R8, R8, -INF , P6 ;  /* 0xff80000008087808 */ /* 0x004fe40003000000 */
[----:B------:R-:W-:Y:S02]  /*42e0*/  FMNMX.FTZ R51, R94, R51, !PT ;  /* 0x000000335e337209 */ /* 0x000fe40007810000 */
[----:B---3--:R-:W-:Y:S01]  /*42f0*/  FSEL R38, R55, -INF , P4 ;  /* 0xff80000037267808 */ /* 0x008fe20002000000 */
[----:B------:R-:W1:Y:S01]  /*4300*/  MUFU.TANH R15, R15 ;  /* 0x0000000f000f7308 */ /* 0x000e620000002400 */
[----:B------:R-:W-:Y:S01]  /*4310*/  ISETP.GT.AND P4, PT, R66, 0x50, PT ;  /* 0x000000504200780c */ /* 0x000fe20003f84270 */
[----:B------:R-:W-:Y:S01]  /*4320*/  IMAD.MOV.U32 R55, RZ, RZ, R119 ;  /* 0x000000ffff377224 */ /* 0x000fe200078e0077 */
[----:B----4-:R-:W-:Y:S01]  /*4330*/  FSEL R96, R45, -INF , P5 ;  /* 0xff8000002d607808 */ /* 0x010fe20002800000 */
[----:B------:R-:W-:-:S02]  /*4340*/  WARPGROUP.DEPBAR.LE gsb0, 0x0 ;  /* 0x00008000000079c5 */ /* 0x000fc40000010000 */
[----:B------:R-:W-:Y:S01]  /*4350*/  FMUL.FTZ R49, R24, UR10 ;  /* 0x0000000a18317c20 */ /* 0x000fe20008410000 */
[----:B------:R-:W-:Y:S01]  /*4360*/  FMNMX.FTZ R51, R8, R51, !PT ;  /* 0x0000003308337209 */ /* 0x000fe20007810000 */
[----:B------:R-:W2:Y:S01]  /*4370*/  MUFU.TANH R47, R47 ;  /* 0x0000002f002f7308 */ /* 0x000ea20000002400 */
[----:B------:R-:W-:Y:S01]  /*4380*/  FMUL.FTZ R25, R25, UR10 ;  /* 0x0000000a19197c20 */ /* 0x000fe20008410000 */
[----:B-----5:R-:W-:Y:S01]  /*4390*/  FSEL R50, R43, -INF , P3 ;  /* 0xff8000002b327808 */ /* 0x020fe20001800000 */
[----:B------:R-:W-:Y:S01]  /*43a0*/  FMUL.FTZ R5, R28, UR10 ;  /* 0x0000000a1c057c20 */ /* 0x000fe20008410000 */
[----:B------:R-:W-:Y:S01]  /*43b0*/  ISETP.GT.AND P3, PT, R66, 0x51, PT ;  /* 0x000000514200780c */ /* 0x000fe20003f64270 */
[----:B------:R-:W-:Y:S01]  /*43c0*/  FMUL.FTZ R29, R29, UR10 ;  /* 0x0000000a1d1d7c20 */ /* 0x000fe20008410000 */
[----:B------:R-:W-:Y:S01]  /*43d0*/  FSEL R98, R11, -INF , P4 ;  /* 0xff8000000b627808 */ /* 0x000fe20002000000 */
[----:B------:R-:W-:Y:S01]  /*43e0*/  FMUL.FTZ R26, R26, UR10 ;  /* 0x0000000a1a1a7c20 */ /* 0x000fe20008410000 */
[----:B------:R-:W3:Y:S01]  /*43f0*/  MUFU.TANH R37, R37 ;  /* 0x0000002500257308 */ /* 0x000ee20000002400 */
[----:B------:R-:W-:Y:S01]  /*4400*/  FMNMX.FTZ R51, R96, R51, !PT ;  /* 0x0000003360337209 */ /* 0x000fe20007810000 */
[----:B------:R-:W-:Y:S01]  /*4410*/  FMUL.FTZ R27, R27, UR10 ;  /* 0x0000000a1b1b7c20 */ /* 0x000fe20008410000 */
[----:B------:R-:W-:Y:S01]  /*4420*/  FSEL R24, R7, -INF , P2 ;  /* 0xff80000007187808 */ /* 0x000fe20001000000 */
[----:B------:R-:W-:Y:S01]  /*4430*/  FMUL.FTZ R30, R30, UR10 ;  /* 0x0000000a1e1e7c20 */ /* 0x000fe20008410000 */
[----:B------:R-:W-:Y:S01]  /*4440*/  ISETP.GT.AND P2, PT, R66, 0x58, PT ;  /* 0x000000584200780c */ /* 0x000fe20003f44270 */
[----:B------:R-:W-:Y:S01]  /*4450*/  FMUL.FTZ R31, R31, UR10 ;  /* 0x0000000a1f1f7c20 */ /* 0x000fe20008410000 */
[----:B0-----:R-:W-:Y:S01]  /*4460*/  FSEL R100, R33, -INF , P3 ;  /* 0xff80000021647808 */ /* 0x001fe20001800000 */
[----:B------:R-:W0:Y:S01]  /*4470*/  MUFU.TANH R13, R13 ;  /* 0x0000000d000d7308 */ /* 0x000e220000002400 */
[----:B------:R-:W-:Y:S01]  /*4480*/  FMNMX.FTZ R51, R98, R51, !PT ;  /* 0x0000003362337209 */ /* 0x000fe20007810000 */
[----:B------:R4:W-:Y:S01]  /*4490*/  @!P1 SYNCS.ARRIVE.TRANS64.RED.A1T0 RZ, [R0+URZ], RZ ;  /* 0x000000ff00ff99a7 */ /* 0x0009e2000810043f */
[----:B------:R-:W-:-:S02]  /*44a0*/  FSEL R28, R9, -INF , P6 ;  /* 0xff800000091c7808 */ /* 0x000fc40003000000 */
[----:B------:R-:W-:Y:S02]  /*44b0*/  ISETP.GT.AND P6, PT, R66, 0x59, PT ;  /* 0x000000594200780c */ /* 0x000fe40003fc4270 */
[----:B-1----:R-:W-:Y:S01]  /*44c0*/  FSEL R102, R15, -INF , P2 ;  /* 0xff8000000f667808 */ /* 0x002fe20001000000 */
[----:B------:R-:W1:Y:S01]  /*44d0*/  MUFU.TANH R49, R49 ;  /* 0x0000003100317308 */ /* 0x000e620000002400 */
[----:B------:R-:W-:Y:S02]  /*44e0*/  FMNMX.FTZ R51, R100, R51, !PT ;  /* 0x0000003364337209 */ /* 0x000fe40007810000 */
[----:B--2---:R-:W-:Y:S02]  /*44f0*/  FSEL R52, R47, -INF , P5 ;  /* 0xff8000002f347808 */ /* 0x004fe40002800000 */
[----:B------:R-:W-:Y:S02]  /*4500*/  ISETP.GT.AND P5, PT, R66, 0x60, PT ;  /* 0x000000604200780c */ /* 0x000fe40003fa4270 */
[----:B---3--:R-:W-:Y:S01]  /*4510*/  FSEL R104, R37, -INF , P6 ;  /* 0xff80000025687808 */ /* 0x008fe20003000000 */
[----:B------:R-:W2:Y:S01]  /*4520*/  MUFU.TANH R35, R35 ;  /* 0x0000002300237308 */ /* 0x000ea20000002400 */
[----:B------:R-:W-:-:S02]  /*4530*/  FMNMX.FTZ R51, R102, R51, !PT ;  /* 0x0000003366337209 */ /* 0x000fc40007810000 */
[----:B0-----:R-:W-:Y:S02]  /*4540*/  FSEL R54, R13, -INF , P4 ;  /* 0xff8000000d367808 */ /* 0x001fe40002000000 */
[----:B------:R-:W-:Y:S02]  /*4550*/  ISETP.GT.AND P4, PT, R66, 0x61, PT ;  /* 0x000000614200780c */ /* 0x000fe40003f84270 */
[----:B------:R-:W-:Y:S01]  /*4560*/  FMNMX.FTZ R51, R104, R51, !PT ;  /* 0x0000003368337209 */ /* 0x000fe20007810000 */
[----:B------:R-:W0:Y:S01]  /*4570*/  MUFU.TANH R25, R25 ;  /* 0x0000001900197308 */ /* 0x000e220000002400 */
[----:B-1----:R-:W-:Y:S01]  /*4580*/  FSEL R106, R49, -INF , P5 ;  /* 0xff800000316a7808 */ /* 0x002fe20002800000 */
[----:B------:R-:W-:Y:S01]  /*4590*/  IMAD.MOV.U32 R49, RZ, RZ, R119 ;  /* 0x000000ffff317224 */ /* 0x000fe200078e0077 */
[----:B------:R-:W-:Y:S02]  /*45a0*/  FMNMX.FTZ R11, R2, R3, !PT ;  /* 0x00000003020b7209 */ /* 0x000fe40007810000 */
[----:B------:R-:W-:-:S02]  /*45b0*/  FMNMX.FTZ R51, R106, R51, !PT ;  /* 0x000000336a337209 */ /* 0x000fc40007810000 */
[----:B------:R-:W-:Y:S01]  /*45c0*/  FMNMX.FTZ R11, R6, R11, !PT ;  /* 0x0000000b060b7209 */ /* 0x000fe20007810000 */
[----:B------:R-:W1:Y:S01]  /*45d0*/  MUFU.TANH R21, R21 ;  /* 0x0000001500157308 */ /* 0x000e620000002400 */
[----:B--2---:R-:W-:Y:S02]  /*45e0*/  FSEL R56, R35, -INF , P3 ;  /* 0xff80000023387808 */ /* 0x004fe40001800000 */
[----:B------:R-:W-:Y:S02]  /*45f0*/  ISETP.GT.AND P3, PT, R66, 0x68, PT ;  /* 0x000000684200780c */ /* 0x000fe40003f64270 */
[----:B------:R-:W-:Y:S02]  /*4600*/  FMNMX.FTZ R11, R10, R11, !PT ;  /* 0x0000000b0a0b7209 */ /* 0x000fe40007810000 */
[----:B------:R-:W-:Y:S01]  /*4610*/  MOV R61, R119 ;  /* 0x00000077003d7202 */ /* 0x000fe20000000f00 */
[----:B------:R-:W2:Y:S01]  /*4620*/  MUFU.TANH R5, R5 ;  /* 0x0000000500057308 */ /* 0x000ea20000002400 */
[----:B0-----:R-:W-:-:S02]  /*4630*/  FSEL R108, R25, -INF , P4 ;  /* 0xff800000196c7808 */ /* 0x001fc40002000000 */
[----:B------:R-:W-:Y:S02]  /*4640*/  FMNMX.FTZ R11, R12, R11, !PT ;  /* 0x0000000b0c0b7209 */ /* 0x000fe40007810000 */
[----:B------:R-:W-:Y:S02]  /*4650*/  FMNMX.FTZ R51, R108, R51, !PT ;  /* 0x000000336c337209 */ /* 0x000fe40007810000 */
[----:B------:R-:W-:Y:S01]  /*4660*/  FMNMX.FTZ R13, R14, R11, !PT ;  /* 0x0000000b0e0d7209 */ /* 0x000fe20007810000 */
[----:B------:R-:W0:Y:S01]  /*4670*/  MUFU.TANH R29, R29 ;  /* 0x0000001d001d7308 */ /* 0x000e220000002400 */
[----:B-1----:R-:W-:Y:S02]  /*4680*/  FSEL R58, R21, -INF , P2 ;  /* 0xff800000153a7808 */ /* 0x002fe40001000000 */
[----:B------:R-:W-:Y:S02]  /*4690*/  ISETP.GT.AND P2, PT, R66, 0x69, PT ;  /* 0x000000694200780c */ /* 0x000fe40003f44270 */
[----:B------:R-:W-:-:S02]  /*46a0*/  FMNMX.FTZ R13, R20, R13, !PT ;  /* 0x0000000d140d7209 */ /* 0x000fc40007810000 */
[----:B------:R-:W-:Y:S01]  /*46b0*/  MOV R47, R119 ;  /* 0x00000077002f7202 */ /* 0x000fe20000000f00 */
[----:B------:R-:W-:Y:S01]  /*46c0*/  MUFU.TANH R39, R39 ;  /* 0x0000002700277308 */ /* 0x000fe20000002400 */
[----:B--2---:R-:W-:Y:S01]  /*46d0*/  FSEL R66, R5, -INF , P3 ;  /* 0xff80000005427808 */ /* 0x004fe20001800000 */
[----:B------:R-:W-:Y:S01]  /*46e0*/  IMAD.U32 R5, RZ, RZ, UR4 ;  /* 0x00000004ff057e24 */ /* 0x000fe2000f8e00ff */
[----:B------:R-:W-:Y:S02]  /*46f0*/  FMNMX.FTZ R13, R40, R13, !PT ;  /* 0x0000000d280d7209 */ /* 0x000fe40007810000 */
[----:B------:R-:W-:Y:S02]  /*4700*/  FMNMX.FTZ R51, R66, R51, !PT ;  /* 0x0000003342337209 */ /* 0x000fe40007810000 */
[----:B------:R-:W-:Y:S01]  /*4710*/  FMNMX.FTZ R13, R32, R13, !PT ;  /* 0x0000000d200d7209 */ /* 0x000fe20007810000 */
[----:B------:R-:W1:Y:S01]  /*4720*/  MUFU.TANH R26, R26 ;  /* 0x0000001a001a7308 */ /* 0x000e620000002400 */
[----:B0-----:R-:W-:-:S02]  /*4730*/  FSEL R110, R29, -INF , P2 ;  /* 0xff8000001d6e7808 */ /* 0x001fc40001000000 */
[----:B------:R-:W-:Y:S02]  /*4740*/  FMNMX.FTZ R15, R42, R13, !PT ;  /* 0x0000000d2a0f7209 */ /* 0x000fe40007810000 */
[----:B------:R-:W-:Y:S02]  /*4750*/  FMNMX.FTZ R51, R110, R51, !PT ;  /* 0x000000336e337209 */ /* 0x000fe40007810000 */
[----:B------:R-:W-:Y:S01]  /*4760*/  FMNMX.FTZ R15, R34, R15, !PT ;  /* 0x0000000f220f7209 */ /* 0x000fe20007810000 */
[----:B------:R-:W-:Y:S02]  /*4770*/  MUFU.TANH R27, R27 ;  /* 0x0000001b001b7308 */ /* 0x000fe40000002400 */
[----:B------:R-:W0:Y:S01]  /*4780*/  SHFL.BFLY PT, R112, R51, 0x2, 0x1f ;  /* 0x0c401f0033707f89 */ /* 0x000e2200000e0000 */
[----:B------:R-:W-:-:S04]  /*4790*/  FMNMX.FTZ R15, R44, R15, !PT ;  /* 0x0000000f2c0f7209 */ /* 0x000fc80007810000 */
[----:B------:R-:W-:Y:S01]  /*47a0*/  FMNMX.FTZ R15, R36, R15, !PT ;  /* 0x0000000f240f7209 */ /* 0x000fe20007810000 */
[----:B------:R-:W2:Y:S01]  /*47b0*/  MUFU.TANH R30, R30 ;  /* 0x0000001e001e7308 */ /* 0x000ea20000002400 */
[----:B-1----:R-:W-:Y:S02]  /*47c0*/  FSEL R26, R26, -INF , P5 ;  /* 0xff8000001a1a7808 */ /* 0x002fe40002800000 */
[----:B------:R-:W-:-:S04]  /*47d0*/  FMNMX.FTZ R21, R46, R15, !PT ;  /* 0x0000000f2e157209 */ /* 0x000fc80007810000 */
[----:B------:R-:W-:Y:S01]  /*47e0*/  FMNMX.FTZ R21, R48, R21, !PT ;  /* 0x0000001530157209 */ /* 0x000fe20007810000 */
[----:B------:R-:W1:Y:S03]  /*47f0*/  MUFU.TANH R31, R31 ;  /* 0x0000001f001f7308 */ /* 0x000e660000002400 */
[----:B------:R-:W-:-:S04]  /*4800*/  FMNMX.FTZ R21, R38, R21, !PT ;  /* 0x0000001526157209 */ /* 0x000fc80007810000 */
[----:B------:R-:W-:Y:S02]  /*4810*/  FMNMX.FTZ R21, R24, R21, !PT ;  /* 0x0000001518157209 */ /* 0x000fe40007810000 */
[----:B--2---:R-:W-:Y:S02]  /*4820*/  FSEL R30, R30, -INF , P3 ;  /* 0xff8000001e1e7808 */ /* 0x004fe40001800000 */
[----:B0-----:R-:W-:Y:S01]  /*4830*/  FMNMX.FTZ R112, R51, R112, !PT ;  /* 0x0000007033707209 */ /* 0x001fe20007810000 */
[----:B------:R-:W-:Y:S01]  /*4840*/  IMAD.MOV.U32 R51, RZ, RZ, R119 ;  /* 0x000000ffff337224 */ /* 0x000fe200078e0077 */
[----:B------:R-:W-:-:S03]  /*4850*/  FMNMX.FTZ R21, R50, R21, !PT ;  /* 0x0000001532157209 */ /* 0x000fc60007810000 */
[----:B------:R-:W0:Y:S01]  /*4860*/  SHFL.BFLY PT, R7, R112, 0x1, 0x1f ;  /* 0x0c201f0070077f89 */ /* 0x000e2200000e0000 */
[----:B------:R-:W-:-:S04]  /*4870*/  FMNMX.FTZ R21, R28, R21, !PT ;  /* 0x000000151c157209 */ /* 0x000fc80007810000 */
[----:B------:R-:W-:-:S04]  /*4880*/  FMNMX.FTZ R21, R52, R21, !PT ;  /* 0x0000001534157209 */ /* 0x000fc80007810000 */
[----:B------:R-:W-:-:S04]  /*4890*/  FMNMX.FTZ R21, R54, R21, !PT ;  /* 0x0000001536157209 */ /* 0x000fc80007810000 */
[----:B------:R-:W-:-:S04]  /*48a0*/  FMNMX.FTZ R21, R56, R21, !PT ;  /* 0x0000001538157209 */ /* 0x000fc80007810000 */
[----:B------:R-:W-:Y:S02]  /*48b0*/  FMNMX.FTZ R21, R58, R21, !PT ;  /* 0x000000153a157209 */ /* 0x000fe40007810000 */
[----:B0-----:R-:W-:Y:S01]  /*48c0*/  FMNMX.FTZ R7, R112, R7, !PT ;  /* 0x0000000770077209 */ /* 0x001fe20007810000 */
[----:B------:R-:W-:-:S03]  /*48d0*/  IMAD.MOV.U32 R112, RZ, RZ, R119 ;  /* 0x000000ffff707224 */ /* 0x000fc600078e0077 */
[C---:B------:R-:W-:Y:S01]  /*48e0*/  FSETP.NEU.FTZ.AND P0, PT, R7.reuse, -INF , PT ;  /* 0xff8000000700780b */ /* 0x040fe20003f1d000 */
[----:B------:R-:W-:-:S05]  /*48f0*/  FMUL.FTZ R9, R7, R5 ;  /* 0x0000000507097220 */ /* 0x000fca0000410000 */
[----:B------:R-:W-:Y:S02]  /*4900*/  FSEL R25, R9, RZ, P0 ;  /* 0x000000ff09197208 */ /* 0x000fe40000000000 */
[----:B------:R-:W-:Y:S01]  /*4910*/  ISETP.NE.AND P0, PT, R83, RZ, PT ;  /* 0x000000ff5300720c */ /* 0x000fe20003f05270 */
[----:B------:R-:W-:Y:S02]  /*4920*/  IMAD.MOV.U32 R83, RZ, RZ, R119 ;  /* 0x000000ffff537224 */ /* 0x000fe400078e0077 */
[-CC-:B------:R-:W-:Y:S01]  /*4930*/  FFMA.FTZ R33, R60, R5.reuse, -R25.reuse ;  /* 0x000000053c217223 */ /* 0x180fe20000010819 */
[----:B------:R-:W-:Y:S01]  /*4940*/  FSEL R60, R39, -INF , P6 ;  /* 0xff800000273c7808 */ /* 0x000fe20003000000 */
[-CC-:B------:R-:W-:Y:S01]  /*4950*/  FFMA.FTZ R35, R62, R5.reuse, -R25.reuse ;  /* 0x000000053e237223 */ /* 0x180fe20000010819 */
[----:B------:R-:W-:Y:S01]  /*4960*/  FSEL R62, R27, -INF , P4 ;  /* 0xff8000001b3e7808 */ /* 0x000fe20002000000 */
[--C-:B------:R-:W-:Y:S01]  /*4970*/  FFMA.FTZ R196, R64, R5, -R25.reuse ;  /* 0x0000000540c47223 */ /* 0x100fe20000010819 */
[----:B------:R-:W-:Y:S01]  /*4980*/  FMNMX.FTZ R21, R60, R21, !PT ;  /* 0x000000153c157209 */ /* 0x000fe20007810000 */
[-CC-:B------:R-:W-:Y:S01]  /*4990*/  FFMA.FTZ R198, R68, R5.reuse, -R25.reuse ;  /* 0x0000000544c67223 */ /* 0x180fe20000010819 */
[----:B-1----:R-:W-:Y:S01]  /*49a0*/  FSEL R64, R31, -INF , P2 ;  /* 0xff8000001f407808 */ /* 0x002fe20001000000 */
[--C-:B------:R-:W-:Y:S01]  /*49b0*/  FFMA.FTZ R8, R8, R5, -R25.reuse ;  /* 0x0000000508087223 */ /* 0x100fe20000010819 */
[----:B------:R-:W-:Y:S01]  /*49c0*/  FMNMX.FTZ R21, R26, R21, !PT ;  /* 0x000000151a157209 */ /* 0x000fe20007810000 */
[-CC-:B------:R-:W-:Y:S01]  /*49d0*/  FFMA.FTZ R200, R72, R5.reuse, -R25.reuse ;  /* 0x0000000548c87223 */ /* 0x180fe20000010819 */
[--C-:B------:R-:W-:Y:S01]  /*49e0*/  FFMA.FTZ R9, R73, R5, -R25.reuse ;  /* 0x0000000549097223 */ /* 0x100fe20000010819 */
[----:B------:R-:W-:Y:S01]  /*49f0*/  MUFU.EX2 R186, R8 ;  /* 0x0000000800ba7308 */ /* 0x000fe20000000800 */
[----:B------:R-:W-:Y:S01]  /*4a00*/  FMNMX.FTZ R21, R62, R21, !PT ;  /* 0x000000153e157209 */ /* 0x000fe20007810000 */
[-CC-:B------:R-:W-:Y:S01]  /*4a10*/  FFMA.FTZ R202, R76, R5.reuse, -R25.reuse ;  /* 0x000000054cca7223 */ /* 0x180fe20000010819 */
[-CC-:B------:R-:W-:Y:S01]  /*4a20*/  FFMA.FTZ R70, R70, R5.reuse, -R25.reuse ;  /* 0x0000000546467223 */ /* 0x180fe20000010819 */
        /* <DEDUP_REMOVED lines=8> */
[-CC-:B------:R-:W-:Y:S01]  /*4ab0*/  FFMA.FTZ R86, R86, R5.reuse, -R25.reuse ;  /* 0x0000000556567223 */ /* 0x180fe20000010819 */
[-CC-:B------:R-:W-:Y:S01]  /*4ac0*/  FFMA.FTZ R88, R88, R5.reuse, -R25.reuse ;  /* 0x0000000558587223 */ /* 0x180fe20000010819 */
[----:B------:R-:W0:Y:S01]  /*4ad0*/  SHFL.BFLY PT, R68, R21, 0x2, 0x1f ;  /* 0x0c401f0015447f89 */ /* 0x000e2200000e0000 */
[-CC-:B------:R-:W-:Y:S01]  /*4ae0*/  FFMA.FTZ R90, R90, R5.reuse, -R25.reuse ;  /* 0x000000055a5a7223 */ /* 0x180fe20000010819 */
[----:B------:R-:W1:Y:S01]  /*4af0*/  MUFU.EX2 R9, R9 ;  /* 0x0000000900097308 */ /* 0x000e620000000800 */
[-CC-:B------:R-:W-:Y:S01]  /*4b00*/  FFMA.FTZ R92, R92, R5.reuse, -R25.reuse ;  /* 0x000000055c5c7223 */ /* 0x180fe20000010819 */
[-CC-:B------:R-:W-:Y:S01]  /*4b10*/  FFMA.FTZ R94, R94, R5.reuse, -R25.reuse ;  /* 0x000000055e5e7223 */ /* 0x180fe20000010819 */
[-CC-:B------:R-:W-:Y:S01]  /*4b20*/  FFMA.FTZ R96, R96, R5.reuse, -R25.reuse ;  /* 0x0000000560607223 */ /* 0x180fe20000010819 */
[-CC-:B------:R-:W-:Y:S01]  /*4b30*/  FFMA.FTZ R98, R98, R5.reuse, -R25.reuse ;  /* 0x0000000562627223 */ /* 0x180fe20000010819 */
[-CC-:B------:R-:W-:Y:S01]  /*4b40*/  FFMA.FTZ R100, R100, R5.reuse, -R25.reuse ;  /* 0x0000000564647223 */ /* 0x180fe20000010819 */
[-CC-:B------:R-:W-:Y:S01]  /*4b50*/  FFMA.FTZ R102, R102, R5.reuse, -R25.reuse ;  /* 0x0000000566667223 */ /* 0x180fe20000010819 */
[-CC-:B------:R-:W-:Y:S01]  /*4b60*/  FFMA.FTZ R104, R104, R5.reuse, -R25.reuse ;  /* 0x0000000568687223 */ /* 0x180fe20000010819 */
[----:B------:R-:W2:Y:S01]  /*4b70*/  MUFU.EX2 R202, R202 ;  /* 0x000000ca00ca7308 */ /* 0x000ea20000000800 */
[-CC-:B------:R-:W-:Y:S01]  /*4b80*/  FFMA.FTZ R106, R106, R5.reuse, -R25.reuse ;  /* 0x000000056a6a7223 */ /* 0x180fe20000010819 */
[-CC-:B------:R-:W-:Y:S01]  /*4b90*/  FFMA.FTZ R108, R108, R5.reuse, -R25.reuse ;  /* 0x000000056c6c7223 */ /* 0x180fe20000010819 */
[-CC-:B------:R-:W-:Y:S01]  /*4ba0*/  FFMA.FTZ R66, R66, R5.reuse, -R25.reuse ;  /* 0x0000000542427223 */ /* 0x180fe20000010819 */
[----:B------:R-:W-:Y:S01]  /*4bb0*/  FFMA.FTZ R25, R110, R5, -R25 ;  /* 0x000000056e197223 */ /* 0x000fe20000010819 */
[----:B------:R-:W-:Y:S01]  /*4bc0*/  MOV R110, R119 ;  /* 0x00000077006e7202 */ /* 0x000fe20000000f00 */
[----:B------:R-:W-:-:S02]  /*4bd0*/  IMAD.MOV.U32 R80, RZ, RZ, R119 ;  /* 0x000000ffff507224 */ /* 0x000fc400078e0077 */
[----:B------:R3:W5:Y:S01]  /*4be0*/  MUFU.EX2 R11, R70 ;  /* 0x00000046000b7308 */ /* 0x0007620000000800 */
[--C-:B------:R-:W-:Y:S02]  /*4bf0*/  IMAD.MOV.U32 R76, RZ, RZ, R119.reuse ;  /* 0x000000ffff4c7224 */ /* 0x100fe400078e0077 */
[--C-:B------:R-:W-:Y:S02]  /*4c00*/  IMAD.MOV.U32 R73, RZ, RZ, R119.reuse ;  /* 0x000000ffff497224 */ /* 0x100fe400078e0077 */
[--C-:B------:R-:W-:Y:S01]  /*4c10*/  IMAD.MOV.U32 R72, RZ, RZ, R119.reuse ;  /* 0x000000ffff487224 */ /* 0x100fe200078e0077 */
[----:B0-----:R-:W-:Y:S02]  /*4c20*/  FMNMX.FTZ R68, R21, R68, !PT ;  /* 0x0000004415447209 */ /* 0x001fe40007810000 */
[----:B------:R-:W0:Y:S01]  /*4c30*/  MUFU.EX2 R196, R196 ;  /* 0x000000c400c47308 */ /* 0x000e220000000800 */
[--C-:B---3--:R-:W-:Y:S02]  /*4c40*/  IMAD.MOV.U32 R70, RZ, RZ, R119.reuse ;  /* 0x000000ffff467224 */ /* 0x108fe400078e0077 */
[----:B------:R-:W3:Y:S05]  /*4c50*/  SHFL.BFLY PT, R21, R68, 0x1, 0x1f ;  /* 0x0c201f0044157f89 */ /* 0x000eea00000e0000 */
[----:B------:R4:W-:Y:S08]  /*4c60*/  MUFU.EX2 R13, R74 ;  /* 0x0000004a000d7308 */ /* 0x0009f00000000800 */
[----:B------:R-:W-:Y:S01]  /*4c70*/  MUFU.EX2 R198, R198 ;  /* 0x000000c600c67308 */ /* 0x000fe20000000800 */
[----:B----4-:R-:W-:-:S07]  /*4c80*/  IMAD.MOV.U32 R74, RZ, RZ, R119 ;  /* 0x000000ffff4a7224 */ /* 0x010fce00078e0077 */
[----:B------:R4:W-:Y:S01]  /*4c90*/  MUFU.EX2 R15, R78 ;  /* 0x0000004e000f7308 */ /* 0x0009e20000000800 */
[----:B---3--:R-:W-:Y:S02]  /*4ca0*/  FMNMX.FTZ R8, R68, R21, !PT ;  /* 0x0000001544087209 */ /* 0x008fe40007810000 */
[----:B------:R-:W-:Y:S02]  /*4cb0*/  MOV R68, R119 ;  /* 0x0000007700447202 */ /* 0x000fe40000000f00 */
[C---:B------:R-:W-:Y:S01]  /*4cc0*/  FSETP.NEU.FTZ.AND P2, PT, R8.reuse, -INF , PT ;  /* 0xff8000000800780b */ /* 0x040fe20003f5d000 */
[----:B------:R-:W-:Y:S02]  /*4cd0*/  FMUL.FTZ R43, R8, R5 ;  /* 0x00000005082b7220 */ /* 0x000fe40000410000 */
[----:B------:R-:W-:Y:S01]  /*4ce0*/  MUFU.EX2 R192, R192 ;  /* 0x000000c000c07308 */ /* 0x000fe20000000800 */
[----:B----4-:R-:W-:Y:S02]  /*4cf0*/  IMAD.MOV.U32 R78, RZ, RZ, R119 ;  /* 0x000000ffff4e7224 */ /* 0x010fe400078e0077 */
[----:B------:R-:W-:-:S02]  /*4d00*/  FSEL R43, R43, RZ, P2 ;  /* 0x000000ff2b2b7208 */ /* 0x000fc40001000000 */
[----:B------:R-:W-:Y:S01]  /*4d10*/  ISETP.GE.AND P2, PT, R81, 0x71, PT ;  /* 0x000000715100780c */ /* 0x000fe20003f46270 */
[----:B------:R-:W-:Y:S02]  /*4d20*/  IMAD.MOV.U32 R81, RZ, RZ, R119 ;  /* 0x000000ffff517224 */ /* 0x000fe400078e0077 */
[----:B------:R-:W-:Y:S01]  /*4d30*/  MUFU.EX2 R29, R82 ;  /* 0x00000052001d7308 */ /* 0x000fe20000000800 */
[-CC-:B------:R-:W-:Y:S01]  /*4d40*/  FFMA.FTZ R2, R2, R5.reuse, -R43.reuse ;  /* 0x0000000502027223 */ /* 0x180fe2000001082b */
[-CC-:B------:R-:W-:Y:S01]  /*4d50*/  FFMA.FTZ R3, R3, R5.reuse, -R43.reuse ;  /* 0x0000000503037223 */ /* 0x180fe2000001082b */
[-CC-:B------:R-:W-:Y:S01]  /*4d60*/  FFMA.FTZ R6, R6, R5.reuse, -R43.reuse ;  /* 0x0000000506067223 */ /* 0x180fe2000001082b */
[-CC-:B------:R-:W-:Y:S01]  /*4d70*/  FFMA.FTZ R10, R10, R5.reuse, -R43.reuse ;  /* 0x000000050a0a7223 */ /* 0x180fe2000001082b */
[-CC-:B------:R-:W-:Y:S01]  /*4d80*/  FFMA.FTZ R12, R12, R5.reuse, -R43.reuse ;  /* 0x000000050c0c7223 */ /* 0x180fe2000001082b */
[-CC-:B------:R-:W-:Y:S01]  /*4d90*/  FFMA.FTZ R14, R14, R5.reuse, -R43.reuse ;  /* 0x000000050e0e7223 */ /* 0x180fe2000001082b */
[-CC-:B------:R-:W-:Y:S01]  /*4da0*/  FFMA.FTZ R20, R20, R5.reuse, -R43.reuse ;  /* 0x0000000514147223 */ /* 0x180fe2000001082b */
        /* <DEDUP_REMOVED lines=8> */
[----:B------:R1:W3:Y:S01]  /*4e30*/  MUFU.EX2 R201, R3 ;  /* 0x0000000300c97308 */ /* 0x0002e20000000800 */
[-CC-:B------:R-:W-:Y:S01]  /*4e40*/  FFMA.FTZ R48, R48, R5.reuse, -R43.reuse ;  /* 0x0000000530307223 */ /* 0x180fe2000001082b */
[-CC-:B------:R-:W-:Y:S01]  /*4e50*/  FFMA.FTZ R38, R38, R5.reuse, -R43.reuse ;  /* 0x0000000526267223 */ /* 0x180fe2000001082b */
[-CC-:B------:R-:W-:Y:S01]  /*4e60*/  FFMA.FTZ R24, R24, R5.reuse, -R43.reuse ;  /* 0x0000000518187223 */ /* 0x180fe2000001082b */
[-CC-:B------:R-:W-:Y:S01]  /*4e70*/  FFMA.FTZ R50, R50, R5.reuse, -R43.reuse ;  /* 0x0000000532327223 */ /* 0x180fe2000001082b */
[-CC-:B------:R-:W-:Y:S01]  /*4e80*/  FFMA.FTZ R28, R28, R5.reuse, -R43.reuse ;  /* 0x000000051c1c7223 */ /* 0x180fe2000001082b */
[-CC-:B------:R-:W-:Y:S01]  /*4e90*/  FFMA.FTZ R52, R52, R5.reuse, -R43.reuse ;  /* 0x0000000534347223 */ /* 0x180fe2000001082b */
[-C--:B------:R-:W-:Y:S01]  /*4ea0*/  FFMA.FTZ R54, R54, R5.reuse, -R43 ;  /* 0x0000000536367223 */ /* 0x080fe2000001082b */
[----:B------:R-:W4:Y:S01]  /*4eb0*/  MUFU.EX2 R6, R6 ;  /* 0x0000000600067308 */ /* 0x000f220000000800 */
[----:B-1----:R-:W-:Y:S01]  /*4ec0*/  FADD.FTZ R3, R200, R9 ;  /* 0x00000009c8037221 */ /* 0x002fe20000010000 */
[----:B------:R-:W-:Y:S01]  /*4ed0*/  F2FP.BF16.F32.PACK_AB R200, R9, R200 ;  /* 0x000000c809c8723e */ /* 0x000fe200000010ff */
[-CC-:B------:R-:W-:Y:S01]  /*4ee0*/  FFMA.FTZ R56, R56, R5.reuse, -R43.reuse ;  /* 0x0000000538387223 */ /* 0x180fe2000001082b */
[-CC-:B------:R-:W-:Y:S01]  /*4ef0*/  FFMA.FTZ R58, R58, R5.reuse, -R43.reuse ;  /* 0x000000053a3a7223 */ /* 0x180fe2000001082b */
[-CC-:B------:R-:W-:Y:S01]  /*4f00*/  FFMA.FTZ R60, R60, R5.reuse, -R43.reuse ;  /* 0x000000053c3c7223 */ /* 0x180fe2000001082b */
[-CC-:B------:R-:W-:Y:S01]  /*4f10*/  FFMA.FTZ R26, R26, R5.reuse, -R43.reuse ;  /* 0x000000051a1a7223 */ /* 0x180fe2000001082b */
[-CC-:B------:R-:W-:Y:S01]  /*4f20*/  FFMA.FTZ R62, R62, R5.reuse, -R43.reuse ;  /* 0x000000053e3e7223 */ /* 0x180fe2000001082b */
[----:B------:R2:W1:Y:S01]  /*4f30*/  MUFU.EX2 R203, R10 ;  /* 0x0000000a00cb7308 */ /* 0x0004620000000800 */
[-CC-:B------:R-:W-:Y:S01]  /*4f40*/  FFMA.FTZ R30, R30, R5.reuse, -R43.reuse ;  /* 0x000000051e1e7223 */ /* 0x180fe2000001082b */
[----:B------:R-:W-:Y:S01]  /*4f50*/  FFMA.FTZ R43, R64, R5, -R43 ;  /* 0x00000005402b7223 */ /* 0x000fe2000001082b */
[----:B------:R-:W-:Y:S01]  /*4f60*/  MOV R82, R119 ;  /* 0x0000007700527202 */ /* 0x000fe20000000f00 */
[----:B------:R-:W-:-:S04]  /*4f70*/  IMAD.MOV.U32 R64, RZ, RZ, R119 ;  /* 0x000000ffff407224 */ /* 0x000fc800078e0077 */
[----:B------:R-:W1:Y:S01]  /*4f80*/  MUFU.EX2 R12, R12 ;  /* 0x0000000c000c7308 */ /* 0x000e620000000800 */
[----:B--2---:R-:W-:Y:S01]  /*4f90*/  FADD.FTZ R10, R202, R3 ;  /* 0x00000003ca0a7221 */ /* 0x004fe20000010000 */
[----:B-----5:R-:W-:-:S03]  /*4fa0*/  F2FP.BF16.F32.PACK_AB R202, R11, R202 ;  /* 0x000000ca0bca723e */ /* 0x020fc600000010ff */
[----:B------:R-:W-:-:S03]  /*4fb0*/  FADD.FTZ R3, R11, R10 ;  /* 0x0000000a0b037221 */ /* 0x000fc60000010000 */
[----:B------:R2:W5:Y:S01]  /*4fc0*/  MUFU.EX2 R197, R14 ;  /* 0x0000000e00c57308 */ /* 0x0005620000000800 */
[----:B0-----:R-:W-:Y:S01]  /*4fd0*/  FADD.FTZ R10, R196, R3 ;  /* 0x00000003c40a7221 */ /* 0x001fe20000010000 */
[----:B---3--:R-:W-:Y:S01]  /*4fe0*/  FADD.FTZ R3, R2, R201 ;  /* 0x000000c902037221 */ /* 0x008fe20000010000 */
[----:B------:R-:W-:Y:S02]  /*4ff0*/  F2FP.BF16.F32.PACK_AB R201, R201, R2 ;  /* 0x00000002c9c9723e */ /* 0x000fe400000010ff */
[C---:B------:R-:W-:Y:S01]  /*5000*/  FADD.FTZ R45, R13.reuse, R10 ;  /* 0x0000000a0d2d7221 */ /* 0x040fe20000010000 */
[----:B----4-:R-:W-:Y:S01]  /*5010*/  FADD.FTZ R10, R6, R3 ;  /* 0x00000003060a7221 */ /* 0x010fe20000010000 */
[----:B------:R-:W-:Y:S01]  /*5020*/  F2FP.BF16.F32.PACK_AB R196, R13, R196 ;  /* 0x000000c40dc4723e */ /* 0x000fe200000010ff */
[----:B------:R-:W0:Y:S01]  /*5030*/  MUFU.EX2 R20, R20 ;  /* 0x0000001400147308 */ /* 0x000e220000000800 */
[----:B--2---:R-:W-:Y:S01]  /*5040*/  FADD.FTZ R14, R198, R45 ;  /* 0x0000002dc60e7221 */ /* 0x004fe20000010000 */
[C---:B-1----:R-:W-:Y:S01]  /*5050*/  FADD.FTZ R3, R203.reuse, R10 ;  /* 0x0000000acb037221 */ /* 0x042fe20000010000 */
[----:B------:R-:W-:Y:S01]  /*5060*/  F2FP.BF16.F32.PACK_AB R203, R203, R6 ;  /* 0x00000006cbcb723e */ /* 0x000fe200000010ff */
[----:B------:R-:W-:-:S02]  /*5070*/  IMAD.MOV.U32 R6, RZ, RZ, 0x3f800000 ;  /* 0x3f800000ff067424 */ /* 0x000fc400078e00ff */
[C---:B------:R-:W-:Y:S01]  /*5080*/  FADD.FTZ R45, R15.reuse, R14 ;  /* 0x0000000e0f2d7221 */ /* 0x040fe20000010000 */
[----:B------:R-:W-:Y:S01]  /*5090*/  FADD.FTZ R10, R12, R3 ;  /* 0x000000030c0a7221 */ /* 0x000fe20000010000 */
[----:B------:R-:W-:Y:S01]  /*50a0*/  F2FP.BF16.F32.PACK_AB R198, R15, R198 ;  /* 0x000000c60fc6723e */ /* 0x000fe200000010ff */
[----:B------:R-:W1:Y:S01]  /*50b0*/  MUFU.EX2 R33, R33 ;  /* 0x0000002100217308 */ /* 0x000e620000000800 */
[----:B------:R-:W-:Y:S01]  /*50c0*/  FADD.FTZ R14, R192, R45 ;  /* 0x0000002dc00e7221 */ /* 0x000fe20000010000 */
[----:B-----5:R-:W-:Y:S01]  /*50d0*/  FADD.FTZ R3, R197, R10 ;  /* 0x0000000ac5037221 */ /* 0x020fe20000010000 */
[C---:B------:R-:W-:Y:S02]  /*50e0*/  F2FP.BF16.F32.PACK_AB R192, R29.reuse, R192 ;  /* 0x000000c01dc0723e */ /* 0x040fe400000010ff */
[----:B------:R-:W-:Y:S01]  /*50f0*/  FADD.FTZ R14, R29, R14 ;  /* 0x0000000e1d0e7221 */ /* 0x000fe20000010000 */
[----:B------:R-:W-:Y:S01]  /*5100*/  F2FP.BF16.F32.PACK_AB R197, R197, R12 ;  /* 0x0000000cc5c5723e */ /* 0x000fe200000010ff */
[----:B------:R-:W-:Y:S01]  /*5110*/  IMAD.MOV.U32 R29, RZ, RZ, R119 ;  /* 0x000000ffff1d7224 */ /* 0x000fe200078e0077 */
[----:B------:R2:W3:Y:S01]  /*5120*/  MUFU.EX2 R199, R40 ;  /* 0x0000002800c77308 */ /* 0x0004e20000000800 */
[----:B0-----:R-:W-:-:S07]  /*5130*/  FADD.FTZ R10, R20, R3 ;  /* 0x00000003140a7221 */ /* 0x001fce0000010000 */
[----:B------:R-:W0:Y:S01]  /*5140*/  MUFU.EX2 R194, R35 ;  /* 0x0000002300c27308 */ /* 0x000e220000000800 */
[----:B-1----:R-:W-:Y:S01]  /*5150*/  FADD.FTZ R45, R33, R14 ;  /* 0x0000000e212d7221 */ /* 0x002fe20000010000 */
[----:B--2---:R-:W-:-:S06]  /*5160*/  MOV R40, R119 ;  /* 0x0000007700287202 */ /* 0x004fcc0000000f00 */
[----:B------:R-:W1:Y:S01]  /*5170*/  MUFU.EX2 R32, R32 ;  /* 0x0000002000207308 */ /* 0x000e620000000800 */
[C---:B---3--:R-:W-:Y:S01]  /*5180*/  FADD.FTZ R3, R199.reuse, R10 ;  /* 0x0000000ac7037221 */ /* 0x048fe20000010000 */
[----:B------:R-:W-:-:S06]  /*5190*/  F2FP.BF16.F32.PACK_AB R199, R199, R20 ;  /* 0x00000014c7c7723e */ /* 0x000fcc00000010ff */
[----:B------:R-:W2:Y:S01]  /*51a0*/  MUFU.EX2 R84, R84 ;  /* 0x0000005400547308 */ /* 0x000ea20000000800 */
[C---:B0-----:R-:W-:Y:S01]  /*51b0*/  FADD.FTZ R45, R194.reuse, R45 ;  /* 0x0000002dc22d7221 */ /* 0x041fe20000010000 */
[----:B------:R-:W-:Y:S02]  /*51c0*/  F2FP.BF16.F32.PACK_AB R194, R194, R33 ;  /* 0x00000021c2c2723e */ /* 0x000fe400000010ff */
[----:B------:R-:W-:-:S04]  /*51d0*/  MOV R33, R119 ;  /* 0x0000007700217202 */ /* 0x000fc80000000f00 */
[----:B------:R0:W3:Y:S01]  /*51e0*/  MUFU.EX2 R193, R42 ;  /* 0x0000002a00c17308 */ /* 0x0000e20000000800 */
[----:B-1----:R-:W-:-:S07]  /*51f0*/  FADD.FTZ R10, R32, R3 ;  /* 0x00000003200a7221 */ /* 0x002fce0000010000 */
[----:B------:R1:W4:Y:S01]  /*5200*/  MUFU.EX2 R27, R86 ;  /* 0x00000056001b7308 */ /* 0x0003220000000800 */
[----:B--2---:R-:W-:Y:S01]  /*5210*/  FADD.FTZ R14, R84, R45 ;  /* 0x0000002d540e7221 */ /* 0x004fe20000010000 */
[----:B0-----:R-:W-:-:S06]  /*5220*/  IMAD.MOV.U32 R42, RZ, RZ, R119 ;  /* 0x000000ffff2a7224 */ /* 0x001fcc00078e0077 */
[----:B------:R-:W0:Y:S01]  /*5230*/  MUFU.EX2 R34, R34 ;  /* 0x0000002200227308 */ /* 0x000e220000000800 */
[C---:B---3--:R-:W-:Y:S01]  /*5240*/  FADD.FTZ R3, R193.reuse, R10 ;  /* 0x0000000ac1037221 */ /* 0x048fe20000010000 */
[----:B------:R-:W-:Y:S01]  /*5250*/  F2FP.BF16.F32.PACK_AB R193, R193, R32 ;  /* 0x00000020c1c1723e */ /* 0x000fe200000010ff */
[--C-:B-1----:R-:W-:Y:S02]  /*5260*/  IMAD.MOV.U32 R86, RZ, RZ, R119.reuse ;  /* 0x000000ffff567224 */ /* 0x102fe400078e0077 */
[----:B------:R-:W-:-:S03]  /*5270*/  IMAD.MOV.U32 R32, RZ, RZ, R119 ;  /* 0x000000ffff207224 */ /* 0x000fc600078e0077 */
[----:B------:R-:W1:Y:S01]  /*5280*/  MUFU.EX2 R88, R88 ;  /* 0x0000005800587308 */ /* 0x000e620000000800 */
[C---:B----4-:R-:W-:Y:S01]  /*5290*/  FADD.FTZ R45, R27.reuse, R14 ;  /* 0x0000000e1b2d7221 */ /* 0x050fe20000010000 */
[----:B------:R-:W-:Y:S01]  /*52a0*/  F2FP.BF16.F32.PACK_AB R188, R27, R84 ;  /* 0x000000541bbc723e */ /* 0x000fe200000010ff */
[--C-:B------:R-:W-:Y:S02]  /*52b0*/  IMAD.MOV.U32 R84, RZ, RZ, R119.reuse ;  /* 0x000000ffff547224 */ /* 0x100fe400078e0077 */
[----:B------:R-:W-:-:S03]  /*52c0*/  IMAD.MOV.U32 R27, RZ, RZ, R119 ;  /* 0x000000ffff1b7224 */ /* 0x000fc600078e0077 */
[----:B------:R2:W3:Y:S01]  /*52d0*/  MUFU.EX2 R195, R44 ;  /* 0x0000002c00c37308 */ /* 0x0004e20000000800 */
[----:B0-----:R-:W-:-:S07]  /*52e0*/  FADD.FTZ R0, R34, R3 ;  /* 0x0000000322007221 */ /* 0x001fce0000010000 */
[----:B------:R0:W4:Y:S01]  /*52f0*/  MUFU.EX2 R31, R90 ;  /* 0x0000005a001f7308 */ /* 0x0001220000000800 */
[----:B-1----:R-:W-:Y:S01]  /*5300*/  FADD.FTZ R10, R88, R45 ;  /* 0x0000002d580a7221 */ /* 0x002fe20000010000 */
[----:B--2---:R-:W-:-:S06]  /*5310*/  IMAD.MOV.U32 R44, RZ, RZ, R119 ;  /* 0x000000ffff2c7224 */ /* 0x004fcc00078e0077 */
[----:B------:R-:W1:Y:S01]  /*5320*/  MUFU.EX2 R36, R36 ;  /* 0x0000002400247308 */ /* 0x000e620000000800 */
[C---:B---3--:R-:W-:Y:S01]  /*5330*/  FADD.FTZ R3, R195.reuse, R0 ;  /* 0x00000000c3037221 */ /* 0x048fe20000010000 */
[----:B------:R-:W-:Y:S01]  /*5340*/  F2FP.BF16.F32.PACK_AB R195, R195, R34 ;  /* 0x00000022c3c3723e */ /* 0x000fe200000010ff */
[--C-:B0-----:R-:W-:Y:S02]  /*5350*/  IMAD.MOV.U32 R90, RZ, RZ, R119.reuse ;  /* 0x000000ffff5a7224 */ /* 0x101fe400078e0077 */
[----:B------:R-:W-:-:S03]  /*5360*/  IMAD.MOV.U32 R34, RZ, RZ, R119 ;  /* 0x000000ffff227224 */ /* 0x000fc600078e0077 */
[----:B------:R-:W0:Y:S01]  /*5370*/  MUFU.EX2 R92, R92 ;  /* 0x0000005c005c7308 */ /* 0x000e220000000800 */
[C---:B----4-:R-:W-:Y:S01]  /*5380*/  FADD.FTZ R45, R31.reuse, R10 ;  /* 0x0000000a1f2d7221 */ /* 0x050fe20000010000 */
[----:B------:R-:W-:Y:S01]  /*5390*/  F2FP.BF16.F32.PACK_AB R190, R31, R88 ;  /* 0x000000581fbe723e */ /* 0x000fe200000010ff */
[--C-:B------:R-:W-:Y:S02]  /*53a0*/  IMAD.MOV.U32 R88, RZ, RZ, R119.reuse ;  /* 0x000000ffff587224 */ /* 0x100fe400078e0077 */
[----:B------:R-:W-:-:S03]  /*53b0*/  IMAD.MOV.U32 R31, RZ, RZ, R119 ;  /* 0x000000ffff1f7224 */ /* 0x000fc600078e0077 */
[----:B------:R2:W3:Y:S01]  /*53c0*/  MUFU.EX2 R189, R46 ;  /* 0x0000002e00bd7308 */ /* 0x0004e20000000800 */
[----:B-1----:R-:W-:-:S07]  /*53d0*/  FADD.FTZ R0, R36, R3 ;  /* 0x0000000324007221 */ /* 0x002fce0000010000 */
[----:B------:R1:W4:Y:S01]  /*53e0*/  MUFU.EX2 R35, R94 ;  /* 0x0000005e00237308 */ /* 0x0003220000000800 */
[----:B0-----:R-:W-:Y:S01]  /*53f0*/  FADD.FTZ R10, R92, R45 ;  /* 0x0000002d5c0a7221 */ /* 0x001fe20000010000 */
[----:B--2---:R-:W-:-:S06]  /*5400*/  IMAD.MOV.U32 R46, RZ, RZ, R119 ;  /* 0x000000ffff2e7224 */ /* 0x004fcc00078e0077 */
[----:B------:R-:W0:Y:S01]  /*5410*/  MUFU.EX2 R48, R48 ;  /* 0x0000003000307308 */ /* 0x000e220000000800 */
[C---:B---3--:R-:W-:Y:S01]  /*5420*/  FADD.FTZ R3, R189.reuse, R0 ;  /* 0x00000000bd037221 */ /* 0x048fe20000010000 */
[----:B------:R-:W-:Y:S01]  /*5430*/  F2FP.BF16.F32.PACK_AB R189, R189, R36 ;  /* 0x00000024bdbd723e */ /* 0x000fe200000010ff */
[--C-:B-1----:R-:W-:Y:S02]  /*5440*/  IMAD.MOV.U32 R94, RZ, RZ, R119.reuse ;  /* 0x000000ffff5e7224 */ /* 0x102fe400078e0077 */
[----:B------:R-:W-:-:S03]  /*5450*/  IMAD.MOV.U32 R36, RZ, RZ, R119 ;  /* 0x000000ffff247224 */ /* 0x000fc600078e0077 */
[----:B------:R1:W2:Y:S01]  /*5460*/  MUFU.EX2 R191, R38 ;  /* 0x0000002600bf7308 */ /* 0x0002a20000000800 */
[C---:B----4-:R-:W-:Y:S01]  /*5470*/  FADD.FTZ R45, R35.reuse, R10 ;  /* 0x0000000a232d7221 */ /* 0x050fe20000010000 */
[----:B------:R-:W-:Y:S01]  /*5480*/  F2FP.BF16.F32.PACK_AB R184, R35, R92 ;  /* 0x0000005c23b8723e */ /* 0x000fe200000010ff */
[----:B------:R-:W-:Y:S02]  /*5490*/  IMAD.MOV.U32 R92, RZ, RZ, R119 ;  /* 0x000000ffff5c7224 */ /* 0x000fe400078e0077 */
[----:B------:R-:W-:Y:S01]  /*54a0*/  FADD.FTZ R10, R186, R45 ;  /* 0x0000002dba0a7221 */ /* 0x000fe20000010000 */
[----:B------:R-:W-:Y:S02]  /*54b0*/  IMAD.MOV.U32 R45, RZ, RZ, R119 ;  /* 0x000000ffff2d7224 */ /* 0x000fe400078e0077 */
[----:B------:R3:W4:Y:S01]  /*54c0*/  MUFU.EX2 R37, R96 ;  /* 0x0000006000257308 */ /* 0x0007220000000800 */
[----:B0-----:R-:W-:Y:S01]  /*54d0*/  FADD.FTZ R0, R48, R3 ;  /* 0x0000000330007221 */ /* 0x001fe20000010000 */
[----:B-1----:R-:W-:-:S02]  /*54e0*/  IMAD.MOV.U32 R38, RZ, RZ, R119 ;  /* 0x000000ffff267224 */ /* 0x002fc400078e0077 */
[----:B------:R-:W-:-:S04]  /*54f0*/  IMAD.MOV.U32 R35, RZ, RZ, R119 ;  /* 0x000000ffff237224 */ /* 0x000fc800078e0077 */
[----:B------:R-:W0:Y:S01]  /*5500*/  MUFU.EX2 R24, R24 ;  /* 0x0000001800187308 */ /* 0x000e220000000800 */
[C---:B--2---:R-:W-:Y:S01]  /*5510*/  FADD.FTZ R3, R191.reuse, R0 ;  /* 0x00000000bf037221 */ /* 0x044fe20000010000 */
[----:B------:R-:W-:Y:S01]  /*5520*/  F2FP.BF16.F32.PACK_AB R191, R191, R48 ;  /* 0x00000030bfbf723e */ /* 0x000fe200000010ff */
[----:B------:R-:W-:Y:S01]  /*5530*/  IMAD.MOV.U32 R48, RZ, RZ, R119 ;  /* 0x000000ffff307224 */ /* 0x000fe200078e0077 */
[----:B---3--:R-:W-:-:S04]  /*5540*/  MOV R96, R119 ;  /* 0x0000007700607202 */ /* 0x008fc80000000f00 */
[----:B------:R-:W1:Y:S01]  /*5550*/  MUFU.EX2 R98, R98 ;  /* 0x0000006200627308 */ /* 0x000e620000000800 */
[C---:B----4-:R-:W-:Y:S01]  /*5560*/  FADD.FTZ R9, R37.reuse, R10 ;  /* 0x0000000a25097221 */ /* 0x050fe20000010000 */
[----:B------:R-:W-:Y:S01]  /*5570*/  F2FP.BF16.F32.PACK_AB R186, R37, R186 ;  /* 0x000000ba25ba723e */ /* 0x000fe200000010ff */
[----:B------:R-:W-:-:S05]  /*5580*/  IMAD.MOV.U32 R37, RZ, RZ, R119 ;  /* 0x000000ffff257224 */ /* 0x000fca00078e0077 */
        /* <DEDUP_REMOVED lines=38> */
[----:B0-----:R-:W-:Y:S01]  /*57f0*/  IMAD.MOV.U32 R108, RZ, RZ, R119 ;  /* 0x000000ffff6c7224 */ /* 0x001fe200078e0077 */
[----:B------:R-:W-:-:S04]  /*5800*/  MOV R54, R119 ;  /* 0x0000007700367202 */ /* 0x000fc80000000f00 */
[----:B------:R-:W0:Y:S01]  /*5810*/  MUFU.EX2 R66, R66 ;  /* 0x0000004200427308 */ /* 0x000e220000000800 */
[C---:B----4-:R-:W-:Y:S01]  /*5820*/  FADD.FTZ R9, R21.reuse, R10 ;  /* 0x0000000a15097221 */ /* 0x050fe20000010000 */
[----:B------:R-:W-:Y:S01]  /*5830*/  F2FP.BF16.F32.PACK_AB R176, R21, R106 ;  /* 0x0000006a15b0723e */ /* 0x000fe200000010ff */
[----:B------:R-:W-:-:S05]  /*5840*/  IMAD.MOV.U32 R106, RZ, RZ, R119 ;  /* 0x000000ffff6a7224 */ /* 0x000fca00078e0077 */
[----:B------:R2:W3:Y:S01]  /*5850*/  MUFU.EX2 R183, R60 ;  /* 0x0000003c00b77308 */ /* 0x0004e20000000800 */
[----:B-1----:R-:W-:-:S07]  /*5860*/  FADD.FTZ R0, R58, R3 ;  /* 0x000000033a007221 */ /* 0x002fce0000010000 */
[----:B------:R-:W1:Y:S01]  /*5870*/  MUFU.EX2 R26, R26 ;  /* 0x0000001a001a7308 */ /* 0x000e620000000800 */
[----:B0-----:R-:W-:Y:S01]  /*5880*/  FADD.FTZ R10, R66, R9 ;  /* 0x00000009420a7221 */ /* 0x001fe20000010000 */
[----:B--2---:R-:W-:-:S06]  /*5890*/  IMAD.MOV.U32 R60, RZ, RZ, R119 ;  /* 0x000000ffff3c7224 */ /* 0x004fcc00078e0077 */
[----:B------:R0:W2:Y:S01]  /*58a0*/  MUFU.EX2 R177, R62 ;  /* 0x0000003e00b17308 */ /* 0x0000a20000000800 */
[C---:B---3--:R-:W-:Y:S01]  /*58b0*/  FADD.FTZ R9, R183.reuse, R0 ;  /* 0x00000000b7097221 */ /* 0x048fe20000010000 */
[----:B------:R-:W-:Y:S01]  /*58c0*/  F2FP.BF16.F32.PACK_AB R183, R183, R58 ;  /* 0x0000003ab7b7723e */ /* 0x000fe200000010ff */
[----:B------:R-:W-:-:S05]  /*58d0*/  IMAD.MOV.U32 R58, RZ, RZ, R119 ;  /* 0x000000ffff3a7224 */ /* 0x000fca00078e0077 */
[----:B------:R-:W3:Y:S01]  /*58e0*/  MUFU.EX2 R30, R30 ;  /* 0x0000001e001e7308 */ /* 0x000ee20000000800 */
[----:B-1----:R-:W-:Y:S01]  /*58f0*/  FADD.FTZ R0, R26, R9 ;  /* 0x000000091a007221 */ /* 0x002fe20000010000 */
[----:B0-----:R-:W-:-:S06]  /*5900*/  IMAD.MOV.U32 R62, RZ, RZ, R119 ;  /* 0x000000ffff3e7224 */ /* 0x001fcc00078e0077 */
[----:B------:R-:W0:Y:S01]  /*5910*/  MUFU.EX2 R25, R25 ;  /* 0x0000001900197308 */ /* 0x000e220000000800 */
[C---:B--2---:R-:W-:Y:S01]  /*5920*/  FADD.FTZ R9, R177.reuse, R0 ;  /* 0x00000000b1097221 */ /* 0x044fe20000010000 */
[----:B------:R-:W-:Y:S01]  /*5930*/  F2FP.BF16.F32.PACK_AB R177, R177, R26 ;  /* 0x0000001ab1b1723e */ /* 0x000fe200000010ff */
[----:B------:R-:W-:Y:S01]  /*5940*/  IMAD.MOV.U32 R0, RZ, RZ, 0x3f800000 ;  /* 0x3f800000ff007424 */ /* 0x000fe200078e00ff */
[----:B------:R-:W-:-:S04]  /*5950*/  MOV R26, R119 ;  /* 0x00000077001a7202 */ /* 0x000fc80000000f00 */
[----:B------:R-:W1:Y:S01]  /*5960*/  MUFU.EX2 R43, R43 ;  /* 0x0000002b002b7308 */ /* 0x000e620000000800 */
[----:B---3--:R-:W-:Y:S01]  /*5970*/  FADD.FTZ R2, R30, R9 ;  /* 0x000000091e027221 */ /* 0x008fe20000010000 */
[C---:B0-----:R-:W-:Y:S01]  /*5980*/  FADD.FTZ R3, R25.reuse, R10 ;  /* 0x0000000a19037221 */ /* 0x041fe20000010000 */
[----:B------:R-:W-:Y:S01]  /*5990*/  F2FP.BF16.F32.PACK_AB R178, R25, R66 ;  /* 0x0000004219b2723e */ /* 0x000fe200000010ff */
[--C-:B------:R-:W-:Y:S02]  /*59a0*/  IMAD.MOV.U32 R66, RZ, RZ, R119.reuse ;  /* 0x000000ffff427224 */ /* 0x100fe400078e0077 */
[--C-:B------:R-:W-:Y:S02]  /*59b0*/  IMAD.MOV.U32 R25, RZ, RZ, R119.reuse ;  /* 0x000000ffff197224 */ /* 0x100fe400078e0077 */
[C---:B-1----:R-:W-:Y:S01]  /*59c0*/  FADD.FTZ R2, R43.reuse, R2 ;  /* 0x000000022b027221 */ /* 0x042fe20000010000 */
[----:B------:R-:W-:Y:S01]  /*59d0*/  F2FP.BF16.F32.PACK_AB R179, R43, R30 ;  /* 0x0000001e2bb3723e */ /* 0x000fe200000010ff */
[----:B------:R-:W-:-:S02]  /*59e0*/  IMAD.MOV.U32 R43, RZ, RZ, R119 ;  /* 0x000000ffff2b7224 */ /* 0x000fc400078e0077 */
[----:B------:R-:W-:Y:S01]  /*59f0*/  IMAD.MOV.U32 R30, RZ, RZ, R119 ;  /* 0x000000ffff1e7224 */ /* 0x000fe200078e0077 */
[----:B------:R-:W-:Y:S06]  /*5a00*/  @!P2 BRA `(.L_x_15) ;  /* 0x000000440074a947 */ /* 0x000fec0003800000 */
[----:B------:R-:W-:Y:S01]  /*5a10*/  VIADD R11, R120, 0xfffffffe ;  /* 0xfffffffe780b7836 */ /* 0x000fe20000000000 */
[----:B------:R-:W-:Y:S01]  /*5a20*/  CS2R R118, SRZ ;  /* 0x0000000000767805 */ /* 0x000fe2000001ff00 */
[----:B------:R-:W-:Y:S01]  /*5a30*/  IMAD.MOV.U32 R9, RZ, RZ, R8 ;  /* 0x000000ffff097224 */ /* 0x000fe200078e0008 */
[----:B------:R-:W-:Y:S01]  /*5a40*/  CS2R R114, SRZ ;  /* 0x0000000000727805 */ /* 0x000fe2000001ff00 */
[----:B------:R-:W-:Y:S01]  /*5a50*/  IMAD.MOV.U32 R10, RZ, RZ, R7 ;  /* 0x000000ffff0a7224 */ /* 0x000fe200078e0007 */
[----:B------:R-:W-:Y:S01]  /*5a60*/  CS2R R110, SRZ ;  /* 0x00000000006e7805 */ /* 0x000fe2000001ff00 */
[----:B------:R-:W-:Y:S01]  /*5a70*/  IMAD.MOV.U32 R0, RZ, RZ, 0x3f800000 ;  /* 0x3f800000ff007424 */ /* 0x000fe200078e00ff */
[----:B------:R-:W-:Y:S02]  /*5a80*/  CS2R R106, SRZ ;  /* 0x00000000006a7805 */ /* 0x000fe4000001ff00 */
[----:B------:R-:W-:Y:S02]  /*5a90*/  CS2R R102, SRZ ;  /* 0x0000000000667805 */ /* 0x000fe4000001ff00 */
[----:B------:R-:W-:-:S02]  /*5aa0*/  CS2R R98, SRZ ;  /* 0x0000000000627805 */ /* 0x000fc4000001ff00 */
[----:B------:R-:W-:Y:S02]  /*5ab0*/  CS2R R94, SRZ ;  /* 0x00000000005e7805 */ /* 0x000fe4000001ff00 */
[----:B------:R-:W-:Y:S02]  /*5ac0*/  CS2R R90, SRZ ;  /* 0x00000000005a7805 */ /* 0x000fe4000001ff00 */
[----:B------:R-:W-:Y:S02]  /*5ad0*/  CS2R R86, SRZ ;  /* 0x0000000000567805 */ /* 0x000fe4000001ff00 */
        /* <DEDUP_REMOVED lines=38> */
[----:B------:R-:W-:Y:S01]  /*5d40*/  CS2R R24, SRZ ;  /* 0x0000000000187805 */ /* 0x000fe2000001ff00 */
[----:B------:R-:W-:Y:S01]  /*5d50*/  UMOV UR38, UR39 ;  /* 0x0000002700267c82 */ /* 0x000fe20008000000 */
[----:B------:R-:W-:Y:S01]  /*5d60*/  UMOV UR6, UR36 ;  /* 0x0000002400067c82 */ /* 0x000fe20008000000 */
[----:B------:R-:W-:-:S05]  /*5d70*/  ULDC UR5, c[0x0][0x9d8] ;  /* 0x0002760000057ab9 */ /* 0x000fca0000000800 */
.L_x_24:
[----:B------:R-:W-:-:S04]  /*5d80*/  UIADD3 UR4, UR6, 0x1, URZ ;  /* 0x0000000106047890 */ /* 0x000fc8000fffe03f */
[----:B------:R-:W-:-:S04]  /*5d90*/  UISETP.NE.AND UP0, UPT, UR4, 0x2, UPT ;  /* 0x000000020400788c */ /* 0x000fc8000bf05270 */
[----:B------:R-:W-:Y:S02]  /*5da0*/  USEL UR39, URZ, 0x1, UP0 ;  /* 0x000000013f277887 */ /* 0x000fe40008000000 */
[----:B------:R-:W-:Y:S02]  /*5db0*/  USEL UR36, UR4, URZ, UP0 ;  /* 0x0000003f04247287 */ /* 0x000fe40008000000 */
[----:B------:R-:W-:Y:S01]  /*5dc0*/  ULOP3.LUT UR39, UR38, UR39, URZ, 0x3c, !UPT ;  /* 0x0000002726277292 */ /* 0x000fe2000f8e3c3f */
[----:B------:R-:W-:Y:S11]  /*5dd0*/  @!P0 BRA `(.L_x_16) ;  /* 0x0000000000048947 */ /* 0x000ff60003800000 */
[----:B------:R-:W-:Y:S01]  /*5de0*/  BPT.TRAP 0x1 ;  /* 0x000000040000795c */ /* 0x000fe20000300000 */
.L_x_16:
[----:B------:R-:W0:Y:S01]  /*5df0*/  S2UR UR4, SR_CgaCtaId ;  /* 0x00000000000479c3 */ /* 0x000e220000008800 */
[----:B------:R-:W-:Y:S01]  /*5e00*/  UMOV UR37, 0x400 ;  /* 0x0000040000257882 */ /* 0x000fe20000000000 */
[----:B------:R-:W-:-:S04]  /*5e10*/  MOV R5, UR39 ;  /* 0x0000002700057c02 */ /* 0x000fc80008000f00 */
[----:B------:R-:W-:Y:S01]  /*5e20*/  SHF.L.U32 R5, R5, 0x1f, RZ ;  /* 0x0000001f05057819 */ /* 0x000fe200000006ff */
[----:B0-----:R-:W-:-:S04]  /*5e30*/  ULEA UR37, UR4, UR37, 0x18 ;  /* 0x0000002504257291 */ /* 0x001fc8000f8ec03f */
[----:B------:R-:W-:-:S09]  /*5e40*/  ULEA UR7, UR36, UR37, 0x3 ;  /* 0x0000002524077291 */ /* 0x000fd2000f8e183f */
[----:B------:R0:W1:Y:S01]  /*5e50*/  SYNCS.PHASECHK.TRANS64.TRYWAIT P2, [UR7+0x36830], R5 ;  /* 0x03683005ff0075a7 */ /* 0x0000620008040147 */
[----:B------:R-:W-:Y:S05]  /*5e60*/  @!P0 BRA `(.L_x_17) ;  /* 0x0000000000048947 */ /* 0x000fea0003800000 */
[----:B------:R-:W-:Y:S01]  /*5e70*/  BPT.TRAP 0x1 ;  /* 0x000000040000795c */ /* 0x000fe20000300000 */
.L_x_17:
[----:B-1----:R-:W-:Y:S05]  /*5e80*/  @P2 BRA `(.L_x_18) ;  /* 0x0000000000082947 */ /* 0x002fea0003800000 */
[----:B------:R-:W1:Y:S02]  /*5e90*/  SYNCS.PHASECHK.TRANS64.TRYWAIT P2, [UR7+0x36830], R5 ;  /* 0x03683005ff0075a7 */ /* 0x000e640008040147 */
[----:B-1----:R-:W-:Y:S05]  /*5ea0*/  @!P2 BRA `(.L_x_19) ;  /* 0x000000b000b8a947 */ /* 0x002fea0003800000 */
.L_x_18:
[----:B------:R-:W-:Y:S01]  /*5eb0*/  R2UR UR4, R4 ;  /* 0x00000000040472ca */ /* 0x000fe200000e0000 */
[----:B------:R-:W-:Y:S01]  /*5ec0*/  WARPGROUP.ARRIVE ;  /* 0x00000000000079c5 */ /* 0x000fe20000000000 */
[----:B------:R-:W-:Y:S01]  /*5ed0*/  UMOV UR59, 0x40000040 ;  /* 0x40000040003b7882 */ /* 0x000fe20000000000 */
        /* <DEDUP_REMOVED lines=9> */
[-C--:B------:R-:W-:Y:S01]  /*5f70*/  FMUL.FTZ R24, R24, R6.reuse ;  /* 0x0000000618187220 */ /* 0x080fe20000410000 */
[----:B------:R-:W-:Y:S01]  /*5f80*/  UIMAD UR4, UR36, 0xa80, UR4 ;  /* 0x00000a80240478a4 */ /* 0x000fe2000f8e0204 */
[-C--:B------:R-:W-:Y:S01]  /*5f90*/  FMUL.FTZ R25, R25, R6.reuse ;  /* 0x0000000619197220 */ /* 0x080fe20000410000 */
[-C--:B------:R-:W-:Y:S01]  /*5fa0*/  FMUL.FTZ R28, R28, R6.reuse ;  /* 0x000000061c1c7220 */ /* 0x080fe20000410000 */
[-C--:B------:R-:W-:Y:S01]  /*5fb0*/  FMUL.FTZ R29, R29, R6.reuse ;  /* 0x000000061d1d7220 */ /* 0x080fe20000410000 */
[----:B------:R-:W-:Y:S01]  /*5fc0*/  UIADD3 UR10, UR4, 0x80, URZ ;  /* 0x00000080040a7890 */ /* 0x000fe2000fffe03f */
[-C--:B------:R-:W-:Y:S01]  /*5fd0*/  FMUL.FTZ R32, R32, R6.reuse ;  /* 0x0000000620207220 */ /* 0x080fe20000410000 */
[----:B------:R-:W-:Y:S01]  /*5fe0*/  UIADD3 UR11, UR4, 0x100, URZ ;  /* 0x00000100040b7890 */ /* 0x000fe2000fffe03f */
[-C--:B------:R-:W-:Y:S01]  /*5ff0*/  FMUL.FTZ R33, R33, R6.reuse ;  /* 0x0000000621217220 */ /* 0x080fe20000410000 */
[----:B------:R-:W-:Y:S01]  /*6000*/  UMOV UR58, UR4 ;  /* 0x00000004003a7c82 */ /* 0x000fe20008000000 */
[----:B------:R-:W-:Y:S01]  /*6010*/  UIADD3 UR14, UR4, 0x82, URZ ;  /* 0x00000082040e7890 */ /* 0x000fe2000fffe03f */
[----:B------:R-:W-:Y:S01]  /*6020*/  HGMMA.64x16x16.F32.BF16 R168, gdesc[UR56], RZ, !UPT, gsb0 ;  /* 0x0020000038a879f0 */ /* 0x000fe2000c0018ff */
[----:B------:R-:W-:Y:S01]  /*6030*/  UMOV UR58, UR10 ;  /* 0x0000000a003a7c82 */ /* 0x000fe20008000000 */
[----:B------:R-:W-:Y:S01]  /*6040*/  UMOV UR59, 0x40000040 ;  /* 0x40000040003b7882 */ /* 0x000fe20000000000 */
[----:B------:R-:W-:Y:S01]  /*6050*/  UIADD3 UR10, UR4, 0x180, URZ ;  /* 0x00000180040a7890 */ /* 0x000fe2000fffe03f */
[-C--:B------:R-:W-:Y:S01]  /*6060*/  FMUL.FTZ R36, R36, R6.reuse ;  /* 0x0000000624247220 */ /* 0x080fe20000410000 */
        /* <DEDUP_REMOVED lines=46> */
[----:B------:R-:W-:Y:S01]  /*6350*/  FMUL.FTZ R109, R109, R6 ;  /* 0x000000066d6d7220 */ /* 0x000fe20000410000 */
[----:B------:R-:W-:-:S02]  /*6360*/  WARPGROUP.DEPBAR.LE gsb0, 0x0 ;  /* 0x00008000000079c5 */ /* 0x000fc40000010000 */
[----:B------:R-:W-:Y:S01]  /*6370*/  WARPGROUP.ARRIVE ;  /* 0x00000000000079c5 */ /* 0x000fe20000000000 */
[-C--:B------:R-:W-:Y:S01]  /*6380*/  FMUL.FTZ R112, R112, R6.reuse ;  /* 0x0000000670707220 */ /* 0x080fe20000410000 */
[-C--:B------:R-:W-:Y:S01]  /*6390*/  FMUL.FTZ R113, R113, R6.reuse ;  /* 0x0000000671717220 */ /* 0x080fe20000410000 */
[-C--:B------:R-:W-:Y:S01]  /*63a0*/  FMUL.FTZ R116, R116, R6.reuse ;  /* 0x0000000674747220 */ /* 0x080fe20000410000 */
[----:B------:R-:W-:Y:S01]  /*63b0*/  FMUL.FTZ R117, R117, R6 ;  /* 0x0000000675757220 */ /* 0x000fe20000410000 */
[-C--:B------:R-:W-:Y:S01]  /*63c0*/  FMUL.FTZ R26, R26, R0.reuse ;  /* 0x000000001a1a7220 */ /* 0x080fe20000410000 */
[----:B------:R-:W-:Y:S01]  /*63d0*/  HGMMA.64x16x16.F32.BF16 R160, gdesc[UR56], RZ, !UPT, gsb0 ;  /* 0x0020000038a079f0 */ /* 0x000fe2000c0018ff */
[----:B------:R-:W-:Y:S01]  /*63e0*/  UMOV UR58, UR11 ;  /* 0x0000000b003a7c82 */ /* 0x000fe20008000000 */
[----:B------:R-:W-:Y:S01]  /*63f0*/  UMOV UR59, 0x40000040 ;  /* 0x40000040003b7882 */ /* 0x000fe20000000000 */
        /* <DEDUP_REMOVED lines=49> */
[----:B------:R-:W-:-:S06]  /*6710*/  WARPGROUP.ARRIVE ;  /* 0x00000000000079c5 */ /* 0x000fcc0000000000 */
[----:B------:R-:W-:Y:S01]  /*6720*/  HGMMA.64x16x16.F32.BF16 R152, gdesc[UR56], RZ, !UPT, gsb0 ;  /* 0x00200000389879f0 */ /* 0x000fe2000c0018ff */
[----:B------:R-:W-:Y:S01]  /*6730*/  UMOV UR58, UR10 ;  /* 0x0000000a003a7c82 */ /* 0x000fe20008000000 */
[----:B------:R-:W-:Y:S01]  /*6740*/  UMOV UR59, 0x40000040 ;  /* 0x40000040003b7882 */ /* 0x000fe20000000000 */
[----:B------:R-:W-:Y:S01]  /*6750*/  UIADD3 UR10, UR4, 0x280, URZ ;  /* 0x00000280040a7890 */ /* 0x000fe2000fffe03f */
[----:B------:R-:W-:Y:S02]  /*6760*/  WARPGROUP.DEPBAR.LE gsb0, 0x0 ;  /* 0x00008000000079c5 */ /* 0x000fe40000010000 */
        /* <DEDUP_REMOVED lines=16> */
[----:B------:R-:W-:Y:S01]  /*6870*/  UMOV UR11, 0x40000040 ;  /* 0x40000040000b7882 */ /* 0x000fe20000000000 */
[----:B------:R-:W-:Y:S02]  /*6880*/  WARPGROUP.DEPBAR.LE gsb0, 0x0 ;  /* 0x00008000000079c5 */ /* 0x000fe40000010000 */
[----:B------:R-:W-:-:S06]  /*6890*/  WARPGROUP.ARRIVE ;  /* 0x00000000000079c5 */ /* 0x000fcc0000000000 */
[----:B------:R-:W-:Y:S03]  /*68a0*/  HGMMA.64x16x16.F32.BF16 R120, gdesc[UR56], RZ, !UPT, gsb0 ;  /* 0x00200000387879f0 */ /* 0x000fe6000c0018ff */
        /* <DEDUP_REMOVED lines=35> */
[----:B------:R-:W-:Y:S01]  /*6ae0*/  UMOV UR15, 0x40000040 ;  /* 0x40000040000f7882 */ /* 0x000fe20000000000 */
[----:B------:R-:W-:Y:S02]  /*6af0*/  WARPGROUP.DEPBAR.LE gsb0, 0x0 ;  /* 0x00008000000079c5 */ /* 0x000fe40000010000 */
[----:B------:R-:W-:-:S06]  /*6b00*/  WARPGROUP.ARRIVE ;  /* 0x00000000000079c5 */ /* 0x000fcc0000000000 */
[----:B------:R-:W-:Y:S01]  /*6b10*/  HGMMA.64x16x16.F32.BF16 R120, gdesc[UR8], R120, gsb0 ;  /* 0x00200000087879f0 */ /* 0x000fe20008001878 */
[----:B------:R-:W-:Y:S02]  /*6b20*/  UIADD3 UR10, UR4, 0x84, URZ ;  /* 0x00000084040a7890 */ /* 0x000fe4000fffe03f */
        /* <DEDUP_REMOVED lines=39> */
[----:B------:R-:W-:Y:S03]  /*6da0*/  HGMMA.64x16x16.F32.BF16 R120, gdesc[UR12], R120, gsb0 ;  /* 0x002000000c7879f0 */ /* 0x000fe60008001878 */
        /* <DEDUP_REMOVED lines=329> */
[----:B------:R-:W-:Y:S02]  /*8240*/  UIADD3 UR10, UR4, 0x986, URZ ;  /* 0x00000986040a7890 */ /* 0x000fe4000fffe03f */
[----:B------:R-:W-:Y:S01]  /*8250*/  UIADD3 UR4, UR4, 0xa06, URZ ;  /* 0x00000a0604047890 */ /* 0x000fe2000fffe03f */
[----:B------:R-:W-:Y:S02]  /*8260*/  WARPGROUP.DEPBAR.LE gsb0, 0x0 ;  /* 0x00008000000079c5 */ /* 0x000fe40000010000 */
[----:B------:R-:W-:-:S06]  /*8270*/  WARPGROUP.ARRIVE ;  /* 0x00000000000079c5 */ /* 0x000fcc0000000000 */
[----:B------:R-:W-:Y:S01]  /*8280*/  HGMMA.64x16x16.F32.BF16 R144, gdesc[UR52], R144, gsb0 ;  /* 0x00200000349079f0 */ /* 0x000fe20008001890 */
[----:B------:R-:W-:Y:S01]  /*8290*/  UMOV UR54, UR11 ;  /* 0x0000000b00367c82 */ /* 0x000fe20008000000 */
[----:B------:R-:W-:Y:S01]  /*82a0*/  UMOV UR55, 0x40000040 ;  /* 0x4000004000377882 */ /* 0x000fe20000000000 */
        /* <DEDUP_REMOVED lines=12> */
[----:B------:R-:W-:Y:S03]  /*8370*/  HGMMA.64x16x16.F32.BF16 R120, gdesc[UR52], R120, gsb0 ;  /* 0x00200000347879f0 */ /* 0x000fe60008001878 */
[----:B------:R-:W-:Y:S02]  /*8380*/  WARPGROUP.DEPBAR.LE gsb0, 0x0 ;  /* 0x00008000000079c5 */ /* 0x000fe40000010000 */
[----:B------:R-:W-:Y:S05]  /*8390*/  @!P0 BRA `(.L_x_20) ;  /* 0x0000000000048947 */ /* 0x000fea0003800000 */
[----:B------:R-:W-:Y:S01]  /*83a0*/  BPT.TRAP 0x1 ;  /* 0x000000040000795c */ /* 0x000fe20000300000 */
.L_x_20:
[----:B------:R-:W-:Y:S01]  /*83b0*/  ULEA UR10, UR6, UR37, 0x3 ;  /* 0x00000025060a7291 */ /* 0x000fe2000f8e183f */
[----:B------:R-:W-:-:S05]  /*83c0*/  IMAD.U32 R0, RZ, RZ, UR38 ;  /* 0x00000026ff007e24 */ /* 0x000fca000f8e00ff */
[----:B------:R-:W-:-:S04]  /*83d0*/  SHF.L.U32 R0, R0, 0x1f, RZ ;  /* 0x0000001f00007819 */ /* 0x000fc800000006ff */
[----:B------:R2:W3:Y:S01]  /*83e0*/  SYNCS.PHASECHK.TRANS64.TRYWAIT P2, [UR10+0x36850], R0 ;  /* 0x03685000ff0075a7 */ /* 0x0004e2000804014a */
[----:B------:R-:W-:Y:S05]  /*83f0*/  @!P0 BRA `(.L_x_21) ;  /* 0x0000000000048947 */ /* 0x000fea0003800000 */
[----:B------:R-:W-:Y:S01]  /*8400*/  BPT.TRAP 0x1 ;  /* 0x000000040000795c */ /* 0x000fe20000300000 */
.L_x_21:
[----:B---3--:R-:W-:Y:S05]  /*8410*/  @P2 BRA `(.L_x_22) ;  /* 0x0000000000082947 */ /* 0x008fea0003800000 */
[----:B------:R-:W3:Y:S02]  /*8420*/  SYNCS.PHASECHK.TRANS64.TRYWAIT P2, [UR10+0x36850], R0 ;  /* 0x03685000ff0075a7 */ /* 0x000ee4000804014a */
[----:B---3--:R-:W-:Y:S05]  /*8430*/  @!P2 BRA `(.L_x_23) ;  /* 0x0000008c006ca947 */ /* 0x008fea0003800000 */
.L_x_22:
[----:B------:R-:W-:Y:S01]  /*8440*/  UIADD3 UR37, UR37, 0x400, URZ ;  /* 0x0000040025257890 */ /* 0x000fe2000fffe03f */
[----:B------:R-:W-:Y:S01]  /*8450*/  WARPGROUP.ARRIVE ;  /* 0x00000000000079c5 */ /* 0x000fe20000000000 */
[----:B------:R-:W-:Y:S01]  /*8460*/  UMOV UR15, 0x40000040 ;  /* 0x40000040000f7882 */ /* 0x000fe20000000000 */
[----:B0-2---:R-:W-:Y:S01]  /*8470*/  FMUL.FTZ R0, R168, UR5 ;  /* 0x00000005a8007c20 */ /* 0x005fe20008410000 */
[----:B------:R-:W-:Y:S01]  /*8480*/  USHF.R.U32.HI UR37, URZ, 0x4, UR37 ;  /* 0x000000043f257899 */ /* 0x000fe20008011625 */
[----:B-1----:R-:W-:Y:S01]  /*8490*/  FMUL.FTZ R8, R169, UR5 ;  /* 0x00000005a9087c20 */ /* 0x002fe20008410000 */
[----:B------:R-:W-:Y:S01]  /*84a0*/  FMUL.FTZ R20, R172, UR5 ;  /* 0x00000005ac147c20 */ /* 0x000fe20008410000 */
[----:B------:R-:W-:Y:S01]  /*84b0*/  FMUL.FTZ R12, R170, UR5 ;  /* 0x00000005aa0c7c20 */ /* 0x000fe20008410000 */
[----:B------:R-:W-:Y:S01]  /*84c0*/  ULOP3.LUT UR37, UR37, 0x3fff, URZ, 0xc0, !UPT ;  /* 0x00003fff25257892 */ /* 0x000fe2000f8ec03f */
[----:B------:R-:W0:Y:S01]  /*84d0*/  MUFU.TANH R0, R0 ;  /* 0x0000000000007308 */ /* 0x000e220000002400 */
[----:B------:R-:W-:Y:S01]  /*84e0*/  FMUL.FTZ R170, R173, UR5 ;  /* 0x00000005adaa7c20 */ /* 0x000fe20008410000 */
[----:B------:R-:W-:Y:S01]  /*84f0*/  FMUL.FTZ R168, R174, UR5 ;  /* 0x00000005aea87c20 */ /* 0x000fe20008410000 */
[----:B------:R-:W-:Y:S01]  /*8500*/  ULOP3.LUT UR4, UR37, 0x3800000, URZ, 0xfc, !UPT ;  /* 0x0380000025047892 */ /* 0x000fe2000f8efc3f */
[----:B------:R-:W-:Y:S01]  /*8510*/  FMUL.FTZ R174, R160, UR5 ;  /* 0x00000005a0ae7c20 */ /* 0x000fe20008410000 */
[----:B------:R-:W-:Y:S01]  /*8520*/  FMUL.FTZ R218, R153, UR5 ;  /* 0x0000000599da7c20 */ /* 0x000fe20008410000 */
[----:B------:R-:W-:Y:S01]  /*8530*/  FMUL.FTZ R222, R144, UR5 ;  /* 0x0000000590de7c20 */ /* 0x000fe20008410000 */
[----:B------:R-:W-:Y:S01]  /*8540*/  UIMAD UR4, UR6, 0xa80, UR4 ;  /* 0x00000a80060478a4 */ /* 0x000fe2000f8e0204 */
[----:B------:R-:W1:Y:S01]  /*8550*/  MUFU.TANH R8, R8 ;  /* 0x0000000800087308 */ /* 0x000e620000002400 */
[----:B------:R-:W-:Y:S01]  /*8560*/  FMUL.FTZ R220, R145, UR5 ;  /* 0x0000000591dc7c20 */ /* 0x000fe20008410000 */
[----:B------:R-:W-:Y:S01]  /*8570*/  FMUL.FTZ R226, R148, UR5 ;  /* 0x0000000594e27c20 */ /* 0x000fe20008410000 */
[----:B------:R-:W-:Y:S01]  /*8580*/  UIADD3 UR6, UR4, 0x80, URZ ;  /* 0x0000008004067890 */ /* 0x000fe2000fffe03f */
[----:B------:R-:W-:Y:S01]  /*8590*/  FMUL.FTZ R224, R149, UR5 ;  /* 0x0000000595e07c20 */ /* 0x000fe20008410000 */
[----:B------:R-:W-:Y:S01]  /*85a0*/  FMUL.FTZ R230, R136, UR5 ;  /* 0x0000000588e67c20 */ /* 0x000fe20008410000 */
[----:B------:R-:W-:Y:S01]  /*85b0*/  UMOV UR14, UR4 ;  /* 0x00000004000e7c82 */ /* 0x000fe20008000000 */
[----:B------:R-:W-:Y:S01]  /*85c0*/  FMUL.FTZ R136, R137, UR5 ;  /* 0x0000000589887c20 */ /* 0x000fe20008410000 */
[----:B------:R-:W-:Y:S01]  /*85d0*/  HGMMA.64x192x16.F32.BF16 R24, R200, gdesc[UR12].tnspB, R24, gsb0 ;  /* 0x42e0000cc8187df0 */ /* 0x000fe20008001818 */
[----:B------:R-:W-:Y:S01]  /*85e0*/  UMOV UR15, 0x40000040 ;  /* 0x40000040000f7882 */ /* 0x000fe20000000000 */
[----:B------:R-:W-:Y:S01]  /*85f0*/  UMOV UR14, UR6 ;  /* 0x00000006000e7c82 */ /* 0x000fe20008000000 */
[----:B------:R-:W-:Y:S01]  /*8600*/  UIADD3 UR6, UR4, 0x100, URZ ;  /* 0x0000010004067890 */ /* 0x000fe2000fffe03f */
[----:B------:R-:W2:Y:S01]  /*8610*/  MUFU.TANH R20, R20 ;  /* 0x0000001400147308 */ /* 0x000ea20000002400 */
[----:B0-----:R-:W-:Y:S01]  /*8620*/  FMNMX.FTZ R5, R0, R10, !PT ;  /* 0x0000000a00057209 */ /* 0x001fe20007810000 */
[----:B------:R-:W-:Y:S01]  /*8630*/  FMUL.FTZ R148, R150, UR5 ;  /* 0x0000000596947c20 */ /* 0x000fe20008410000 */
[----:B------:R-:W-:Y:S01]  /*8640*/  FMUL.FTZ R150, R140, UR5 ;  /* 0x000000058c967c20 */ /* 0x000fe20008410000 */
[----:B------:R-:W-:Y:S01]  /*8650*/  FMUL.FTZ R228, R141, UR5 ;  /* 0x000000058de47c20 */ /* 0x000fe20008410000 */
[----:B-1----:R-:W-:Y:S01]  /*8660*/  FMNMX.FTZ R5, R8, R5, !PT ;  /* 0x0000000508057209 */ /* 0x002fe20007810000 */
[----:B------:R-:W-:Y:S01]  /*8670*/  FMUL.FTZ R232, R128, UR5 ;  /* 0x0000000580e87c20 */ /* 0x000fe20008410000 */
[----:B------:R-:W-:Y:S01]  /*8680*/  FMUL.FTZ R14, R171, UR5 ;  /* 0x00000005ab0e7c20 */ /* 0x000fe20008410000 */
[----:B------:R-:W0:Y:S01]  /*8690*/  MUFU.TANH R170, R170 ;  /* 0x000000aa00aa7308 */ /* 0x000e220000002400 */
[----:B------:R-:W-:Y:S01]  /*86a0*/  FMUL.FTZ R140, R129, UR5 ;  /* 0x00000005818c7c20 */ /* 0x000fe20008410000 */
[----:B------:R-:W-:Y:S01]  /*86b0*/  FMUL.FTZ R128, R132, UR5 ;  /* 0x0000000584807c20 */ /* 0x000fe20008410000 */
[----:B------:R-:W-:Y:S01]  /*86c0*/  FMUL.FTZ R172, R175, UR5 ;  /* 0x00000005afac7c20 */ /* 0x000fe20008410000 */
[----:B------:R-:W-:Y:S01]  /*86d0*/  FMUL.FTZ R132, R133, UR5 ;  /* 0x0000000585847c20 */ /* 0x000fe20008410000 */
[----:B------:R-:W-:Y:S01]  /*86e0*/  FMUL.FTZ R160, R162, UR5 ;  /* 0x00000005a2a07c20 */ /* 0x000fe20008410000 */
[----:B------:R-:W-:Y:S01]  /*86f0*/  FMUL.FTZ R120, R120, UR5 ;  /* 0x0000000578787c20 */ /* 0x000fe20008410000 */
[----:B------:R-:W-:Y:S01]  /*8700*/  FMUL.FTZ R162, R163, UR5 ;  /* 0x00000005a3a27c20 */ /* 0x000fe20008410000 */
[----:B------:R-:W1:Y:S01]  /*8710*/  MUFU.TANH R174, R174 ;  /* 0x000000ae00ae7308 */ /* 0x000e620000002400 */
[----:B--2---:R-:W-:Y:S01]  /*8720*/  FMNMX.FTZ R5, R20, R5, !PT ;  /* 0x0000000514057209 */ /* 0x004fe20007810000 */
[----:B------:R-:W-:Y:S01]  /*8730*/  FMUL.FTZ R141, R121, UR5 ;  /* 0x00000005798d7c20 */ /* 0x000fe20008410000 */
[----:B------:R-:W-:Y:S01]  /*8740*/  FMUL.FTZ R144, R146, UR5 ;  /* 0x0000000592907c20 */ /* 0x000fe20008410000 */
[----:B------:R-:W-:Y:S01]  /*8750*/  FMUL.FTZ R146, R147, UR5 ;  /* 0x0000000593927c20 */ /* 0x000fe20008410000 */
[----:B------:R-:W-:Y:S01]  /*8760*/  FMUL.FTZ R147, R124, UR5 ;  /* 0x000000057c937c20 */ /* 0x000fe20008410000 */
[----:B------:R-:W-:Y:S01]  /*8770*/  FMUL.FTZ R145, R125, UR5 ;  /* 0x000000057d917c20 */ /* 0x000fe20008410000 */
[----:B------:R-:W-:Y:S01]  /*8780*/  FMUL.FTZ R124, R151, UR5 ;  /* 0x00000005977c7c20 */ /* 0x000fe20008410000 */
[----:B------:R-:W-:Y:S01]  /*8790*/  MUFU.TANH R218, R218 ;  /* 0x000000da00da7308 */ /* 0x000fe20000002400 */
[----:B0-----:R-:W-:Y:S01]  /*87a0*/  FMNMX.FTZ R5, R170, R5, !PT ;  /* 0x00000005aa057209 */ /* 0x001fe20007810000 */
[----:B------:R-:W-:Y:S01]  /*87b0*/  FMUL.FTZ R138, R138, UR5 ;  /* 0x000000058a8a7c20 */ /* 0x000fe20008410000 */
[----:B------:R-:W-:Y:S01]  /*87c0*/  FMUL.FTZ R142, R142, UR5 ;  /* 0x000000058e8e7c20 */ /* 0x000fe20008410000 */
[----:B------:R-:W-:Y:S01]  /*87d0*/  FMUL.FTZ R130, R130, UR5 ;  /* 0x0000000582827c20 */ /* 0x000fe20008410000 */
[----:B------:R-:W-:Y:S01]  /*87e0*/  FMUL.FTZ R234, R131, UR5 ;  /* 0x0000000583ea7c20 */ /* 0x000fe20008410000 */
[----:B------:R-:W-:Y:S01]  /*87f0*/  FMUL.FTZ R134, R134, UR5 ;  /* 0x0000000586867c20 */ /* 0x000fe20008410000 */
[----:B------:R-:W-:Y:S01]  /*8800*/  FMUL.FTZ R236, R135, UR5 ;  /* 0x0000000587ec7c20 */ /* 0x000fe20008410000 */
[----:B------:R-:W-:Y:S01]  /*8810*/  MUFU.TANH R222, R222 ;  /* 0x000000de00de7308 */ /* 0x000fe20000002400 */
[----:B-1----:R-:W-:Y:S01]  /*8820*/  FMNMX.FTZ R5, R174, R5, !PT ;  /* 0x00000005ae057209 */ /* 0x002fe20007810000 */
[----:B------:R-:W-:Y:S01]  /*8830*/  FMUL.FTZ R122, R122, UR5 ;  /* 0x000000057a7a7c20 */ /* 0x000fe20008410000 */
[----:B------:R-:W-:Y:S01]  /*8840*/  FMUL.FTZ R13, R123, UR5 ;  /* 0x000000057b0d7c20 */ /* 0x000fe20008410000 */
[----:B------:R-:W-:Y:S01]  /*8850*/  FMUL.FTZ R126, R126, UR5 ;  /* 0x000000057e7e7c20 */ /* 0x000fe20008410000 */
[----:B------:R-:W-:Y:S01]  /*8860*/  FMUL.FTZ R15, R127, UR5 ;  /* 0x000000057f0f7c20 */ /* 0x000fe20008410000 */
[C---:B------:R-:W-:Y:S01]  /*8870*/  ISETP.GT.AND P2, PT, R11.reuse, RZ, PT ;  /* 0x000000ff0b00720c */ /* 0x040fe20003f44270 */
[----:B------:R-:W-:Y:S01]  /*8880*/  UMOV UR38, UR39 ;  /* 0x0000002700267c82 */ /* 0x000fe20008000000 */
[----:B------:R-:W-:Y:S01]  /*8890*/  MUFU.TANH R220, R220 ;  /* 0x000000dc00dc7308 */ /* 0x000fe20000002400 */
[----:B------:R-:W-:-:S07]  /*88a0*/  VIADD R11, R11, 0xffffffff ;  /* 0xffffffff0b0b7836 */ /* 0x000fce0000000000 */
[----:B------:R-:W-:Y:S08]  /*88b0*/  MUFU.TANH R226, R226 ;  /* 0x000000e200e27308 */ /* 0x000ff00000002400 */
[----:B------:R-:W-:Y:S08]  /*88c0*/  MUFU.TANH R224, R224 ;  /* 0x000000e000e07308 */ /* 0x000ff00000002400 */
[----:B------:R-:W-:Y:S08]  /*88d0*/  MUFU.TANH R230, R230 ;  /* 0x000000e600e67308 */ /* 0x000ff00000002400 */
[----:B------:R-:W-:Y:S08]  /*88e0*/  MUFU.TANH R136, R136 ;  /* 0x0000008800887308 */ /* 0x000ff00000002400 */
[----:B------:R-:W-:Y:S08]  /*88f0*/  MUFU.TANH R150, R150 ;  /* 0x0000009600967308 */ /* 0x000ff00000002400 */
[----:B------:R-:W-:Y:S08]  /*8900*/  MUFU.TANH R228, R228 ;  /* 0x000000e400e47308 */ /* 0x000ff00000002400 */
[----:B------:R-:W0:Y:S08]  /*8910*/  MUFU.TANH R12, R12 ;  /* 0x0000000c000c7308 */ /* 0x000e300000002400 */
[----:B------:R-:W-:Y:S08]  /*8920*/  MUFU.TANH R232, R232 ;  /* 0x000000e800e87308 */ /* 0x000ff00000002400 */
[----:B------:R-:W1:Y:S01]  /*8930*/  MUFU.TANH R14, R14 ;  /* 0x0000000e000e7308 */ /* 0x000e620000002400 */
[----:B0-----:R-:W-:-:S07]  /*8940*/  FMNMX.FTZ R121, R12, R9, !PT ;  /* 0x000000090c797209 */ /* 0x001fce0007810000 */
[----:B------:R-:W-:Y:S08]  /*8950*/  MUFU.TANH R140, R140 ;  /* 0x0000008c008c7308 */ /* 0x000ff00000002400 */
[----:B------:R-:W0:Y:S01]  /*8960*/  MUFU.TANH R168, R168 ;  /* 0x000000a800a87308 */ /* 0x000e220000002400 */
[----:B-1----:R-:W-:-:S07]  /*8970*/  FMNMX.FTZ R121, R14, R121, !PT ;  /* 0x000000790e797209 */ /* 0x002fce0007810000 */
        /* <DEDUP_REMOVED lines=10> */
[----:B------:R-:W-:Y:S01]  /*8a20*/  MUFU.TANH R147, R147 ;  /* 0x0000009300937308 */ /* 0x000fe20000002400 */
[----:B-1----:R-:W-:-:S07]  /*8a30*/  FMNMX.FTZ R121, R162, R121, !PT ;  /* 0x00000079a2797209 */ /* 0x002fce0007810000 */
[----:B------:R-:W-:Y:S01]  /*8a40*/  MUFU.TANH R145, R145 ;  /* 0x0000009100917308 */ /* 0x000fe20000002400 */
[----:B------:R-:W-:Y:S02]  /*8a50*/  WARPGROUP.DEPBAR.LE gsb0, 0x0 ;  /* 0x00008000000079c5 */ /* 0x000fe40000010000 */
[----:B------:R-:W-:Y:S01]  /*8a60*/  WARPGROUP.ARRIVE ;  /* 0x00000000000079c5 */ /* 0x000fe20000000000 */
[----:B------:R-:W-:Y:S01]  /*8a70*/  FMUL.FTZ R200, R165, UR5 ;  /* 0x00000005a5c87c20 */ /* 0x000fe20008410000 */
[----:B------:R-:W-:Y:S01]  /*8a80*/  FMUL.FTZ R202, R152, UR5 ;  /* 0x0000000598ca7c20 */ /* 0x000fe20008410000 */
[----:B------:R-:W-:Y:S01]  /*8a90*/  FMUL.FTZ R152, R154, UR5 ;  /* 0x000000059a987c20 */ /* 0x000fe20008410000 */
[----:B------:R-:W-:Y:S01]  /*8aa0*/  FMUL.FTZ R154, R155, UR5 ;  /* 0x000000059b9a7c20 */ /* 0x000fe20008410000 */
[----:B------:R-:W-:Y:S01]  /*8ab0*/  MUFU.TANH R144, R144 ;  /* 0x0000009000907308 */ /* 0x000fe20000002400 */
[----:B------:R-:W-:Y:S01]  /*8ac0*/  HGMMA.64x192x16.F32.BF16 R24, R196, gdesc[UR12].tnspB, R24, gsb0 ;  /* 0x42e0000cc4187df0 */ /* 0x000fe20008001818 */
[----:B------:R-:W-:Y:S01]  /*8ad0*/  UMOV UR14, UR6 ;  /* 0x00000006000e7c82 */ /* 0x000fe20008000000 */
[----:B------:R-:W-:Y:S01]  /*8ae0*/  UMOV UR15, 0x40000040 ;  /* 0x40000040000f7882 */ /* 0x000fe20000000000 */
[----:B------:R-:W-:-:S04]  /*8af0*/  UIADD3 UR6, UR4, 0x180, URZ ;  /* 0x0000018004067890 */ /* 0x000fc8000fffe03f */
[----:B------:R-:W-:Y:S08]  /*8b00*/  MUFU.TANH R200, R200 ;  /* 0x000000c800c87308 */ /* 0x000ff00000002400 */
        /* <DEDUP_REMOVED lines=15> */
[----:B------:R-:W-:Y:S01]  /*8c00*/  MUFU.TANH R15, R15 ;  /* 0x0000000f000f7308 */ /* 0x000fe20000002400 */
[----:B------:R-:W-:-:S02]  /*8c10*/  WARPGROUP.DEPBAR.LE gsb0, 0x0 ;  /* 0x00008000000079c5 */ /* 0x000fc40000010000 */
[----:B------:R-:W-:Y:S01]  /*8c20*/  WARPGROUP.ARRIVE ;  /* 0x00000000000079c5 */ /* 0x000fe20000000000 */
[----:B------:R-:W-:Y:S01]  /*8c30*/  FMUL.FTZ R196, R161, UR5 ;  /* 0x00000005a1c47c20 */ /* 0x000fe20008410000 */
[----:B------:R-:W-:Y:S01]  /*8c40*/  FMUL.FTZ R198, R164, UR5 ;  /* 0x00000005a4c67c20 */ /* 0x000fe20008410000 */
[----:B------:R-:W-:Y:S01]  /*8c50*/  FMUL.FTZ R164, R166, UR5 ;  /* 0x00000005a6a47c20 */ /* 0x000fe20008410000 */
[----:B------:R-:W-:Y:S02]  /*8c60*/  FMUL.FTZ R166, R167, UR5 ;  /* 0x00000005a7a67c20 */ /* 0x000fe40008410000 */
[----:B------:R-:W-:Y:S01]  /*8c70*/  HGMMA.64x192x16.F32.BF16 R24, R192, gdesc[UR12].tnspB, R24, gsb0 ;  /* 0x42e0000cc0187df0 */ /* 0x000fe20008001818 */
[----:B------:R-:W-:Y:S01]  /*8c80*/  UMOV UR14, UR6 ;  /* 0x00000006000e7c82 */ /* 0x000fe20008000000 */
[----:B------:R-:W-:Y:S01]  /*8c90*/  UMOV UR15, 0x40000040 ;  /* 0x40000040000f7882 */ /* 0x000fe20000000000 */
[----:B------:R-:W-:Y:S01]  /*8ca0*/  UIADD3 UR6, UR4, 0x200, URZ ;  /* 0x0000020004067890 */ /* 0x000fe2000fffe03f */
[----:B------:R-:W0:Y:S08]  /*8cb0*/  MUFU.TANH R196, R196 ;  /* 0x000000c400c47308 */ /* 0x000e300000002400 */
[----:B------:R-:W1:Y:S08]  /*8cc0*/  MUFU.TANH R198, R198 ;  /* 0x000000c600c67308 */ /* 0x000e700000002400 */
[----:B------:R-:W2:Y:S01]  /*8cd0*/  MUFU.TANH R164, R164 ;  /* 0x000000a400a47308 */ /* 0x000ea20000002400 */
[----:B0-----:R-:W-:-:S07]  /*8ce0*/  FMNMX.FTZ R5, R196, R5, !PT ;  /* 0x00000005c4057209 */ /* 0x001fce0007810000 */
[----:B------:R-:W0:Y:S01]  /*8cf0*/  MUFU.TANH R166, R166 ;  /* 0x000000a600a67308 */ /* 0x000e220000002400 */
[----:B-1----:R-:W-:-:S04]  /*8d00*/  FMNMX.FTZ R5, R198, R5, !PT ;  /* 0x00000005c6057209 */ /* 0x002fc80007810000 */
[----:B------:R-:W-:-:S04]  /*8d10*/  FMNMX.FTZ R5, R200, R5, !PT ;  /* 0x00000005c8057209 */ /* 0x000fc80007810000 */
[----:B------:R-:W-:Y:S02]  /*8d20*/  FMNMX.FTZ R5, R202, R5, !PT ;  /* 0x00000005ca057209 */ /* 0x000fe40007810000 */
[----:B--2---:R-:W-:Y:S02]  /*8d30*/  FMNMX.FTZ R121, R164, R121, !PT ;  /* 0x00000079a4797209 */ /* 0x004fe40007810000 */
[----:B------:R-:W-:Y:S02]  /*8d40*/  FMNMX.FTZ R5, R218, R5, !PT ;  /* 0x00000005da057209 */ /* 0x000fe40007810000 */
[----:B0-----:R-:W-:-:S04]  /*8d50*/  FMNMX.FTZ R121, R166, R121, !PT ;  /* 0x00000079a6797209 */ /* 0x001fc80007810000 */
[----:B------:R-:W-:-:S04]  /*8d60*/  FMNMX.FTZ R121, R152, R121, !PT ;  /* 0x0000007998797209 */ /* 0x000fc80007810000 */
[----:B------:R-:W-:Y:S01]  /*8d70*/  FMNMX.FTZ R121, R154, R121, !PT ;  /* 0x000000799a797209 */ /* 0x000fe20007810000 */
[----:B------:R-:W-:Y:S02]  /*8d80*/  WARPGROUP.DEPBAR.LE gsb0, 0x0 ;  /* 0x00008000000079c5 */ /* 0x000fe40000010000 */
        /* <DEDUP_REMOVED lines=8> */
[----:B------:R-:W0:Y:S01]  /*8e10*/  MUFU.TANH R194, R194 ;  /* 0x000000c200c27308 */ /* 0x000e220000002400 */
[----:B------:R-:W-:-:S02]  /*8e20*/  UIADD3 UR6, UR4, 0x280, URZ ;  /* 0x0000028004067890 */ /* 0x000fc4000fffe03f */
[----:B------:R-:W-:-:S05]  /*8e30*/  UIADD3 UR4, UR4, 0x300, URZ ;  /* 0x0000030004047890 */ /* 0x000fca000fffe03f */
        /* <DEDUP_REMOVED lines=8> */
[----:B------:R-:W-:-:S04]  /*8ec0*/  FMNMX.FTZ R5, R226, R5, !PT ;  /* 0x00000005e2057209 */ /* 0x000fc80007810000 */
[----:B------:R-:W-:Y:S02]  /*8ed0*/  FMNMX.FTZ R5, R224, R5, !PT ;  /* 0x00000005e0057209 */ /* 0x000fe40007810000 */
[----:B0-----:R-:W-:Y:S02]  /*8ee0*/  FMNMX.FTZ R121, R158, R121, !PT ;  /* 0x000000799e797209 */ /* 0x001fe40007810000 */
[----:B------:R-:W-:Y:S02]  /*8ef0*/  FMNMX.FTZ R5, R230, R5, !PT ;  /* 0x00000005e6057209 */ /* 0x000fe40007810000 */
[----:B------:R-:W-:Y:S02]  /*8f00*/  FMNMX.FTZ R121, R144, R121, !PT ;  /* 0x0000007990797209 */ /* 0x000fe40007810000 */
[----:B------:R-:W-:Y:S02]  /*8f10*/  FMNMX.FTZ R5, R136, R5, !PT ;  /* 0x0000000588057209 */ /* 0x000fe40007810000 */
[----:B------:R-:W-:-:S02]  /*8f20*/  FMNMX.FTZ R121, R146, R121, !PT ;  /* 0x0000007992797209 */ /* 0x000fc40007810000 */
[----:B------:R-:W-:Y:S02]  /*8f30*/  FMNMX.FTZ R5, R150, R5, !PT ;  /* 0x0000000596057209 */ /* 0x000fe40007810000 */
[----:B------:R-:W-:Y:S02]  /*8f40*/  FMNMX.FTZ R121, R148, R121, !PT ;  /* 0x0000007994797209 */ /* 0x000fe40007810000 */
[----:B------:R-:W-:Y:S02]  /*8f50*/  FMNMX.FTZ R5, R228, R5, !PT ;  /* 0x00000005e4057209 */ /* 0x000fe40007810000 */
[----:B------:R-:W-:Y:S02]  /*8f60*/  FMNMX.FTZ R121, R124, R121, !PT ;  /* 0x000000797c797209 */ /* 0x000fe40007810000 */
[----:B------:R-:W-:Y:S02]  /*8f70*/  FMNMX.FTZ R5, R232, R5, !PT ;  /* 0x00000005e8057209 */ /* 0x000fe40007810000 */
[----:B------:R-:W-:-:S02]  /*8f80*/  FMNMX.FTZ R121, R138, R121, !PT ;  /* 0x000000798a797209 */ /* 0x000fc40007810000 */
[----:B------:R-:W-:-:S04]  /*8f90*/  FMNMX.FTZ R5, R140, R5, !PT ;  /* 0x000000058c057209 */ /* 0x000fc80007810000 */
[----:B------:R-:W-:-:S04]  /*8fa0*/  FMNMX.FTZ R5, R128, R5, !PT ;  /* 0x0000000580057209 */ /* 0x000fc80007810000 */
[----:B------:R-:W-:-:S04]  /*8fb0*/  FMNMX.FTZ R5, R132, R5, !PT ;  /* 0x0000000584057209 */ /* 0x000fc80007810000 */
[----:B------:R-:W-:-:S04]  /*8fc0*/  FMNMX.FTZ R6, R120, R5, !PT ;  /* 0x0000000578067209 */ /* 0x000fc80007810000 */
[----:B------:R-:W-:-:S04]  /*8fd0*/  FMNMX.FTZ R6, R141, R6, !PT ;  /* 0x000000068d067209 */ /* 0x000fc80007810000 */
[----:B------:R-:W-:-:S04]  /*8fe0*/  FMNMX.FTZ R6, R147, R6, !PT ;  /* 0x0000000693067209 */ /* 0x000fc80007810000 */
[----:B------:R-:W-:-:S05]  /*8ff0*/  FMNMX.FTZ R6, R145, R6, !PT ;  /* 0x0000000691067209 */ /* 0x000fca0007810000 */
[----:B------:R-:W0:Y:S02]  /*9000*/  SHFL.BFLY PT, R5, R6, 0x2, 0x1f ;  /* 0x0c401f0006057f89 */ /* 0x000e2400000e0000 */
[----:B0-----:R-:W-:Y:S02]  /*9010*/  FMNMX.FTZ R7, R6, R5, !PT ;  /* 0x0000000506077209 */ /* 0x001fe40007810000 */
[----:B------:R-:W0:Y:S03]  /*9020*/  LDC R5, c[0x0][0x988] ;  /* 0x00026200ff057b82 */ /* 0x000e260000000800 */
[----:B------:R-:W1:Y:S02]  /*9030*/  SHFL.BFLY PT, R6, R7, 0x1, 0x1f ;  /* 0x0c201f0007067f89 */ /* 0x000e6400000e0000 */
[----:B-1----:R-:W-:-:S05]  /*9040*/  FMNMX.FTZ R7, R7, R6, !PT ;  /* 0x0000000607077209 */ /* 0x002fca0007810000 */
[C---:B0-----:R-:W-:Y:S01]  /*9050*/  FMUL.FTZ R149, R7.reuse, R5 ;  /* 0x0000000507957220 */ /* 0x041fe20000410000 */
[----:B------:R-:W-:-:S03]  /*9060*/  FADD.FTZ R6, -R7, R10 ;  /* 0x0000000a07067221 */ /* 0x000fc60000010100 */
[-CC-:B------:R-:W-:Y:S01]  /*9070*/  FFMA.FTZ R21, R0, R5.reuse, -R149.reuse ;  /* 0x0000000500157223 */ /* 0x180fe20000010895 */
        /* <DEDUP_REMOVED lines=17> */
[-C--:B------:R-:W-:Y:S01]  /*9190*/  FFMA.FTZ R141, R141, R5.reuse, -R149 ;  /* 0x000000058d8d7223 */ /* 0x080fe20000010895 */
[----:B------:R-:W-:Y:S01]  /*91a0*/  FMUL.FTZ R6, R6, R5 ;  /* 0x0000000506067220 */ /* 0x000fe20000410000 */
[----:B------:R-:W-:Y:S08]  /*91b0*/  MUFU.EX2 R21, R21 ;  /* 0x0000001500157308 */ /* 0x000ff00000000800 */
[----:B------:R-:W0:Y:S08]  /*91c0*/  MUFU.EX2 R6, R6 ;  /* 0x0000000600067308 */ /* 0x000e300000000800 */
[----:B------:R-:W1:Y:S08]  /*91d0*/  MUFU.EX2 R10, R10 ;  /* 0x0000000a000a7308 */ /* 0x000e700000000800 */
[----:B------:R-:W-:Y:S01]  /*91e0*/  MUFU.EX2 R20, R20 ;  /* 0x0000001400147308 */ /* 0x000fe20000000800 */
[----:B0-----:R-:W-:Y:S01]  /*91f0*/  FFMA.FTZ R3, R6, R3, R21 ;  /* 0x0000000306037223 */ /* 0x001fe20000010015 */
[----:B------:R-:W-:-:S02]  /*9200*/  WARPGROUP.DEPBAR.LE gsb0, 0x0 ;  /* 0x00008000000079c5 */ /* 0x000fc40000010000 */
[----:B------:R-:W-:Y:S01]  /*9210*/  WARPGROUP.ARRIVE ;  /* 0x00000000000079c5 */ /* 0x000fe20000000000 */
[----:B------:R-:W-:Y:S01]  /*9220*/  FMUL.FTZ R188, R139, UR5 ;  /* 0x000000058bbc7c20 */ /* 0x000fe20008410000 */
[----:B------:R-:W-:Y:S01]  /*9230*/  FMUL.FTZ R190, R143, UR5 ;  /* 0x000000058fbe7c20 */ /* 0x000fe20008410000 */
[----:B------:R-:W-:Y:S01]  /*9240*/  FFMA.FTZ R143, R140, R5, -R149 ;  /* 0x000000058c8f7223 */ /* 0x000fe20000010895 */
[----:B------:R-:W0:Y:S01]  /*9250*/  MUFU.EX2 R135, R135 ;  /* 0x0000008700877308 */ /* 0x000e220000000800 */
[C---:B-1----:R-:W-:Y:S01]  /*9260*/  FADD.FTZ R3, R10.reuse, R3 ;  /* 0x000000030a037221 */ /* 0x042fe20000010000 */
[----:B------:R-:W-:Y:S01]  /*9270*/  HGMMA.64x192x16.F32.BF16 R24, R184, gdesc[UR12].tnspB, R24, gsb0 ;  /* 0x42e0000cb8187df0 */ /* 0x000fe20008001818 */
[----:B------:R-:W-:Y:S01]  /*9280*/  UMOV UR14, UR6 ;  /* 0x00000006000e7c82 */ /* 0x000fe20008000000 */
[----:B------:R-:W-:Y:S01]  /*9290*/  UMOV UR15, 0x40000040 ;  /* 0x40000040000f7882 */ /* 0x000fe20000000000 */
[----:B------:R-:W-:Y:S01]  /*92a0*/  UMOV UR6, UR4 ;  /* 0x0000000400067c82 */ /* 0x000fe20008000000 */
[----:B------:R-:W-:-:S02]  /*92b0*/  F2FP.BF16.F32.PACK_AB R200, R10, R21 ;  /* 0x000000150ac8723e */ /* 0x000fc400000010ff */
[----:B------:R-:W1:Y:S08]  /*92c0*/  MUFU.TANH R188, R188 ;  /* 0x000000bc00bc7308 */ /* 0x000e700000002400 */
[----:B------:R-:W2:Y:S01]  /*92d0*/  MUFU.TANH R190, R190 ;  /* 0x000000be00be7308 */ /* 0x000ea20000002400 */
[----:B0-----:R-:W-:-:S07]  /*92e0*/  F2FP.BF16.F32.PACK_AB R202, R135, R20 ;  /* 0x0000001487ca723e */ /* 0x001fce00000010ff */
[----:B------:R-:W-:Y:S01]  /*92f0*/  MUFU.EX2 R137, R137 ;  /* 0x0000008900897308 */ /* 0x000fe20000000800 */
[----:B-1----:R-:W-:-:S04]  /*9300*/  FMNMX.FTZ R121, R188, R121, !PT ;  /* 0x00000079bc797209 */ /* 0x002fc80007810000 */
[----:B------:R-:W-:-:S03]  /*9310*/  FMNMX.FTZ R121, R142, R121, !PT ;  /* 0x000000798e797209 */ /* 0x000fc60007810000 */
[----:B------:R-:W-:Y:S01]  /*9320*/  MUFU.EX2 R196, R196 ;  /* 0x000000c400c47308 */ /* 0x000fe20000000800 */
[----:B--2---:R-:W-:-:S04]  /*9330*/  FMNMX.FTZ R121, R190, R121, !PT ;  /* 0x00000079be797209 */ /* 0x004fc80007810000 */
[----:B------:R-:W-:-:S03]  /*9340*/  FMNMX.FTZ R121, R130, R121, !PT ;  /* 0x0000007982797209 */ /* 0x000fc60007810000 */
[----:B------:R-:W-:Y:S01]  /*9350*/  MUFU.EX2 R198, R198 ;  /* 0x000000c600c67308 */ /* 0x000fe20000000800 */
[----:B------:R-:W-:-:S04]  /*9360*/  FMNMX.FTZ R121, R234, R121, !PT ;  /* 0x00000079ea797209 */ /* 0x000fc80007810000 */
[----:B------:R-:W-:-:S03]  /*9370*/  FMNMX.FTZ R131, R134, R121, !PT ;  /* 0x0000007986837209 */ /* 0x000fc60007810000 */
[----:B------:R-:W-:Y:S01]  /*9380*/  MUFU.EX2 R127, R127 ;  /* 0x0000007f007f7308 */ /* 0x000fe20000000800 */
[----:B------:R-:W-:-:S04]  /*9390*/  FMNMX.FTZ R131, R236, R131, !PT ;  /* 0x00000083ec837209 */ /* 0x000fc80007810000 */
[----:B------:R-:W-:-:S03]  /*93a0*/  FMNMX.FTZ R0, R122, R131, !PT ;  /* 0x000000837a007209 */ /* 0x000fc60007810000 */
[----:B------:R-:W-:Y:S01]  /*93b0*/  MUFU.EX2 R125, R125 ;  /* 0x0000007d007d7308 */ /* 0x000fe20000000800 */
[----:B------:R-:W-:-:S04]  /*93c0*/  FMNMX.FTZ R131, R13, R0, !PT ;  /* 0x000000000d837209 */ /* 0x000fc80007810000 */
[----:B------:R-:W-:Y:S01]  /*93d0*/  FMNMX.FTZ R0, R126, R131, !PT ;  /* 0x000000837e007209 */ /* 0x000fe20007810000 */
[----:B------:R-:W-:Y:S02]  /*93e0*/  FFMA.FTZ R131, R136, R5, -R149 ;  /* 0x0000000588837223 */ /* 0x000fe40000010895 */
[----:B------:R-:W0:Y:S01]  /*93f0*/  MUFU.EX2 R170, R170 ;  /* 0x000000aa00aa7308 */ /* 0x000e220000000800 */
[----:B------:R-:W-:-:S05]  /*9400*/  FMNMX.FTZ R0, R15, R0, !PT ;  /* 0x000000000f007209 */ /* 0x000fca0007810000 */
[----:B------:R-:W1:Y:S02]  /*9410*/  SHFL.BFLY PT, R139, R0, 0x2, 0x1f ;  /* 0x0c401f00008b7f89 */ /* 0x000e6400000e0000 */
[----:B------:R-:W-:Y:S08]  /*9420*/  MUFU.EX2 R194, R194 ;  /* 0x000000c200c27308 */ /* 0x000ff00000000800 */
[----:B------:R-:W-:Y:S01]  /*9430*/  MUFU.EX2 R129, R129 ;  /* 0x0000008100817308 */ /* 0x000fe20000000800 */
[----:B0-----:R-:W-:-:S07]  /*9440*/  F2FP.BF16.F32.PACK_AB R192, R170, R125 ;  /* 0x0000007daac0723e */ /* 0x001fce00000010ff */
[----:B------:R-:W-:Y:S01]  /*9450*/  MUFU.EX2 R123, R123 ;  /* 0x0000007b007b7308 */ /* 0x000fe20000000800 */
[----:B-1----:R-:W-:Y:S01]  /*9460*/  FMNMX.FTZ R136, R0, R139, !PT ;  /* 0x0000008b00887209 */ /* 0x002fe20007810000 */
[----:B------:R-:W-:-:S06]  /*9470*/  FFMA.FTZ R139, R132, R5, -R149 ;  /* 0x00000005848b7223 */ /* 0x000fcc0000010895 */
[----:B------:R-:W-:Y:S01]  /*9480*/  MUFU.EX2 R174, R174 ;  /* 0x000000ae00ae7308 */ /* 0x000fe20000000800 */
[----:B------:R-:W0:Y:S07]  /*9490*/  SHFL.BFLY PT, R151, R136, 0x1, 0x1f ;  /* 0x0c201f0088977f89 */ /* 0x000e2e00000e0000 */
[----:B------:R-:W-:Y:S08]  /*94a0*/  MUFU.EX2 R121, R226 ;  /* 0x000000e200797308 */ /* 0x000ff00000000800 */
[----:B------:R-:W-:Y:S08]  /*94b0*/  MUFU.EX2 R218, R218 ;  /* 0x000000da00da7308 */ /* 0x000ff00000000800 */
[----:B------:R-:W-:Y:S01]  /*94c0*/  MUFU.EX2 R131, R131 ;  /* 0x0000008300837308 */ /* 0x000fe20000000800 */
[----:B0-----:R-:W-:-:S05]  /*94d0*/  FMNMX.FTZ R8, R136, R151, !PT ;  /* 0x0000009788087209 */ /* 0x001fca0007810000 */
[----:B------:R-:W-:Y:S02]  /*94e0*/  FADD.FTZ R0, -R8, R9 ;  /* 0x0000000908007221 */ /* 0x000fe40000010100 */
[----:B------:R-:W-:Y:S02]  /*94f0*/  MUFU.EX2 R133, R133 ;  /* 0x0000008500857308 */ /* 0x000fe40000000800 */
[----:B------:R-:W-:-:S06]  /*9500*/  FMUL.FTZ R0, R0, R5 ;  /* 0x0000000500007220 */ /* 0x000fcc0000410000 */
[----:B------:R-:W-:Y:S08]  /*9510*/  MUFU.EX2 R143, R143 ;  /* 0x0000008f008f7308 */ /* 0x000ff00000000800 */
[----:B------:R-:W-:Y:S08]  /*9520*/  MUFU.EX2 R0, R0 ;  /* 0x0000000000007308 */ /* 0x000ff00000000800 */
[----:B------:R-:W-:Y:S08]  /*9530*/  MUFU.EX2 R139, R139 ;  /* 0x0000008b008b7308 */ /* 0x000ff00000000800 */
[----:B------:R-:W-:Y:S08]  /*9540*/  MUFU.EX2 R120, R120 ;  /* 0x0000007800787308 */ /* 0x000ff00000000800 */
[----:B------:R-:W0:Y:S01]  /*9550*/  MUFU.EX2 R141, R141 ;  /* 0x0000008d008d7308 */ /* 0x000e220000000800 */
[----:B------:R-:W-:-:S02]  /*9560*/  WARPGROUP.DEPBAR.LE gsb0, 0x0 ;  /* 0x00008000000079c5 */ /* 0x000fc40000010000 */
[----:B------:R-:W-:Y:S01]  /*9570*/  WARPGROUP.ARRIVE ;  /* 0x00000000000079c5 */ /* 0x000fe20000000000 */
[-CC-:B------:R-:W-:Y:S01]  /*9580*/  FFMA.FTZ R184, R230, R5.reuse, -R149.reuse ;  /* 0x00000005e6b87223 */ /* 0x180fe20000010895 */
[----:B------:R-:W-:-:S04]  /*9590*/  FFMA.FTZ R186, R150, R5, -R149 ;  /* 0x0000000596ba7223 */ /* 0x000fc80000010895 */
[----:B------:R-:W-:Y:S01]  /*95a0*/  HGMMA.64x192x16.F32.BF16 R24, R180, gdesc[UR12].tnspB, R24, gsb0 ;  /* 0x42e0000cb4187df0 */ /* 0x000fe20008001818 */
[----:B------:R-:W-:Y:S08]  /*95b0*/  MUFU.EX2 R184, R184 ;  /* 0x000000b800b87308 */ /* 0x000ff00000000800 */
[----:B------:R-:W-:Y:S01]  /*95c0*/  MUFU.EX2 R186, R186 ;  /* 0x000000ba00ba7308 */ /* 0x000fe20000000800 */
[----:B------:R-:W-:-:S02]  /*95d0*/  WARPGROUP.DEPBAR.LE gsb0, 0x0 ;  /* 0x00008000000079c5 */ /* 0x000fc40000010000 */
[-CC-:B------:R-:W-:Y:S01]  /*95e0*/  FFMA.FTZ R182, R128, R5.reuse, -R149.reuse ;  /* 0x0000000580b67223 */ /* 0x180fe20000010895 */
[-CC-:B------:R-:W-:Y:S01]  /*95f0*/  FFMA.FTZ R180, R232, R5.reuse, -R149.reuse ;  /* 0x00000005e8b47223 */ /* 0x180fe20000010895 */
[-CC-:B------:R-:W-:Y:S01]  /*9600*/  FFMA.FTZ R128, R147, R5.reuse, -R149.reuse ;  /* 0x0000000593807223 */ /* 0x180fe20000010895 */
[-C--:B------:R-:W-:Y:S01]  /*9610*/  FFMA.FTZ R149, R145, R5.reuse, -R149 ;  /* 0x0000000591957223 */ /* 0x080fe20000010895 */
[-C--:B------:R-:W-:Y:S01]  /*9620*/  FMUL.FTZ R145, R8, R5.reuse ;  /* 0x0000000508917220 */ /* 0x080fe20000410000 */
[----:B------:R-:W-:Y:S01]  /*9630*/  WARPGROUP.ARRIVE ;  /* 0x00000000000079c5 */ /* 0x000fe20000000000 */
[----:B------:R-:W-:Y:S01]  /*9640*/  IMAD.U32 R147, RZ, RZ, UR10 ;  /* 0x0000000aff937e24 */ /* 0x000fe2000f8e00ff */
[----:B------:R-:W-:Y:S01]  /*9650*/  MUFU.EX2 R9, R149 ;  /* 0x0000009500097308 */ /* 0x000fe20000000800 */
[-CC-:B------:R-:W-:Y:S01]  /*9660*/  FFMA.FTZ R189, R144, R5.reuse, -R145.reuse ;  /* 0x0000000590bd7223 */ /* 0x180fe20000010891 */
[-CC-:B------:R-:W-:Y:S01]  /*9670*/  FFMA.FTZ R144, R146, R5.reuse, -R145.reuse ;  /* 0x0000000592907223 */ /* 0x180fe20000010891 */
[----:B------:R-:W-:Y:S01]  /*9680*/  IMAD.U32 R146, RZ, RZ, UR7 ;  /* 0x00000007ff927e24 */ /* 0x000fe2000f8e00ff */
[----:B------:R-:W-:Y:S01]  /*9690*/  UMOV UR7, 0x40000040 ;  /* 0x4000004000077882 */ /* 0x000fe20000000000 */
[-CC-:B------:R-:W-:Y:S01]  /*96a0*/  FFMA.FTZ R201, R12, R5.reuse, -R145.reuse ;  /* 0x000000050cc97223 */ /* 0x180fe20000010891 */
[----:B------:R-:W-:Y:S01]  /*96b0*/  HGMMA.64x192x16.F32.BF16 R24, R176, gdesc[UR4].tnspB, R24, gsb0 ;  /* 0x42e00004b0187df0 */ /* 0x000fe20008001818 */
[-CC-:B------:R-:W-:Y:S01]  /*96c0*/  FFMA.FTZ R12, R14, R5.reuse, -R145.reuse ;  /* 0x000000050e0c7223 */ /* 0x180fe20000010891 */
[----:B------:R-:W-:Y:S01]  /*96d0*/  FFMA.FTZ R203, R168, R5, -R145 ;  /* 0x00000005a8cb7223 */ /* 0x000fe20000010891 */
[----:B------:R-:W-:-:S02]  /*96e0*/  @!P1 VIADD R146, R146, 0x36840 ;  /* 0x0003684092929836 */ /* 0x000fc40000000000 */
[-CC-:B------:R-:W-:Y:S01]  /*96f0*/  FFMA.FTZ R14, R172, R5.reuse, -R145.reuse ;  /* 0x00000005ac0e7223 */ /* 0x180fe20000010891 */
[----:B------:R-:W1:Y:S01]  /*9700*/  MUFU.EX2 R201, R201 ;  /* 0x000000c900c97308 */ /* 0x000e620000000800 */
[-CC-:B------:R-:W-:Y:S01]  /*9710*/  FFMA.FTZ R197, R160, R5.reuse, -R145.reuse ;  /* 0x00000005a0c57223 */ /* 0x180fe20000010891 */
[-CC-:B------:R-:W-:Y:S01]  /*9720*/  FFMA.FTZ R132, R162, R5.reuse, -R145.reuse ;  /* 0x00000005a2847223 */ /* 0x180fe20000010891 */
[----:B------:R-:W-:Y:S01]  /*9730*/  @!P1 PRMT R146, RZ, 0x654, R146 ;  /* 0x00000654ff929816 */ /* 0x000fe20000000092 */
        /* <DEDUP_REMOVED lines=19> */
[----:B------:R-:W-:Y:S01]  /*9870*/  FFMA.FTZ R15, R15, R5, -R145 ;  /* 0x000000050f0f7223 */ /* 0x000fe20000010891 */
[----:B------:R-:W-:Y:S01]  /*9880*/  MUFU.EX2 R14, R14 ;  /* 0x0000000e000e7308 */ /* 0x000fe20000000800 */
[----:B------:R-:W-:-:S07]  /*9890*/  UMOV UR6, UR36 ;  /* 0x0000002400067c82 */ /* 0x000fce0008000000 */
[----:B------:R-:W-:Y:S08]  /*98a0*/  MUFU.EX2 R197, R197 ;  /* 0x000000c500c57308 */ /* 0x000ff00000000800 */
        /* <DEDUP_REMOVED lines=20> */
[----:B------:R-:W3:Y:S01]  /*99f0*/  MUFU.EX2 R128, R128 ;  /* 0x0000008000807308 */ /* 0x000ee20000000800 */
[----:B------:R-:W-:-:S02]  /*9a00*/  WARPGROUP.DEPBAR.LE gsb0, 0x0 ;  /* 0x00008000000079c5 */ /* 0x000fc40000010000 */
[----:B------:R4:W-:Y:S01]  /*9a10*/  @!P1 SYNCS.ARRIVE.TRANS64.RED.A1T0 RZ, [R146+URZ], RZ ;  /* 0x000000ff92ff99a7 */ /* 0x0009e2000810043f */
[----:B0-----:R-:W-:-:S04]  /*9a20*/  F2FP.BF16.F32.PACK_AB R176, R141, R120 ;  /* 0x000000788db0723e */ /* 0x001fc800000010ff */
[----:B------:R-:W-:Y:S01]  /*9a30*/  MUFU.EX2 R179, R126 ;  /* 0x0000007e00b37308 */ /* 0x000fe20000000800 */
[----:B----4-:R-:W-:Y:S02]  /*9a40*/  @!P1 VIADD R146, R147, 0x36860 ;  /* 0x0003686093929836 */ /* 0x010fe40000000000 */
[----:B-1----:R-:W-:Y:S01]  /*9a50*/  FFMA.FTZ R147, R0, R2, R201 ;  /* 0x0000000200937223 */ /* 0x002fe200000100c9 */
[----:B------:R-:W-:Y:S01]  /*9a60*/  FFMA.FTZ R2, R188, R5, -R145 ;  /* 0x00000005bc027223 */ /* 0x000fe20000010891 */
[C---:B--2---:R-:W-:Y:S02]  /*9a70*/  F2FP.BF16.F32.PACK_AB R201, R12.reuse, R201 ;  /* 0x000000c90cc9723e */ /* 0x044fe400000010ff */
[----:B------:R-:W-:Y:S01]  /*9a80*/  @!P1 PRMT R146, RZ, 0x654, R146 ;  /* 0x00000654ff929816 */ /* 0x000fe20000000092 */
[----:B------:R-:W-:Y:S01]  /*9a90*/  FADD.FTZ R138, R12, R147 ;  /* 0x000000930c8a7221 */ /* 0x000fe20000010000 */
[----:B------:R-:W-:Y:S01]  /*9aa0*/  MUFU.EX2 R15, R15 ;  /* 0x0000000f000f7308 */ /* 0x000fe20000000800 */
[----:B---3--:R-:W-:Y:S01]  /*9ab0*/  F2FP.BF16.F32.PACK_AB R178, R9, R128 ;  /* 0x0000008009b2723e */ /* 0x008fe200000010ff */
[----:B------:R0:W-:Y:S01]  /*9ac0*/  @!P1 SYNCS.ARRIVE.TRANS64.RED.A1T0 RZ, [R146+URZ], RZ ;  /* 0x000000ff92ff99a7 */ /* 0x0001e2000810043f */
[----:B------:R-:W-:-:S05]  /*9ad0*/  F2FP.BF16.F32.PACK_AB R188, R174, R123 ;  /* 0x0000007baebc723e */ /* 0x000fca00000010ff */
[----:B------:R-:W1:Y:S01]  /*9ae0*/  MUFU.EX2 R2, R2 ;  /* 0x0000000200027308 */ /* 0x000e620000000800 */
[----:B0-----:R-:W-:Y:S01]  /*9af0*/  FADD.FTZ R146, R20, R3 ;  /* 0x0000000314927221 */ /* 0x001fe20000010000 */
[----:B------:R-:W-:Y:S01]  /*9b00*/  FADD.FTZ R3, R203, R138 ;  /* 0x0000008acb037221 */ /* 0x000fe20000010000 */
[C---:B------:R-:W-:Y:S02]  /*9b10*/  F2FP.BF16.F32.PACK_AB R203, R14.reuse, R203 ;  /* 0x000000cb0ecb723e */ /* 0x040fe400000010ff */
[----:B------:R-:W-:Y:S01]  /*9b20*/  FADD.FTZ R146, R135, R146 ;  /* 0x0000009287927221 */ /* 0x000fe20000010000 */
[----:B------:R-:W-:-:S03]  /*9b30*/  FADD.FTZ R138, R14, R3 ;  /* 0x000000030e8a7221 */ /* 0x000fc60000010000 */
[----:B------:R-:W-:Y:S01]  /*9b40*/  FADD.FTZ R3, R137, R146 ;  /* 0x0000009289037221 */ /* 0x000fe20000010000 */
[----:B------:R-:W-:Y:S01]  /*9b50*/  FADD.FTZ R147, R197, R138 ;  /* 0x0000008ac5937221 */ /* 0x000fe20000010000 */
[----:B------:R-:W-:Y:S02]  /*9b60*/  F2FP.BF16.F32.PACK_AB R197, R132, R197 ;  /* 0x000000c584c5723e */ /* 0x000fe400000010ff */
[----:B------:R-:W-:Y:S01]  /*9b70*/  FADD.FTZ R3, R196, R3 ;  /* 0x00000003c4037221 */ /* 0x000fe20000010000 */
[----:B------:R-:W-:Y:S01]  /*9b80*/  FADD.FTZ R130, R132, R147 ;  /* 0x0000009384827221 */ /* 0x000fe20000010000 */
[----:B------:R-:W-:Y:S02]  /*9b90*/  F2FP.BF16.F32.PACK_AB R196, R196, R137 ;  /* 0x00000089c4c4723e */ /* 0x000fe400000010ff */
[----:B------:R-:W-:Y:S01]  /*9ba0*/  FADD.FTZ R138, R198, R3 ;  /* 0x00000003c68a7221 */ /* 0x000fe20000010000 */
[----:B------:R-:W-:Y:S01]  /*9bb0*/  FADD.FTZ R147, R199, R130 ;  /* 0x00000082c7937221 */ /* 0x000fe20000010000 */
[C---:B------:R-:W-:Y:S01]  /*9bc0*/  F2FP.BF16.F32.PACK_AB R198, R127.reuse, R198 ;  /* 0x000000c67fc6723e */ /* 0x040fe200000010ff */
[----:B------:R-:W-:Y:S01]  /*9bd0*/  FFMA.FTZ R3, R122, R5, -R145 ;  /* 0x000000057a037223 */ /* 0x000fe20000010891 */
[----:B------:R-:W-:Y:S01]  /*9be0*/  FADD.FTZ R138, R127, R138 ;  /* 0x0000008a7f8a7221 */ /* 0x000fe20000010000 */
[C---:B------:R-:W-:Y:S01]  /*9bf0*/  FADD.FTZ R130, R136.reuse, R147 ;  /* 0x0000009388827221 */ /* 0x040fe20000010000 */
[----:B------:R0:W2:Y:S01]  /*9c00*/  MUFU.EX2 R122, R190 ;  /* 0x000000be007a7308 */ /* 0x0000a20000000800 */
[----:B------:R-:W-:Y:S01]  /*9c10*/  F2FP.BF16.F32.PACK_AB R199, R136, R199 ;  /* 0x000000c788c7723e */ /* 0x000fe200000010ff */
[----:B------:R-:W-:Y:S01]  /*9c20*/  FADD.FTZ R147, R125, R138 ;  /* 0x0000008a7d937221 */ /* 0x000fe20000010000 */
[----:B------:R-:W-:Y:S01]  /*9c30*/  FADD.FTZ R149, R193, R130 ;  /* 0x00000082c1957221 */ /* 0x000fe20000010000 */
[----:B------:R-:W-:-:S02]  /*9c40*/  F2FP.BF16.F32.PACK_AB R193, R140, R193 ;  /* 0x000000c18cc1723e */ /* 0x000fc400000010ff */
[----:B------:R-:W-:Y:S01]  /*9c50*/  FADD.FTZ R147, R170, R147 ;  /* 0x00000093aa937221 */ /* 0x000fe20000010000 */
[----:B------:R-:W-:Y:S01]  /*9c60*/  FADD.FTZ R130, R140, R149 ;  /* 0x000000958c827221 */ /* 0x000fe20000010000 */
[----:B------:R3:W4:Y:S01]  /*9c70*/  MUFU.EX2 R177, R3 ;  /* 0x0000000300b17308 */ /* 0x0007220000000800 */
[----:B0-----:R-:W-:Y:S01]  /*9c80*/  F2FP.BF16.F32.PACK_AB R190, R218, R121 ;  /* 0x00000079dabe723e */ /* 0x001fe200000010ff */
[----:B------:R-:W-:Y:S01]  /*9c90*/  FADD.FTZ R10, R194, R147 ;  /* 0x00000093c20a7221 */ /* 0x000fe20000010000 */
[----:B------:R-:W-:Y:S01]  /*9ca0*/  FADD.FTZ R21, R195, R130 ;  /* 0x00000082c3157221 */ /* 0x000fe20000010000 */
[C---:B------:R-:W-:Y:S02]  /*9cb0*/  F2FP.BF16.F32.PACK_AB R194, R129.reuse, R194 ;  /* 0x000000c281c2723e */ /* 0x040fe400000010ff */
[----:B------:R-:W-:Y:S01]  /*9cc0*/  FADD.FTZ R10, R129, R10 ;  /* 0x0000000a810a7221 */ /* 0x000fe20000010000 */
[C---:B------:R-:W-:Y:S01]  /*9cd0*/  FADD.FTZ R20, R150.reuse, R21 ;  /* 0x0000001596147221 */ /* 0x040fe20000010000 */
[----:B------:R-:W-:-:S02]  /*9ce0*/  F2FP.BF16.F32.PACK_AB R195, R150, R195 ;  /* 0x000000c396c3723e */ /* 0x000fc400000010ff */
[----:B------:R-:W-:Y:S01]  /*9cf0*/  FADD.FTZ R21, R123, R10 ;  /* 0x0000000a7b157221 */ /* 0x000fe20000010000 */
[----:B------:R-:W-:Y:S01]  /*9d00*/  FADD.FTZ R135, R189, R20 ;  /* 0x00000014bd877221 */ /* 0x000fe20000010000 */
[----:B------:R-:W-:Y:S02]  /*9d10*/  F2FP.BF16.F32.PACK_AB R189, R144, R189 ;  /* 0x000000bd90bd723e */ /* 0x000fe400000010ff */
[----:B------:R-:W-:Y:S01]  /*9d20*/  FADD.FTZ R10, R174, R21 ;  /* 0x00000015ae0a7221 */ /* 0x000fe20000010000 */
[----:B------:R-:W-:-:S03]  /*9d30*/  FADD.FTZ R12, R144, R135 ;  /* 0x00000087900c7221 */ /* 0x000fc60000010000 */
[----:B------:R-:W-:Y:S01]  /*9d40*/  FADD.FTZ R21, R121, R10 ;  /* 0x0000000a79157221 */ /* 0x000fe20000010000 */
[----:B------:R-:W-:Y:S01]  /*9d50*/  FADD.FTZ R127, R191, R12 ;  /* 0x0000000cbf7f7221 */ /* 0x000fe20000010000 */
[----:B------:R-:W-:Y:S02]  /*9d60*/  F2FP.BF16.F32.PACK_AB R191, R124, R191 ;  /* 0x000000bf7cbf723e */ /* 0x000fe400000010ff */
[----:B------:R-:W-:Y:S01]  /*9d70*/  FADD.FTZ R21, R218, R21 ;  /* 0x00000015da157221 */ /* 0x000fe20000010000 */
[----:B------:R-:W-:-:S03]  /*9d80*/  FADD.FTZ R10, R124, R127 ;  /* 0x0000007f7c0a7221 */ /* 0x000fc60000010000 */
[----:B------:R-:W-:Y:S01]  /*9d90*/  FADD.FTZ R12, R184, R21 ;  /* 0x00000015b80c7221 */ /* 0x000fe20000010000 */
[----:B------:R-:W-:Y:S01]  /*9da0*/  FADD.FTZ R21, R185, R10 ;  /* 0x0000000ab9157221 */ /* 0x000fe20000010000 */
[C---:B-1----:R-:W-:Y:S02]  /*9db0*/  F2FP.BF16.F32.PACK_AB R185, R2.reuse, R185 ;  /* 0x000000b902b9723e */ /* 0x042fe400000010ff */
[C---:B------:R-:W-:Y:S01]  /*9dc0*/  FADD.FTZ R125, R131.reuse, R12 ;  /* 0x0000000c837d7221 */ /* 0x040fe20000010000 */
[----:B------:R-:W-:Y:S01]  /*9dd0*/  FADD.FTZ R10, R2, R21 ;  /* 0x00000015020a7221 */ /* 0x000fe20000010000 */
[----:B------:R-:W-:Y:S02]  /*9de0*/  F2FP.BF16.F32.PACK_AB R184, R131, R184 ;  /* 0x000000b883b8723e */ /* 0x000fe400000010ff */
[----:B------:R-:W-:Y:S01]  /*9df0*/  FADD.FTZ R12, R186, R125 ;  /* 0x0000007dba0c7221 */ /* 0x000fe20000010000 */
[----:B------:R-:W-:Y:S01]  /*9e00*/  FADD.FTZ R21, R187, R10 ;  /* 0x0000000abb157221 */ /* 0x000fe20000010000 */
[----:B------:R-:W-:-:S02]  /*9e10*/  F2FP.BF16.F32.PACK_AB R186, R133, R186 ;  /* 0x000000ba85ba723e */ /* 0x000fc400000010ff */
[----:B------:R-:W-:Y:S01]  /*9e20*/  FADD.FTZ R121, R133, R12 ;  /* 0x0000000c85797221 */ /* 0x000fe20000010000 */
[C---:B--2---:R-:W-:Y:S01]  /*9e30*/  FADD.FTZ R10, R122.reuse, R21 ;  /* 0x000000157a0a7221 */ /* 0x044fe20000010000 */
[----:B------:R-:W-:Y:S02]  /*9e40*/  F2FP.BF16.F32.PACK_AB R187, R122, R187 ;  /* 0x000000bb7abb723e */ /* 0x000fe400000010ff */
[----:B------:R-:W-:Y:S01]  /*9e50*/  FADD.FTZ R12, R180, R121 ;  /* 0x00000079b40c7221 */ /* 0x000fe20000010000 */
[----:B------:R-:W-:Y:S01]  /*9e60*/  FADD.FTZ R10, R181, R10 ;  /* 0x0000000ab50a7221 */ /* 0x000fe20000010000 */
[C---:B------:R-:W-:Y:S02]  /*9e70*/  F2FP.BF16.F32.PACK_AB R180, R143.reuse, R180 ;  /* 0x000000b48fb4723e */ /* 0x040fe400000010ff */
[----:B---3--:R-:W-:Y:S01]  /*9e80*/  FADD.FTZ R3, R143, R12 ;  /* 0x0000000c8f037221 */ /* 0x008fe20000010000 */
[C---:B------:R-:W-:Y:S01]  /*9e90*/  FADD.FTZ R10, R234.reuse, R10 ;  /* 0x0000000aea0a7221 */ /* 0x040fe20000010000 */
[----:B------:R-:W-:-:S02]  /*9ea0*/  F2FP.BF16.F32.PACK_AB R181, R234, R181 ;  /* 0x000000b5eab5723e */ /* 0x000fc400000010ff */
[----:B------:R-:W-:Y:S01]  /*9eb0*/  FADD.FTZ R2, R182, R3 ;  /* 0x00000003b6027221 */ /* 0x000fe20000010000 */
[----:B------:R-:W-:Y:S01]  /*9ec0*/  FADD.FTZ R10, R183, R10 ;  /* 0x0000000ab70a7221 */ /* 0x000fe20000010000 */
[C---:B------:R-:W-:Y:S02]  /*9ed0*/  F2FP.BF16.F32.PACK_AB R182, R139.reuse, R182 ;  /* 0x000000b68bb6723e */ /* 0x040fe400000010ff */
[----:B------:R-:W-:Y:S01]  /*9ee0*/  FADD.FTZ R3, R139, R2 ;  /* 0x000000028b037221 */ /* 0x000fe20000010000 */
[C---:B------:R-:W-:Y:S01]  /*9ef0*/  FADD.FTZ R10, R236.reuse, R10 ;  /* 0x0000000aec0a7221 */ /* 0x040fe20000010000 */
[----:B------:R-:W-:Y:S02]  /*9f00*/  F2FP.BF16.F32.PACK_AB R183, R236, R183 ;  /* 0x000000b7ecb7723e */ /* 0x000fe400000010ff */
[----:B------:R-:W-:Y:S01]  /*9f10*/  FADD.FTZ R2, R120, R3 ;  /* 0x0000000378027221 */ /* 0x000fe20000010000 */
[----:B----4-:R-:W-:Y:S01]  /*9f20*/  FADD.FTZ R10, R177, R10 ;  /* 0x0000000ab10a7221 */ /* 0x010fe20000010000 */
[----:B------:R-:W-:-:S02]  /*9f30*/  F2FP.BF16.F32.PACK_AB R177, R13, R177 ;  /* 0x000000b10db1723e */ /* 0x000fc400000010ff */
[----:B------:R-:W-:Y:S01]  /*9f40*/  FADD.FTZ R3, R141, R2 ;  /* 0x000000028d037221 */ /* 0x000fe20000010000 */
[----:B------:R-:W-:-:S03]  /*9f50*/  FADD.FTZ R10, R13, R10 ;  /* 0x0000000a0d0a7221 */ /* 0x000fc60000010000 */
[----:B------:R-:W-:Y:S01]  /*9f60*/  FADD.FTZ R2, R128, R3 ;  /* 0x0000000380027221 */ /* 0x000fe20000010000 */
[----:B------:R-:W-:Y:S01]  /*9f70*/  FADD.FTZ R10, R179, R10 ;  /* 0x0000000ab30a7221 */ /* 0x000fe20000010000 */
[----:B------:R-:W-:Y:S02]  /*9f80*/  F2FP.BF16.F32.PACK_AB R179, R15, R179 ;  /* 0x000000b30fb3723e */ /* 0x000fe400000010ff */
[----:B------:R-:W-:Y:S01]  /*9f90*/  FADD.FTZ R3, R9, R2 ;  /* 0x0000000209037221 */ /* 0x000fe20000010000 */
[----:B------:R-:W-:Y:S01]  /*9fa0*/  FADD.FTZ R2, R15, R10 ;  /* 0x0000000a0f027221 */ /* 0x000fe20000010000 */
[----:B------:R-:W-:Y:S01]  /*9fb0*/  MOV R9, R8 ;  /* 0x0000000800097202 */ /* 0x000fe20000000f00 */
[----:B------:R-:W-:Y:S01]  /*9fc0*/  IMAD.MOV.U32 R10, RZ, RZ, R7 ;  /* 0x000000ffff0a7224 */ /* 0x000fe200078e0007 */
[----:B------:R-:W-:Y:S06]  /*9fd0*/  @P2 BRA `(.L_x_24) ;  /* 0xffffffbc00682947 */ /* 0x000fec000383ffff */
.L_x_15:
[----:B------:R-:W-:Y:S06]  /*9fe0*/  BAR.ARV 0x8, 0x180 ;  /* 0x0206000000007b1d */ /* 0x000fec0000002000 */
        /* <DEDUP_REMOVED lines=96> */
[----:B------:R-:W-:Y:S06]  /*a5f0*/  @!P0 BRA `(.L_x_25) ;  /* 0x0000000000048947 */ /* 0x000fec0003800000 */
[----:B------:R-:W-:Y:S01]  /*a600*/  BPT.TRAP 0x1 ;  /* 0x000000040000795c */ /* 0x000fe20000300000 */
.L_x_25:
[----:B------:R-:W0:Y:S01]  /*a610*/  S2UR UR5, SR_CgaCtaId ;  /* 0x00000000000579c3 */ /* 0x000e220000008800 */
[----:B------:R-:W-:Y:S01]  /*a620*/  UMOV UR4, 0x400 ;  /* 0x0000040000047882 */ /* 0x000fe20000000000 */
[----:B------:R-:W-:-:S05]  /*a630*/  IMAD.U32 R0, RZ, RZ, UR39 ;  /* 0x00000027ff007e24 */ /* 0x000fca000f8e00ff */
[----:B------:R-:W-:Y:S01]  /*a640*/  SHF.L.U32 R0, R0, 0x1f, RZ ;  /* 0x0000001f00007819 */ /* 0x000fe200000006ff */
[----:B0-----:R-:W-:-:S04]  /*a650*/  ULEA UR4, UR5, UR4, 0x18 ;  /* 0x0000000405047291 */ /* 0x001fc8000f8ec03f */
[----:B------:R-:W-:-:S09]  /*a660*/  ULEA UR12, UR36, UR4, 0x3 ;  /* 0x00000004240c7291 */ /* 0x000fd2000f8e183f */
[----:B------:R0:W1:Y:S01]  /*a670*/  SYNCS.PHASECHK.TRANS64.TRYWAIT P2, [UR12+0x36850], R0 ;  /* 0x03685000ff0075a7 */ /* 0x000062000804014c */
[----:B------:R-:W-:Y:S05]  /*a680*/  @!P0 BRA `(.L_x_26) ;  /* 0x0000000000048947 */ /* 0x000fea0003800000 */
[----:B------:R-:W-:Y:S01]  /*a690*/  BPT.TRAP 0x1 ;  /* 0x000000040000795c */ /* 0x000fe20000300000 */
.L_x_26:
[----:B-1----:R-:W-:Y:S05]  /*a6a0*/  @P2 BRA `(.L_x_27) ;  /* 0x0000000000082947 */ /* 0x002fea0003800000 */
[----:B------:R-:W1:Y:S02]  /*a6b0*/  SYNCS.PHASECHK.TRANS64.TRYWAIT P0, [UR12+0x36850], R0 ;  /* 0x03685000ff0075a7 */ /* 0x000e64000800014c */
[----:B-1----:R-:W-:Y:S05]  /*a6c0*/  @!P0 BRA `(.L_x_28) ;  /* 0x0000006800e08947 */ /* 0x002fea0003800000 */
.L_x_27:
[----:B------:R-:W-:Y:S01]  /*a6d0*/  UIADD3 UR5, UR4, 0x400, URZ ;  /* 0x0000040004057890 */ /* 0x000fe2000fffe03f */
[----:B------:R-:W-:Y:S01]  /*a6e0*/  WARPGROUP.ARRIVE ;  /* 0x00000000000079c5 */ /* 0x000fe20000000000 */
[----:B------:R-:W-:Y:S01]  /*a6f0*/  UMOV UR7, 0x40000040 ;  /* 0x4000004000077882 */ /* 0x000fe20000000000 */
[----:B01----:R-:W0:Y:S01]  /*a700*/  SHFL.BFLY PT, R0, R3, 0x2, 0x1f ;  /* 0x0c401f0003007f89 */ /* 0x003e2200000e0000 */
[----:B------:R-:W-:Y:S01]  /*a710*/  USHF.R.U32.HI UR5, URZ, 0x4, UR5 ;  /* 0x000000043f057899 */ /* 0x000fe20008011605 */
[----:B------:R-:W-:Y:S01]  /*a720*/  CS2R R142, SRZ ;  /* 0x00000000008e7805 */ /* 0x000fe2000001ff00 */
[----:B------:R-:W-:Y:S01]  /*a730*/  IMAD.MOV.U32 R130, RZ, RZ, -0x800000 ;  /* 0xff800000ff827424 */ /* 0x000fe200078e00ff */
[----:B------:R-:W1:Y:S01]  /*a740*/  SHFL.BFLY PT, R9, R2, 0x2, 0x1f ;  /* 0x0c401f0002097f89 */ /* 0x000e6200000e0000 */
[----:B------:R-:W-:Y:S01]  /*a750*/  ULOP3.LUT UR5, UR5, 0x3fff, URZ, 0xc0, !UPT ;  /* 0x00003fff05057892 */ /* 0x000fe2000f8ec03f */
[----:B------:R-:W2:Y:S01]  /*a760*/  LDC R131, c[0x0][0xbe8] ;  /* 0x0002fa00ff837b82 */ /* 0x000ea20000000800 */
[----:B------:R-:W-:Y:S01]  /*a770*/  R2UR UR13, R208 ;  /* 0x00000000d00d72ca */ /* 0x000fe200000e0000 */
[----:B------:R-:W-:Y:S01]  /*a780*/  ULDC UR10, c[0x0][0xc44] ;  /* 0x00031100000a7ab9 */ /* 0x000fe20000000800 */
[----:B------:R-:W-:Y:S01]  /*a790*/  ULOP3.LUT UR5, UR5, 0x3800000, URZ, 0xfc, !UPT ;  /* 0x0380000005057892 */ /* 0x000fe2000f8efc3f */
[----:B------:R-:W-:-:S02]  /*a7a0*/  R2UR UR15, R209 ;  /* 0x00000000d10f72ca */ /* 0x000fc400000e0000 */
[----:B------:R-:W-:Y:S01]  /*a7b0*/  R2UR UR14, R207 ;  /* 0x00000000cf0e72ca */ /* 0x000fe200000e0000 */
[----:B------:R-:W-:-:S07]  /*a7c0*/  UIMAD UR8, UR36, 0xa80, UR5 ;  /* 0x00000a80240878a4 */ /* 0x000fce000f8e0205 */
[----:B------:R-:W-:Y:S01]  /*a7d0*/  UMOV UR6, UR8 ;  /* 0x0000000800067c82 */ /* 0x000fe20008000000 */
[----:B------:R-:W3:Y:S02]  /*a7e0*/  S2UR UR5, SR_SWINHI ;  /* 0x00000000000579c3 */ /* 0x000ee40000002f00 */
[----:B---3--:R-:W-:Y:S01]  /*a7f0*/  HGMMA.64x192x16.F32.BF16 R24, R200, gdesc[UR4].tnspB, R24, gsb0 ;  /* 0x42e00004c8187df0 */ /* 0x008fe20008001818 */
[----:B------:R-:W-:Y:S01]  /*a800*/  UIADD3 UR6, UR8, 0x80, URZ ;  /* 0x0000008008067890 */ /* 0x000fe2000fffe03f */
[----:B0-----:R-:W-:Y:S01]  /*a810*/  FADD.FTZ R0, R0, R3 ;  /* 0x0000000300007221 */ /* 0x001fe20000010000 */
[----:B------:R-:W-:Y:S01]  /*a820*/  UMOV UR7, 0x40000040 ;  /* 0x4000004000077882 */ /* 0x000fe20000000000 */
[----:B-1----:R-:W-:-:S03]  /*a830*/  FADD.FTZ R4, R9, R2 ;  /* 0x0000000209047221 */ /* 0x002fc60000010000 */
[----:B------:R-:W0:Y:S04]  /*a840*/  SHFL.BFLY PT, R9, R0, 0x1, 0x1f ;  /* 0x0c201f0000097f89 */ /* 0x000e2800000e0000 */
[----:B------:R-:W1:Y:S01]  /*a850*/  SHFL.BFLY PT, R11, R4, 0x1, 0x1f ;  /* 0x0c201f00040b7f89 */ /* 0x000e6200000e0000 */
[----:B0-----:R-:W-:Y:S01]  /*a860*/  FADD.FTZ R10, R0, R9 ;  /* 0x00000009000a7221 */ /* 0x001fe20000010000 */
[----:B------:R-:W-:Y:S01]  /*a870*/  MOV R0, 0xff800000 ;  /* 0xff80000000007802 */ /* 0x000fe20000000f00 */
[----:B------:R-:W-:Y:S02]  /*a880*/  IMAD R9, R205, 0x40, R17 ;  /* 0x00000040cd097824 */ /* 0x000fe400078e0211 */
[----:B-1----:R-:W-:Y:S01]  /*a890*/  FADD.FTZ R11, R4, R11 ;  /* 0x0000000b040b7221 */ /* 0x002fe20000010000 */
[----:B------:R-:W-:-:S04]  /*a8a0*/  FSETP.NE.FTZ.AND P0, PT, R10, RZ, PT ;  /* 0x000000ff0a00720b */ /* 0x000fc80003f15000 */
[----:B------:R-:W-:-:S09]  /*a8b0*/  FSETP.NE.FTZ.AND P2, PT, R11, RZ, PT ;  /* 0x000000ff0b00720b */ /* 0x000fd20003f55000 */
[----:B------:R-:W0:Y:S01]  /*a8c0*/  @P0 MUFU.LG2 R3, R10 ;  /* 0x0000000a00030308 */ /* 0x000e220000000c00 */
[----:B------:R-:W-:-:S03]  /*a8d0*/  @P0 FMUL.FTZ R2, R5, 0.69314718246459960938 ;  /* 0x3f31721805020820 */ /* 0x000fc60000410000 */
[----:B------:R-:W-:-:S04]  /*a8e0*/  @P2 FMUL.FTZ R4, R5, 0.69314718246459960938 ;  /* 0x3f31721805042820 */ /* 0x000fc80000410000 */
[----:B------:R-:W1:Y:S08]  /*a8f0*/  @P2 MUFU.LG2 R6, R11 ;  /* 0x0000000b00062308 */ /* 0x000e700000000c00 */
[----:B------:R-:W-:Y:S01]  /*a900*/  @P2 MUFU.RCP R142, R11 ;  /* 0x0000000b008e2308 */ /* 0x000fe20000001000 */
[----:B0-----:R-:W-:-:S04]  /*a910*/  @P0 FMUL.FTZ R3, R3, 0.69314718246459960938 ;  /* 0x3f31721803030820 */ /* 0x001fc80000410000 */
[----:B------:R-:W-:-:S03]  /*a920*/  @P0 FFMA.FTZ R130, R2, R7, R3 ;  /* 0x0000000702820223 */ /* 0x000fc60000010003 */
[----:B------:R0:W3:Y:S01]  /*a930*/  @P0 MUFU.RCP R143, R10 ;  /* 0x0000000a008f0308 */ /* 0x0000e20000001000 */
[----:B-1----:R-:W-:-:S04]  /*a940*/  @P2 FMUL.FTZ R5, R6, 0.69314718246459960938 ;  /* 0x3f31721806052820 */ /* 0x002fc80000410000 */
[----:B------:R-:W-:Y:S01]  /*a950*/  @P2 FFMA.FTZ R0, R4, R8, R5 ;  /* 0x0000000804002223 */ /* 0x000fe20000010005 */
[----:B------:R-:W-:Y:S02]  /*a960*/  WARPGROUP.DEPBAR.LE gsb0, 0x0 ;  /* 0x00008000000079c5 */ /* 0x000fe40000010000 */
[----:B------:R-:W-:-:S06]  /*a970*/  WARPGROUP.ARRIVE ;  /* 0x00000000000079c5 */ /* 0x000fcc0000000000 */
[----:B------:R-:W-:Y:S01]  /*a980*/  HGMMA.64x192x16.F32.BF16 R24, R196, gdesc[UR4].tnspB, R24, gsb0 ;  /* 0x42e00004c4187df0 */ /* 0x000fe20008001818 */
[----:B------:R-:W-:Y:S01]  /*a990*/  UIADD3 UR6, UR8, 0x100, URZ ;  /* 0x0000010008067890 */ /* 0x000fe2000fffe03f */
[----:B------:R-:W-:Y:S01]  /*a9a0*/  UMOV UR7, 0x40000040 ;  /* 0x4000004000077882 */ /* 0x000fe20000000000 */
[----:B------:R-:W-:Y:S02]  /*a9b0*/  WARPGROUP.DEPBAR.LE gsb0, 0x0 ;  /* 0x00008000000079c5 */ /* 0x000fe40000010000 */
[----:B------:R-:W-:-:S15]  /*a9c0*/  WARPGROUP.ARRIVE ;  /* 0x00000000000079c5 */ /* 0x000fde0000000000 */
        /* <DEDUP_REMOVED lines=13> */
[----:B------:R-:W-:Y:S01]  /*aaa0*/  UIADD3 UR8, UR8, 0x300, URZ ;  /* 0x0000030008087890 */ /* 0x000fe2000fffe03f */
[----:B------:R-:W-:Y:S02]  /*aab0*/  WARPGROUP.DEPBAR.LE gsb0, 0x0 ;  /* 0x00008000000079c5 */ /* 0x000fe40000010000 */
[----:B------:R-:W-:-:S14]  /*aac0*/  WARPGROUP.ARRIVE ;  /* 0x00000000000079c5 */ /* 0x000fdc0000000000 */
[----:B------:R-:W-:Y:S01]  /*aad0*/  HGMMA.64x192x16.F32.BF16 R24, R180, gdesc[UR4].tnspB, R24, gsb0 ;  /* 0x42e00004b4187df0 */ /* 0x000fe20008001818 */
[----:B------:R-:W-:Y:S01]  /*aae0*/  UMOV UR6, UR4 ;  /* 0x0000000400067c82 */ /* 0x000fe20008000000 */
[----:B------:R-:W-:Y:S01]  /*aaf0*/  UMOV UR7, UR5 ;  /* 0x0000000500077c82 */ /* 0x000fe20008000000 */
[----:B------:R-:W-:Y:S01]  /*ab00*/  UIADD3 UR5, -UR13, URZ, URZ ;  /* 0x0000003f0d057290 */ /* 0x000fe2000fffe13f */
[----:B------:R-:W-:Y:S01]  /*ab10*/  IMAD.U32 R126, RZ, RZ, UR6 ;  /* 0x00000006ff7e7e24 */ /* 0x000fe2000f8e00ff */
[----:B------:R-:W-:Y:S01]  /*ab20*/  UMOV UR6, UR8 ;  /* 0x0000000800067c82 */ /* 0x000fe20008000000 */
[----:B------:R-:W-:Y:S01]  /*ab30*/  IMAD.U32 R127, RZ, RZ, UR7 ;  /* 0x00000007ff7f7e24 */ /* 0x000fe2000f8e00ff */
[----:B------:R-:W-:Y:S01]  /*ab40*/  UMOV UR7, 0x40000040 ;  /* 0x4000004000077882 */ /* 0x000fe20000000000 */
[----:B------:R-:W-:Y:S01]  /*ab50*/  UIMAD UR10, UR10, UR5, UR15 ;  /* 0x000000050a0a72a4 */ /* 0x000fe2000f8e020f */
[----:B------:R-:W-:Y:S01]  /*ab60*/  IMAD.WIDE R140, R213, 0x2, R126 ;  /* 0x00000002d58c7825 */ /* 0x000fe200078e027e */
[----:B------:R-:W-:-:S02]  /*ab70*/  ULDC.64 UR8, c[0x0][0xb90] ;  /* 0x0002e40000087ab9 */ /* 0x000fc40000000a00 */
[----:B------:R-:W-:Y:S01]  /*ab80*/  USHF.R.S32.HI UR11, URZ, 0x1f, UR10 ;  /* 0x0000001f3f0b7899 */ /* 0x000fe2000801140a */
[----:B------:R-:W-:Y:S01]  /*ab90*/  IMAD.WIDE R126, R9, 0x2, R126 ;  /* 0x00000002097e7825 */ /* 0x000fe200078e027e */
[C---:B------:R-:W-:Y:S02]  /*aba0*/  IADD3 R135, P4, R140.reuse, 0x8060, RZ ;  /* 0x000080608c877810 */ /* 0x040fe40007f9e0ff */
[----:B------:R-:W-:Y:S01]  /*abb0*/  UIMAD UR5, UR11, UR8, URZ ;  /* 0x000000080b0572a4 */ /* 0x000fe2000f8e023f */
[C---:B------:R-:W-:Y:S02]  /*abc0*/  LOP3.LUT R3, R140.reuse, 0x380, RZ, 0xc0, !PT ;  /* 0x000003808c037812 */ /* 0x040fe400078ec0ff */
[----:B------:R-:W-:Y:S01]  /*abd0*/  LOP3.LUT R134, R135, 0x380, RZ, 0xc0, !PT ;  /* 0x0000038087867812 */ /* 0x000fe200078ec0ff */
[----:B------:R-:W-:Y:S01]  /*abe0*/  UIMAD UR5, UR10, UR9, UR5 ;  /* 0x000000090a0572a4 */ /* 0x000fe2000f8e0205 */
[----:B------:R-:W-:Y:S02]  /*abf0*/  IADD3 R15, P3, R140, 0x8040, RZ ;  /* 0x000080408c0f7810 */ /* 0x000fe40007f7e0ff */
[----:B------:R-:W-:-:S02]  /*ac00*/  SHF.R.U64 R134, R134, 0x3, RZ ;  /* 0x0000000386867819 */ /* 0x000fc400000012ff */
[C---:B------:R-:W-:Y:S01]  /*ac10*/  IADD3 R12, P6, R140.reuse, 0x8020, RZ ;  /* 0x000080208c0c7810 */ /* 0x040fe20007fde0ff */
[--C-:B------:R-:W-:Y:S01]  /*ac20*/  IMAD.X R157, RZ, RZ, R141.reuse, P3 ;  /* 0x000000ffff9d7224 */ /* 0x100fe200018e068d */
[C---:B------:R-:W-:Y:S02]  /*ac30*/  IADD3 R13, P5, R140.reuse, 0x8000, RZ ;  /* 0x000080008c0d7810 */ /* 0x040fe40007fbe0ff */
[----:B------:R-:W-:Y:S01]  /*ac40*/  IADD3 R8, P2, R140, 0x4060, RZ ;  /* 0x000040608c087810 */ /* 0x000fe20007f5e0ff */
[--C-:B------:R-:W-:Y:S01]  /*ac50*/  IMAD.X R137, RZ, RZ, R141.reuse, P6 ;  /* 0x000000ffff897224 */ /* 0x100fe200030e068d */
[----:B------:R-:W-:Y:S01]  /*ac60*/  SHF.R.U64 R3, R3, 0x3, RZ ;  /* 0x0000000303037819 */ /* 0x000fe200000012ff */
[--C-:B------:R-:W-:Y:S01]  /*ac70*/  IMAD.X R155, RZ, RZ, R141.reuse, P5 ;  /* 0x000000ffff9b7224 */ /* 0x100fe200028e068d */
[----:B------:R-:W-:Y:S01]  /*ac80*/  LOP3.LUT R134, R134, R135, RZ, 0x3c, !PT ;  /* 0x0000008786867212 */ /* 0x000fe200078e3cff */
[--C-:B------:R-:W-:Y:S01]  /*ac90*/  IMAD.X R135, RZ, RZ, R141.reuse, P4 ;  /* 0x000000ffff877224 */ /* 0x100fe200020e068d */
[----:B0-----:R-:W-:Y:S01]  /*aca0*/  LOP3.LUT R10, R12, 0x380, RZ, 0xc0, !PT ;  /* 0x000003800c0a7812 */ /* 0x001fe200078ec0ff */
[----:B------:R-:W-:Y:S01]  /*acb0*/  IMAD.X R133, RZ, RZ, R141, P2 ;  /* 0x000000ffff857224 */ /* 0x000fe200010e068d */
[----:B------:R-:W-:-:S02]  /*acc0*/  LOP3.LUT R2, R13, 0x380, RZ, 0xc0, !PT ;  /* 0x000003800d027812 */ /* 0x000fc400078ec0ff */
[C---:B------:R-:W-:Y:S02]  /*acd0*/  IADD3 R5, P0, R140.reuse, 0x20, RZ ;  /* 0x000000208c057810 */ /* 0x040fe40007f1e0ff */
[C---:B------:R-:W-:Y:S02]  /*ace0*/  IADD3 R6, P4, R140.reuse, 0x4040, RZ ;  /* 0x000040408c067810 */ /* 0x040fe40007f9e0ff */
[C---:B------:R-:W-:Y:S01]  /*acf0*/  IADD3 R4, P3, R140.reuse, 0x4020, RZ ;  /* 0x000040208c047810 */ /* 0x040fe20007f7e0ff */
[--C-:B------:R-:W-:Y:S01]  /*ad00*/  IMAD.X R145, RZ, RZ, R141.reuse, P0 ;  /* 0x000000ffff917224 */ /* 0x100fe200000e068d */
[C---:B------:R-:W-:Y:S02]  /*ad10*/  IADD3 R11, P6, R140.reuse, 0x4000, RZ ;  /* 0x000040008c0b7810 */ /* 0x040fe40007fde0ff */
[C---:B------:R-:W-:Y:S01]  /*ad20*/  IADD3 R9, P5, R140.reuse, 0x60, RZ ;  /* 0x000000608c097810 */ /* 0x040fe20007fbe0ff */
[--C-:B------:R-:W-:Y:S01]  /*ad30*/  IMAD.X R153, RZ, RZ, R141.reuse, P3 ;  /* 0x000000ffff997224 */ /* 0x100fe200018e068d */
[----:B------:R-:W-:Y:S01]  /*ad40*/  IADD3 R7, P2, R140, 0x40, RZ ;  /* 0x000000408c077810 */ /* 0x000fe20007f5e0ff */
[--C-:B------:R-:W-:Y:S01]  /*ad50*/  IMAD.X R151, RZ, RZ, R141.reuse, P6 ;  /* 0x000000ffff977224 */ /* 0x100fe200030e068d */
[----:B------:R-:W-:Y:S01]  /*ad60*/  LOP3.LUT R140, R3, R140, RZ, 0x3c, !PT ;  /* 0x0000008c038c7212 */ /* 0x000fe200078e3cff */
[--C-:B------:R-:W-:Y:S01]  /*ad70*/  IMAD.X R149, RZ, RZ, R141.reuse, P5 ;  /* 0x000000ffff957224 */ /* 0x100fe200028e068d */
[----:B------:R-:W-:Y:S01]  /*ad80*/  SHF.R.U64 R3, R10, 0x3, RZ ;  /* 0x000000030a037819 */ /* 0x000fe200000012ff */
[----:B------:R-:W-:Y:S01]  /*ad90*/  IMAD.X R147, RZ, RZ, R141, P2 ;  /* 0x000000ffff937224 */ /* 0x000fe200010e068d */
[----:B------:R-:W-:-:S02]  /*ada0*/  SHF.R.U64 R2, R2, 0x3, RZ ;  /* 0x0000000302027819 */ /* 0x000fc400000012ff */
[----:B------:R-:W-:Y:S02]  /*adb0*/  LOP3.LUT R136, R3, R12, RZ, 0x3c, !PT ;  /* 0x0000000c03887212 */ /* 0x000fe400078e3cff */
[----:B------:R-:W-:Y:S02]  /*adc0*/  LOP3.LUT R154, R2, R13, RZ, 0x3c, !PT ;  /* 0x0000000d029a7212 */ /* 0x000fe400078e3cff */
[----:B------:R-:W-:Y:S02]  /*add0*/  LOP3.LUT R3, R8, 0x380, RZ, 0xc0, !PT ;  /* 0x0000038008037812 */ /* 0x000fe400078ec0ff */
[----:B------:R-:W-:Y:S02]  /*ade0*/  LOP3.LUT R2, R5, 0x380, RZ, 0xc0, !PT ;  /* 0x0000038005027812 */ /* 0x000fe400078ec0ff */
[----:B------:R-:W-:Y:S02]  /*adf0*/  SHF.R.U64 R3, R3, 0x3, RZ ;  /* 0x0000000303037819 */ /* 0x000fe400000012ff */
[----:B------:R-:W-:-:S02]  /*ae00*/  SHF.R.U64 R2, R2, 0x3, RZ ;  /* 0x0000000302027819 */ /* 0x000fc400000012ff */
[----:B------:R-:W-:Y:S02]  /*ae10*/  LOP3.LUT R132, R3, R8, RZ, 0x3c, !PT ;  /* 0x0000000803847212 */ /* 0x000fe400078e3cff */
[----:B------:R-:W-:Y:S02]  /*ae20*/  LOP3.LUT R144, R2, R5, RZ, 0x3c, !PT ;  /* 0x0000000502907212 */ /* 0x000fe400078e3cff */
[----:B------:R-:W-:Y:S02]  /*ae30*/  LOP3.LUT R5, R6, 0x380, RZ, 0xc0, !PT ;  /* 0x0000038006057812 */ /* 0x000fe400078ec0ff */
[----:B------:R-:W-:Y:S02]  /*ae40*/  LOP3.LUT R3, R4, 0x380, RZ, 0xc0, !PT ;  /* 0x0000038004037812 */ /* 0x000fe400078ec0ff */
[----:B------:R-:W-:Y:S02]  /*ae50*/  LOP3.LUT R8, R9, 0x380, RZ, 0xc0, !PT ;  /* 0x0000038009087812 */ /* 0x000fe400078ec0ff */
[----:B------:R-:W-:-:S02]  /*ae60*/  LOP3.LUT R2, R11, 0x380, RZ, 0xc0, !PT ;  /* 0x000003800b027812 */ /* 0x000fc400078ec0ff */
[----:B------:R-:W-:Y:S02]  /*ae70*/  SHF.R.U64 R5, R5, 0x3, RZ ;  /* 0x0000000305057819 */ /* 0x000fe400000012ff */
[----:B------:R-:W-:Y:S02]  /*ae80*/  SHF.R.U64 R3, R3, 0x3, RZ ;  /* 0x0000000303037819 */ /* 0x000fe400000012ff */
[----:B------:R-:W-:Y:S02]  /*ae90*/  SHF.R.U64 R8, R8, 0x3, RZ ;  /* 0x0000000308087819 */ /* 0x000fe400000012ff */
[----:B------:R-:W-:Y:S02]  /*aea0*/  IADD3 R21, P2, R126, 0x5000, RZ ;  /* 0x000050007e157810 */ /* 0x000fe40007f5e0ff */
[----:B------:R-:W-:Y:S02]  /*aeb0*/  IADD3.X R139, RZ, R141, RZ, P4, !PT ;  /* 0x0000008dff8b7210 */ /* 0x000fe400027fe4ff */
[----:B------:R-:W-:-:S02]  /*aec0*/  SHF.R.U64 R2, R2, 0x3, RZ ;  /* 0x0000000302027819 */ /* 0x000fc400000012ff */
[----:B------:R-:W-:Y:S02]  /*aed0*/  LOP3.LUT R138, R5, R6, RZ, 0x3c, !PT ;  /* 0x00000006058a7212 */ /* 0x000fe400078e3cff */
[----:B------:R-:W-:Y:S02]  /*aee0*/  LOP3.LUT R152, R3, R4, RZ, 0x3c, !PT ;  /* 0x0000000403987212 */ /* 0x000fe400078e3cff */
[----:B------:R-:W-:Y:S02]  /*aef0*/  LOP3.LUT R148, R8, R9, RZ, 0x3c, !PT ;  /* 0x0000000908947212 */ /* 0x000fe400078e3cff */
[----:B------:R-:W-:Y:S02]  /*af00*/  LOP3.LUT R20, R21, 0x380, RZ, 0xc0, !PT ;  /* 0x0000038015147812 */ /* 0x000fe400078ec0ff */
[C---:B------:R-:W-:Y:S02]  /*af10*/  IADD3 R3, P4, R126.reuse, 0x1000, RZ ;  /* 0x000010007e037810 */ /* 0x040fe40007f9e0ff */
[----:B------:R-:W-:-:S02]  /*af20*/  IADD3 R5, P3, R126, 0x2000, RZ ;  /* 0x000020007e057810 */ /* 0x000fc40007f7e0ff */
[C---:B------:R-:W-:Y:S02]  /*af30*/  IADD3 R9, P6, R126.reuse, 0x3000, RZ ;  /* 0x000030007e097810 */ /* 0x040fe40007fde0ff */
[----:B------:R-:W-:Y:S02]  /*af40*/  IADD3 R13, P5, R126, 0x4000, RZ ;  /* 0x000040007e0d7810 */ /* 0x000fe40007fbe0ff */
[----:B------:R-:W-:Y:S02]  /*af50*/  LOP3.LUT R150, R2, R11, RZ, 0x3c, !PT ;  /* 0x0000000b02967212 */ /* 0x000fe400078e3cff */
[----:B------:R-:W-:Y:S02]  /*af60*/  SHF.R.U64 R20, R20, 0x3, RZ ;  /* 0x0000000314147819 */ /* 0x000fe400000012ff */
[----:B------:R-:W-:Y:S02]  /*af70*/  LOP3.LUT R2, R3, 0x380, RZ, 0xc0, !PT ;  /* 0x0000038003027812 */ /* 0x000fe400078ec0ff */
[----:B------:R-:W-:-:S02]  /*af80*/  LOP3.LUT R4, R5, 0x380, RZ, 0xc0, !PT ;  /* 0x0000038005047812 */ /* 0x000fc400078ec0ff */
[----:B------:R-:W-:Y:S02]  /*af90*/  LOP3.LUT R8, R9, 0x380, RZ, 0xc0, !PT ;  /* 0x0000038009087812 */ /* 0x000fe400078ec0ff */
[----:B------:R-:W-:Y:S02]  /*afa0*/  LOP3.LUT R12, R13, 0x380, RZ, 0xc0, !PT ;  /* 0x000003800d0c7812 */ /* 0x000fe400078ec0ff */
[----:B------:R-:W-:Y:S02]  /*afb0*/  LOP3.LUT R14, R15, 0x380, RZ, 0xc0, !PT ;  /* 0x000003800f0e7812 */ /* 0x000fe400078ec0ff */
[----:B------:R-:W-:Y:S02]  /*afc0*/  LOP3.LUT R6, R7, 0x380, RZ, 0xc0, !PT ;  /* 0x0000038007067812 */ /* 0x000fe400078ec0ff */
[----:B------:R-:W-:Y:S01]  /*afd0*/  LOP3.LUT R20, R20, R21, RZ, 0x3c, !PT ;  /* 0x0000001514147212 */ /* 0x000fe200078e3cff */
[----:B------:R-:W-:Y:S01]  /*afe0*/  IMAD.X R21, RZ, RZ, R127, P2 ;  /* 0x000000ffff157224 */ /* 0x000fe200010e067f */
[----:B------:R-:W-:-:S02]  /*aff0*/  LOP3.LUT R11, R126, 0x380, RZ, 0xc0, !PT ;  /* 0x000003807e0b7812 */ /* 0x000fc400078ec0ff */
[----:B------:R-:W-:Y:S02]  /*b000*/  SHF.R.U64 R2, R2, 0x3, RZ ;  /* 0x0000000302027819 */ /* 0x000fe400000012ff */
[----:B------:R-:W-:Y:S02]  /*b010*/  SHF.R.U64 R4, R4, 0x3, RZ ;  /* 0x0000000304047819 */ /* 0x000fe400000012ff */
[----:B------:R-:W-:Y:S02]  /*b020*/  SHF.R.U64 R8, R8, 0x3, RZ ;  /* 0x0000000308087819 */ /* 0x000fe400000012ff */
[----:B------:R-:W-:Y:S02]  /*b030*/  SHF.R.U64 R12, R12, 0x3, RZ ;  /* 0x000000030c0c7819 */ /* 0x000fe400000012ff */
[----:B------:R-:W-:Y:S02]  /*b040*/  SHF.R.U64 R14, R14, 0x3, RZ ;  /* 0x000000030e0e7819 */ /* 0x000fe400000012ff */
[----:B------:R-:W-:-:S02]  /*b050*/  SHF.R.U64 R6, R6, 0x3, RZ ;  /* 0x0000000306067819 */ /* 0x000fc400000012ff */
[----:B------:R-:W-:Y:S02]  /*b060*/  IADD3 R159, P2, R126, 0xb000, RZ ;  /* 0x0000b0007e9f7810 */ /* 0x000fe40007f5e0ff */
[----:B------:R-:W-:Y:S02]  /*b070*/  SHF.R.U64 R11, R11, 0x3, RZ ;  /* 0x000000030b0b7819 */ /* 0x000fe400000012ff */
[----:B------:R-:W-:Y:S01]  /*b080*/  LOP3.LUT R2, R2, R3, RZ, 0x3c, !PT ;  /* 0x0000000302027212 */ /* 0x000fe200078e3cff */
[--C-:B------:R-:W-:Y:S01]  /*b090*/  IMAD.X R3, RZ, RZ, R127.reuse, P4 ;  /* 0x000000ffff037224 */ /* 0x100fe200020e067f */
[----:B------:R-:W-:Y:S01]  /*b0a0*/  LOP3.LUT R4, R4, R5, RZ, 0x3c, !PT ;  /* 0x0000000504047212 */ /* 0x000fe200078e3cff */
[--C-:B------:R-:W-:Y:S01]  /*b0b0*/  IMAD.X R5, RZ, RZ, R127.reuse, P3 ;  /* 0x000000ffff057224 */ /* 0x100fe200018e067f */
[----:B------:R-:W-:Y:S01]  /*b0c0*/  LOP3.LUT R8, R8, R9, RZ, 0x3c, !PT ;  /* 0x0000000908087212 */ /* 0x000fe200078e3cff */
[--C-:B------:R-:W-:Y:S01]  /*b0d0*/  IMAD.X R9, RZ, RZ, R127.reuse, P6 ;  /* 0x000000ffff097224 */ /* 0x100fe200030e067f */
[----:B------:R-:W-:Y:S01]  /*b0e0*/  LOP3.LUT R12, R12, R13, RZ, 0x3c, !PT ;  /* 0x0000000d0c0c7212 */ /* 0x000fe200078e3cff */
[----:B------:R-:W-:Y:S01]  /*b0f0*/  IMAD.X R13, RZ, RZ, R127, P5 ;  /* 0x000000ffff0d7224 */ /* 0x000fe200028e067f */
[----:B------:R-:W-:-:S02]  /*b100*/  LOP3.LUT R156, R14, R15, RZ, 0x3c, !PT ;  /* 0x0000000f0e9c7212 */ /* 0x000fc400078e3cff */
[----:B------:R-:W-:Y:S02]  /*b110*/  LOP3.LUT R146, R6, R7, RZ, 0x3c, !PT ;  /* 0x0000000706927212 */ /* 0x000fe400078e3cff */
[----:B------:R-:W-:Y:S02]  /*b120*/  LOP3.LUT R10, R159, 0x380, RZ, 0xc0, !PT ;  /* 0x000003809f0a7812 */ /* 0x000fe400078ec0ff */
[C---:B------:R-:W-:Y:S02]  /*b130*/  IADD3 R121, P0, R126.reuse, 0x6000, RZ ;  /* 0x000060007e797810 */ /* 0x040fe40007f1e0ff */
[C---:B------:R-:W-:Y:S02]  /*b140*/  IADD3 R125, P4, R126.reuse, 0x7000, RZ ;  /* 0x000070007e7d7810 */ /* 0x040fe40007f9e0ff */
[C---:B------:R-:W-:Y:S02]  /*b150*/  IADD3 R7, P3, R126.reuse, 0x8000, RZ ;  /* 0x000080007e077810 */ /* 0x040fe40007f7e0ff */
[----:B------:R-:W-:-:S02]  /*b160*/  IADD3 R15, P6, R126, 0x9000, RZ ;  /* 0x000090007e0f7810 */ /* 0x000fc40007fde0ff */
[----:B------:R-:W-:Y:S02]  /*b170*/  IADD3 R123, P5, R126, 0xa000, RZ ;  /* 0x0000a0007e7b7810 */ /* 0x000fe40007fbe0ff */
[----:B------:R-:W-:Y:S01]  /*b180*/  LOP3.LUT R126, R11, R126, RZ, 0x3c, !PT ;  /* 0x0000007e0b7e7212 */ /* 0x000fe200078e3cff */
[----:B------:R-:W-:Y:S01]  /*b190*/  IMAD.X R11, RZ, RZ, R127, P2 ;  /* 0x000000ffff0b7224 */ /* 0x000fe200010e067f */
[----:B------:R-:W-:Y:S02]  /*b1a0*/  SHF.R.U64 R10, R10, 0x3, RZ ;  /* 0x000000030a0a7819 */ /* 0x000fe400000012ff */
[----:B--2---:R-:W-:Y:S02]  /*b1b0*/  ISETP.NE.AND P2, PT, R131, 0x1, PT ;  /* 0x000000018300780c */ /* 0x004fe40003f45270 */
[----:B------:R-:W-:Y:S01]  /*b1c0*/  MOV R145, R144 ;  /* 0x0000009000917202 */ /* 0x000fe20000000f00 */
[----:B------:R-:W-:Y:S01]  /*b1d0*/  IMAD.U32 R144, RZ, RZ, UR12 ;  /* 0x0000000cff907e24 */ /* 0x000fe2000f8e00ff */
[----:B------:R-:W-:Y:S01]  /*b1e0*/  LOP3.LUT R10, R10, R159, RZ, 0x3c, !PT ;  /* 0x0000009f0a0a7212 */ /* 0x000fe200078e3cff */
[----:B------:R-:W-:Y:S01]  /*b1f0*/  USHF.R.S32.HI UR12, URZ, 0x1f, UR13 ;  /* 0x0000001f3f0c7899 */ /* 0x000fe2000801140d */
[----:B------:R-:W0:Y:S01]  /*b200*/  LDC R159, c[0x0][0xc38] ;  /* 0x00030e00ff9f7b82 */ /* 0x000e220000000800 */
[----:B------:R-:W-:-:S02]  /*b210*/  MOV R141, R140 ;  /* 0x0000008c008d7202 */ /* 0x000fc40000000f00 */
[----:B------:R-:W-:Y:S02]  /*b220*/  @!P1 IADD3 R144, R144, 0x36860, RZ ;  /* 0x0003686090909810 */ /* 0x000fe40007ffe0ff */
[----:B------:R-:W-:Y:S02]  /*b230*/  MOV R140, R150 ;  /* 0x00000096008c7202 */ /* 0x000fe40000000f00 */
[----:B------:R-:W-:Y:S02]  /*b240*/  @!P1 PRMT R150, RZ, 0x654, R144 ;  /* 0x00000654ff969816 */ /* 0x000fe40000000090 */
[----:B------:R-:W-:Y:S02]  /*b250*/  MOV R144, R148 ;  /* 0x0000009400907202 */ /* 0x000fe40000000f00 */
[----:B------:R-:W1:Y:S01]  /*b260*/  @P2 LDC R149, c[0x0][0xbec] ;  /* 0x0002fb00ff952b82 */ /* 0x000e620000000800 */
[----:B------:R-:W-:Y:S02]  /*b270*/  MOV R138, R138 ;  /* 0x0000008a008a7202 */ /* 0x000fe40000000f00 */
[----:B------:R-:W-:-:S02]  /*b280*/  MOV R139, R152 ;  /* 0x00000098008b7202 */ /* 0x000fc40000000f00 */
[----:B------:R-:W-:Y:S01]  /*b290*/  MOV R133, R132 ;  /* 0x0000008400857202 */ /* 0x000fe20000000f00 */
[----:B------:R-:W-:Y:S01]  /*b2a0*/  IMAD R132, RZ, RZ, -UR15 ;  /* 0x8000000fff847e24 */ /* 0x000fe2000f8e02ff */
[----:B------:R-:W-:Y:S01]  /*b2b0*/  MOV R146, R146 ;  /* 0x0000009200927202 */ /* 0x000fe20000000f00 */
[----:B------:R-:W2:Y:S01]  /*b2c0*/  @P2 LDC R152, c[0x0][0xbf0] ;  /* 0x0002fc00ff982b82 */ /* 0x000ea20000000800 */
[----:B------:R-:W-:Y:S02]  /*b2d0*/  LOP3.LUT R120, R121, 0x380, RZ, 0xc0, !PT ;  /* 0x0000038079787812 */ /* 0x000fe400078ec0ff */
[----:B------:R-:W-:Y:S01]  /*b2e0*/  LOP3.LUT R6, R7, 0x380, RZ, 0xc0, !PT ;  /* 0x0000038007067812 */ /* 0x000fe200078ec0ff */
[----:B0-----:R-:W-:Y:S01]  /*b2f0*/  IMAD R132, R159, R132, UR14 ;  /* 0x0000000e9f847e24 */ /* 0x001fe2000f8e0284 */
[----:B------:R-:W-:Y:S02]  /*b300*/  SHF.R.U64 R120, R120, 0x3, RZ ;  /* 0x0000000378787819 */ /* 0x000fe400000012ff */
[----:B------:R-:W-:Y:S01]  /*b310*/  SHF.R.U64 R6, R6, 0x3, RZ ;  /* 0x0000000306067819 */ /* 0x000fe200000012ff */
[----:B------:R-:W-:-:S02]  /*b320*/  WARPGROUP.DEPBAR.LE gsb0, 0x0 ;  /* 0x00008000000079c5 */ /* 0x000fc40000010000 */
[----:B------:R-:W-:Y:S01]  /*b330*/  WARPGROUP.ARRIVE ;  /* 0x00000000000079c5 */ /* 0x000fe20000000000 */
[----:B------:R-:W-:Y:S01]  /*b340*/  IMAD R148, R132, 0x80, R212 ;  /* 0x0000008084947824 */ /* 0x000fe200078e02d4 */
[----:B------:R-:W-:Y:S01]  /*b350*/  LOP3.LUT R120, R120, R121, RZ, 0x3c, !PT ;  /* 0x0000007978787212 */ /* 0x000fe200078e3cff */
[--C-:B------:R-:W-:Y:S01]  /*b360*/  IMAD.X R121, RZ, RZ, R127.reuse, P0 ;  /* 0x000000ffff797224 */ /* 0x100fe200000e067f */
[----:B------:R-:W-:Y:S01]  /*b370*/  LOP3.LUT R6, R6, R7, RZ, 0x3c, !PT ;  /* 0x0000000706067212 */ /* 0x000fe200078e3cff */
[----:B-1----:R-:W-:Y:S01]  /*b380*/  @P2 IMAD.HI.U32 R149, R148, R149, RZ ;  /* 0x0000009594952227 */ /* 0x002fe200078e00ff */
[----:B------:R-:W-:Y:S01]  /*b390*/  HGMMA.64x192x16.F32.BF16 R24, R176, gdesc[UR4].tnspB, R24, gsb0 ;  /* 0x42e00004b0187df0 */ /* 0x000fe20008001818 */
[----:B------:R-:W-:Y:S01]  /*b3a0*/  UIMAD.WIDE.U32 UR6, UR10, UR8, URZ ;  /* 0x000000080a0672a5 */ /* 0x000fe2000f8e003f */
[----:B------:R-:W-:Y:S01]  /*b3b0*/  MOV R136, R136 ;  /* 0x0000008800887202 */ /* 0x000fe20000000f00 */
[----:B------:R-:W-:Y:S01]  /*b3c0*/  IMAD.X R7, RZ, RZ, R127, P3 ;  /* 0x000000ffff077224 */ /* 0x000fe200018e067f */
[----:B------:R-:W-:Y:S01]  /*b3d0*/  MOV R137, R154 ;  /* 0x0000009a00897202 */ /* 0x000fe20000000f00 */
[----:B------:R-:W-:Y:S01]  /*b3e0*/  ULDC.64 UR8, c[0x0][0xae8] ;  /* 0x0002ba0000087ab9 */ /* 0x000fe20000000a00 */
[----:B------:R-:W-:Y:S01]  /*b3f0*/  MOV R134, R134 ;  /* 0x0000008600867202 */ /* 0x000fe20000000f00 */
[----:B------:R-:W-:Y:S01]  /*b400*/  IMAD.U32 R128, RZ, RZ, UR6 ;  /* 0x00000006ff807e24 */ /* 0x000fe2000f8e00ff */
[----:B------:R-:W-:-:S02]  /*b410*/  UIADD3 UR6, UR7, UR5, URZ ;  /* 0x0000000507067290 */ /* 0x000fc4000fffe03f */
[----:B------:R-:W-:Y:S01]  /*b420*/  IMAD.U32 R129, RZ, RZ, UR7 ;  /* 0x00000007ff817e24 */ /* 0x000fe2000f8e00ff */
[----:B------:R-:W-:Y:S01]  /*b430*/  MOV R135, R156 ;  /* 0x0000009c00877202 */ /* 0x000fe20000000f00 */
[----:B------:R-:W-:Y:S01]  /*b440*/  ULDC UR5, c[0x0][0xa88] ;  /* 0x0002a20000057ab9 */ /* 0x000fe20000000800 */
[----:B------:R-:W-:Y:S02]  /*b450*/  LOP3.LUT R124, R125, 0x380, RZ, 0xc0, !PT ;  /* 0x000003807d7c7812 */ /* 0x000fe400078ec0ff */
[----:B------:R-:W-:Y:S01]  /*b460*/  MOV R129, UR6 ;  /* 0x0000000600817c02 */ /* 0x000fe20008000f00 */
[----:B------:R-:W-:Y:S01]  /*b470*/  ULDC.64 UR6, c[0x0][0xb88] ;  /* 0x0002e20000067ab9 */ /* 0x000fe20000000a00 */
[----:B------:R-:W-:Y:S02]  /*b480*/  LOP3.LUT R14, R15, 0x380, RZ, 0xc0, !PT ;  /* 0x000003800f0e7812 */ /* 0x000fe400078ec0ff */
[----:B------:R-:W-:Y:S02]  /*b490*/  LOP3.LUT R122, R123, 0x380, RZ, 0xc0, !PT ;  /* 0x000003807b7a7812 */ /* 0x000fe400078ec0ff */
[----:B------:R-:W-:-:S02]  /*b4a0*/  SHF.R.U64 R124, R124, 0x3, RZ ;  /* 0x000000037c7c7819 */ /* 0x000fc400000012ff */
[----:B------:R-:W-:Y:S02]  /*b4b0*/  SHF.R.U64 R14, R14, 0x3, RZ ;  /* 0x000000030e0e7819 */ /* 0x000fe400000012ff */
[----:B------:R-:W-:Y:S02]  /*b4c0*/  SHF.R.U64 R122, R122, 0x3, RZ ;  /* 0x000000037a7a7819 */ /* 0x000fe400000012ff */
[----:B------:R-:W-:Y:S02]  /*b4d0*/  LOP3.LUT R124, R124, R125, RZ, 0x3c, !PT ;  /* 0x0000007d7c7c7212 */ /* 0x000fe400078e3cff */
[----:B------:R-:W-:Y:S01]  /*b4e0*/  LOP3.LUT R14, R14, R15, RZ, 0x3c, !PT ;  /* 0x0000000f0e0e7212 */ /* 0x000fe200078e3cff */
[--C-:B------:R-:W-:Y:S01]  /*b4f0*/  IMAD.X R15, RZ, RZ, R127.reuse, P6 ;  /* 0x000000ffff0f7224 */ /* 0x100fe200030e067f */
[----:B------:R-:W-:Y:S01]  /*b500*/  LOP3.LUT R122, R122, R123, RZ, 0x3c, !PT ;  /* 0x0000007b7a7a7212 */ /* 0x000fe200078e3cff */
[----:B------:R-:W-:Y:S01]  /*b510*/  IMAD.X R123, RZ, RZ, R127, P5 ;  /* 0x000000ffff7b7224 */ /* 0x000fe200028e067f */
[----:B------:R-:W-:Y:S01]  /*b520*/  IADD3.X R125, RZ, R127, RZ, P4, !PT ;  /* 0x0000007fff7d7210 */ /* 0x000fe200027fe4ff */
[----:B------:R-:W-:-:S02]  /*b530*/  UIADD3 UR4, UR4, 0x36820, URZ ;  /* 0x0003682004047890 */ /* 0x000fc4000fffe03f */
[----:B------:R-:W-:Y:S02]  /*b540*/  UIADD3 UR36, UR36, 0x1, URZ ;  /* 0x0000000124247890 */ /* 0x000fe4000fffe03f */
[----:B------:R-:W-:Y:S02]  /*b550*/  UPRMT UR4, URZ, 0x654, UR4 ;  /* 0x000006543f047896 */ /* 0x000fe40008000004 */
[----:B------:R-:W-:Y:S01]  /*b560*/  UISETP.NE.AND UP0, UPT, UR36, 0x2, UPT ;  /* 0x000000022400788c */ /* 0x000fe2000bf05270 */
[----:B------:R-:W-:Y:S03]  /*b570*/  BSSY B0, `(.L_x_29) ;  /* 0x0000110000007945 */ /* 0x000fe60003800000 */
[----:B------:R-:W-:Y:S01]  /*b580*/  USEL UR36, UR36, URZ, UP0 ;  /* 0x0000003f24247287 */ /* 0x000fe20008000000 */
[----:B------:R-:W-:Y:S02]  /*b590*/  WARPGROUP.DEPBAR.LE gsb0, 0x0 ;  /* 0x00008000000079c5 */ /* 0x000fe40000010000 */
[----:B------:R0:W-:Y:S01]  /*b5a0*/  @!P1 SYNCS.ARRIVE.TRANS64.RED.A1T0 RZ, [R150+URZ], RZ ;  /* 0x000000ff96ff99a7 */ /* 0x0001e2000810043f */
[-C--:B---3--:R-:W-:Y:S01]  /*b5b0*/  FMUL.FTZ R147, R32, R143.reuse ;  /* 0x0000008f20937220 */ /* 0x088fe20000410000 */
[-C--:B------:R-:W-:Y:S01]  /*b5c0*/  FMUL.FTZ R32, R37, R143.reuse ;  /* 0x0000008f25207220 */ /* 0x080fe20000410000 */
[-C--:B------:R-:W-:Y:S01]  /*b5d0*/  FMUL.FTZ R25, R25, R143.reuse ;  /* 0x0000008f19197220 */ /* 0x080fe20000410000 */
[-C--:B------:R-:W-:Y:S01]  /*b5e0*/  FMUL.FTZ R24, R24, R143.reuse ;  /* 0x0000008f18187220 */ /* 0x080fe20000410000 */
[-C--:B------:R-:W-:Y:S01]  /*b5f0*/  FMUL.FTZ R27, R27, R142.reuse ;  /* 0x0000008e1b1b7220 */ /* 0x080fe20000410000 */
[-C--:B------:R-:W-:Y:S01]  /*b600*/  FMUL.FTZ R26, R26, R142.reuse ;  /* 0x0000008e1a1a7220 */ /* 0x080fe20000410000 */
[-C--:B------:R-:W-:Y:S01]  /*b610*/  FMUL.FTZ R31, R31, R142.reuse ;  /* 0x0000008e1f1f7220 */ /* 0x080fe20000410000 */
[-C--:B0-----:R-:W-:Y:S01]  /*b620*/  FMUL.FTZ R150, R28, R143.reuse ;  /* 0x0000008f1c967220 */ /* 0x081fe20000410000 */
[-C--:B------:R-:W-:Y:S01]  /*b630*/  FMUL.FTZ R28, R33, R143.reuse ;  /* 0x0000008f211c7220 */ /* 0x080fe20000410000 */
[-C--:B------:R-:W-:Y:S01]  /*b640*/  FMUL.FTZ R33, R36, R143.reuse ;  /* 0x0000008f24217220 */ /* 0x080fe20000410000 */
[----:B------:R-:W-:Y:S01]  /*b650*/  FMUL.FTZ R30, R30, R142 ;  /* 0x0000008e1e1e7220 */ /* 0x000fe20000410000 */
[----:B------:R-:W0:Y:S01]  /*b660*/  LDC.64 R36, c[0x0][0xb98] ;  /* 0x0002e600ff247b82 */ /* 0x000e220000000a00 */
        /* <DEDUP_REMOVED lines=41> */
[----:B------:R-:W-:-:S02]  /*b900*/  IMAD.MOV.U32 R143, RZ, RZ, R148 ;  /* 0x000000ffff8f7224 */ /* 0x000fc400078e0094 */
[-C--:B------:R-:W-:Y:S01]  /*b910*/  FMUL.FTZ R43, R43, R142.reuse ;  /* 0x0000008e2b2b7220 */ /* 0x080fe20000410000 */
[----:B------:R-:W-:Y:S01]  /*b920*/  FMUL.FTZ R42, R42, R142 ;  /* 0x0000008e2a2a7220 */ /* 0x000fe20000410000 */
[----:B--2---:R-:W-:Y:S01]  /*b930*/  @P2 SHF.R.U32.HI R143, RZ, R152, R149 ;  /* 0x00000098ff8f2219 */ /* 0x004fe20000011695 */
[----:B------:R-:W-:Y:S01]  /*b940*/  FMUL.FTZ R35, R35, R142 ;  /* 0x0000008e23237220 */ /* 0x000fe20000410000 */
[----:B------:R-:W-:Y:S01]  /*b950*/  F2FP.BF16.F32.PACK_AB R24, R25, R24 ;  /* 0x000000181918723e */ /* 0x000fe200000010ff */
[----:B------:R-:W-:Y:S01]  /*b960*/  FMUL.FTZ R34, R34, R142 ;  /* 0x0000008e22227220 */ /* 0x000fe20000410000 */
[----:B------:R-:W-:Y:S01]  /*b970*/  F2FP.BF16.F32.PACK_AB R25, R27, R26 ;  /* 0x0000001a1b19723e */ /* 0x000fe200000010ff */
[-C--:B------:R-:W-:Y:S01]  /*b980*/  FMUL.FTZ R39, R39, R142.reuse ;  /* 0x0000008e27277220 */ /* 0x080fe20000410000 */
[----:B------:R-:W-:Y:S01]  /*b990*/  FMUL.FTZ R38, R38, R142 ;  /* 0x0000008e26267220 */ /* 0x000fe20000410000 */
[----:B------:R-:W-:Y:S01]  /*b9a0*/  F2FP.BF16.F32.PACK_AB R27, R31, R30 ;  /* 0x0000001e1f1b723e */ /* 0x000fe200000010ff */
[-C--:B------:R-:W-:Y:S01]  /*b9b0*/  FMUL.FTZ R47, R47, R142.reuse ;  /* 0x0000008e2f2f7220 */ /* 0x080fe20000410000 */
[----:B------:R-:W-:Y:S01]  /*b9c0*/  FMUL.FTZ R46, R46, R142 ;  /* 0x0000008e2e2e7220 */ /* 0x000fe20000410000 */
[----:B------:R-:W-:Y:S01]  /*b9d0*/  F2FP.BF16.F32.PACK_AB R30, R32, R33 ;  /* 0x00000021201e723e */ /* 0x000fe200000010ff */
[----:B0-----:R-:W-:Y:S01]  /*b9e0*/  IMAD.WIDE.U32 R128, R36, UR13, R128 ;  /* 0x0000000d24807c25 */ /* 0x001fe2000f8e0080 */
[----:B------:R-:W-:-:S03]  /*b9f0*/  F2FP.BF16.F32.PACK_AB R33, R43, R42 ;  /* 0x0000002a2b21723e */ /* 0x000fc600000010ff */
[----:B------:R-:W-:Y:S01]  /*ba00*/  FMUL.FTZ R51, R51, R142 ;  /* 0x0000008e33337220 */ /* 0x000fe20000410000 */
[----:B------:R-:W-:Y:S01]  /*ba10*/  F2FP.BF16.F32.PACK_AB R26, R29, R150 ;  /* 0x000000961d1a723e */ /* 0x000fe200000010ff */
[----:B------:R-:W-:Y:S01]  /*ba20*/  BAR.SYNC.DEFER_BLOCKING 0x1, 0x100 ;  /* 0x0044000000007b1d */ /* 0x000fe20000010000 */
[--C-:B------:R-:W-:Y:S01]  /*ba30*/  IMAD.MOV R43, RZ, RZ, -R143.reuse ;  /* 0x000000ffff2b7224 */ /* 0x100fe200078e0a8f */
[----:B------:R-:W-:Y:S01]  /*ba40*/  F2FP.BF16.F32.PACK_AB R28, R28, R147 ;  /* 0x000000931c1c723e */ /* 0x000fe200000010ff */
[----:B------:R-:W-:Y:S01]  /*ba50*/  FMUL.FTZ R50, R50, R142 ;  /* 0x0000008e32327220 */ /* 0x000fe20000410000 */
[----:B------:R-:W-:Y:S01]  /*ba60*/  F2FP.BF16.F32.PACK_AB R29, R35, R34 ;  /* 0x00000022231d723e */ /* 0x000fe200000010ff */
[----:B------:R-:W-:Y:S01]  /*ba70*/  IMAD R43, R131, R43, R148 ;  /* 0x0000002b832b7224 */ /* 0x000fe200078e0294 */
[----:B------:R-:W-:Y:S01]  /*ba80*/  F2FP.BF16.F32.PACK_AB R31, R39, R38 ;  /* 0x00000026271f723e */ /* 0x000fe200000010ff */
[----:B------:R-:W-:Y:S01]  /*ba90*/  IMAD R38, R36, UR12, RZ ;  /* 0x0000000c24267c24 */ /* 0x000fe2000f8e02ff */
[----:B------:R-:W-:Y:S01]  /*baa0*/  F2FP.BF16.F32.PACK_AB R32, R41, R40 ;  /* 0x000000282920723e */ /* 0x000fe200000010ff */
[----:B------:R-:W-:Y:S01]  /*bab0*/  FMUL.FTZ R55, R55, R142 ;  /* 0x0000008e37377220 */ /* 0x000fe20000410000 */
[----:B------:R-:W-:Y:S01]  /*bac0*/  F2FP.BF16.F32.PACK_AB R34, R45, R44 ;  /* 0x0000002c2d22723e */ /* 0x000fe200000010ff */
[----:B------:R-:W-:Y:S01]  /*bad0*/  IMAD R41, R37, UR13, R38 ;  /* 0x0000000d25297c24 */ /* 0x000fe2000f8e0226 */
[----:B------:R-:W-:Y:S01]  /*bae0*/  F2FP.BF16.F32.PACK_AB R35, R47, R46 ;  /* 0x0000002e2f23723e */ /* 0x000fe200000010ff */
[----:B------:R-:W-:Y:S01]  /*baf0*/  FMUL.FTZ R54, R54, R142 ;  /* 0x0000008e36367220 */ /* 0x000fe20000410000 */
[----:B------:R-:W-:Y:S01]  /*bb00*/  IADD3 R40, P0, R143, R128, RZ ;  /* 0x000000808f287210 */ /* 0x000fe20007f1e0ff */
        /* <DEDUP_REMOVED lines=8> */
[----:B------:R-:W-:Y:S01]  /*bb90*/  F2FP.BF16.F32.PACK_AB R36, R49, R48 ;  /* 0x000000303124723e */ /* 0x000fe200000010ff */
[----:B------:R0:W-:Y:S01]  /*bba0*/  STSM.16.M88.4 [R141], R24 ;  /* 0x000000188d007844 */ /* 0x0001e20000000200 */
[----:B------:R-:W-:Y:S01]  /*bbb0*/  F2FP.BF16.F32.PACK_AB R37, R51, R50 ;  /* 0x000000323325723e */ /* 0x000fe200000010ff */
[----:B------:R-:W-:Y:S01]  /*bbc0*/  FMUL.FTZ R75, R75, R142 ;  /* 0x0000008e4b4b7220 */ /* 0x000fe20000410000 */
[----:B------:R-:W-:Y:S01]  /*bbd0*/  F2FP.BF16.F32.PACK_AB R38, R53, R52 ;  /* 0x000000343526723e */ /* 0x000fe200000010ff */
[----:B------:R-:W-:Y:S01]  /*bbe0*/  STSM.16.M88.4 [R145], R28 ;  /* 0x0000001c91007844 */ /* 0x000fe20000000200 */
[----:B------:R-:W-:Y:S01]  /*bbf0*/  F2FP.BF16.F32.PACK_AB R39, R55, R54 ;  /* 0x000000363727723e */ /* 0x000fe200000010ff */
[-C--:B------:R-:W-:Y:S01]  /*bc00*/  FMUL.FTZ R74, R74, R142.reuse ;  /* 0x0000008e4a4a7220 */ /* 0x080fe20000410000 */
[-C--:B------:R-:W-:Y:S01]  /*bc10*/  FMUL.FTZ R79, R79, R142.reuse ;  /* 0x0000008e4f4f7220 */ /* 0x080fe20000410000 */
[----:B------:R1:W-:Y:S01]  /*bc20*/  STSM.16.M88.4 [R146], R32 ;  /* 0x0000002092007844 */ /* 0x0003e20000000200 */
[-C--:B------:R-:W-:Y:S01]  /*bc30*/  FMUL.FTZ R78, R78, R142.reuse ;  /* 0x0000008e4e4e7220 */ /* 0x080fe20000410000 */
[-C--:B------:R-:W-:Y:S01]  /*bc40*/  FMUL.FTZ R83, R83, R142.reuse ;  /* 0x0000008e53537220 */ /* 0x080fe20000410000 */
[-C--:B------:R-:W-:Y:S01]  /*bc50*/  FMUL.FTZ R82, R82, R142.reuse ;  /* 0x0000008e52527220 */ /* 0x080fe20000410000 */
[----:B------:R-:W-:Y:S01]  /*bc60*/  STSM.16.M88.4 [R144], R36 ;  /* 0x0000002490007844 */ /* 0x000fe20000000200 */
[-C--:B------:R-:W-:Y:S01]  /*bc70*/  FMUL.FTZ R87, R87, R142.reuse ;  /* 0x0000008e57577220 */ /* 0x080fe20000410000 */
[-C--:B------:R-:W-:Y:S01]  /*bc80*/  FMUL.FTZ R86, R86, R142.reuse ;  /* 0x0000008e56567220 */ /* 0x080fe20000410000 */
[----:B------:R-:W-:Y:S01]  /*bc90*/  FMUL.FTZ R91, R91, R142 ;  /* 0x0000008e5b5b7220 */ /* 0x000fe20000410000 */
[----:B0-----:R-:W-:Y:S01]  /*bca0*/  F2FP.BF16.F32.PACK_AB R24, R57, R56 ;  /* 0x000000383918723e */ /* 0x001fe200000010ff */
[----:B------:R-:W-:Y:S01]  /*bcb0*/  FMUL.FTZ R90, R90, R142 ;  /* 0x0000008e5a5a7220 */ /* 0x000fe20000410000 */
[----:B------:R-:W-:Y:S01]  /*bcc0*/  F2FP.BF16.F32.PACK_AB R25, R59, R58 ;  /* 0x0000003a3b19723e */ /* 0x000fe200000010ff */
[----:B------:R-:W-:Y:S01]  /*bcd0*/  FMUL.FTZ R95, R95, R142 ;  /* 0x0000008e5f5f7220 */ /* 0x000fe20000410000 */
[----:B------:R-:W-:Y:S01]  /*bce0*/  F2FP.BF16.F32.PACK_AB R26, R61, R60 ;  /* 0x0000003c3d1a723e */ /* 0x000fe200000010ff */
[----:B------:R-:W-:Y:S01]  /*bcf0*/  FMUL.FTZ R94, R94, R142 ;  /* 0x0000008e5e5e7220 */ /* 0x000fe20000410000 */
[----:B------:R-:W-:Y:S01]  /*bd00*/  F2FP.BF16.F32.PACK_AB R27, R63, R62 ;  /* 0x0000003e3f1b723e */ /* 0x000fe200000010ff */
[-C--:B------:R-:W-:Y:S01]  /*bd10*/  FMUL.FTZ R99, R99, R142.reuse ;  /* 0x0000008e63637220 */ /* 0x080fe20000410000 */
[----:B-1----:R-:W-:Y:S01]  /*bd20*/  SHF.R.S32.HI R33, RZ, 0x1f, R143 ;  /* 0x0000001fff217819 */ /* 0x002fe2000001148f */
[-C--:B------:R-:W-:Y:S01]  /*bd30*/  FMUL.FTZ R98, R98, R142.reuse ;  /* 0x0000008e62627220 */ /* 0x080fe20000410000 */
[----:B------:R-:W-:Y:S01]  /*bd40*/  SHF.R.S32.HI R32, RZ, 0x1f, R43 ;  /* 0x0000001fff207819 */ /* 0x000fe2000001142b */
[----:B------:R0:W-:Y:S01]  /*bd50*/  STSM.16.M88.4 [R140], R24 ;  /* 0x000000188c007844 */ /* 0x0001e20000000200 */
[----:B------:R-:W-:Y:S01]  /*bd60*/  IADD3.X R41, R33, R129, R41, P0, !PT ;  /* 0x0000008121297210 */ /* 0x000fe200007fe429 */
[----:B------:R-:W-:Y:S01]  /*bd70*/  FMUL.FTZ R103, R103, R142 ;  /* 0x0000008e67677220 */ /* 0x000fe20000410000 */
[----:B------:R-:W-:Y:S01]  /*bd80*/  F2FP.BF16.F32.PACK_AB R28, R65, R64 ;  /* 0x00000040411c723e */ /* 0x000fe200000010ff */
[----:B------:R-:W-:Y:S01]  /*bd90*/  IMAD R32, R32, UR6, RZ ;  /* 0x0000000620207c24 */ /* 0x000fe2000f8e02ff */
[----:B------:R-:W-:Y:S01]  /*bda0*/  F2FP.BF16.F32.PACK_AB R29, R67, R66 ;  /* 0x00000042431d723e */ /* 0x000fe200000010ff */
[----:B------:R-:W-:Y:S01]  /*bdb0*/  IMAD.WIDE.U32 R40, R43, UR6, R40 ;  /* 0x000000062b287c25 */ /* 0x000fe2000f8e0028 */
[----:B------:R-:W-:-:S03]  /*bdc0*/  F2FP.BF16.F32.PACK_AB R30, R69, R68 ;  /* 0x00000044451e723e */ /* 0x000fc600000010ff */
[----:B------:R-:W-:Y:S01]  /*bdd0*/  FMUL.FTZ R102, R102, R142 ;  /* 0x0000008e66667220 */ /* 0x000fe20000410000 */
[----:B------:R-:W-:Y:S01]  /*bde0*/  F2FP.BF16.F32.PACK_AB R31, R71, R70 ;  /* 0x00000046471f723e */ /* 0x000fe200000010ff */
[----:B------:R-:W-:Y:S01]  /*bdf0*/  IMAD R45, R43, UR7, R32 ;  /* 0x000000072b2d7c24 */ /* 0x000fe2000f8e0220 */
[----:B------:R-:W-:Y:S01]  /*be00*/  F2FP.BF16.F32.PACK_AB R32, R73, R72 ;  /* 0x000000484920723e */ /* 0x000fe200000010ff */
[----:B------:R-:W-:Y:S01]  /*be10*/  IMAD R43, R132, 0x80, R211 ;  /* 0x00000080842b7824 */ /* 0x000fe200078e02d3 */
[----:B------:R-:W-:Y:S01]  /*be20*/  ULDC.64 UR6, c[0x0][0xb50] ;  /* 0x0002d40000067ab9 */ /* 0x000fe20000000a00 */
[----:B------:R-:W-:Y:S01]  /*be30*/  IMAD R72, R131, UR5, RZ ;  /* 0x0000000583487c24 */ /* 0x000fe2000f8e02ff */
[----:B------:R1:W-:Y:S01]  /*be40*/  STSM.16.M88.4 [R139], R28 ;  /* 0x0000001c8b007844 */ /* 0x0003e20000000200 */
[----:B------:R-:W-:Y:S01]  /*be50*/  LOP3.LUT P0, RZ, R206, 0x3, RZ, 0xc0, !PT ;  /* 0x00000003ceff7812 */ /* 0x000fe2000780c0ff */
[----:B0-----:R-:W-:Y:S02]  /*be60*/  VIADD R25, R43, 0x8 ;  /* 0x000000082b197836 */ /* 0x001fe40000000000 */
[----:B------:R-:W-:Y:S01]  /*be70*/  FMUL.FTZ R107, R107, R142 ;  /* 0x0000008e6b6b7220 */ /* 0x000fe20000410000 */
[----:B------:R-:W-:-:S02]  /*be80*/  IMAD.IADD R27, R41, 0x1, R45 ;  /* 0x00000001291b7824 */ /* 0x000fc400078e022d */
[-C--:B------:R-:W-:Y:S01]  /*be90*/  FMUL.FTZ R106, R106, R142.reuse ;  /* 0x0000008e6a6a7220 */ /* 0x080fe20000410000 */
[-C--:B------:R-:W-:Y:S01]  /*bea0*/  FMUL.FTZ R111, R111, R142.reuse ;  /* 0x0000008e6f6f7220 */ /* 0x080fe20000410000 */
[-C--:B------:R-:W-:Y:S01]  /*beb0*/  FMUL.FTZ R110, R110, R142.reuse ;  /* 0x0000008e6e6e7220 */ /* 0x080fe20000410000 */
[-C--:B------:R-:W-:Y:S01]  /*bec0*/  FMUL.FTZ R115, R115, R142.reuse ;  /* 0x0000008e73737220 */ /* 0x080fe20000410000 */
[----:B------:R-:W-:Y:S01]  /*bed0*/  FMUL.FTZ R114, R114, R142 ;  /* 0x0000008e72727220 */ /* 0x000fe20000410000 */
[----:B------:R-:W-:Y:S01]  /*bee0*/  ISETP.GE.OR P1, PT, R43, R72, P0 ;  /* 0x000000482b00720c */ /* 0x000fe20000726670 */
[-C--:B------:R-:W-:Y:S01]  /*bef0*/  FMUL.FTZ R119, R119, R142.reuse ;  /* 0x0000008e77777220 */ /* 0x080fe20000410000 */
[----:B------:R-:W-:Y:S01]  /*bf00*/  FMUL.FTZ R118, R118, R142 ;  /* 0x0000008e76767220 */ /* 0x000fe20000410000 */
[----:B------:R-:W-:Y:S01]  /*bf10*/  F2FP.BF16.F32.PACK_AB R33, R75, R74 ;  /* 0x0000004a4b21723e */ /* 0x000fe200000010ff */
[----:B------:R-:W0:Y:S01]  /*bf20*/  @P2 LDC R73, c[0x0][0xbec] ;  /* 0x0002fb00ff492b82 */ /* 0x000e220000000800 */
[----:B------:R-:W-:-:S02]  /*bf30*/  F2FP.BF16.F32.PACK_AB R34, R77, R76 ;  /* 0x0000004c4d22723e */ /* 0x000fc400000010ff */
[C---:B-1----:R-:W-:Y:S02]  /*bf40*/  LEA R28, P3, R40.reuse, UR6, 0x2 ;  /* 0x00000006281c7c11 */ /* 0x042fe4000f8610ff */
[----:B------:R-:W-:Y:S02]  /*bf50*/  F2FP.BF16.F32.PACK_AB R35, R79, R78 ;  /* 0x0000004e4f23723e */ /* 0x000fe400000010ff */
[----:B------:R-:W-:Y:S01]  /*bf60*/  ISETP.GE.OR P0, PT, R25, R72, P0 ;  /* 0x000000481900720c */ /* 0x000fe20000706670 */
[----:B------:R-:W-:Y:S01]  /*bf70*/  SHFL.IDX PT, R44, R28, RZ, 0x1c1f ;  /* 0x001c1fff1c2c7589 */ /* 0x000fe200000e0000 */
[----:B------:R-:W-:Y:S01]  /*bf80*/  LEA.HI.X R40, R40, UR7, R27, 0x2, P3 ;  /* 0x0000000728287c11 */ /* 0x000fe200098f141b */
[----:B------:R-:W1:Y:S01]  /*bf90*/  @P2 LDC R75, c[0x0][0xbf0] ;  /* 0x0002fc00ff4b2b82 */ /* 0x000e620000000800 */
[----:B------:R-:W-:Y:S01]  /*bfa0*/  F2FP.BF16.F32.PACK_AB R88, R89, R88 ;  /* 0x000000585958723e */ /* 0x000fe200000010ff */
[----:B------:R-:W-:Y:S01]  /*bfb0*/  STSM.16.M88.4 [R138], R32 ;  /* 0x000000208a007844 */ /* 0x000fe20000000200 */
[----:B------:R-:W-:-:S02]  /*bfc0*/  F2FP.BF16.F32.PACK_AB R24, R81, R80 ;  /* 0x000000505118723e */ /* 0x000fc400000010ff */
[----:B------:R-:W-:Y:S01]  /*bfd0*/  F2FP.BF16.F32.PACK_AB R25, R83, R82 ;  /* 0x000000525319723e */ /* 0x000fe200000010ff */
[----:B------:R-:W2:Y:S01]  /*bfe0*/  SHFL.IDX PT, R45, R40, RZ, 0x1c1f ;  /* 0x001c1fff282d7589 */ /* 0x000ea200000e0000 */
[----:B------:R-:W-:Y:S02]  /*bff0*/  F2FP.BF16.F32.PACK_AB R26, R85, R84 ;  /* 0x00000054551a723e */ /* 0x000fe400000010ff */
[----:B------:R-:W-:Y:S01]  /*c000*/  F2FP.BF16.F32.PACK_AB R27, R87, R86 ;  /* 0x00000056571b723e */ /* 0x000fe200000010ff */
[----:B------:R-:W-:Y:S01]  /*c010*/  SHFL.IDX PT, R46, R28, 0x1, 0x1c1f ;  /* 0x003c1f001c2e7f89 */ /* 0x000fe200000e0000 */
[----:B------:R-:W-:Y:S02]  /*c020*/  F2FP.BF16.F32.PACK_AB R89, R91, R90 ;  /* 0x0000005a5b59723e */ /* 0x000fe400000010ff */
[----:B------:R-:W-:Y:S01]  /*c030*/  F2FP.BF16.F32.PACK_AB R96, R97, R96 ;  /* 0x000000606160723e */ /* 0x000fe200000010ff */
[----:B------:R-:W-:Y:S01]  /*c040*/  STSM.16.M88.4 [R133], R24 ;  /* 0x0000001885007844 */ /* 0x000fe20000000200 */
[----:B------:R-:W-:-:S02]  /*c050*/  F2FP.BF16.F32.PACK_AB R90, R93, R92 ;  /* 0x0000005c5d5a723e */ /* 0x000fc400000010ff */
[----:B------:R-:W-:Y:S01]  /*c060*/  F2FP.BF16.F32.PACK_AB R91, R95, R94 ;  /* 0x0000005e5f5b723e */ /* 0x000fe200000010ff */
[----:B------:R-:W3:Y:S01]  /*c070*/  SHFL.IDX PT, R47, R40, 0x1, 0x1c1f ;  /* 0x003c1f00282f7f89 */ /* 0x000ee200000e0000 */
[----:B------:R-:W-:Y:S02]  /*c080*/  F2FP.BF16.F32.PACK_AB R97, R99, R98 ;  /* 0x000000626361723e */ /* 0x000fe400000010ff */
[----:B------:R-:W-:Y:S01]  /*c090*/  F2FP.BF16.F32.PACK_AB R104, R105, R104 ;  /* 0x000000686968723e */ /* 0x000fe200000010ff */
[----:B------:R-:W-:Y:S01]  /*c0a0*/  STSM.16.M88.4 [R137], R88 ;  /* 0x0000005889007844 */ /* 0x000fe20000000200 */
[----:B------:R-:W-:Y:S02]  /*c0b0*/  F2FP.BF16.F32.PACK_AB R98, R101, R100 ;  /* 0x000000646562723e */ /* 0x000fe400000010ff */
[----:B------:R-:W-:Y:S02]  /*c0c0*/  F2FP.BF16.F32.PACK_AB R99, R103, R102 ;  /* 0x000000666763723e */ /* 0x000fe400000010ff */
[----:B------:R-:W-:-:S02]  /*c0d0*/  F2FP.BF16.F32.PACK_AB R105, R107, R106 ;  /* 0x0000006a6b69723e */ /* 0x000fc400000010ff */
[----:B------:R-:W-:Y:S01]  /*c0e0*/  F2FP.BF16.F32.PACK_AB R112, R113, R112 ;  /* 0x000000707170723e */ /* 0x000fe200000010ff */
[----:B------:R-:W-:Y:S01]  /*c0f0*/  STSM.16.M88.4 [R136], R96 ;  /* 0x0000006088007844 */ /* 0x000fe20000000200 */
[----:B------:R-:W-:Y:S02]  /*c100*/  F2FP.BF16.F32.PACK_AB R106, R109, R108 ;  /* 0x0000006c6d6a723e */ /* 0x000fe400000010ff */
[----:B------:R-:W-:Y:S02]  /*c110*/  F2FP.BF16.F32.PACK_AB R107, R111, R110 ;  /* 0x0000006e6f6b723e */ /* 0x000fe400000010ff */
[----:B------:R-:W-:Y:S02]  /*c120*/  F2FP.BF16.F32.PACK_AB R113, R115, R114 ;  /* 0x000000727371723e */ /* 0x000fe400000010ff */
[----:B------:R-:W-:Y:S01]  /*c130*/  F2FP.BF16.F32.PACK_AB R114, R117, R116 ;  /* 0x000000747572723e */ /* 0x000fe200000010ff */
[----:B------:R-:W-:Y:S01]  /*c140*/  STSM.16.M88.4 [R135], R104 ;  /* 0x0000006887007844 */ /* 0x000fe20000000200 */
[----:B------:R-:W-:-:S05]  /*c150*/  F2FP.BF16.F32.PACK_AB R115, R119, R118 ;  /* 0x000000767773723e */ /* 0x000fca00000010ff */
[----:B------:R-:W-:Y:S01]  /*c160*/  STSM.16.M88.4 [R134], R112 ;  /* 0x0000007086007844 */ /* 0x000fe20000000200 */
[----:B------:R-:W-:Y:S01]  /*c170*/  BAR.SYNC.DEFER_BLOCKING 0x1, 0x100 ;  /* 0x0044000000007b1d */ /* 0x000fe20000010000 */
[----:B------:R-:W-:Y:S02]  /*c180*/  UIMAD UR5, UR11, UR8, URZ ;  /* 0x000000080b0572a4 */ /* 0x000fe4000f8e023f */
[----:B------:R-:W-:Y:S02]  /*c190*/  UIMAD.WIDE.U32 UR6, UR10, UR8, URZ ;  /* 0x000000080a0672a5 */ /* 0x000fe4000f8e003f */
[----:B------:R-:W-:-:S03]  /*c1a0*/  UIMAD UR5, UR10, UR9, UR5 ;  /* 0x000000090a0572a4 */ /* 0x000fc6000f8e0205 */
[----:B------:R-:W-:Y:S01]  /*c1b0*/  ULDC.64 UR8, c[0x0][0xaf0] ;  /* 0x0002bc0000087ab9 */ /* 0x000fe20000000a00 */
[----:B--2---:R-:W-:Y:S04]  /*c1c0*/  @!P1 ST.E desc[UR60][R44.64], R130 ;  /* 0x000000822c009985 */ /* 0x004fe8000c10193c */
[----:B---3--:R0:W-:Y:S04]  /*c1d0*/  @!P0 ST.E desc[UR60][R46.64], R0 ;  /* 0x000000002e008985 */ /* 0x0081e8000c10193c */
[----:B------:R2:W5:Y:S04]  /*c1e0*/  LD.E.128 R36, desc[UR60][R2.64] ;  /* 0x0000003c02247980 */ /* 0x000568000c101d00 */
[----:B------:R3:W5:Y:S04]  /*c1f0*/  LD.E.128 R28, desc[UR60][R4.64] ;  /* 0x0000003c041c7980 */ /* 0x000768000c101d00 */
[----:B------:R4:W5:Y:S01]  /*c200*/  LD.E.128 R24, desc[UR60][R8.64] ;  /* 0x0000003c08187980 */ /* 0x000962000c101d00 */
[----:B--2---:R-:W-:Y:S01]  /*c210*/  LEA R3, R22, R205, 0x5 ;  /* 0x000000cd16037211 */ /* 0x004fe200078e28ff */
[----:B------:R-:W-:-:S02]  /*c220*/  UIADD3 UR7, UR7, UR5, URZ ;  /* 0x0000000507077290 */ /* 0x000fc4000fffe03f */
[----:B------:R-:W5:Y:S01]  /*c230*/  LD.E.128 R48, desc[UR60][R126.64] ;  /* 0x0000003c7e307980 */ /* 0x000f62000c101d00 */
[----:B---3--:R-:W2:Y:S03]  /*c240*/  LDC.64 R4, c[0x0][0xae0] ;  /* 0x0002b800ff047b82 */ /* 0x008ea60000000a00 */
[----:B------:R-:W5:Y:S01]  /*c250*/  LD.E.128 R60, desc[UR60][R12.64] ;  /* 0x0000003c0c3c7980 */ /* 0x000f62000c101d00 */
[----:B----4-:R-:W-:-:S03]  /*c260*/  IMAD R8, R132, 0x80, R3 ;  /* 0x0000008084087824 */ /* 0x010fc600078e0203 */
[----:B------:R-:W5:Y:S01]  /*c270*/  LD.E.128 R52, desc[UR60][R20.64] ;  /* 0x0000003c14347980 */ /* 0x000f62000c101d00 */
[----:B0-----:R-:W-:Y:S01]  /*c280*/  @P2 IMAD.HI.U32 R0, R8, R73, RZ ;  /* 0x0000004908002227 */ /* 0x001fe200078e00ff */
[----:B------:R-:W-:Y:S02]  /*c290*/  UIMAD UR5, UR12, UR8, URZ ;  /* 0x000000080c0572a4 */ /* 0x000fe4000f8e023f */
[----:B------:R-:W5:Y:S01]  /*c2a0*/  LD.E.128 R40, desc[UR60][R120.64] ;  /* 0x0000003c78287980 */ /* 0x000f62000c101d00 */
[----:B------:R-:W-:Y:S01]  /*c2b0*/  IMAD.MOV.U32 R2, RZ, RZ, R8 ;  /* 0x000000ffff027224 */ /* 0x000fe200078e0008 */
[----:B-1----:R-:W-:Y:S01]  /*c2c0*/  @P2 SHF.R.U32.HI R2, RZ, R75, R0 ;  /* 0x0000004bff022219 */ /* 0x002fe20000011600 */
[----:B------:R-:W-:Y:S01]  /*c2d0*/  UIMAD UR5, UR13, UR9, UR5 ;  /* 0x000000090d0572a4 */ /* 0x000fe2000f8e0205 */
[----:B------:R-:W5:Y:S01]  /*c2e0*/  LD.E.128 R32, desc[UR60][R124.64] ;  /* 0x0000003c7c207980 */ /* 0x000f62000c101d00 */
[----:B------:R-:W-:Y:S01]  /*c2f0*/  UIMAD.WIDE.U32 UR6, UR13, UR8, UR6 ;  /* 0x000000080d0672a5 */ /* 0x000fe2000f8e0006 */
[--C-:B------:R-:W-:Y:S01]  /*c300*/  SHF.R.S32.HI R3, RZ, 0x1f, R2.reuse ;  /* 0x0000001fff037819 */ /* 0x100fe20000011402 */
[----:B------:R-:W-:Y:S01]  /*c310*/  IMAD.MOV R0, RZ, RZ, -R2 ;  /* 0x000000ffff007224 */ /* 0x000fe200078e0a02 */
[----:B------:R-:W5:Y:S01]  /*c320*/  LD.E.128 R68, desc[UR60][R6.64] ;  /* 0x0000003c06447980 */ /* 0x000f62000c101d00 */
[----:B------:R-:W-:-:S02]  /*c330*/  UIADD3 UR7, UR7, UR5, URZ ;  /* 0x0000000507077290 */ /* 0x000fc4000fffe03f */
[----:B------:R-:W-:Y:S01]  /*c340*/  IMAD R131, R131, R0, R8 ;  /* 0x0000000083837224 */ /* 0x000fe200078e0208 */
[----:B------:R-:W5:Y:S01]  /*c350*/  LD.E.128 R64, desc[UR60][R14.64] ;  /* 0x0000003c0e407980 */ /* 0x000f62000c101d00 */
[----:B--2---:R-:W-:-:S03]  /*c360*/  IMAD R3, R3, R4, RZ ;  /* 0x0000000403037224 */ /* 0x004fc600078e02ff */
[----:B------:R-:W5:Y:S01]  /*c370*/  LD.E.128 R56, desc[UR60][R122.64] ;  /* 0x0000003c7a387980 */ /* 0x000f62000c101d00 */
[C---:B------:R-:W-:Y:S01]  /*c380*/  IMAD R5, R2.reuse, R5, R3 ;  /* 0x0000000502057224 */ /* 0x040fe200078e0203 */
[----:B------:R-:W-:Y:S02]  /*c390*/  SHF.R.S32.HI R0, RZ, 0x1f, R131 ;  /* 0x0000001fff007819 */ /* 0x000fe40000011483 */
[----:B------:R0:W5:Y:S01]  /*c3a0*/  LD.E.128 R44, desc[UR60][R10.64] ;  /* 0x0000003c0a2c7980 */ /* 0x000162000c101d00 */
[----:B------:R-:W-:Y:S01]  /*c3b0*/  IMAD.WIDE.U32 R2, R2, R4, UR6 ;  /* 0x0000000602027e25 */ /* 0x000fe2000f8e0004 */
[----:B------:R-:W-:Y:S01]  /*c3c0*/  ULDC.64 UR6, c[0x0][0xad8] ;  /* 0x0002b60000067ab9 */ /* 0x000fe20000000a00 */
[----:B------:R-:W-:Y:S01]  /*c3d0*/  @!PT LDS RZ, [RZ] ;  /* 0x00000000fffff984 */ /* 0x000fe20000000800 */
[----:B------:R-:W-:Y:S01]  /*c3e0*/  @!PT LDS RZ, [RZ] ;  /* 0x00000000fffff984 */ /* 0x000fe20000000800 */
[----:B------:R-:W-:Y:S01]  /*c3f0*/  @!PT LDS RZ, [RZ] ;  /* 0x00000000fffff984 */ /* 0x000fe20000000800 */
[----:B------:R-:W-:Y:S01]  /*c400*/  @!PT LDS RZ, [RZ] ;  /* 0x00000000fffff984 */ /* 0x000fe20000000800 */
[----:B------:R1:W-:Y:S06]  /*c410*/  MEMBAR.ALL.CTA ;  /* 0x0000000000007992 */ /* 0x0003ec0000008000 */
[----:B-1----:R-:W1:Y:S01]  /*c420*/  FENCE.VIEW.ASYNC.S ;  /* 0x00000000000073c6 */ /* 0x002e620000000000 */
[----:B------:R-:W-:Y:S01]  /*c430*/  R2UR UR9, R23 ;  /* 0x00000000170972ca */ /* 0x000fe200000e0000 */
[----:B------:R-:W-:-:S02]  /*c440*/  IMAD.IADD R3, R3, 0x1, R5 ;  /* 0x0000000103037824 */ /* 0x000fc400078e0205 */
[----:B------:R-:W-:Y:S02]  /*c450*/  IMAD R0, R0, UR6, RZ ;  /* 0x0000000600007c24 */ /* 0x000fe4000f8e02ff */
[----:B0-----:R-:W-:Y:S02]  /*c460*/  IMAD R11, R132, 0x80, R205 ;  /* 0x00000080840b7824 */ /* 0x001fe400078e02cd */
[C---:B------:R-:W-:Y:S02]  /*c470*/  IMAD R7, R131.reuse, UR7, R0 ;  /* 0x0000000783077c24 */ /* 0x040fe4000f8e0200 */
[----:B------:R-:W-:Y:S01]  /*c480*/  IMAD.WIDE.U32 R2, R131, UR6, R2 ;  /* 0x0000000683027c25 */ /* 0x000fe2000f8e0002 */
[C---:B------:R-:W-:Y:S01]  /*c490*/  ISETP.GE.AND P2, PT, R11.reuse, R72, PT ;  /* 0x000000480b00720c */ /* 0x040fe20003f46270 */
[----:B------:R-:W-:Y:S02]  /*c4a0*/  ULDC.64 UR6, c[0x0][0xa80] ;  /* 0x0002a00000067ab9 */ /* 0x000fe40000000a00 */
[----:B------:R-:W-:Y:S01]  /*c4b0*/  VIADD R5, R11, 0x20 ;  /* 0x000000200b057836 */ /* 0x000fe20000000000 */
[----:B------:R-:W-:Y:S01]  /*c4c0*/  LEA R0, P3, R2, UR6, 0x1 ;  /* 0x0000000602007c11 */ /* 0x000fe2000f8608ff */
[----:B------:R-:W-:Y:S01]  /*c4d0*/  IMAD.IADD R3, R3, 0x1, R7 ;  /* 0x0000000103037824 */ /* 0x000fe200078e0207 */
[----:B------:R-:W-:-:S02]  /*c4e0*/  ULDC UR5, c[0x0][0xc] ;  /* 0x0000030000057ab9 */ /* 0x000fc40000000800 */
[-C--:B------:R-:W-:Y:S01]  /*c4f0*/  ISETP.GE.AND P0, PT, R5, R72.reuse, PT ;  /* 0x000000480500720c */ /* 0x080fe20003f06270 */
[----:B------:R-:W-:Y:S01]  /*c500*/  UIADD3 UR9, UR5, UR9, URZ ;  /* 0x0000000905097290 */ /* 0x000fe2000fffe03f */
[----:B------:R-:W-:Y:S01]  /*c510*/  IADD3 R5, R11, 0x40, RZ ;  /* 0x000000400b057810 */ /* 0x000fe20007ffe0ff */
[----:B------:R-:W-:Y:S01]  /*c520*/  USEL UR6, URZ, 0x1, UP0 ;  /* 0x000000013f067887 */ /* 0x000fe20008000000 */
[----:B------:R-:W-:Y:S01]  /*c530*/  LEA.HI.X R10, R2, UR7, R3, 0x1, P3 ;  /* 0x00000007020a7c11 */ /* 0x000fe200098f0c03 */
[----:B-1----:R0:W1:Y:S01]  /*c540*/  SHFL.IDX PT, R4, R0, RZ, 0x181f ;  /* 0x00181fff00047589 */ /* 0x00206200000e0000 */
[----:B------:R-:W-:Y:S01]  /*c550*/  ISETP.GE.AND P1, PT, R5, R72, PT ;  /* 0x000000480500720c */ /* 0x000fe20003f26270 */
[----:B------:R-:W-:Y:S01]  /*c560*/  ULOP3.LUT UR39, UR39, UR6, URZ, 0x3c, !UPT ;  /* 0x0000000627277292 */ /* 0x000fe2000f8e3c3f */
[----:B------:R-:W-:Y:S01]  /*c570*/  IMAD.U32 R23, RZ, RZ, UR9 ;  /* 0x00000009ff177e24 */ /* 0x000fe2000f8e00ff */
[----:B------:R0:W2:Y:S01]  /*c580*/  SHFL.IDX PT, R5, R10, RZ, 0x181f ;  /* 0x00181fff0a057589 */ /* 0x0000a200000e0000 */
[----:B------:R-:W-:Y:S01]  /*c590*/  SYNCS.ARRIVE.TRANS64.RED.A1T0 RZ, [UR4], RZ ;  /* 0x000000ffffff79a7 */ /* 0x000fe20008100404 */
[----:B------:R-:W-:Y:S08]  /*c5a0*/  @P2 BRA `(.L_x_30) ;  /* 0x0000000000302947 */ /* 0x000ff00003800000 */
[----:B------:R-:W-:Y:S02]  /*c5b0*/  ULDC UR4, c[0x0][0xac8] ;  /* 0x0002b20000047ab9 */ /* 0x000fe40000000800 */
[----:B------:R-:W-:Y:S02]  /*c5c0*/  ISETP.GE.AND P3, PT, R19, UR4, PT ;  /* 0x0000000413007c0c */ /* 0x000fe4000bf66270 */
[----:B------:R-:W-:Y:S02]  /*c5d0*/  ISETP.GE.AND P4, PT, R18, UR4, PT ;  /* 0x0000000412007c0c */ /* 0x000fe4000bf86270 */
[----:B------:R-:W-:-:S09]  /*c5e0*/  ISETP.GE.AND P2, PT, R17, UR4, PT ;  /* 0x0000000411007c0c */ /* 0x000fd2000bf46270 */
[-C--:B-1----:R-:W-:Y:S02]  /*c5f0*/  @!P3 LEA R6, P5, R19, R4.reuse, 0x1 ;  /* 0x000000041306b211 */ /* 0x082fe400078a08ff */
[C---:B------:R-:W-:Y:S02]  /*c600*/  @!P4 LEA R8, P6, R18.reuse, R4, 0x1 ;  /* 0x000000041208c211 */ /* 0x040fe400078c08ff */
[----:B--2---:R-:W-:Y:S01]  /*c610*/  @!P2 IMAD.WIDE R2, R17, 0x2, R4 ;  /* 0x000000021102a825 */ /* 0x004fe200078e0204 */
[-C--:B------:R-:W-:Y:S02]  /*c620*/  @!P3 LEA.HI.X R7, R19, R5.reuse, R216, 0x1, P5 ;  /* 0x000000051307b211 */ /* 0x080fe400028f0cd8 */
[----:B------:R-:W-:Y:S02]  /*c630*/  @!P4 LEA.HI.X R9, R18, R5, R215, 0x1, P6 ;  /* 0x000000051209c211 */ /* 0x000fe400030f0cd7 */
[----:B-----5:R3:W-:Y:S04]  /*c640*/  @!P2 ST.E.128 desc[UR60][R2.64], R48 ;  /* 0x000000300200a985 */ /* 0x0207e8000c101d3c */
[----:B------:R3:W-:Y:S04]  /*c650*/  @!P3 ST.E.128 desc[UR60][R6.64], R60 ;  /* 0x0000003c0600b985 */ /* 0x0007e8000c101d3c */
[----:B------:R3:W-:Y:S02]  /*c660*/  @!P4 ST.E.128 desc[UR60][R8.64], R68 ;  /* 0x000000440800c985 */ /* 0x0007e4000c101d3c */
.L_x_30:
[----:B------:R-:W-:Y:S05]  /*c670*/  BSYNC B0 ;  /* 0x0000000000007941 */ /* 0x000fea0003800000 */
.L_x_29:
[----:B--2---:R2:W4:Y:S01]  /*c680*/  SHFL.IDX PT, R5, R10, 0x1, 0x181f ;  /* 0x00381f000a057f89 */ /* 0x00452200000e0000 */
[----:B------:R-:W-:Y:S03]  /*c690*/  BSSY B0, `(.L_x_31) ;  /* 0x000000f000007945 */ /* 0x000fe60003800000 */
[----:B-1----:R2:W1:Y:S01]  /*c6a0*/  SHFL.IDX PT, R4, R0, 0x1, 0x181f ;  /* 0x00381f0000047f89 */ /* 0x00246200000e0000 */
[----:B------:R-:W-:Y:S05]  /*c6b0*/  @P0 BRA `(.L_x_32) ;  /* 0x0000000000300947 */ /* 0x000fea0003800000 */
[----:B------:R-:W-:Y:S02]  /*c6c0*/  ULDC UR4, c[0x0][0xac8] ;  /* 0x0002b20000047ab9 */ /* 0x000fe40000000800 */
[----:B------:R-:W-:Y:S02]  /*c6d0*/  ISETP.GE.AND P4, PT, R19, UR4, PT ;  /* 0x0000000413007c0c */ /* 0x000fe4000bf86270 */
[----:B------:R-:W-:Y:S02]  /*c6e0*/  ISETP.GE.AND P5, PT, R18, UR4, PT ;  /* 0x0000000412007c0c */ /* 0x000fe4000bfa6270 */
[----:B------:R-:W-:-:S09]  /*c6f0*/  ISETP.GE.AND P3, PT, R17, UR4, PT ;  /* 0x0000000411007c0c */ /* 0x000fd2000bf66270 */
[-C--:B-1-3--:R-:W-:Y:S02]  /*c700*/  @!P4 LEA R6, P0, R19, R4.reuse, 0x1 ;  /* 0x000000041306c211 */ /* 0x08afe400078008ff */
[C---:B------:R-:W-:Y:S02]  /*c710*/  @!P5 LEA R8, P2, R18.reuse, R4, 0x1 ;  /* 0x000000041208d211 */ /* 0x040fe400078408ff */
[----:B----4-:R-:W-:Y:S01]  /*c720*/  @!P3 IMAD.WIDE R2, R17, 0x2, R4 ;  /* 0x000000021102b825 */ /* 0x010fe200078e0204 */
[-C--:B------:R-:W-:Y:S02]  /*c730*/  @!P4 LEA.HI.X R7, R19, R5.reuse, R216, 0x1, P0 ;  /* 0x000000051307c211 */ /* 0x080fe400000f0cd8 */
[----:B------:R-:W-:Y:S02]  /*c740*/  @!P5 LEA.HI.X R9, R18, R5, R215, 0x1, P2 ;  /* 0x000000051209d211 */ /* 0x000fe400010f0cd7 */
[----:B-----5:R1:W-:Y:S04]  /*c750*/  @!P3 ST.E.128 desc[UR60][R2.64], R36 ;  /* 0x000000240200b985 */ /* 0x0203e8000c101d3c */
[----:B------:R1:W-:Y:S04]  /*c760*/  @!P4 ST.E.128 desc[UR60][R6.64], R52 ;  /* 0x000000340600c985 */ /* 0x0003e8000c101d3c */
[----:B------:R1:W-:Y:S02]  /*c770*/  @!P5 ST.E.128 desc[UR60][R8.64], R64 ;  /* 0x000000400800d985 */ /* 0x0003e4000c101d3c */
.L_x_32:
[----:B------:R-:W-:Y:S05]  /*c780*/  BSYNC B0 ;  /* 0x0000000000007941 */ /* 0x000fea0003800000 */
.L_x_31:
[----:B----4-:R4:W0:Y:S01]  /*c790*/  SHFL.IDX PT, R5, R10, 0x2, 0x181f ;  /* 0x00581f000a057f89 */ /* 0x01082200000e0000 */
        /* <DEDUP_REMOVED lines=9> */
[----:B0-----:R-:W-:Y:S01]  /*c830*/  @!P2 IMAD.WIDE R2, R17, 0x2, R4 ;  /* 0x000000021102a825 */ /* 0x001fe200078e0204 */
[-C--:B------:R-:W-:Y:S02]  /*c840*/  @!P3 LEA.HI.X R7, R19, R5.reuse, R216, 0x1, P0 ;  /* 0x000000051307b211 */ /* 0x080fe400000f0cd8 */
[----:B------:R-:W-:Y:S02]  /*c850*/  @!P4 LEA.HI.X R9, R18, R5, R215, 0x1, P1 ;  /* 0x000000051209c211 */ /* 0x000fe400008f0cd7 */
[----:B-----5:R0:W-:Y:S04]  /*c860*/  @!P2 ST.E.128 desc[UR60][R2.64], R28 ;  /* 0x0000001c0200a985 */ /* 0x0201e8000c101d3c */
[----:B------:R0:W-:Y:S04]  /*c870*/  @!P3 ST.E.128 desc[UR60][R6.64], R40 ;  /* 0x000000280600b985 */ /* 0x0001e8000c101d3c */
[----:B------:R0:W-:Y:S02]  /*c880*/  @!P4 ST.E.128 desc[UR60][R8.64], R56 ;  /* 0x000000380800c985 */ /* 0x0001e4000c101d3c */
.L_x_34:
[----:B------:R-:W-:Y:S05]  /*c890*/  BSYNC B0 ;  /* 0x0000000000007941 */ /* 0x000fea0003800000 */
.L_x_33:
[----:B0--3--:R-:W-:Y:S01]  /*c8a0*/  VIADD R3, R11, 0x60 ;  /* 0x000000600b037836 */ /* 0x009fe20000000000 */
[----:B------:R0:W3:Y:S01]  /*c8b0*/  SHFL.IDX PT, R5, R10, 0x3, 0x181f ;  /* 0x00781f000a057f89 */ /* 0x0000e200000e0000 */
[----:B------:R-:W-:Y:S01]  /*c8c0*/  BSSY B0, `(.L_x_35) ;  /* 0x0000011000007945 */ /* 0x000fe20003800000 */
[----:B------:R-:W-:Y:S02]  /*c8d0*/  VIADD R204, R204, 0x1 ;  /* 0x00000001cccc7836 */ /* 0x000fe40000000000 */
[----:B------:R-:W-:Y:S01]  /*c8e0*/  ISETP.GE.AND P0, PT, R3, R72, PT ;  /* 0x000000480300720c */ /* 0x000fe20003f06270 */
[----:B-1----:R0:W1:-:S12]  /*c8f0*/  SHFL.IDX PT, R4, R0, 0x3, 0x181f ;  /* 0x00781f0000047f89 */ /* 0x00205800000e0000 */
[----:B0-----:R-:W-:Y:S05]  /*c900*/  @P0 BRA `(.L_x_36) ;  /* 0x0000000000300947 */ /* 0x001fea0003800000 */
[----:B------:R-:W-:Y:S02]  /*c910*/  ULDC UR4, c[0x0][0xac8] ;  /* 0x0002b20000047ab9 */ /* 0x000fe40000000800 */
[----:B------:R-:W-:Y:S02]  /*c920*/  ISETP.GE.AND P3, PT, R19, UR4, PT ;  /* 0x0000000413007c0c */ /* 0x000fe4000bf66270 */
[----:B------:R-:W-:Y:S02]  /*c930*/  ISETP.GE.AND P4, PT, R18, UR4, PT ;  /* 0x0000000412007c0c */ /* 0x000fe4000bf86270 */
[----:B------:R-:W-:-:S09]  /*c940*/  ISETP.GE.AND P2, PT, R17, UR4, PT ;  /* 0x0000000411007c0c */ /* 0x000fd2000bf46270 */
[-C--:B-1----:R-:W-:Y:S02]  /*c950*/  @!P3 LEA R6, P0, R19, R4.reuse, 0x1 ;  /* 0x000000041306b211 */ /* 0x082fe400078008ff */
[C---:B------:R-:W-:Y:S02]  /*c960*/  @!P4 LEA R8, P1, R18.reuse, R4, 0x1 ;  /* 0x000000041208c211 */ /* 0x040fe400078208ff */
[----:B---3--:R-:W-:Y:S01]  /*c970*/  @!P2 IMAD.WIDE R2, R17, 0x2, R4 ;  /* 0x000000021102a825 */ /* 0x008fe200078e0204 */
[-C--:B------:R-:W-:Y:S02]  /*c980*/  @!P3 LEA.HI.X R7, R19, R5.reuse, R216, 0x1, P0 ;  /* 0x000000051307b211 */ /* 0x080fe400000f0cd8 */
[----:B------:R-:W-:Y:S02]  /*c990*/  @!P4 LEA.HI.X R9, R18, R5, R215, 0x1, P1 ;  /* 0x000000051209c211 */ /* 0x000fe400008f0cd7 */
[----:B-----5:R0:W-:Y:S04]  /*c9a0*/  @!P2 ST.E.128 desc[UR60][R2.64], R24 ;  /* 0x000000180200a985 */ /* 0x0201e8000c101d3c */
[----:B------:R0:W-:Y:S04]  /*c9b0*/  @!P3 ST.E.128 desc[UR60][R6.64], R32 ;  /* 0x000000200600b985 */ /* 0x0001e8000c101d3c */
[----:B------:R0:W-:Y:S02]  /*c9c0*/  @!P4 ST.E.128 desc[UR60][R8.64], R44 ;  /* 0x0000002c0800c985 */ /* 0x0001e4000c101d3c */
.L_x_36:
[----:B------:R-:W-:Y:S05]  /*c9d0*/  BSYNC B0 ;  /* 0x0000000000007941 */ /* 0x000fea0003800000 */
.L_x_35:
[----:B--2-4-:R-:W2:Y:S01]  /*c9e0*/  LDC R0, c[0x0][0xc34] ;  /* 0x00030d00ff007b82 */ /* 0x014ea20000000800 */
[----:B------:R-:W-:-:S13]  /*c9f0*/  R2UR UR4, R23 ;  /* 0x00000000170472ca */ /* 0x000fda00000e0000 */
[----:B--2---:R-:W-:-:S13]  /*ca00*/  ISETP.LE.AND P0, PT, R0, UR4, PT ;  /* 0x0000000400007c0c */ /* 0x004fda000bf03270 */
[----:B------:R-:W-:Y:S05]  /*ca10*/  @!P0 BRA `(.L_x_37) ;  /* 0xffffff4000dc8947 */ /* 0x000fea000383ffff */
[----:B------:R-:W-:Y:S05]  /*ca20*/  EXIT ;  /* 0x000000000000794d */ /* 0x000fea0003800000 */
.L_x_7:
[----:B------:R-:W-:-:S08]  /*ca30*/  NOP ;  /* 0x0000000000007918 */ /* 0x000fd00000000000 */
[----:B0-----:R-:W0:-:S00]  /*ca40*/  USETMAXREG.DEALLOC.CTAPOOL 0x18 ;  /* 0x00000018000079c8 */ /* 0x001e0000080e0500 */
[----:B------:R-:W1:Y:S01]  /*ca50*/  S2UR UR5, SR_CTAID.X ;  /* 0x00000000000579c3 */ /* 0x000e620000002500 */
[----:B0-----:R-:W-:Y:S02]  /*ca60*/  IMAD.MOV.U32 R2, RZ, RZ, 0x1 ;  /* 0x00000001ff027424 */ /* 0x001fe400078e00ff */
[----:B------:R-:W-:-:S05]  /*ca70*/  IMAD.MOV.U32 R18, RZ, RZ, RZ ;  /* 0x000000ffff127224 */ /* 0x000fca00078e00ff */
[----:B------:R-:W1:Y:S02]  /*ca80*/  LDC R3, c[0x0][0xc34] ;  /* 0x00030d00ff037b82 */ /* 0x000e640000000800 */
[----:B-1----:R-:W-:Y:S02]  /*ca90*/  ISETP.LE.AND P0, PT, R3, UR5, PT ;  /* 0x0000000503007c0c */ /* 0x002fe4000bf03270 */
[----:B------:R-:W-:-:S05]  /*caa0*/  MOV R3, 0x1 ;  /* 0x0000000100037802 */ /* 0x000fca0000000f00 */
[----:B------:R0:W-:Y:S06]  /*cab0*/  STL [R1], R3 ;  /* 0x0000000301007387 */ /* 0x0001ec0000100800 */
[----:B------:R-:W-:Y:S05]  /*cac0*/  @P0 BRA `(.L_x_38) ;  /* 0x0000004000ac0947 */ /* 0x000fea0003800000 */
[----:B------:R-:W1:Y:S01]  /*cad0*/  S2UR UR4, SR_CgaCtaId ;  /* 0x00000000000479c3 */ /* 0x000e620000008800 */
[C---:B------:R-:W-:Y:S01]  /*cae0*/  IMAD.SHL.U32 R2, R0.reuse, 0x8, RZ ;  /* 0x0000000800027824 */ /* 0x040fe200078e00ff */
[----:B------:R-:W-:Y:S01]  /*caf0*/  LOP3.LUT R5, R0, 0x7f, RZ, 0xc0, !PT ;  /* 0x0000007f00057812 */ /* 0x000fe200078ec0ff */
[----:B------:R-:W-:Y:S01]  /*cb00*/  UMOV UR36, 0x400 ;  /* 0x0000040000247882 */ /* 0x000fe20000000000 */
[----:B------:R-:W-:Y:S01]  /*cb10*/  IMAD.MOV.U32 R18, RZ, RZ, RZ ;  /* 0x000000ffff127224 */ /* 0x000fe200078e00ff */
[----:B------:R-:W-:Y:S01]  /*cb20*/  ULDC.64 UR38, c[0x0][0x198] ;  /* 0x0000660000267ab9 */ /* 0x000fe20000000a00 */
[C---:B0-----:R-:W-:Y:S01]  /*cb30*/  LOP3.LUT R3, R2.reuse, 0x1f8, RZ, 0xc0, !PT ;  /* 0x000001f802037812 */ /* 0x041fe200078ec0ff */
[----:B------:R-:W-:Y:S01]  /*cb40*/  ULDC UR37, c[0x0][0xc] ;  /* 0x0000030000257ab9 */ /* 0x000fe20000000800 */
[----:B------:R-:W-:Y:S02]  /*cb50*/  LOP3.LUT R2, R2, 0x38, RZ, 0xc0, !PT ;  /* 0x0000003802027812 */ /* 0x000fe400078ec0ff */
[----:B------:R-:W-:Y:S01]  /*cb60*/  LOP3.LUT R4, R3, 0x38, R0, 0x78, !PT ;  /* 0x0000003803047812 */ /* 0x000fe200078e7800 */
[----:B------:R-:W-:Y:S01]  /*cb70*/  IMAD.SHL.U32 R3, R5, 0x8, RZ ;  /* 0x0000000805037824 */ /* 0x000fe200078e00ff */
[----:B------:R-:W-:-:S04]  /*cb80*/  SHF.R.U32.HI R5, RZ, 0x3, R5 ;  /* 0x00000003ff057819 */ /* 0x000fc80000011605 */
[----:B------:R-:W-:Y:S01]  /*cb90*/  LOP3.LUT R4, R4, 0x200, R3, 0xf8, !PT ;  /* 0x0000020004047812 */ /* 0x000fe200078ef803 */
[----:B------:R-:W-:-:S05]  /*cba0*/  IMAD.SHL.U32 R3, R0, 0x10, RZ ;  /* 0x0000001000037824 */ /* 0x000fca00078e00ff */
[----:B------:R-:W-:Y:S01]  /*cbb0*/  LOP3.LUT R0, R5, 0x70, R3, 0xf8, !PT ;  /* 0x0000007005007812 */ /* 0x000fe200078ef803 */
[----:B------:R-:W-:Y:S01]  /*cbc0*/  IMAD.U32 R3, RZ, RZ, UR5 ;  /* 0x00000005ff037e24 */ /* 0x000fe2000f8e00ff */
[----:B-1----:R-:W-:Y:S01]  /*cbd0*/  ULEA UR36, UR4, UR36, 0x18 ;  /* 0x0000002404247291 */ /* 0x002fe2000f8ec03f */
[----:B------:R-:W-:-:S05]  /*cbe0*/  IMAD.MOV.U32 R0, RZ, RZ, 0x1 ;  /* 0x00000001ff007424 */ /* 0x000fca00078e00ff */
[----:B------:R-:W-:-:S05]  /*cbf0*/  LEA R4, R4, UR36, 0x1 ;  /* 0x0000002404047c11 */ /* 0x000fca000f8e08ff */
[----:B------:R-:W-:Y:S04]  /*cc00*/  STL [R1+0x14], R4 ;  /* 0x0000140401007387 */ /* 0x000fe80000100800 */
[----:B------:R0:W-:Y:S04]  /*cc10*/  STL [R1+0x28], R3 ;  /* 0x0000280301007387 */ /* 0x0001e80000100800 */
[----:B------:R1:W-:Y:S04]  /*cc20*/  STL [R1], R0 ;  /* 0x0000000001007387 */ /* 0x0003e80000100800 */
[----:B------:R2:W-:Y:S01]  /*cc30*/  STL [R1+0x30], RZ ;  /* 0x000030ff01007387 */ /* 0x0005e20000100800 */
[----:B0-----:R-:W-:-:S02]  /*cc40*/  LOP3.LUT R3, R2, 0x40, RZ, 0xfc, !PT ;  /* 0x0000004002037812 */ /* 0x001fc400078efcff */
[----:B-1----:R-:W-:-:S07]  /*cc50*/  LOP3.LUT R0, R2, 0x80, RZ, 0xfc, !PT ;  /* 0x0000008002007812 */ /* 0x002fce00078efcff */
.L_x_118:
[----:B---3--:R-:W3:Y:S01]  /*cc60*/  LDL R2, [R1+0x28] ;  /* 0x0000280001027983 */ /* 0x008ee20000100800 */
[----:B0-----:R-:W0:Y:S01]  /*cc70*/  LDC R0, c[0x0][0xc38] ;  /* 0x00030e00ff007b82 */ /* 0x001e220000000800 */
[----:B------:R-:W-:Y:S05]  /*cc80*/  YIELD ;  /* 0x0000000000007946 */ /* 0x000fea0003800000 */
[----:B------:R-:W-:Y:S02]  /*cc90*/  ULDC.64 UR4, c[0x0][0x418] ;  /* 0x0001060000047ab9 */ /* 0x000fe40000000a00 */
[----:B-1----:R-:W1:Y:S01]  /*cca0*/  LDC R16, c[0x0][0xc44] ;  /* 0x00031100ff107b82 */ /* 0x002e620000000800 */
[----:B------:R-:W-:-:S03]  /*ccb0*/  UISETP.NE.U32.AND UP0, UPT, UR4, URZ, UPT ;  /* 0x0000003f0400728c */ /* 0x000fc6000bf05070 */
[----:B------:R-:W-:Y:S01]  /*ccc0*/  ULDC UR4, c[0x0][0x424] ;  /* 0x0001090000047ab9 */ /* 0x000fe20000000800 */
[----:B------:R-:W-:-:S04]  /*ccd0*/  UISETP.NE.AND.EX UP0, UPT, UR5, URZ, UPT, UP0 ;  /* 0x0000003f0500728c */ /* 0x000fc8000bf05300 */
[----:B------:R-:W-:Y:S01]  /*cce0*/  USEL UR4, UR4, 0x1, UP0 ;  /* 0x0000000104047887 */ /* 0x000fe20008000000 */
[----:B0-----:R-:W-:Y:S02]  /*ccf0*/  ISETP.NE.AND P0, PT, R0, 0x1, PT ;  /* 0x000000010000780c */ /* 0x001fe40003f05270 */
[----:B-1----:R-:W-:-:S11]  /*cd00*/  ISETP.NE.AND P1, PT, R16, 0x1, PT ;  /* 0x000000011000780c */ /* 0x002fd60003f25270 */
[----:B------:R-:W3:Y:S08]  /*cd10*/  @P0 LDC R0, c[0x0][0xc3c] ;  /* 0x00030f00ff000b82 */ /* 0x000ef00000000800 */
[----:B------:R-:W0:Y:S01]  /*cd20*/  @P0 LDC R3, c[0x0][0xc40] ;  /* 0x00031000ff030b82 */ /* 0x000e220000000800 */
[----:B---3--:R-:W-:Y:S01]  /*cd30*/  @P0 IMAD.HI.U32 R0, R2, R0, RZ ;  /* 0x0000000002000227 */ /* 0x008fe200078e00ff */
[----:B------:R-:W-:-:S04]  /*cd40*/  MOV R4, R2 ;  /* 0x0000000200047202 */ /* 0x000fc80000000f00 */
[----:B0-----:R-:W-:Y:S02]  /*cd50*/  @P0 SHF.R.U32.HI R4, RZ, R3, R0 ;  /* 0x00000003ff040219 */ /* 0x001fe40000011600 */
[----:B------:R-:W0:Y:S03]  /*cd60*/  @P1 LDC.64 R2, c[0x0][0xc48] ;  /* 0x00031200ff021b82 */ /* 0x000e260000000a00 */
[----:B------:R-:W-:Y:S01]  /*cd70*/  IMAD.MOV.U32 R19, RZ, RZ, R4 ;  /* 0x000000ffff137224 */ /* 0x000fe200078e0004 */
[----:B------:R1:W-:Y:S04]  /*cd80*/  STL [R1+0x24], R4 ;  /* 0x0000240401007387 */ /* 0x0003e80000100800 */
[----:B------:R-:W3:Y:S01]  /*cd90*/  LDC R0, c[0x0][0x2f0] ;  /* 0x0000bc00ff007b82 */ /* 0x000ee20000000800 */
[----:B0-----:R-:W-:-:S05]  /*cda0*/  @P1 IMAD.HI.U32 R2, R4, R2, RZ ;  /* 0x0000000204021227 */ /* 0x001fca00078e00ff */
[----:B------:R-:W-:Y:S01]  /*cdb0*/  @P1 SHF.R.U32.HI R19, RZ, R3, R2 ;  /* 0x00000003ff131219 */ /* 0x000fe20000011602 */
[----:B------:R-:W-:Y:S02]  /*cdc0*/  IMAD.MOV.U32 R2, RZ, RZ, RZ ;  /* 0x000000ffff027224 */ /* 0x000fe400078e00ff */
[----:B---3--:R-:W-:Y:S01]  /*cdd0*/  IMAD R5, R0, UR4, RZ ;  /* 0x0000000400057c24 */ /* 0x008fe2000f8e02ff */
[----:B------:R-:W-:Y:S01]  /*cde0*/  UIADD3 UR4, UR36, 0x21400, URZ ;  /* 0x0002140024047890 */ /* 0x000fe2000fffe03f */
[----:B------:R1:W-:Y:S02]  /*cdf0*/  STL [R1+0x18], R19 ;  /* 0x0000181301007387 */ /* 0x0003e40000100800 */
[----:B------:R-:W-:Y:S01]  /*ce00*/  VIADD R3, R5, 0x6f ;  /* 0x0000006f05037836 */ /* 0x000fe20000000000 */
[----:B------:R-:W-:Y:S01]  /*ce10*/  ULOP3.LUT UP0, URZ, UR4, 0x3ff, URZ, 0xc0, !UPT ;  /* 0x000003ff043f7892 */ /* 0x000fe2000f80c03f */
[----:B------:R1:W-:Y:S02]  /*ce20*/  STL [R1+0x2c], R5 ;  /* 0x00002c0501007387 */ /* 0x0003e40000100800 */
[----:B------:R-:W-:-:S03]  /*ce30*/  IMAD.HI R2, R3, -0x6db6db6d, R2 ;  /* 0x9249249303027827 */ /* 0x000fc600078e0202 */
[----:B------:R-:W-:Y:S01]  /*ce40*/  PLOP3.LUT P0, PT, PT, PT, UP0, 0x80, 0x0 ;  /* 0x000000000000781c */ /* 0x000fe20003f0f008 */
[----:B------:R-:W-:-:S04]  /*ce50*/  IMAD.MOV R3, RZ, RZ, -R19 ;  /* 0x000000ffff037224 */ /* 0x000fc800078e0a13 */
[----:B------:R-:W-:Y:S01]  /*ce60*/  IMAD R16, R16, R3, R4 ;  /* 0x0000000310107224 */ /* 0x000fe200078e0204 */
[----:B------:R-:W-:-:S04]  /*ce70*/  SHF.R.U32.HI R3, RZ, 0x1f, R2 ;  /* 0x0000001fff037819 */ /* 0x000fc80000011602 */
[----:B------:R-:W-:-:S05]  /*ce80*/  LEA.HI.SX32 R0, R2, R3, 0x1a ;  /* 0x0000000302007211 */ /* 0x000fca00078fd2ff */
[----:B------:R1:W-:Y:S01]  /*ce90*/  STL [R1+0x20], R0 ;  /* 0x0000200001007387 */ /* 0x0003e20000100800 */
[----:B------:R-:W-:Y:S05]  /*cea0*/  @!P0 BRA `(.L_x_39) ;  /* 0x0000000000408947 */ /* 0x000fea0003800000 */
[----:B------:R-:W-:Y:S01]  /*ceb0*/  MOV R2, 0x0 ;  /* 0x0000000000027802 */ /* 0x000fe20000000f00 */
[----:B------:R-:W-:Y:S01]  /*cec0*/  ULDC.64 UR6, c[0x4][0xa8] ;  /* 0x01002a0000067ab9 */ /* 0x000fe20000000a00 */
[----:B------:R-:W-:Y:S01]  /*ced0*/  ULDC.64 UR8, c[0x4][0xb0] ;  /* 0x01002c0000087ab9 */ /* 0x000fe20000000a00 */
[----:B------:R-:W-:Y:S01]  /*cee0*/  ULDC.64 UR4, c[0x4][0x8] ;  /* 0x0100020000047ab9 */ /* 0x000fe20000000a00 */
[----:B-1----:R-:W-:Y:S01]  /*cef0*/  IMAD.U32 R4, RZ, RZ, UR6 ;  /* 0x00000006ff047e24 */ /* 0x002fe2000f8e00ff */
[----:B------:R-:W-:Y:S01]  /*cf00*/  MOV R6, UR8 ;  /* 0x0000000800067c02 */ /* 0x000fe20008000f00 */
[----:B------:R-:W0:Y:S01]  /*cf10*/  LDC.64 R2, c[0x4][R2] ;  /* 0x0100000002027b82 */ /* 0x000e220000000a00 */
[----:B------:R-:W-:Y:S02]  /*cf20*/  IMAD.U32 R5, RZ, RZ, UR7 ;  /* 0x00000007ff057e24 */ /* 0x000fe4000f8e00ff */
[----:B------:R-:W-:Y:S02]  /*cf30*/  IMAD.U32 R7, RZ, RZ, UR9 ;  /* 0x00000009ff077e24 */ /* 0x000fe4000f8e00ff */
[----:B------:R-:W-:-:S02]  /*cf40*/  IMAD.U32 R10, RZ, RZ, UR4 ;  /* 0x00000004ff0a7e24 */ /* 0x000fc4000f8e00ff */
[----:B------:R-:W-:Y:S02]  /*cf50*/  IMAD.U32 R11, RZ, RZ, UR5 ;  /* 0x00000005ff0b7e24 */ /* 0x000fe4000f8e00ff */
[----:B------:R-:W-:Y:S02]  /*cf60*/  IMAD.MOV.U32 R8, RZ, RZ, 0x70 ;  /* 0x00000070ff087424 */ /* 0x000fe400078e00ff */
[----:B------:R-:W-:Y:S02]  /*cf70*/  IMAD.MOV.U32 R12, RZ, RZ, 0x1 ;  /* 0x00000001ff0c7424 */ /* 0x000fe400078e00ff */
[----:B------:R-:W-:-:S07]  /*cf80*/  IMAD.MOV.U32 R13, RZ, RZ, RZ ;  /* 0x000000ffff0d7224 */ /* 0x000fce00078e00ff */
[----:B------:R-:W-:-:S07]  /*cf90*/  LEPC R20, `(.L_x_39) ;  /* 0x000000001014794e */ /* 0x000fce0000000000 */
[----:B0-2---:R-:W-:Y:S05]  /*cfa0*/  CALL.ABS.NOINC R2 ;  /* 0x0000000002007343 */ /* 0x005fea0003c00000 */
.L_x_39:
[----:B------:R-:W-:-:S04]  /*cfb0*/  UIADD3 UR4, UR36, 0x400, URZ ;  /* 0x0000040024047890 */ /* 0x000fc8000fffe03f */
[----:B------:R-:W-:-:S06]  /*cfc0*/  ULOP3.LUT UP0, URZ, UR4, 0x3ff, URZ, 0xc0, !UPT ;  /* 0x000003ff043f7892 */ /* 0x000fcc000f80c03f */
[----:B------:R-:W-:-:S13]  /*cfd0*/  PLOP3.LUT P0, PT, PT, PT, UP0, 0x80, 0x0 ;  /* 0x000000000000781c */ /* 0x000fda0003f0f008 */
[----:B------:R-:W-:Y:S05]  /*cfe0*/  @!P0 BRA `(.L_x_40) ;  /* 0x00000000007c8947 */ /* 0x000fea0003800000 */
[----:B------:R-:W-:Y:S01]  /*cff0*/  MOV R17, 0x0 ;  /* 0x0000000000117802 */ /* 0x000fe20000000f00 */
[----:B------:R-:W-:Y:S01]  /*d000*/  ULDC.64 UR6, c[0x4][0xa8] ;  /* 0x01002a0000067ab9 */ /* 0x000fe20000000a00 */
[----:B------:R-:W-:Y:S01]  /*d010*/  ULDC.64 UR8, c[0x4][0xb0] ;  /* 0x01002c0000087ab9 */ /* 0x000fe20000000a00 */
[----:B------:R-:W-:Y:S01]  /*d020*/  ULDC.64 UR4, c[0x4][0x10] ;  /* 0x0100040000047ab9 */ /* 0x000fe20000000a00 */
[----:B------:R0:W3:Y:S01]  /*d030*/  LDC.64 R2, c[0x4][R17] ;  /* 0x0100000011027b82 */ /* 0x0000e20000000a00 */
[----:B-1----:R-:W-:Y:S01]  /*d040*/  MOV R4, UR6 ;  /* 0x0000000600047c02 */ /* 0x002fe20008000f00 */
[----:B------:R-:W-:Y:S01]  /*d050*/  IMAD.U32 R5, RZ, RZ, UR7 ;  /* 0x00000007ff057e24 */ /* 0x000fe2000f8e00ff */
[----:B------:R-:W-:Y:S01]  /*d060*/  MOV R12, 0x1 ;  /* 0x00000001000c7802 */ /* 0x000fe20000000f00 */
[----:B------:R-:W-:Y:S02]  /*d070*/  IMAD.U32 R6, RZ, RZ, UR8 ;  /* 0x00000008ff067e24 */ /* 0x000fe4000f8e00ff */
[----:B------:R-:W-:-:S02]  /*d080*/  IMAD.U32 R7, RZ, RZ, UR9 ;  /* 0x00000009ff077e24 */ /* 0x000fc4000f8e00ff */
[----:B------:R-:W-:Y:S02]  /*d090*/  IMAD.U32 R10, RZ, RZ, UR4 ;  /* 0x00000004ff0a7e24 */ /* 0x000fe4000f8e00ff */
[----:B------:R-:W-:Y:S02]  /*d0a0*/  IMAD.U32 R11, RZ, RZ, UR5 ;  /* 0x00000005ff0b7e24 */ /* 0x000fe4000f8e00ff */
[----:B------:R-:W-:Y:S02]  /*d0b0*/  IMAD.MOV.U32 R8, RZ, RZ, 0x70 ;  /* 0x00000070ff087424 */ /* 0x000fe400078e00ff */
[----:B0-----:R-:W-:-:S07]  /*d0c0*/  IMAD.MOV.U32 R13, RZ, RZ, RZ ;  /* 0x000000ffff0d7224 */ /* 0x001fce00078e00ff */
[----:B------:R-:W-:-:S07]  /*d0d0*/  LEPC R20, `(.L_x_41) ;  /* 0x000000001014794e */ /* 0x000fce0000000000 */
[----:B--23--:R-:W-:Y:S05]  /*d0e0*/  CALL.ABS.NOINC R2 ;  /* 0x0000000002007343 */ /* 0x00cfea0003c00000 */
.L_x_41:
[----:B------:R0:W1:Y:S01]  /*d0f0*/  LDC.64 R2, c[0x4][R17] ;  /* 0x0100000011027b82 */ /* 0x0000620000000a00 */
[----:B------:R-:W-:Y:S01]  /*d100*/  ULDC.64 UR6, c[0x4][0xa8] ;  /* 0x01002a0000067ab9 */ /* 0x000fe20000000a00 */
[----:B------:R-:W-:Y:S01]  /*d110*/  ULDC.64 UR8, c[0x4][0xb0] ;  /* 0x01002c0000087ab9 */ /* 0x000fe20000000a00 */
[----:B------:R-:W-:Y:S01]  /*d120*/  ULDC.64 UR4, c[0x4][0x18] ;  /* 0x0100060000047ab9 */ /* 0x000fe20000000a00 */
[----:B------:R-:W-:Y:S01]  /*d130*/  IMAD.U32 R4, RZ, RZ, UR6 ;  /* 0x00000006ff047e24 */ /* 0x000fe2000f8e00ff */
[----:B------:R-:W-:Y:S01]  /*d140*/  MOV R11, UR5 ;  /* 0x00000005000b7c02 */ /* 0x000fe20008000f00 */
[----:B------:R-:W-:Y:S02]  /*d150*/  IMAD.U32 R5, RZ, RZ, UR7 ;  /* 0x00000007ff057e24 */ /* 0x000fe4000f8e00ff */
[----:B------:R-:W-:Y:S02]  /*d160*/  IMAD.U32 R6, RZ, RZ, UR8 ;  /* 0x00000008ff067e24 */ /* 0x000fe4000f8e00ff */
[----:B------:R-:W-:-:S02]  /*d170*/  IMAD.U32 R7, RZ, RZ, UR9 ;  /* 0x00000009ff077e24 */ /* 0x000fc4000f8e00ff */
[----:B------:R-:W-:Y:S02]  /*d180*/  IMAD.U32 R10, RZ, RZ, UR4 ;  /* 0x00000004ff0a7e24 */ /* 0x000fe4000f8e00ff */
[----:B------:R-:W-:Y:S02]  /*d190*/  IMAD.MOV.U32 R8, RZ, RZ, 0x70 ;  /* 0x00000070ff087424 */ /* 0x000fe400078e00ff */
[----:B------:R-:W-:Y:S02]  /*d1a0*/  IMAD.MOV.U32 R12, RZ, RZ, 0x1 ;  /* 0x00000001ff0c7424 */ /* 0x000fe400078e00ff */
[----:B0-----:R-:W-:-:S07]  /*d1b0*/  IMAD.MOV.U32 R13, RZ, RZ, RZ ;  /* 0x000000ffff0d7224 */ /* 0x001fce00078e00ff */
[----:B------:R-:W-:-:S07]  /*d1c0*/  LEPC R20, `(.L_x_40) ;  /* 0x000000001014794e */ /* 0x000fce0000000000 */
[----:B-1----:R-:W-:Y:S05]  /*d1d0*/  CALL.ABS.NOINC R2 ;  /* 0x0000000002007343 */ /* 0x002fea0003c00000 */
.L_x_40:
[----:B------:R-:W-:Y:S01]  /*d1e0*/  ULDC.64 UR4, c[0x0][0x9f8] ;  /* 0x00027e0000047ab9 */ /* 0x000fe20000000a00 */
[----:B------:R-:W3:Y:S01]  /*d1f0*/  LDL R17, [R1+0x20] ;  /* 0x0000200001117983 */ /* 0x000ee20000100800 */
[----:B------:R-:W-:-:S04]  /*d200*/  ISETP.NE.U32.AND P0, PT, RZ, UR4, PT ;  /* 0x00000004ff007c0c */ /* 0x000fc8000bf05070 */
[----:B------:R-:W-:-:S13]  /*d210*/  ISETP.NE.AND.EX P0, PT, RZ, UR5, PT, P0 ;  /* 0x00000005ff007c0c */ /* 0x000fda000bf05300 */
[----:B------:R-:W0:Y:S02]  /*d220*/  @P0 LDC.64 R2, c[0x0][0x9f8] ;  /* 0x00027e00ff020b82 */ /* 0x000e240000000a00 */
[----:B0-----:R-:W-:-:S05]  /*d230*/  @P0 IMAD.WIDE R2, R19, 0x4, R2 ;  /* 0x0000000413020825 */ /* 0x001fca00078e0202 */
[----:B-1----:R0:W4:Y:S01]  /*d240*/  @P0 LDG.E R19, desc[UR60][R2.64] ;  /* 0x0000003c02130981 */ /* 0x002122000c1e1900 */
[----:B------:R-:W-:Y:S01]  /*d250*/  UMOV UR4, 0xffffffff ;  /* 0xffffffff00047882 */ /* 0x000fe20000000000 */
[----:B0-----:R-:W0:Y:S02]  /*d260*/  LDC.64 R2, c[0x0][0x418] ;  /* 0x00010600ff027b82 */ /* 0x001e240000000a00 */
[----:B0-----:R-:W-:-:S04]  /*d270*/  ISETP.NE.U32.AND P0, PT, R2, RZ, PT ;  /* 0x000000ff0200720c */ /* 0x001fc80003f05070 */
[----:B------:R-:W-:-:S04]  /*d280*/  ISETP.NE.AND.EX P1, PT, R3, RZ, PT, P0 ;  /* 0x000000ff0300720c */ /* 0x000fc80003f25300 */
[----:B------:R-:W-:Y:S01]  /*d290*/  P2R R0, PR, RZ, 0x2 ;  /* 0x00000002ff007803 */ /* 0x000fe20000000000 */
[----:B---3--:R-:W-:-:S05]  /*d2a0*/  VIADD R8, R17, 0xffffffff ;  /* 0xffffffff11087836 */ /* 0x008fca0000000000 */
[----:B------:R0:W-:Y:S04]  /*d2b0*/  STL [R1+0x1c], R8 ;  /* 0x00001c0801007387 */ /* 0x0001e80000100800 */
[----:B------:R0:W-:Y:S01]  /*d2c0*/  STL [R1+0x10], R0 ;  /* 0x0000100001007387 */ /* 0x0001e20000100800 */
[----:B----4-:R-:W-:Y:S02]  /*d2d0*/  SHF.R.S32.HI R7, RZ, 0x1f, R19 ;  /* 0x0000001fff077819 */ /* 0x010fe40000011413 */
[----:B------:R-:W-:-:S03]  /*d2e0*/  SEL R17, R19, RZ, !P1 ;  /* 0x000000ff13117207 */ /* 0x000fc60004800000 */
[----:B------:R0:W-:Y:S01]  /*d2f0*/  STL [R1+0x8], R7 ;  /* 0x0000080701007387 */ /* 0x0001e20000100800 */
[----:B------:R-:W-:Y:S05]  /*d300*/  BRA.DIV UR4, `(.L_x_42) ;  /* 0x0000003e04e87947 */ /* 0x000fea000b800000 */
[----:B0-----:R-:W0:Y:S02]  /*d310*/  S2R R0, SR_TID.X ;  /* 0x0000000000007919 */ /* 0x001e240000002100 */
[----:B0-----:R-:W-:-:S04]  /*d320*/  SHF.R.U32.HI R0, RZ, 0x5, R0 ;  /* 0x00000005ff007819 */ /* 0x001fc80000011600 */
[----:B------:R-:W-:-:S05]  /*d330*/  LOP3.LUT R0, R0, 0x3, RZ, 0xc0, !PT ;  /* 0x0000000300007812 */ /* 0x000fca00078ec0ff */
[----:B------:R0:W1:Y:S02]  /*d340*/  SHFL.IDX PT, R14, R0, RZ, 0x1f ;  /* 0x00001fff000e7589 */ /* 0x00006400000e0000 */
.L_x_134:
[----:B------:R-:W-:Y:S02]  /*d350*/  PLOP3.LUT P2, PT, PT, PT, PT, 0x8, 0x0 ;  /* 0x000000000000781c */ /* 0x000fe40003f4e170 */
[----:B-1----:R-:W-:Y:S02]  /*d360*/  ISETP.NE.AND P0, PT, R14, RZ, PT ;  /* 0x000000ff0e00720c */ /* 0x002fe40003f05270 */
[----:B0-----:R-:W-:-:S05]  /*d370*/  P2R R0, PR, RZ, 0x4 ;  /* 0x00000004ff007803 */ /* 0x001fca0000000000 */
[----:B------:R0:W-:Y:S06]  /*d380*/  STL [R1+0xc], R0 ;  /* 0x00000c0001007387 */ /* 0x0001ec0000100800 */
[----:B------:R-:W-:Y:S05]  /*d390*/  @P0 BRA `(.L_x_43) ;  /* 0x0000000400240947 */ /* 0x000fea0003800000 */
[----:B------:R-:W-:-:S03]  /*d3a0*/  UMOV UR4, 0xffffffff ;  /* 0xffffffff00047882 */ /* 0x000fc60000000000 */
[----:B------:R-:W-:Y:S05]  /*d3b0*/  BRA.DIV UR4, `(.L_x_44) ;  /* 0x0000003e04f07947 */ /* 0x000fea000b800000 */
[----:B------:R-:W-:-:S13]  /*d3c0*/  ELECT P6, URZ, PT ;  /* 0x00000000003f782f */ /* 0x000fda00038c0000 */
.L_x_137:
[----:B------:R-:W-:Y:S05]  /*d3d0*/  @!P6 BRA `(.L_x_43) ;  /* 0x000000040014e947 */ /* 0x000fea0003800000 */
[----:B------:R1:W-:Y:S01]  /*d3e0*/  STL [R1+0x4], R8 ;  /* 0x0000040801007387 */ /* 0x0003e20000100800 */
[----:B------:R-:W-:Y:S01]  /*d3f0*/  IMAD.MOV.U32 R17, RZ, RZ, R19 ;  /* 0x000000ffff117224 */ /* 0x000fe200078e0013 */
[----:B------:R-:W-:Y:S06]  /*d400*/  @!P1 BRA `(.L_x_45) ;  /* 0x00000000004c9947 */ /* 0x000fec0003800000 */
[----:B------:R-:W3:Y:S01]  /*d410*/  LDC R6, c[0x0][0x43c] ;  /* 0x00010f00ff067b82 */ /* 0x000ee20000000800 */
[----:B0-----:R-:W-:Y:S01]  /*d420*/  IMAD.MOV.U32 R0, RZ, RZ, R8 ;  /* 0x000000ffff007224 */ /* 0x001fe200078e0008 */
[----:B------:R-:W-:Y:S01]  /*d430*/  ULDC.64 UR4, c[0x0][0x428] ;  /* 0x00010a0000047ab9 */ /* 0x000fe20000000a00 */
[----:B---3--:R-:W-:-:S13]  /*d440*/  ISETP.NE.AND P0, PT, R6, 0x1, PT ;  /* 0x000000010600780c */ /* 0x008fda0003f05270 */
[----:B------:R-:W0:Y:S02]  /*d450*/  @P0 LDC.64 R4, c[0x0][0x440] ;  /* 0x00011000ff040b82 */ /* 0x000e240000000a00 */
[----:B0-----:R-:W-:-:S05]  /*d460*/  @P0 IMAD.HI.U32 R4, R8, R4, RZ ;  /* 0x0000000408040227 */ /* 0x001fca00078e00ff */
[----:B------:R-:W-:-:S04]  /*d470*/  @P0 SHF.R.U32.HI R0, RZ, R5, R4 ;  /* 0x00000005ff000219 */ /* 0x000fc80000011604 */
[----:B------:R-:W-:Y:S02]  /*d480*/  IADD3 R4, -R0, RZ, RZ ;  /* 0x000000ff00047210 */ /* 0x000fe40007ffe1ff */
[----:B------:R-:W-:-:S03]  /*d490*/  SHF.R.S32.HI R5, RZ, 0x1f, R0 ;  /* 0x0000001fff057819 */ /* 0x000fc60000011400 */
[----:B------:R-:W-:Y:S02]  /*d4a0*/  IMAD R6, R6, R4, R8 ;  /* 0x0000000406067224 */ /* 0x000fe400078e0208 */
[----:B------:R-:W-:-:S03]  /*d4b0*/  IMAD.MOV.U32 R4, RZ, RZ, R0 ;  /* 0x000000ffff047224 */ /* 0x000fc600078e0000 */
[----:B------:R0:W-:Y:S01]  /*d4c0*/  STL [R1+0x4], R6 ;  /* 0x0000040601007387 */ /* 0x0001e20000100800 */
[----:B------:R-:W-:-:S03]  /*d4d0*/  IMAD.WIDE.U32 R4, R19, UR4, R4 ;  /* 0x0000000413047c25 */ /* 0x000fc6000f8e0004 */
[----:B------:R-:W-:Y:S01]  /*d4e0*/  LEA R2, P0, R4, R2, 0x2 ;  /* 0x0000000204027211 */ /* 0x000fe200078010ff */
[----:B0-----:R-:W-:-:S04]  /*d4f0*/  IMAD R6, R7, UR4, RZ ;  /* 0x0000000407067c24 */ /* 0x001fc8000f8e02ff */
[----:B------:R-:W-:-:S04]  /*d500*/  IMAD R0, R19, UR5, R6 ;  /* 0x0000000513007c24 */ /* 0x000fc8000f8e0206 */
[----:B------:R-:W-:-:S05]  /*d510*/  IMAD.IADD R0, R5, 0x1, R0 ;  /* 0x0000000105007824 */ /* 0x000fca00078e0200 */
[----:B------:R-:W-:-:S05]  /*d520*/  LEA.HI.X R3, R4, R3, R0, 0x2, P0 ;  /* 0x0000000304037211 */ /* 0x000fca00000f1400 */
[----:B------:R3:W5:Y:S02]  /*d530*/  LDG.E R17, desc[UR60][R2.64] ;  /* 0x0000003c02117981 */ /* 0x000764000c1e1900 */
.L_x_45:
[----:B---3--:R-:W3:Y:S01]  /*d540*/  LDL R2, [R1] ;  /* 0x0000000001027983 */ /* 0x008ee20000100800 */
[----:B0-----:R-:W-:Y:S02]  /*d550*/  LEA R0, R18, UR36, 0x3 ;  /* 0x0000002412007c11 */ /* 0x001fe4000f8e18ff */
[----:B---3--:R-:W-:-:S04]  /*d560*/  SHF.L.U32 R2, R2, 0x1f, RZ ;  /* 0x0000001f02027819 */ /* 0x008fc800000006ff */
[----:B------:R-:W0:Y:S02]  /*d570*/  SYNCS.PHASECHK.TRANS64.TRYWAIT P0, [R0+URZ+0x36840], R2 ;  /* 0x03684002000075a7 */ /* 0x000e24000800017f */
[----:B0-----:R-:W-:Y:S05]  /*d580*/  @!P0 BRA `(.L_x_46) ;  /* 0x0000003c009c8947 */ /* 0x001fea0003800000 */
.L_x_138:
[----:B------:R-:W3:Y:S02]  /*d590*/  S2R R3, SR_TID.X ;  /* 0x0000000000037919 */ /* 0x000ee40000002100 */
[----:B---3--:R-:W-:-:S04]  /*d5a0*/  LOP3.LUT R3, R3, 0x7f, RZ, 0xc0, !PT ;  /* 0x0000007f03037812 */ /* 0x008fc800078ec0ff */
[----:B------:R-:W-:-:S13]  /*d5b0*/  ISETP.NE.AND P0, PT, R3, RZ, PT ;  /* 0x000000ff0300720c */ /* 0x000fda0003f05270 */
[----:B------:R-:W-:Y:S05]  /*d5c0*/  @P0 BRA `(.L_x_47) ;  /* 0x00000000001c0947 */ /* 0x000fea0003800000 */
[----:B------:R-:W3:Y:S01]  /*d5d0*/  S2R R3, SR_TID.X ;  /* 0x0000000000037919 */ /* 0x000ee20000002100 */
[----:B0-----:R-:W-:-:S04]  /*d5e0*/  IMAD.MOV.U32 R2, RZ, RZ, 0xa800 ;  /* 0x0000a800ff027424 */ /* 0x001fc800078e00ff */
[----:B------:R4:W-:Y:S01]  /*d5f0*/  SYNCS.ARRIVE.TRANS64 RZ, [R0+URZ+0x36830], R2 ;  /* 0x0368300200ff79a7 */ /* 0x0009e2000800003f */
[----:B---3--:R-:W-:-:S04]  /*d600*/  LOP3.LUT R3, R3, 0x1f, RZ, 0xc0, !PT ;  /* 0x0000001f03037812 */ /* 0x008fc800078ec0ff */
[----:B------:R-:W-:-:S13]  /*d610*/  ISETP.NE.AND P0, PT, R3, RZ, PT ;  /* 0x000000ff0300720c */ /* 0x000fda0003f05270 */
[----:B----4-:R-:W-:Y:S05]  /*d620*/  @!P0 BRA `(.L_x_47) ;  /* 0x0000000000048947 */ /* 0x010fea0003800000 */
[----:B------:R-:W-:Y:S01]  /*d630*/  BPT.TRAP 0x1 ;  /* 0x000000040000795c */ /* 0x000fe20000300000 */
.L_x_47:
[----:B0-----:R-:W3:Y:S01]  /*d640*/  LDL R2, [R1+0x4] ;  /* 0x0000040001027983 */ /* 0x001ee20000100800 */
[----:B------:R-:W-:Y:S01]  /*d650*/  R2UR UR8, R18 ;  /* 0x00000000120872ca */ /* 0x000fe200000e0000 */
[----:B------:R-:W-:Y:S01]  /*d660*/  UIADD3 UR4, UP0, UR38, 0x370, URZ ;  /* 0x0000037026047890 */ /* 0x000fe2000ff1e03f */
[----:B------:R-:W-:Y:S01]  /*d670*/  R2UR UR9, R0 ;  /* 0x00000000000972ca */ /* 0x000fe200000e0000 */
[----:B------:R-:W-:Y:S01]  /*d680*/  UMOV UR10, URZ ;  /* 0x0000003f000a7c82 */ /* 0x000fe20008000000 */
[----:B------:R-:W-:Y:S01]  /*d690*/  R2UR UR12, R16 ;  /* 0x00000000100c72ca */ /* 0x000fe200000e0000 */
[----:B------:R-:W-:Y:S01]  /*d6a0*/  UIADD3.X UR5, URZ, UR39, URZ, UP0, !UPT ;  /* 0x000000273f057290 */ /* 0x000fe200087fe43f */
[----:B-----5:R-:W-:Y:S01]  /*d6b0*/  R2UR UR13, R17 ;  /* 0x00000000110d72ca */ /* 0x020fe200000e0000 */
[----:B------:R-:W-:Y:S01]  /*d6c0*/  UMOV UR6, 0x0 ;  /* 0x0000000000067882 */ /* 0x000fe20000000000 */
[----:B------:R-:W-:Y:S01]  /*d6d0*/  PLOP3.LUT P0, PT, PT, PT, PT, 0x80, 0x0 ;  /* 0x000000000000781c */ /* 0x000fe20003f0f070 */
[----:B------:R-:W-:Y:S01]  /*d6e0*/  UMOV UR7, 0x14f00000 ;  /* 0x14f0000000077882 */ /* 0x000fe20000000000 */
[----:B------:R-:W-:-:S02]  /*d6f0*/  UMOV UR16, 0x40 ;  /* 0x0000004000107882 */ /* 0x000fc40000000000 */
[----:B------:R-:W-:Y:S01]  /*d700*/  P2R R0, PR, RZ, 0x1 ;  /* 0x00000001ff007803 */ /* 0x000fe20000000000 */
[----:B------:R-:W-:Y:S02]  /*d710*/  UIMAD UR8, UR8, 0xa800, UR36 ;  /* 0x0000a800080878a4 */ /* 0x000fe4000f8e0224 */
[----:B------:R-:W-:Y:S02]  /*d720*/  UIADD3 UR9, UR9, 0x36830, URZ ;  /* 0x0003683009097890 */ /* 0x000fe4000fffe03f */
[----:B------:R-:W-:Y:S01]  /*d730*/  UIADD3 UR14, UR8, 0x21400, URZ ;  /* 0x00021400080e7890 */ /* 0x000fe2000fffe03f */
[----:B------:R4:W-:Y:S01]  /*d740*/  STL [R1+0xc], R0 ;  /* 0x00000c0001007387 */ /* 0x0009e20000100800 */
[----:B------:R-:W-:Y:S02]  /*d750*/  UIADD3 UR15, UR8, 0x24c00, URZ ;  /* 0x00024c00080f7890 */ /* 0x000fe4000fffe03f */
[----:B------:R-:W-:-:S03]  /*d760*/  UIADD3 UR17, UR8, 0x28400, URZ ;  /* 0x0002840008117890 */ /* 0x000fc6000fffe03f */
[----:B------:R-:W-:Y:S01]  /*d770*/  UMOV UR8, UR14 ;  /* 0x0000000e00087c82 */ /* 0x000fe20008000000 */
[----:B------:R-:W-:Y:S01]  /*d780*/  UMOV UR14, 0x80 ;  /* 0x00000080000e7882 */ /* 0x000fe20000000000 */
[----:B---3--:R-:W-:-:S13]  /*d790*/  R2UR UR11, R2 ;  /* 0x00000000020b72ca */ /* 0x008fda00000e0000 */
[----:B------:R-:W-:-:S09]  /*d7a0*/  UIMAD UR11, UR11, 0x70, URZ ;  /* 0x000000700b0b78a4 */ /* 0x000fd2000f8e023f */
[----:B------:R0:W-:Y:S02]  /*d7b0*/  UTMALDG.4D [UR8], [UR4], desc[UR6] ;  /* 0x00000608040075b4 */ /* 0x0001e40008019000 */
[----:B0-----:R-:W-:Y:S01]  /*d7c0*/  UMOV UR8, UR15 ;  /* 0x0000000f00087c82 */ /* 0x001fe20008000000 */
[----:B------:R-:W-:Y:S02]  /*d7d0*/  UMOV UR10, UR16 ;  /* 0x00000010000a7c82 */ /* 0x000fe40008000000 */
[----:B------:R0:W-:Y:S02]  /*d7e0*/  UTMALDG.4D [UR8], [UR4], desc[UR6] ;  /* 0x00000608040075b4 */ /* 0x0001e40008019000 */
[----:B0-----:R-:W-:Y:S01]  /*d7f0*/  UMOV UR8, UR17 ;  /* 0x0000001100087c82 */ /* 0x001fe20008000000 */
[----:B------:R-:W-:Y:S02]  /*d800*/  UMOV UR10, UR14 ;  /* 0x0000000e000a7c82 */ /* 0x000fe40008000000 */
[----:B------:R4:W-:Y:S02]  /*d810*/  UTMALDG.4D [UR8], [UR4], desc[UR6] ;  /* 0x00000608040075b4 */ /* 0x0009e40008019000 */
[----:B----4-:R-:W-:Y:S01]  /*d820*/  NOP ;  /* 0x0000000000007918 */ /* 0x010fe20000000000 */
.L_x_43:
[----:B------:R-:W-:Y:S05]  /*d830*/  WARPSYNC.ALL ;  /* 0x0000000000007948 */ /* 0x000fea0003800000 */
[----:B------:R-:W-:Y:S01]  /*d840*/  UIADD3 UR4, UR36, 0x15400, URZ ;  /* 0x0001540024047890 */ /* 0x000fe2000fffe03f */
[----:B------:R-:W-:Y:S03]  /*d850*/  BAR.SYNC.DEFER_BLOCKING 0x8, 0x180 ;  /* 0x0206000000007b1d */ /* 0x000fe60000010000 */
[----:B------:R-:W-:-:S06]  /*d860*/  ULOP3.LUT UP0, URZ, UR4, 0x3ff, URZ, 0xc0, !UPT ;  /* 0x000003ff043f7892 */ /* 0x000fcc000f80c03f */
[----:B------:R-:W-:-:S13]  /*d870*/  PLOP3.LUT P0, PT, PT, PT, UP0, 0x80, 0x0 ;  /* 0x000000000000781c */ /* 0x000fda0003f0f008 */
[----:B------:R-:W-:Y:S05]  /*d880*/  @!P0 BRA `(.L_x_48) ;  /* 0x0000000000408947 */ /* 0x000fea0003800000 */
[----:B------:R-:W-:Y:S01]  /*d890*/  MOV R2, 0x0 ;  /* 0x0000000000027802 */ /* 0x000fe20000000f00 */
[----:B------:R-:W-:Y:S01]  /*d8a0*/  ULDC.64 UR6, c[0x4][0xa8] ;  /* 0x01002a0000067ab9 */ /* 0x000fe20000000a00 */
[----:B------:R-:W-:Y:S01]  /*d8b0*/  ULDC.64 UR8, c[0x4][0xb0] ;  /* 0x01002c0000087ab9 */ /* 0x000fe20000000a00 */
[----:B------:R-:W-:Y:S01]  /*d8c0*/  ULDC.64 UR4, c[0x4][0x20] ;  /* 0x0100080000047ab9 */ /* 0x000fe20000000a00 */
[----:B------:R-:W-:Y:S01]  /*d8d0*/  IMAD.U32 R4, RZ, RZ, UR6 ;  /* 0x00000006ff047e24 */ /* 0x000fe2000f8e00ff */
[----:B------:R-:W-:Y:S01]  /*d8e0*/  MOV R7, UR9 ;  /* 0x0000000900077c02 */ /* 0x000fe20008000f00 */
[----:B------:R-:W3:Y:S01]  /*d8f0*/  LDC.64 R2, c[0x4][R2] ;  /* 0x0100000002027b82 */ /* 0x000ee20000000a00 */
[----:B------:R-:W-:Y:S02]  /*d900*/  IMAD.U32 R5, RZ, RZ, UR7 ;  /* 0x00000007ff057e24 */ /* 0x000fe4000f8e00ff */
[----:B------:R-:W-:Y:S02]  /*d910*/  IMAD.U32 R6, RZ, RZ, UR8 ;  /* 0x00000008ff067e24 */ /* 0x000fe4000f8e00ff */
[----:B------:R-:W-:-:S02]  /*d920*/  IMAD.U32 R10, RZ, RZ, UR4 ;  /* 0x00000004ff0a7e24 */ /* 0x000fc4000f8e00ff */
[----:B------:R-:W-:Y:S02]  /*d930*/  IMAD.U32 R11, RZ, RZ, UR5 ;  /* 0x00000005ff0b7e24 */ /* 0x000fe4000f8e00ff */
[----:B-1----:R-:W-:Y:S02]  /*d940*/  IMAD.MOV.U32 R8, RZ, RZ, 0x70 ;  /* 0x00000070ff087424 */ /* 0x002fe400078e00ff */
[----:B------:R-:W-:Y:S02]  /*d950*/  IMAD.MOV.U32 R12, RZ, RZ, 0x1 ;  /* 0x00000001ff0c7424 */ /* 0x000fe400078e00ff */
[----:B------:R-:W-:-:S07]  /*d960*/  IMAD.MOV.U32 R13, RZ, RZ, RZ ;  /* 0x000000ffff0d7224 */ /* 0x000fce00078e00ff */
[----:B------:R-:W-:-:S07]  /*d970*/  LEPC R20, `(.L_x_48) ;  /* 0x000000001014794e */ /* 0x000fce0000000000 */
[----:B0-23--:R-:W-:Y:S05]  /*d980*/  CALL.ABS.NOINC R2 ;  /* 0x0000000002007343 */ /* 0x00dfea0003c00000 */
.L_x_48:
[----:B------:R-:W3:Y:S01]  /*d990*/  LDL.LU R5, [R1+0x18] ;  /* 0x0000180001057983 */ /* 0x000ee20000300800 */
[----:B0-----:R-:W-:Y:S01]  /*d9a0*/  SHF.R.S32.HI R0, RZ, 0x1f, R16 ;  /* 0x0000001fff007819 */ /* 0x001fe20000011410 */
[----:B------:R-:W-:Y:S01]  /*d9b0*/  ULDC.64 UR4, c[0x0][0x2d8] ;  /* 0x0000b60000047ab9 */ /* 0x000fe20000000a00 */
[----:B-1----:R-:W0:Y:S01]  /*d9c0*/  LDC R8, c[0x0][0x448] ;  /* 0x00011200ff087b82 */ /* 0x002e220000000800 */
[----:B------:R-:W4:Y:S01]  /*d9d0*/  LDL.LU R7, [R1+0x24] ;  /* 0x0000240001077983 */ /* 0x000f220000300800 */
[----:B------:R-:W-:-:S03]  /*d9e0*/  ULDC.64 UR6, c[0x0][0x280] ;  /* 0x0000a00000067ab9 */ /* 0x000fc60000000a00 */
[----:B------:R-:W2:Y:S01]  /*d9f0*/  LDL R4, [R1+0x28] ;  /* 0x0000280001047983 */ /* 0x000ea20000100800 */
[----:B------:R-:W-:Y:S02]  /*da00*/  IMAD R0, R0, UR4, RZ ;  /* 0x0000000400007c24 */ /* 0x000fe4000f8e02ff */
[C---:B------:R-:W-:Y:S01]  /*da10*/  IMAD.WIDE.U32 R2, R16.reuse, UR4, RZ ;  /* 0x0000000410027c25 */ /* 0x040fe2000f8e00ff */
[----:B------:R-:W1:Y:S03]  /*da20*/  S2R R11, SR_TID.X ;  /* 0x00000000000b7919 */ /* 0x000e660000002100 */
[----:B------:R-:W-:Y:S01]  /*da30*/  IMAD R0, R16, UR5, R0 ;  /* 0x0000000510007c24 */ /* 0x000fe2000f8e0200 */
[----:B------:R-:W-:-:S03]  /*da40*/  ULDC.64 UR4, c[0x0][0x2e0] ;  /* 0x0000b80000047ab9 */ /* 0x000fc60000000a00 */
[----:B------:R-:W-:Y:S01]  /*da50*/  IMAD.IADD R3, R3, 0x1, R0 ;  /* 0x0000000103037824 */ /* 0x000fe200078e0200 */
[----:B0-----:R-:W-:-:S13]  /*da60*/  ISETP.NE.AND P0, PT, R8, 0x1, PT ;  /* 0x000000010800780c */ /* 0x001fda0003f05270 */
[----:B------:R-:W0:Y:S01]  /*da70*/  @P0 LDC R6, c[0x0][0x44c] ;  /* 0x00011300ff060b82 */ /* 0x000e220000000800 */
[----:B-1----:R-:W-:-:S04]  /*da80*/  SHF.L.U32 R11, R11, 0x3, RZ ;  /* 0x000000030b0b7819 */ /* 0x002fc800000006ff */
[----:B------:R-:W-:-:S04]  /*da90*/  LOP3.LUT R11, R11, 0x38, RZ, 0xc0, !PT ;  /* 0x000000380b0b7812 */ /* 0x000fc800078ec0ff */
[----:B------:R-:W-:Y:S02]  /*daa0*/  LOP3.LUT R10, R11, 0x40, RZ, 0xfc, !PT ;  /* 0x000000400b0a7812 */ /* 0x000fe400078efcff */
[----:B---3--:R-:W-:Y:S01]  /*dab0*/  SHF.R.S32.HI R0, RZ, 0x1f, R5 ;  /* 0x0000001fff007819 */ /* 0x008fe20000011405 */
[----:B------:R-:W-:-:S04]  /*dac0*/  IMAD.WIDE.U32 R2, R5, UR4, R2 ;  /* 0x0000000405027c25 */ /* 0x000fc8000f8e0002 */
[----:B------:R-:W-:Y:S01]  /*dad0*/  IMAD R0, R0, UR4, RZ ;  /* 0x0000000400007c24 */ /* 0x000fe2000f8e02ff */
[----:B------:R-:W-:-:S03]  /*dae0*/  ULDC UR4, c[0x0][0xc38] ;  /* 0x00030e0000047ab9 */ /* 0x000fc60000000800 */
[----:B------:R-:W-:Y:S02]  /*daf0*/  IMAD R0, R5, UR5, R0 ;  /* 0x0000000505007c24 */ /* 0x000fe4000f8e0200 */
[----:B------:R-:W1:Y:S03]  /*db00*/  S2R R5, SR_TID.X ;  /* 0x0000000000057919 */ /* 0x000e660000002100 */
[----:B------:R-:W-:Y:S01]  /*db10*/  IADD3 R3, R3, R0, RZ ;  /* 0x0000000003037210 */ /* 0x000fe20007ffe0ff */
[----:B----4-:R-:W-:Y:S02]  /*db20*/  IMAD.MOV R0, RZ, RZ, -R7 ;  /* 0x000000ffff007224 */ /* 0x010fe400078e0a07 */
[----:B------:R-:W3:Y:S02]  /*db30*/  @P0 LDC R7, c[0x0][0x450] ;  /* 0x00011400ff070b82 */ /* 0x000ee40000000800 */
[----:B--2---:R-:W-:Y:S01]  /*db40*/  IMAD R0, R0, UR4, R4 ;  /* 0x0000000400007c24 */ /* 0x004fe2000f8e0204 */
[----:B------:R-:W-:-:S03]  /*db50*/  ULDC.64 UR4, c[0x0][0x2d0] ;  /* 0x0000b40000047ab9 */ /* 0x000fc60000000a00 */
[----:B------:R-:W-:Y:S01]  /*db60*/  IMAD.SHL.U32 R4, R0, 0x80, RZ ;  /* 0x0000008000047824 */ /* 0x000fe200078e00ff */
[----:B-1----:R-:W-:-:S04]  /*db70*/  LOP3.LUT R5, R5, 0x7f, RZ, 0xc0, !PT ;  /* 0x0000007f05057812 */ /* 0x002fc800078ec0ff */
[----:B------:R-:W-:Y:S02]  /*db80*/  SHF.R.U32.HI R9, RZ, 0x3, R5 ;  /* 0x00000003ff097819 */ /* 0x000fe40000011605 */
[----:B------:R-:W1:Y:S02]  /*db90*/  S2R R5, SR_TID.X ;  /* 0x0000000000057919 */ /* 0x000e640000002100 */
[----:B-1----:R-:W-:-:S05]  /*dba0*/  IMAD.SHL.U32 R5, R5, 0x10, RZ ;  /* 0x0000001005057824 */ /* 0x002fca00078e00ff */
[----:B------:R-:W-:Y:S02]  /*dbb0*/  LOP3.LUT R5, R9, 0x70, R5, 0xf8, !PT ;  /* 0x0000007009057812 */ /* 0x000fe400078ef805 */
[----:B------:R-:W-:Y:S02]  /*dbc0*/  LOP3.LUT R9, R11, 0x80, RZ, 0xfc, !PT ;  /* 0x000000800b097812 */ /* 0x000fe400078efcff */
[----:B------:R-:W-:-:S05]  /*dbd0*/  LOP3.LUT R0, R5, R4, RZ, 0xfc, !PT ;  /* 0x0000000405007212 */ /* 0x000fca00078efcff */
[----:B0-----:R-:W-:-:S04]  /*dbe0*/  @P0 IMAD.HI.U32 R6, R0, R6, RZ ;  /* 0x0000000600060227 */ /* 0x001fc800078e00ff */
[----:B------:R-:W-:Y:S01]  /*dbf0*/  IMAD.MOV.U32 R5, RZ, RZ, R0 ;  /* 0x000000ffff057224 */ /* 0x000fe200078e0000 */
[----:B---3--:R-:W-:-:S05]  /*dc00*/  @P0 SHF.R.U32.HI R5, RZ, R7, R6 ;  /* 0x00000007ff050219 */ /* 0x008fca0000011606 */
[----:B------:R-:W-:Y:S02]  /*dc10*/  IMAD.MOV R6, RZ, RZ, -R5 ;  /* 0x000000ffff067224 */ /* 0x000fe400078e0a05 */
[----:B------:R-:W-:-:S04]  /*dc20*/  IMAD.WIDE.U32 R2, R5, UR4, R2 ;  /* 0x0000000405027c25 */ /* 0x000fc8000f8e0002 */
[----:B------:R-:W-:Y:S01]  /*dc30*/  IMAD R0, R8, R6, R0 ;  /* 0x0000000608007224 */ /* 0x000fe200078e0200 */
[----:B------:R-:W-:-:S05]  /*dc40*/  SHF.R.S32.HI R6, RZ, 0x1f, R5 ;  /* 0x0000001fff067819 */ /* 0x000fca0000011405 */
[----:B------:R-:W-:-:S04]  /*dc50*/  IMAD R6, R6, UR4, RZ ;  /* 0x0000000406067c24 */ /* 0x000fc8000f8e02ff */
[----:B------:R-:W-:Y:S01]  /*dc60*/  IMAD R6, R5, UR5, R6 ;  /* 0x0000000505067c24 */ /* 0x000fe2000f8e0206 */
[----:B------:R-:W-:Y:S01]  /*dc70*/  SHF.R.S32.HI R5, RZ, 0x1f, R0 ;  /* 0x0000001fff057819 */ /* 0x000fe20000011400 */
[----:B------:R-:W-:Y:S02]  /*dc80*/  ULDC.64 UR4, c[0x0][0x2c8] ;  /* 0x0000b20000047ab9 */ /* 0x000fe40000000a00 */
[----:B------:R-:W-:Y:S02]  /*dc90*/  IMAD.IADD R3, R3, 0x1, R6 ;  /* 0x0000000103037824 */ /* 0x000fe400078e0206 */
[----:B------:R-:W-:Y:S02]  /*dca0*/  IMAD R5, R5, UR4, RZ ;  /* 0x0000000405057c24 */ /* 0x000fe4000f8e02ff */
[----:B------:R-:W-:Y:S01]  /*dcb0*/  IMAD.WIDE.U32 R2, R0, UR4, R2 ;  /* 0x0000000400027c25 */ /* 0x000fe2000f8e0002 */
[----:B------:R-:W-:Y:S02]  /*dcc0*/  ULDC UR4, c[0x0][0x2b8] ;  /* 0x0000ae0000047ab9 */ /* 0x000fe40000000800 */
[----:B------:R-:W-:Y:S01]  /*dcd0*/  ISETP.GE.AND P1, PT, R10, UR4, PT ;  /* 0x000000040a007c0c */ /* 0x000fe2000bf26270 */
[----:B------:R-:W-:Y:S01]  /*dce0*/  IMAD R5, R0, UR5, R5 ;  /* 0x0000000500057c24 */ /* 0x000fe2000f8e0205 */
[----:B------:R0:W5:Y:S01]  /*dcf0*/  LDL R10, [R1+0x14] ;  /* 0x00001400010a7983 */ /* 0x0001620000100800 */
[----:B------:R-:W-:-:S02]  /*dd00*/  LEA R0, P3, R2, UR6, 0x1 ;  /* 0x0000000602007c11 */ /* 0x000fc4000f8608ff */
[----:B------:R-:W-:Y:S01]  /*dd10*/  IMAD.IADD R5, R3, 0x1, R5 ;  /* 0x0000000103057824 */ /* 0x000fe200078e0205 */
[----:B------:R-:W-:Y:S02]  /*dd20*/  ISETP.GE.AND P0, PT, R11, UR4, PT ;  /* 0x000000040b007c0c */ /* 0x000fe4000bf06270 */
[----:B------:R-:W-:Y:S01]  /*dd30*/  ISETP.GE.AND P2, PT, R9, UR4, PT ;  /* 0x0000000409007c0c */ /* 0x000fe2000bf46270 */
[----:B------:R-:W-:Y:S01]  /*dd40*/  UMOV UR4, 0xffffffff ;  /* 0xffffffff00047882 */ /* 0x000fe20000000000 */
[----:B------:R-:W-:Y:S02]  /*dd50*/  LEA.HI.X R2, R2, UR7, R5, 0x1, P3 ;  /* 0x0000000702027c11 */ /* 0x000fe400098f0c05 */
[----:B0-----:R-:W-:Y:S09]  /*dd60*/  BRA.DIV UR4, `(.L_x_49) ;  /* 0x0000003604b87947 */ /* 0x001ff2000b800000 */
[----:B------:R-:W0:Y:S01]  /*dd70*/  S2R R6, SR_TID.X ;  /* 0x0000000000067919 */ /* 0x000e220000002100 */
[----:B------:R-:W-:Y:S02]  /*dd80*/  ULDC UR4, c[0x0][0x288] ;  /* 0x0000a20000047ab9 */ /* 0x000fe40000000800 */
[----:B------:R-:W-:Y:S01]  /*dd90*/  IMAD R3, R8, UR4, RZ ;  /* 0x0000000408037c24 */ /* 0x000fe2000f8e02ff */
[----:B------:R-:W1:Y:S01]  /*dda0*/  S2R R11, SR_TID.X ;  /* 0x00000000000b7919 */ /* 0x000e620000002100 */
[----:B------:R-:W2:Y:S04]  /*ddb0*/  SHFL.IDX PT, R7, R0, RZ, 0x181f ;  /* 0x00181fff00077589 */ /* 0x000ea800000e0000 */
[----:B------:R-:W-:Y:S01]  /*ddc0*/  SHFL.IDX PT, R9, R2, 0x1, 0x181f ;  /* 0x00381f0002097f89 */ /* 0x000fe200000e0000 */
[----:B0-----:R-:W-:-:S04]  /*ddd0*/  LOP3.LUT R6, R6, 0x7f, RZ, 0xc0, !PT ;  /* 0x0000007f06067812 */ /* 0x001fc800078ec0ff */
[----:B------:R-:W-:Y:S01]  /*dde0*/  SHF.R.U32.HI R6, RZ, 0x3, R6 ;  /* 0x00000003ff067819 */ /* 0x000fe20000011606 */
[----:B-1----:R-:W-:-:S04]  /*ddf0*/  IMAD.SHL.U32 R11, R11, 0x8, RZ ;  /* 0x000000080b0b7824 */ /* 0x002fc800078e00ff */
[----:B------:R-:W-:Y:S01]  /*de00*/  IMAD.IADD R4, R6, 0x1, R4 ;  /* 0x0000000106047824 */ /* 0x000fe200078e0204 */
[----:B------:R-:W-:Y:S01]  /*de10*/  LOP3.LUT R11, R11, 0x38, RZ, 0xc0, !PT ;  /* 0x000000380b0b7812 */ /* 0x000fe200078ec0ff */
[----:B------:R-:W0:Y:S02]  /*de20*/  SHFL.IDX PT, R6, R2, RZ, 0x181f ;  /* 0x00181fff02067589 */ /* 0x000e2400000e0000 */
[C---:B------:R-:W-:Y:S01]  /*de30*/  VIADD R5, R4.reuse, 0x10 ;  /* 0x0000001004057836 */ /* 0x040fe20000000000 */
[----:B------:R-:W-:-:S04]  /*de40*/  ISETP.GE.AND P4, PT, R4, R3, PT ;  /* 0x000000030400720c */ /* 0x000fc80003f86270 */
[----:B------:R-:W-:Y:S02]  /*de50*/  ISETP.GE.AND P3, PT, R5, R3, PT ;  /* 0x000000030500720c */ /* 0x000fe40003f66270 */
[----:B------:R-:W1:Y:S07]  /*de60*/  SHFL.IDX PT, R5, R0, 0x1, 0x181f ;  /* 0x00381f0000057f89 */ /* 0x000e6e00000e0000 */
[----:B--2---:R-:W-:-:S05]  /*de70*/  @!P4 LEA R7, P5, R11, R7, 0x1 ;  /* 0x000000070b07c211 */ /* 0x004fca00078a08ff */
[----:B0-----:R-:W-:-:S05]  /*de80*/  @!P4 IMAD.X R6, RZ, RZ, R6, P5 ;  /* 0x000000ffff06c224 */ /* 0x001fca00028e0606 */
[----:B------:R-:W-:-:S04]  /*de90*/  @!P4 LOP3.LUT R7, R7, R6, RZ, 0x3c, !PT ;  /* 0x000000060707c212 */ /* 0x000fc800078e3cff */
[----:B------:R-:W-:Y:S02]  /*dea0*/  @!P4 LOP3.LUT R6, R7, R6, RZ, 0x3c, !PT ;  /* 0x000000060706c212 */ /* 0x000fe400078e3cff */
[----:B-1----:R-:W-:Y:S02]  /*deb0*/  @!P3 LEA R8, P5, R11, R5, 0x1 ;  /* 0x000000050b08b211 */ /* 0x002fe400078a08ff */
[----:B------:R-:W-:-:S03]  /*dec0*/  @!P4 LOP3.LUT R7, R7, R6, RZ, 0x3c, !PT ;  /* 0x000000060707c212 */ /* 0x000fc600078e3cff */
[----:B------:R-:W-:Y:S02]  /*ded0*/  @!P3 IMAD.X R5, RZ, RZ, R9, P5 ;  /* 0x000000ffff05b224 */ /* 0x000fe400028e0609 */
[----:B-----5:R-:W-:Y:S04]  /*dee0*/  @!P4 LDGSTS.E.BYPASS.LTC128B.128 [R10+0x15400], desc[UR60][R6.64], !P0 ;  /* 0x15400000060acfae */ /* 0x020fe8000c101d7c */
[----:B------:R-:W-:Y:S04]  /*def0*/  @!P4 LDGSTS.E.BYPASS.LTC128B.128 [R10+0x19400], desc[UR60][R6.64+0x80], !P1 ;  /* 0x19400080060acfae */ /* 0x000fe8000c901d7c */
[----:B------:R0:W-:Y:S02]  /*df00*/  @!P4 LDGSTS.E.BYPASS.LTC128B.128 [R10+0x1d400], desc[UR60][R6.64+0x100], !P2 ;  /* 0x1d400100060acfae */ /* 0x0001e4000d101d7c */
[----:B0-----:R-:W-:Y:S01]  /*df10*/  @!P3 MOV R6, R8 ;  /* 0x000000080006b202 */ /* 0x001fe20000000f00 */
[----:B------:R-:W-:Y:S01]  /*df20*/  @!P3 IMAD.MOV.U32 R7, RZ, RZ, R5 ;  /* 0x000000ffff07b224 */ /* 0x000fe200078e0005 */
[----:B------:R-:W0:Y:S01]  /*df30*/  SHFL.IDX PT, R8, R0, 0x2, 0x181f ;  /* 0x00581f0000087f89 */ /* 0x000e2200000e0000 */
[----:B------:R-:W-:-:S03]  /*df40*/  VIADD R5, R4, 0x20 ;  /* 0x0000002004057836 */ /* 0x000fc60000000000 */
[----:B------:R-:W-:Y:S04]  /*df50*/  @!P3 LDGSTS.E.BYPASS.LTC128B.128 [R10+0x15c00], desc[UR60][R6.64], !P0 ;  /* 0x15c00000060abfae */ /* 0x000fe8000c101d7c */
[----:B------:R-:W-:Y:S04]  /*df60*/  @!P3 LDGSTS.E.BYPASS.LTC128B.128 [R10+0x19c00], desc[UR60][R6.64+0x80], !P1 ;  /* 0x19c00080060abfae */ /* 0x000fe8000c901d7c */
[----:B------:R1:W-:Y:S01]  /*df70*/  @!P3 LDGSTS.E.BYPASS.LTC128B.128 [R10+0x1dc00], desc[UR60][R6.64+0x100], !P2 ;  /* 0x1dc00100060abfae */ /* 0x0003e2000d101d7c */
[----:B------:R-:W-:-:S03]  /*df80*/  ISETP.GE.AND P3, PT, R5, R3, PT ;  /* 0x000000030500720c */ /* 0x000fc60003f66270 */
[----:B------:R-:W2:Y:S10]  /*df90*/  SHFL.IDX PT, R5, R2, 0x2, 0x181f ;  /* 0x00581f0002057f89 */ /* 0x000eb400000e0000 */
[----:B0-----:R-:W-:-:S05]  /*dfa0*/  @!P3 LEA R8, P4, R11, R8, 0x1 ;  /* 0x000000080b08b211 */ /* 0x001fca00078808ff */
[----:B-1----:R-:W-:Y:S02]  /*dfb0*/  @!P3 IMAD.MOV.U32 R6, RZ, RZ, R8 ;  /* 0x000000ffff06b224 */ /* 0x002fe400078e0008 */
[----:B--2---:R-:W-:Y:S02]  /*dfc0*/  @!P3 IMAD.X R9, RZ, RZ, R5, P4 ;  /* 0x000000ffff09b224 */ /* 0x004fe400020e0605 */
[----:B------:R-:W-:Y:S02]  /*dfd0*/  VIADD R5, R4, 0x30 ;  /* 0x0000003004057836 */ /* 0x000fe40000000000 */
[----:B------:R-:W-:-:S05]  /*dfe0*/  @!P3 IMAD.MOV.U32 R7, RZ, RZ, R9 ;  /* 0x000000ffff07b224 */ /* 0x000fca00078e0009 */
[----:B------:R-:W-:Y:S04]  /*dff0*/  @!P3 LDGSTS.E.BYPASS.LTC128B.128 [R10+0x16400], desc[UR60][R6.64], !P0 ;  /* 0x16400000060abfae */ /* 0x000fe8000c101d7c */
[----:B------:R-:W-:Y:S04]  /*e000*/  @!P3 LDGSTS.E.BYPASS.LTC128B.128 [R10+0x1a400], desc[UR60][R6.64+0x80], !P1 ;  /* 0x1a400080060abfae */ /* 0x000fe8000c901d7c */
[----:B------:R0:W-:Y:S01]  /*e010*/  @!P3 LDGSTS.E.BYPASS.LTC128B.128 [R10+0x1e400], desc[UR60][R6.64+0x100], !P2 ;  /* 0x1e400100060abfae */ /* 0x0001e2000d101d7c */
[----:B------:R-:W-:-:S03]  /*e020*/  ISETP.GE.AND P3, PT, R5, R3, PT ;  /* 0x000000030500720c */ /* 0x000fc60003f66270 */
[----:B------:R-:W-:Y:S04]  /*e030*/  SHFL.IDX PT, R5, R2, 0x3, 0x181f ;  /* 0x00781f0002057f89 */ /* 0x000fe800000e0000 */
[----:B0-----:R-:W0:Y:S06]  /*e040*/  SHFL.IDX PT, R6, R0, 0x3, 0x181f ;  /* 0x00781f0000067f89 */ /* 0x001e2c00000e0000 */
[----:B0-----:R-:W-:-:S04]  /*e050*/  @!P3 LEA R6, P4, R11, R6, 0x1 ;  /* 0x000000060b06b211 */ /* 0x001fc800078808ff */
[----:B------:R-:W-:-:S05]  /*e060*/  @!P3 IADD3.X R5, RZ, R5, RZ, P4, !PT ;  /* 0x00000005ff05b210 */ /* 0x000fca00027fe4ff */
[----:B------:R-:W-:Y:S02]  /*e070*/  @!P3 IMAD.MOV.U32 R7, RZ, RZ, R5 ;  /* 0x000000ffff07b224 */ /* 0x000fe400078e0005 */
[----:B------:R-:W-:-:S03]  /*e080*/  VIADD R5, R4, 0x40 ;  /* 0x0000004004057836 */ /* 0x000fc60000000000 */
[----:B------:R-:W-:Y:S04]  /*e090*/  @!P3 LDGSTS.E.BYPASS.LTC128B.128 [R10+0x16c00], desc[UR60][R6.64], !P0 ;  /* 0x16c00000060abfae */ /* 0x000fe8000c101d7c */
[----:B------:R-:W-:Y:S04]  /*e0a0*/  @!P3 LDGSTS.E.BYPASS.LTC128B.128 [R10+0x1ac00], desc[UR60][R6.64+0x80], !P1 ;  /* 0x1ac00080060abfae */ /* 0x000fe8000c901d7c */
[----:B------:R0:W-:Y:S01]  /*e0b0*/  @!P3 LDGSTS.E.BYPASS.LTC128B.128 [R10+0x1ec00], desc[UR60][R6.64+0x100], !P2 ;  /* 0x1ec00100060abfae */ /* 0x0001e2000d101d7c */
[----:B------:R-:W-:-:S03]  /*e0c0*/  ISETP.GE.AND P3, PT, R5, R3, PT ;  /* 0x000000030500720c */ /* 0x000fc60003f66270 */
[----:B------:R-:W-:Y:S04]  /*e0d0*/  SHFL.IDX PT, R5, R2, 0x4, 0x181f ;  /* 0x00981f0002057f89 */ /* 0x000fe800000e0000 */
[----:B0-----:R-:W0:Y:S06]  /*e0e0*/  SHFL.IDX PT, R6, R0, 0x4, 0x181f ;  /* 0x00981f0000067f89 */ /* 0x001e2c00000e0000 */
[----:B0-----:R-:W-:-:S05]  /*e0f0*/  @!P3 LEA R6, P4, R11, R6, 0x1 ;  /* 0x000000060b06b211 */ /* 0x001fca00078808ff */
[----:B------:R-:W-:-:S04]  /*e100*/  @!P3 IMAD.X R5, RZ, RZ, R5, P4 ;  /* 0x000000ffff05b224 */ /* 0x000fc800020e0605 */
        /* <DEDUP_REMOVED lines=9> */
[----:B------:R-:W-:-:S05]  /*e1a0*/  @!P3 IMAD.X R5, RZ, RZ, R5, P4 ;  /* 0x000000ffff05b224 */ /* 0x000fca00020e0605 */
[----:B------:R-:W-:Y:S01]  /*e1b0*/  @!P3 MOV R7, R5 ;  /* 0x000000050007b202 */ /* 0x000fe20000000f00 */
[----:B------:R-:W-:-:S04]  /*e1c0*/  VIADD R5, R4, 0x60 ;  /* 0x0000006004057836 */ /* 0x000fc80000000000 */
[----:B------:R-:W-:Y:S01]  /*e1d0*/  @!P3 LDGSTS.E.BYPASS.LTC128B.128 [R10+0x17c00], desc[UR60][R6.64], !P0 ;  /* 0x17c00000060abfae */ /* 0x000fe2000c101d7c */
[----:B------:R-:W-:-:S03]  /*e1e0*/  ISETP.GE.AND P4, PT, R5, R3, PT ;  /* 0x000000030500720c */ /* 0x000fc60003f86270 */
[----:B------:R-:W-:Y:S04]  /*e1f0*/  @!P3 LDGSTS.E.BYPASS.LTC128B.128 [R10+0x1bc00], desc[UR60][R6.64+0x80], !P1 ;  /* 0x1bc00080060abfae */ /* 0x000fe8000c901d7c */
[----:B------:R0:W-:Y:S04]  /*e200*/  @!P3 LDGSTS.E.BYPASS.LTC128B.128 [R10+0x1fc00], desc[UR60][R6.64+0x100], !P2 ;  /* 0x1fc00100060abfae */ /* 0x0001e8000d101d7c */
[----:B------:R-:W-:Y:S04]  /*e210*/  SHFL.IDX PT, R5, R2, 0x6, 0x181f ;  /* 0x00d81f0002057f89 */ /* 0x000fe800000e0000 */
[----:B0-----:R-:W0:Y:S04]  /*e220*/  SHFL.IDX PT, R6, R0, 0x6, 0x181f ;  /* 0x00d81f0000067f89 */ /* 0x001e2800000e0000 */
[----:B------:R-:W1:Y:S01]  /*e230*/  SHFL.IDX PT, R0, R0, 0x7, 0x181f ;  /* 0x00f81f0000007f89 */ /* 0x000e6200000e0000 */
[----:B0-----:R-:W-:-:S05]  /*e240*/  @!P4 LEA R6, P3, R11, R6, 0x1 ;  /* 0x000000060b06c211 */ /* 0x001fca00078608ff */
[----:B------:R-:W-:-:S04]  /*e250*/  @!P4 IMAD.X R5, RZ, RZ, R5, P3 ;  /* 0x000000ffff05c224 */ /* 0x000fc800018e0605 */
[----:B------:R-:W-:Y:S02]  /*e260*/  @!P4 IMAD.MOV.U32 R7, RZ, RZ, R5 ;  /* 0x000000ffff07c224 */ /* 0x000fe400078e0005 */
[----:B------:R0:W2:Y:S04]  /*e270*/  SHFL.IDX PT, R5, R2, 0x7, 0x181f ;  /* 0x00f81f0002057f89 */ /* 0x0000a800000e0000 */
[----:B------:R0:W-:Y:S04]  /*e280*/  @!P4 LDGSTS.E.BYPASS.LTC128B.128 [R10+0x18400], desc[UR60][R6.64], !P0 ;  /* 0x18400000060acfae */ /* 0x0001e8000c101d7c */
[----:B------:R0:W-:Y:S04]  /*e290*/  @!P4 LDGSTS.E.BYPASS.LTC128B.128 [R10+0x1c400], desc[UR60][R6.64+0x80], !P1 ;  /* 0x1c400080060acfae */ /* 0x0001e8000c901d7c */
[----:B-1----:R0:W-:Y:S02]  /*e2a0*/  @!P4 LDGSTS.E.BYPASS.LTC128B.128 [R10+0x20400], desc[UR60][R6.64+0x100], !P2 ;  /* 0x20400100060acfae */ /* 0x0021e4000d101d7c */
.L_x_155:
[----:B------:R-:W-:Y:S01]  /*e2b0*/  VIADD R4, R4, 0x70 ;  /* 0x0000007004047836 */ /* 0x000fe20000000000 */
[----:B------:R-:W-:Y:S04]  /*e2c0*/  BSSY B0, `(.L_x_50) ;  /* 0x000000e000007945 */ /* 0x000fe80003800000 */
[----:B------:R-:W-:-:S13]  /*e2d0*/  ISETP.GE.AND P3, PT, R4, R3, PT ;  /* 0x000000030400720c */ /* 0x000fda0003f66270 */
[----:B------:R-:W-:Y:S05]  /*e2e0*/  @P3 BRA `(.L_x_51) ;  /* 0x00000000002c3947 */ /* 0x000fea0003800000 */
[----:B0-----:R-:W0:Y:S02]  /*e2f0*/  S2R R2, SR_TID.X ;  /* 0x0000000000027919 */ /* 0x001e240000002100 */
[----:B0-----:R-:W-:-:S05]  /*e300*/  IMAD.SHL.U32 R2, R2, 0x8, RZ ;  /* 0x0000000802027824 */ /* 0x001fca00078e00ff */
[----:B------:R-:W-:-:S04]  /*e310*/  LOP3.LUT R2, R2, 0x38, RZ, 0xc0, !PT ;  /* 0x0000003802027812 */ /* 0x000fc800078ec0ff */
[----:B------:R-:W-:-:S05]  /*e320*/  LEA R2, P3, R2, R0, 0x1 ;  /* 0x0000000002027211 */ /* 0x000fca00078608ff */
[----:B--2---:R-:W-:-:S05]  /*e330*/  IMAD.X R3, RZ, RZ, R5, P3 ;  /* 0x000000ffff037224 */ /* 0x004fca00018e0605 */
[----:B------:R-:W-:Y:S01]  /*e340*/  @!PT LDS RZ, [RZ] ;  /* 0x00000000fffff984 */ /* 0x000fe20000000800 */
[----:B------:R-:W-:Y:S01]  /*e350*/  @!PT LDS RZ, [RZ] ;  /* 0x00000000fffff984 */ /* 0x000fe20000000800 */
[----:B------:R-:W-:Y:S01]  /*e360*/  @!PT LDS RZ, [RZ] ;  /* 0x00000000fffff984 */ /* 0x000fe20000000800 */
[----:B------:R3:W-:Y:S04]  /*e370*/  LDGSTS.E.BYPASS.LTC128B.128 [R10+0x18c00], desc[UR60][R2.64], !P0 ;  /* 0x18c00000020a7fae */ /* 0x0007e8000c101d7c */
[----:B------:R3:W-:Y:S04]  /*e380*/  LDGSTS.E.BYPASS.LTC128B.128 [R10+0x1cc00], desc[UR60][R2.64+0x80], !P1 ;  /* 0x1cc00080020a7fae */ /* 0x0007e8000c901d7c */
[----:B------:R3:W-:Y:S02]  /*e390*/  LDGSTS.E.BYPASS.LTC128B.128 [R10+0x20c00], desc[UR60][R2.64+0x100], !P2 ;  /* 0x20c00100020a7fae */ /* 0x0007e4000d101d7c */
.L_x_51:
[----:B------:R-:W-:Y:S05]  /*e3a0*/  BSYNC B0 ;  /* 0x0000000000007941 */ /* 0x000fea0003800000 */
.L_x_50:
[----:B0--3--:R-:W3:Y:S01]  /*e3b0*/  LDL R2, [R1+0x30] ;  /* 0x0000300001027983 */ /* 0x009ee20000100800 */
[----:B------:R-:W-:Y:S01]  /*e3c0*/  NOP ;  /* 0x0000000000007918 */ /* 0x000fe20000000000 */
[----:B------:R-:W-:Y:S02]  /*e3d0*/  SYNCS.ARRIVE.TRANS64.RED.A0T1 RZ, [UR36+0x36800], RZ ;  /* 0x036800ffffff79a7 */ /* 0x000fe40008200424 */
[----:B------:R-:W-:Y:S01]  /*e3e0*/  ARRIVES.LDGSTSBAR.64.TRANSCNT [UR36+0x36800] ;  /* 0x03680000ff0079b0 */ /* 0x000fe20008000aa4 */
[----:B---3--:R-:W-:-:S04]  /*e3f0*/  LOP3.LUT R0, R2, 0x1, RZ, 0xc, !PT ;  /* 0x0000000102007812 */ /* 0x008fc800078e0cff */
[----:B------:R-:W-:Y:S01]  /*e400*/  SHF.L.U32 R0, R0, 0x1f, RZ ;  /* 0x0000001f00007819 */ /* 0x000fe200000006ff */
[----:B------:R-:W-:Y:S01]  /*e410*/  NOP ;  /* 0x0000000000007918 */ /* 0x000fe20000000000 */
[----:B------:R-:W3:Y:S01]  /*e420*/  LDL.LU R2, [R1+0x2c] ;  /* 0x00002c0001027983 */ /* 0x000ee20000300800 */
[----:B------:R-:W-:Y:S01]  /*e430*/  SYNCS.ARRIVE.TRANS64.A1T0 RZ, [UR36+0x36800], RZ ;  /* 0x036800ffffff79a7 */ /* 0x000fe20008100024 */
[----:B------:R-:W-:Y:S01]  /*e440*/  BSSY B0, `(.L_x_52) ;  /* 0x0000005000007945 */ /* 0x000fe20003800000 */
[----:B------:R-:W-:Y:S01]  /*e450*/  MOV R9, UR36 ;  /* 0x0000002400097c02 */ /* 0x000fe20008000f00 */
[----:B------:R-:W0:Y:S01]  /*e460*/  SYNCS.PHASECHK.TRANS64.TRYWAIT P0, [UR36+0x36820], R0 ;  /* 0x03682000ff0075a7 */ /* 0x000e220008000164 */
[----:B---3--:R-:W-:Y:S01]  /*e470*/  ISETP.GE.AND P1, PT, R2, 0x71, PT ;  /* 0x000000710200780c */ /* 0x008fe20003f26270 */
[----:B0-----:R-:W-:-:S12]  /*e480*/  @!P0 BRA `(.L_x_53) ;  /* 0x0000003800e48947 */ /* 0x001fd80003800000 */
.L_x_156:
[----:B------:R-:W-:Y:S05]  /*e490*/  BSYNC B0 ;  /* 0x0000000000007941 */ /* 0x000fea0003800000 */
.L_x_52:
[----:B------:R-:W-:Y:S01]  /*e4a0*/  VIADD R11, R9, 0x36800 ;  /* 0x00036800090b7836 */ /* 0x000fe20000000000 */
[----:B------:R-:W-:Y:S06]  /*e4b0*/  @!P1 BRA `(.L_x_54) ;  /* 0x0000002000bc9947 */ /* 0x000fec0003800000 */
[----:B------:R-:W3:Y:S01]  /*e4c0*/  LDL R2, [R1+0x20] ;  /* 0x0000200001027983 */ /* 0x000ee20000100800 */
[----:B0-----:R-:W-:Y:S02]  /*e4d0*/  IMAD.MOV.U32 R0, RZ, RZ, 0x1 ;  /* 0x00000001ff007424 */ /* 0x001fe400078e00ff */
[----:B---3--:R-:W-:-:S05]  /*e4e0*/  IMAD.MOV R8, RZ, RZ, -R2 ;  /* 0x000000ffff087224 */ /* 0x008fca00078e0a02 */
[----:B------:R-:W-:-:S05]  /*e4f0*/  VIADDMNMX R8, R8, R0, 0xffffffff, !PT ;  /* 0xffffffff08087446 */ /* 0x000fca0007800100 */
[----:B------:R-:W-:-:S05]  /*e500*/  IMAD.IADD R0, R2, 0x1, R8 ;  /* 0x0000000102007824 */ /* 0x000fca00078e0208 */
[----:B------:R-:W-:-:S04]  /*e510*/  LOP3.LUT R0, R0, 0x1, RZ, 0xc0, !PT ;  /* 0x0000000100007812 */ /* 0x000fc800078ec0ff */
[----:B------:R-:W-:Y:S01]  /*e520*/  ISETP.NE.U32.AND P0, PT, R0, 0x1, PT ;  /* 0x000000010000780c */ /* 0x000fe20003f05070 */
[----:B------:R-:W-:-:S12]  /*e530*/  VIADD R0, R2, 0xfffffffe ;  /* 0xfffffffe02007836 */ /* 0x000fd80000000000 */
[----:B------:R-:W-:Y:S05]  /*e540*/  @P0 BRA `(.L_x_55) ;  /* 0x0000000800e00947 */ /* 0x000fea0003800000 */
[----:B------:R-:W3:Y:S04]  /*e550*/  LDL R3, [R1+0xc] ;  /* 0x00000c0001037983 */ /* 0x000ee80000100800 */
[----:B------:R-:W4:Y:S01]  /*e560*/  LDL R2, [R1] ;  /* 0x0000000001027983 */ /* 0x000f220000100800 */
[----:B------:R-:W-:Y:S01]  /*e570*/  VIADD R4, R18, 0x1 ;  /* 0x0000000112047836 */ /* 0x000fe20000000000 */
[----:B------:R-:W-:Y:S04]  /*e580*/  BSSY B0, `(.L_x_56) ;  /* 0x00000b0000007945 */ /* 0x000fe80003800000 */
[----:B------:R-:W-:-:S04]  /*e590*/  ISETP.NE.AND P0, PT, R4, 0x2, PT ;  /* 0x000000020400780c */ /* 0x000fc80003f05270 */
[----:B-1----:R-:W-:Y:S02]  /*e5a0*/  SEL R10, RZ, 0x1, P0 ;  /* 0x00000001ff0a7807 */ /* 0x002fe40000000000 */
[----:B------:R-:W-:Y:S02]  /*e5b0*/  SEL R4, R4, RZ, P0 ;  /* 0x000000ff04047207 */ /* 0x000fe40000000000 */
[----:B---3--:R-:W-:Y:S02]  /*e5c0*/  ISETP.NE.AND P2, PT, R3, RZ, PT ;  /* 0x000000ff0300720c */ /* 0x008fe40003f45270 */
[----:B----4-:R-:W-:-:S11]  /*e5d0*/  LOP3.LUT R10, R2, R10, RZ, 0x3c, !PT ;  /* 0x0000000a020a7212 */ /* 0x010fd600078e3cff */
[----:B------:R-:W-:Y:S05]  /*e5e0*/  @!P2 BRA `(.L_x_57) ;  /* 0x0000000800a4a947 */ /* 0x000fea0003800000 */
[----:B------:R-:W3:Y:S01]  /*e5f0*/  LDL R2, [R1+0x10] ;  /* 0x0000100001027983 */ /* 0x000ee20000100800 */
[----:B------:R-:W-:Y:S02]  /*e600*/  MOV R6, R17 ;  /* 0x0000001100067202 */ /* 0x000fe40000000f00 */
[----:B---3--:R-:W-:-:S13]  /*e610*/  ISETP.NE.AND P2, PT, R2, RZ, PT ;  /* 0x000000ff0200720c */ /* 0x008fda0003f45270 */
[----:B------:R-:W-:Y:S05]  /*e620*/  @!P2 BRA `(.L_x_58) ;  /* 0x00000000004ca947 */ /* 0x000fea0003800000 */
[----:B------:R-:W3:Y:S01]  /*e630*/  LDL R7, [R1+0x8] ;  /* 0x0000080001077983 */ /* 0x000ee20000100800 */
[----:B------:R-:W0:Y:S01]  /*e640*/  LDC R6, c[0x0][0x43c] ;  /* 0x00010f00ff067b82 */ /* 0x000e220000000800 */
[----:B------:R-:W-:Y:S01]  /*e650*/  ULDC.64 UR4, c[0x0][0x428] ;  /* 0x00010a0000047ab9 */ /* 0x000fe20000000a00 */
[----:B0-----:R-:W-:-:S13]  /*e660*/  ISETP.NE.AND P0, PT, R6, 0x1, PT ;  /* 0x000000010600780c */ /* 0x001fda0003f05270 */
[----:B------:R-:W2:Y:S02]  /*e670*/  @P0 LDC.64 R2, c[0x0][0x440] ;  /* 0x00011000ff020b82 */ /* 0x000ea40000000a00 */
[----:B--2---:R-:W-:-:S04]  /*e680*/  @P0 IMAD.HI.U32 R5, R0, R2, RZ ;  /* 0x0000000200050227 */ /* 0x004fc800078e00ff */
[----:B------:R-:W-:Y:S01]  /*e690*/  IMAD.MOV.U32 R2, RZ, RZ, R0 ;  /* 0x000000ffff027224 */ /* 0x000fe200078e0000 */
[----:B------:R-:W-:-:S05]  /*e6a0*/  @P0 SHF.R.U32.HI R2, RZ, R3, R5 ;  /* 0x00000003ff020219 */ /* 0x000fca0000011605 */
[----:B------:R-:W-:-:S04]  /*e6b0*/  IMAD.MOV R3, RZ, RZ, -R2 ;  /* 0x000000ffff037224 */ /* 0x000fc800078e0a02 */
[----:B------:R-:W-:Y:S01]  /*e6c0*/  IMAD R0, R6, R3, R0 ;  /* 0x0000000306007224 */ /* 0x000fe200078e0200 */
[----:B------:R-:W-:-:S03]  /*e6d0*/  SHF.R.S32.HI R3, RZ, 0x1f, R2 ;  /* 0x0000001fff037819 */ /* 0x000fc60000011402 */
[----:B------:R-:W-:-:S04]  /*e6e0*/  IMAD.WIDE.U32 R2, R19, UR4, R2 ;  /* 0x0000000413027c25 */ /* 0x000fc8000f8e0002 */
[----:B---3--:R-:W-:-:S04]  /*e6f0*/  IMAD R5, R7, UR4, RZ ;  /* 0x0000000407057c24 */ /* 0x008fc8000f8e02ff */
[----:B------:R-:W-:Y:S01]  /*e700*/  IMAD R5, R19, UR5, R5 ;  /* 0x0000000513057c24 */ /* 0x000fe2000f8e0205 */
[----:B------:R-:W-:Y:S02]  /*e710*/  ULDC.64 UR4, c[0x0][0x418] ;  /* 0x0001060000047ab9 */ /* 0x000fe40000000a00 */
[----:B------:R-:W-:Y:S01]  /*e720*/  LEA R6, P0, R2, UR4, 0x2 ;  /* 0x0000000402067c11 */ /* 0x000fe2000f8010ff */
[----:B------:R-:W-:-:S05]  /*e730*/  IMAD.IADD R3, R5, 0x1, R3 ;  /* 0x0000000105037824 */ /* 0x000fca00078e0203 */
[----:B------:R-:W-:-:S05]  /*e740*/  LEA.HI.X R7, R2, UR5, R3, 0x2, P0 ;  /* 0x0000000502077c11 */ /* 0x000fca00080f1403 */
[----:B------:R0:W5:Y:S02]  /*e750*/  LDG.E R6, desc[UR60][R6.64] ;  /* 0x0000003c06067981 */ /* 0x000164000c1e1900 */
.L_x_58:
[----:B------:R-:W-:Y:S01]  /*e760*/  LEA R3, R4, UR36, 0x3 ;  /* 0x0000002404037c11 */ /* 0x000fe2000f8e18ff */
[----:B------:R-:W-:Y:S01]  /*e770*/  BSSY B1, `(.L_x_59) ;  /* 0x0000004000017945 */ /* 0x000fe20003800000 */
[----:B------:R-:W-:-:S04]  /*e780*/  SHF.L.U32 R2, R10, 0x1f, RZ ;  /* 0x0000001f0a027819 */ /* 0x000fc800000006ff */
[----:B------:R-:W1:Y:S02]  /*e790*/  SYNCS.PHASECHK.TRANS64.TRYWAIT P0, [R3+URZ+0x36840], R2 ;  /* 0x03684002030075a7 */ /* 0x000e64000800017f */
[----:B-1----:R-:W-:Y:S05]  /*e7a0*/  @!P0 BRA `(.L_x_60) ;  /* 0x0000003800308947 */ /* 0x002fea0003800000 */
.L_x_157:
[----:B------:R-:W-:Y:S05]  /*e7b0*/  BSYNC B1 ;  /* 0x0000000000017941 */ /* 0x000fea0003800000 */
.L_x_59:
[----:B--2---:R-:W2:Y:S01]  /*e7c0*/  S2R R5, SR_TID.X ;  /* 0x0000000000057919 */ /* 0x004ea20000002100 */
[----:B------:R-:W-:Y:S01]  /*e7d0*/  BSSY B1, `(.L_x_61) ;  /* 0x000000b000017945 */ /* 0x000fe20003800000 */
[----:B--2---:R-:W-:-:S04]  /*e7e0*/  LOP3.LUT R5, R5, 0x7f, RZ, 0xc0, !PT ;  /* 0x0000007f05057812 */ /* 0x004fc800078ec0ff */
[----:B------:R-:W-:-:S13]  /*e7f0*/  ISETP.NE.AND P1, PT, R5, RZ, PT ;  /* 0x000000ff0500720c */ /* 0x000fda0003f25270 */
[----:B------:R-:W-:Y:S05]  /*e800*/  @P1 BRA `(.L_x_62) ;  /* 0x00000000001c1947 */ /* 0x000fea0003800000 */
[----:B------:R-:W2:Y:S01]  /*e810*/  S2R R5, SR_TID.X ;  /* 0x0000000000057919 */ /* 0x000ea20000002100 */
[----:B-1----:R-:W-:-:S04]  /*e820*/  IMAD.MOV.U32 R2, RZ, RZ, 0xa800 ;  /* 0x0000a800ff027424 */ /* 0x002fc800078e00ff */
[----:B------:R3:W-:Y:S01]  /*e830*/  SYNCS.ARRIVE.TRANS64 RZ, [R3+URZ+0x36830], R2 ;  /* 0x0368300203ff79a7 */ /* 0x0007e2000800003f */
[----:B--2---:R-:W-:-:S04]  /*e840*/  LOP3.LUT R5, R5, 0x1f, RZ, 0xc0, !PT ;  /* 0x0000001f05057812 */ /* 0x004fc800078ec0ff */
[----:B------:R-:W-:-:S13]  /*e850*/  ISETP.NE.AND P0, PT, R5, RZ, PT ;  /* 0x000000ff0500720c */ /* 0x000fda0003f05270 */
[----:B---3--:R-:W-:Y:S05]  /*e860*/  @!P0 BRA `(.L_x_62) ;  /* 0x0000000000048947 */ /* 0x008fea0003800000 */
[----:B------:R-:W-:Y:S01]  /*e870*/  BPT.TRAP 0x1 ;  /* 0x000000040000795c */ /* 0x000fe20000300000 */
.L_x_62:
[----:B------:R-:W-:Y:S05]  /*e880*/  BSYNC B1 ;  /* 0x0000000000017941 */ /* 0x000fea0003800000 */
.L_x_61:
[----:B------:R-:W-:Y:S01]  /*e890*/  IMAD.MOV.U32 R14, RZ, RZ, RZ ;  /* 0x000000ffff0e7224 */ /* 0x000fe200078e00ff */
[----:B------:R-:W-:Y:S01]  /*e8a0*/  UIADD3 UR4, UP0, UR38, 0x370, URZ ;  /* 0x0000037026047890 */ /* 0x000fe2000ff1e03f */
[----:B------:R-:W-:Y:S01]  /*e8b0*/  IMAD R5, R4, 0xa800, R9 ;  /* 0x0000a80004057824 */ /* 0x000fe200078e0209 */
[----:B------:R-:W-:Y:S01]  /*e8c0*/  PLOP3.LUT P0, PT, PT, PT, PT, 0x80, 0x0 ;  /* 0x000000000000781c */ /* 0x000fe20003f0f070 */
[----:B-1----:R-:W-:Y:S01]  /*e8d0*/  IMAD R2, R0, 0x70, RZ ;  /* 0x0000007000027824 */ /* 0x002fe200078e02ff */
[----:B------:R-:W-:Y:S01]  /*e8e0*/  R2UR UR10, R14 ;  /* 0x000000000e0a72ca */ /* 0x000fe200000e0000 */
[----:B0-----:R-:W-:Y:S01]  /*e8f0*/  VIADD R7, R5, 0x21400 ;  /* 0x0002140005077836 */ /* 0x001fe20000000000 */
[----:B------:R-:W-:Y:S01]  /*e900*/  IADD3 R3, R3, 0x36830, RZ ;  /* 0x0003683003037810 */ /* 0x000fe20007ffe0ff */
[----:B------:R-:W-:Y:S01]  /*e910*/  UIADD3.X UR5, URZ, UR39, URZ, UP0, !UPT ;  /* 0x000000273f057290 */ /* 0x000fe200087fe43f */
[----:B------:R-:W-:Y:S01]  /*e920*/  UMOV UR6, 0x0 ;  /* 0x0000000000067882 */ /* 0x000fe20000000000 */
[----:B------:R-:W-:-:S10]  /*e930*/  UMOV UR7, 0x14f00000 ;  /* 0x14f0000000077882 */ /* 0x000fd40000000000 */
.L_x_63:
[----:B------:R-:W-:-:S13]  /*e940*/  @P0 ELECT P2, URZ, PT ;  /* 0x00000000003f082f */ /* 0x000fda0003840000 */
[----:B-----5:R-:W-:Y:S02]  /*e950*/  @P2 R2UR UR13, R6 ;  /* 0x00000000060d22ca */ /* 0x020fe400000e0000 */
[----:B------:R-:W-:Y:S02]  /*e960*/  @P2 R2UR UR12, R16 ;  /* 0x00000000100c22ca */ /* 0x000fe400000e0000 */
[----:B------:R-:W-:Y:S02]  /*e970*/  @P2 R2UR UR11, R2 ;  /* 0x00000000020b22ca */ /* 0x000fe400000e0000 */
[----:B------:R-:W-:Y:S02]  /*e980*/  @P2 R2UR UR9, R3 ;  /* 0x00000000030922ca */ /* 0x000fe400000e0000 */
[----:B------:R-:W-:Y:S02]  /*e990*/  @P2 R2UR UR8, R7 ;  /* 0x00000000070822ca */ /* 0x000fe400000e0000 */
[----:B------:R-:W-:-:S02]  /*e9a0*/  @P2 PLOP3.LUT P0, PT, P2, PT, PT, 0x8, 0x0 ;  /* 0x000000000000281c */ /* 0x000fc4000170e170 */
[----:B------:R-:W-:-:S09]  /*e9b0*/  PLOP3.LUT P2, PT, PT, PT, PT, 0x8, 0x0 ;  /* 0x000000000000781c */ /* 0x000fd20003f4e170 */
[----:B------:R0:W-:Y:S02]  /*e9c0*/  UTMALDG.4D [UR8], [UR4], desc[UR6] ;  /* 0x00000608040075b4 */ /* 0x0001e40008019000 */
[----:B0-----:R-:W-:Y:S05]  /*e9d0*/  @P0 BRA.U.ANY `(.L_x_63) ;  /* 0xfffffffd00d80947 */ /* 0x001fea000393ffff */
[----:B------:R-:W-:Y:S01]  /*e9e0*/  IMAD.MOV.U32 R20, RZ, RZ, 0x40 ;  /* 0x00000040ff147424 */ /* 0x000fe200078e00ff */
[----:B------:R-:W-:Y:S01]  /*e9f0*/  PLOP3.LUT P0, PT, PT, PT, PT, 0x80, 0x0 ;  /* 0x000000000000781c */ /* 0x000fe20003f0f070 */
[----:B------:R-:W-:Y:S01]  /*ea00*/  VIADD R7, R5, 0x24c00 ;  /* 0x00024c0005077836 */ /* 0x000fe20000000000 */
[----:B------:R-:W-:Y:S01]  /*ea10*/  UMOV UR6, 0x0 ;  /* 0x0000000000067882 */ /* 0x000fe20000000000 */
[----:B------:R-:W-:Y:S01]  /*ea20*/  UMOV UR7, 0x14f00000 ;  /* 0x14f0000000077882 */ /* 0x000fe20000000000 */
[----:B------:R-:W-:-:S15]  /*ea30*/  R2UR UR10, R20 ;  /* 0x00000000140a72ca */ /* 0x000fde00000e0000 */
.L_x_64:
[----:B------:R-:W-:-:S13]  /*ea40*/  @P0 ELECT P2, URZ, PT ;  /* 0x00000000003f082f */ /* 0x000fda0003840000 */
[----:B------:R-:W-:Y:S02]  /*ea50*/  @P2 R2UR UR13, R6 ;  /* 0x00000000060d22ca */ /* 0x000fe400000e0000 */
        /* <DEDUP_REMOVED lines=14> */
.L_x_65:
        /* <DEDUP_REMOVED lines=10> */
[----:B------:R-:W2:Y:S01]  /*ebe0*/  LDL.LU R7, [R1] ;  /* 0x0000000001077983 */ /* 0x000ea20000300800 */
[----:B------:R-:W-:Y:S01]  /*ebf0*/  LEA R3, R18, R11, 0x3 ;  /* 0x0000000b12037211 */ /* 0x000fe200078e18ff */
[----:B------:R-:W-:Y:S01]  /*ec00*/  BSSY B1, `(.L_x_66) ;  /* 0x0000004000017945 */ /* 0x000fe20003800000 */
[----:B--2---:R-:W-:-:S04]  /*ec10*/  SHF.L.U32 R2, R7, 0x1f, RZ ;  /* 0x0000001f07027819 */ /* 0x004fc800000006ff */
[----:B------:R-:W0:Y:S02]  /*ec20*/  SYNCS.PHASECHK.TRANS64.TRYWAIT P0, [R3+URZ+0x60], R2 ;  /* 0x00006002030075a7 */ /* 0x000e24000800017f */
[----:B0-----:R-:W-:Y:S05]  /*ec30*/  @!P0 BRA `(.L_x_67) ;  /* 0x0000003400208947 */ /* 0x001fea0003800000 */
.L_x_158:
[----:B------:R-:W-:Y:S05]  /*ec40*/  BSYNC B1 ;  /* 0x0000000000017941 */ /* 0x000fea0003800000 */
.L_x_66:
[----:B------:R-:W-:Y:S01]  /*ec50*/  BSSY B1, `(.L_x_68) ;  /* 0x000000c000017945 */ /* 0x000fe20003800000 */
[----:B------:R-:W-:Y:S02]  /*ec60*/  IMAD.MOV.U32 R12, RZ, RZ, 0x0 ;  /* 0x00000000ff0c7424 */ /* 0x000fe400078e00ff */
[----:B------:R-:W-:Y:S01]  /*ec70*/  IMAD.MOV.U32 R13, RZ, RZ, 0x14f00000 ;  /* 0x14f00000ff0d7424 */ /* 0x000fe200078e00ff */
[----:B------:R-:W-:Y:S06]  /*ec80*/  @P1 BRA `(.L_x_69) ;  /* 0x0000000000201947 */ /* 0x000fec0003800000 */
[----:B------:R-:W1:Y:S01]  /*ec90*/  S2R R5, SR_TID.X ;  /* 0x0000000000057919 */ /* 0x000e620000002100 */
[----:B0-----:R-:W-:Y:S01]  /*eca0*/  LEA R2, R18, UR36, 0x3 ;  /* 0x0000002412027c11 */ /* 0x001fe2000f8e18ff */
[----:B------:R-:W-:-:S04]  /*ecb0*/  IMAD.MOV.U32 R3, RZ, RZ, 0xa800 ;  /* 0x0000a800ff037424 */ /* 0x000fc800078e00ff */
[----:B------:R2:W-:Y:S01]  /*ecc0*/  SYNCS.ARRIVE.TRANS64 RZ, [R2+URZ+0x36850], R3 ;  /* 0x0368500302ff79a7 */ /* 0x0005e2000800003f */
[----:B-1----:R-:W-:-:S04]  /*ecd0*/  LOP3.LUT R5, R5, 0x1f, RZ, 0xc0, !PT ;  /* 0x0000001f05057812 */ /* 0x002fc800078ec0ff */
[----:B------:R-:W-:-:S13]  /*ece0*/  ISETP.NE.AND P0, PT, R5, RZ, PT ;  /* 0x000000ff0500720c */ /* 0x000fda0003f05270 */
[----:B--2---:R-:W-:Y:S05]  /*ecf0*/  @!P0 BRA `(.L_x_69) ;  /* 0x0000000000048947 */ /* 0x004fea0003800000 */
[----:B------:R-:W-:Y:S01]  /*ed00*/  BPT.TRAP 0x1 ;  /* 0x000000040000795c */ /* 0x000fe20000300000 */
.L_x_69:
[----:B------:R-:W-:Y:S05]  /*ed10*/  BSYNC B1 ;  /* 0x0000000000017941 */ /* 0x000fea0003800000 */
.L_x_68:
[----:B------:R-:W2:Y:S01]  /*ed20*/  LDL.LU R5, [R1+0x4] ;  /* 0x0000040001057983 */ /* 0x000ea20000300800 */
[----:B------:R-:W-:Y:S01]  /*ed30*/  R2UR UR10, R14 ;  /* 0x000000000e0a72ca */ /* 0x000fe200000e0000 */
[----:B0-----:R-:W-:Y:S01]  /*ed40*/  IMAD R2, R18, 0xa800, R9 ;  /* 0x0000a80012027824 */ /* 0x001fe200078e0209 */
[----:B------:R-:W-:Y:S01]  /*ed50*/  R2UR UR6, R12 ;  /* 0x000000000c0672ca */ /* 0x000fe200000e0000 */
[----:B------:R-:W-:Y:S01]  /*ed60*/  UIADD3 UR4, UP0, UR38, 0x470, URZ ;  /* 0x0000047026047890 */ /* 0x000fe2000ff1e03f */
[----:B------:R-:W-:Y:S01]  /*ed70*/  R2UR UR7, R13 ;  /* 0x000000000d0772ca */ /* 0x000fe200000e0000 */
[----:B------:R-:W-:Y:S01]  /*ed80*/  VIADD R7, R2, 0x400 ;  /* 0x0000040002077836 */ /* 0x000fe20000000000 */
[----:B------:R-:W-:Y:S01]  /*ed90*/  LEA R3, R18, UR36, 0x3 ;  /* 0x0000002412037c11 */ /* 0x000fe2000f8e18ff */
[----:B------:R-:W-:Y:S01]  /*eda0*/  UIADD3.X UR5, URZ, UR39, URZ, UP0, !UPT ;  /* 0x000000273f057290 */ /* 0x000fe200087fe43f */
[----:B------:R-:W-:-:S03]  /*edb0*/  PLOP3.LUT P0, PT, PT, PT, PT, 0x80, 0x0 ;  /* 0x000000000000781c */ /* 0x000fc60003f0f070 */
[----:B------:R-:W-:Y:S02]  /*edc0*/  VIADD R3, R3, 0x36850 ;  /* 0x0003685003037836 */ /* 0x000fe40000000000 */
[----:B--2---:R-:W-:-:S08]  /*edd0*/  IMAD R5, R5, 0x70, RZ ;  /* 0x0000007005057824 */ /* 0x004fd000078e02ff */
.L_x_70:
        /* <DEDUP_REMOVED lines=10> */
[----:B------:R-:W-:Y:S02]  /*ee80*/  R2UR UR10, R20 ;  /* 0x00000000140a72ca */ /* 0x000fe400000e0000 */
[----:B------:R-:W-:Y:S02]  /*ee90*/  R2UR UR6, R12 ;  /* 0x000000000c0672ca */ /* 0x000fe400000e0000 */
[----:B------:R-:W-:Y:S02]  /*eea0*/  R2UR UR7, R13 ;  /* 0x000000000d0772ca */ /* 0x000fe400000e0000 */
[----:B------:R-:W-:Y:S02]  /*eeb0*/  PLOP3.LUT P0, PT, PT, PT, PT, 0x80, 0x0 ;  /* 0x000000000000781c */ /* 0x000fe40003f0f070 */
[----:B------:R-:W-:-:S11]  /*eec0*/  IADD3 R7, R2, 0x3c00, RZ ;  /* 0x00003c0002077810 */ /* 0x000fd60007ffe0ff */
.L_x_71:
        /* <DEDUP_REMOVED lines=10> */
[----:B------:R-:W-:Y:S01]  /*ef70*/  R2UR UR10, R15 ;  /* 0x000000000f0a72ca */ /* 0x000fe200000e0000 */
[----:B------:R-:W-:Y:S01]  /*ef80*/  VIADD R2, R2, 0x7400 ;  /* 0x0000740002027836 */ /* 0x000fe20000000000 */
[----:B------:R-:W-:Y:S02]  /*ef90*/  R2UR UR6, R12 ;  /* 0x000000000c0672ca */ /* 0x000fe400000e0000 */
[----:B------:R-:W-:Y:S02]  /*efa0*/  R2UR UR7, R13 ;  /* 0x000000000d0772ca */ /* 0x000fe400000e0000 */
[----:B------:R-:W-:-:S13]  /*efb0*/  PLOP3.LUT P0, PT, PT, PT, PT, 0x80, 0x0 ;  /* 0x000000000000781c */ /* 0x000fda0003f0f070 */
.L_x_72:
        /* <DEDUP_REMOVED lines=10> */
[----:B------:R0:W-:Y:S01]  /*f060*/  STL [R1+0x4], R0 ;  /* 0x0000040001007387 */ /* 0x0001e20000100800 */
[----:B------:R-:W-:-:S07]  /*f070*/  IMAD.MOV.U32 R17, RZ, RZ, R6 ;  /* 0x000000ffff117224 */ /* 0x000fce00078e0006 */
.L_x_57:
[----:B------:R-:W-:Y:S05]  /*f080*/  BSYNC B0 ;  /* 0x0000000000007941 */ /* 0x000fea0003800000 */
.L_x_56:
[----:B0-----:R-:W3:Y:S01]  /*f090*/  LDL.LU R0, [R1+0x20] ;  /* 0x0000200001007983 */ /* 0x001ee20000300800 */
[----:B------:R-:W-:-:S03]  /*f0a0*/  IMAD.MOV.U32 R18, RZ, RZ, R4 ;  /* 0x000000ffff127224 */ /* 0x000fc600078e0004 */
[----:B------:R0:W-:Y:S02]  /*f0b0*/  STL [R1], R10 ;  /* 0x0000000a01007387 */ /* 0x0001e40000100800 */
[----:B0--3--:R-:W-:-:S07]  /*f0c0*/  VIADD R0, R0, 0xfffffffd ;  /* 0xfffffffd00007836 */ /* 0x009fce0000000000 */
.L_x_55:
[----:B------:R-:W3:Y:S01]  /*f0d0*/  LDL.LU R2, [R1+0x1c] ;  /* 0x00001c0001027983 */ /* 0x000ee20000300800 */
[----:B------:R-:W-:Y:S01]  /*f0e0*/  IMAD.MOV R8, RZ, RZ, -R8 ;  /* 0x000000ffff087224 */ /* 0x000fe200078e0a08 */
[----:B------:R-:W-:Y:S04]  /*f0f0*/  BSSY B0, `(.L_x_54) ;  /* 0x000016b000007945 */ /* 0x000fe80003800000 */
[----:B---3--:R-:W-:-:S13]  /*f100*/  ISETP.NE.AND P0, PT, R2, R8, PT ;  /* 0x000000080200720c */ /* 0x008fda0003f05270 */
[----:B------:R-:W-:Y:S05]  /*f110*/  @!P0 BRA `(.L_x_73) ;  /* 0x0000001400a08947 */ /* 0x000fea0003800000 */
[----:B------:R-:W-:-:S07]  /*f120*/  MOV R4, R17 ;  /* 0x0000001100047202 */ /* 0x000fce0000000f00 */
.L_x_108:
[----:B---3--:R-:W3:Y:S04]  /*f130*/  LDL R3, [R1+0xc] ;  /* 0x00000c0001037983 */ /* 0x008ee80000100800 */
[----:B------:R-:W4:Y:S01]  /*f140*/  LDL R2, [R1] ;  /* 0x0000000001027983 */ /* 0x000f220000100800 */
[----:B-1----:R-:W-:Y:S01]  /*f150*/  VIADD R6, R18, 0x1 ;  /* 0x0000000112067836 */ /* 0x002fe20000000000 */
[----:B------:R-:W-:Y:S04]  /*f160*/  BSSY B1, `(.L_x_74) ;  /* 0x00000ae000017945 */ /* 0x000fe80003800000 */
[----:B------:R-:W-:-:S04]  /*f170*/  ISETP.NE.AND P0, PT, R6, 0x2, PT ;  /* 0x000000020600780c */ /* 0x000fc80003f05270 */
[----:B------:R-:W-:Y:S02]  /*f180*/  SEL R7, RZ, 0x1, P0 ;  /* 0x00000001ff077807 */ /* 0x000fe40000000000 */
[----:B------:R-:W-:Y:S02]  /*f190*/  SEL R6, R6, RZ, P0 ;  /* 0x000000ff06067207 */ /* 0x000fe40000000000 */
[----:B---3--:R-:W-:Y:S02]  /*f1a0*/  ISETP.NE.AND P1, PT, R3, RZ, PT ;  /* 0x000000ff0300720c */ /* 0x008fe40003f25270 */
[----:B----4-:R-:W-:-:S11]  /*f1b0*/  LOP3.LUT R7, R2, R7, RZ, 0x3c, !PT ;  /* 0x0000000702077212 */ /* 0x010fd600078e3cff */
[----:B0-----:R-:W-:Y:S05]  /*f1c0*/  @!P1 BRA `(.L_x_75) ;  /* 0x00000008009c9947 */ /* 0x001fea0003800000 */
[----:B------:R-:W3:Y:S01]  /*f1d0*/  LDL R2, [R1+0x10] ;  /* 0x0000100001027983 */ /* 0x000ee20000100800 */
[----:B------:R-:W-:Y:S01]  /*f1e0*/  IMAD.MOV.U32 R8, RZ, RZ, R0 ;  /* 0x000000ffff087224 */ /* 0x000fe200078e0000 */
[----:B---3--:R-:W-:-:S13]  /*f1f0*/  ISETP.NE.AND P1, PT, R2, RZ, PT ;  /* 0x000000ff0200720c */ /* 0x008fda0003f25270 */
[----:B------:R-:W-:Y:S05]  /*f200*/  @!P1 BRA `(.L_x_76) ;  /* 0x00000000004c9947 */ /* 0x000fea0003800000 */
[----:B------:R-:W3:Y:S01]  /*f210*/  LDL R10, [R1+0x8] ;  /* 0x00000800010a7983 */ /* 0x000ee20000100800 */
[----:B--2---:R-:W0:Y:S01]  /*f220*/  LDC R5, c[0x0][0x43c] ;  /* 0x00010f00ff057b82 */ /* 0x004e220000000800 */
[----:B------:R-:W-:Y:S01]  /*f230*/  ULDC.64 UR4, c[0x0][0x428] ;  /* 0x00010a0000047ab9 */ /* 0x000fe20000000a00 */
[----:B0-----:R-:W-:-:S13]  /*f240*/  ISETP.NE.AND P0, PT, R5, 0x1, PT ;  /* 0x000000010500780c */ /* 0x001fda0003f05270 */
[----:B------:R-:W0:Y:S02]  /*f250*/  @P0 LDC.64 R2, c[0x0][0x440] ;  /* 0x00011000ff020b82 */ /* 0x000e240000000a00 */
[----:B0-----:R-:W-:-:S04]  /*f260*/  @P0 IMAD.HI.U32 R4, R0, R2, RZ ;  /* 0x0000000200040227 */ /* 0x001fc800078e00ff */
[----:B------:R-:W-:Y:S01]  /*f270*/  IMAD.MOV.U32 R2, RZ, RZ, R0 ;  /* 0x000000ffff027224 */ /* 0x000fe200078e0000 */
[----:B------:R-:W-:-:S04]  /*f280*/  @P0 SHF.R.U32.HI R2, RZ, R3, R4 ;  /* 0x00000003ff020219 */ /* 0x000fc80000011604 */
[--C-:B------:R-:W-:Y:S01]  /*f290*/  SHF.R.S32.HI R3, RZ, 0x1f, R2.reuse ;  /* 0x0000001fff037819 */ /* 0x100fe20000011402 */
[--C-:B------:R-:W-:Y:S02]  /*f2a0*/  IMAD.MOV R8, RZ, RZ, -R2.reuse ;  /* 0x000000ffff087224 */ /* 0x100fe400078e0a02 */
[----:B------:R-:W-:-:S04]  /*f2b0*/  IMAD.WIDE.U32 R2, R19, UR4, R2 ;  /* 0x0000000413027c25 */ /* 0x000fc8000f8e0002 */
[----:B------:R-:W-:Y:S02]  /*f2c0*/  IMAD R8, R5, R8, R0 ;  /* 0x0000000805087224 */ /* 0x000fe400078e0200 */
[----:B---3--:R-:W-:-:S04]  /*f2d0*/  IMAD R4, R10, UR4, RZ ;  /* 0x000000040a047c24 */ /* 0x008fc8000f8e02ff */
[----:B------:R-:W-:Y:S01]  /*f2e0*/  IMAD R4, R19, UR5, R4 ;  /* 0x0000000513047c24 */ /* 0x000fe2000f8e0204 */
[----:B------:R-:W-:-:S03]  /*f2f0*/  ULDC.64 UR4, c[0x0][0x418] ;  /* 0x0001060000047ab9 */ /* 0x000fc60000000a00 */
[----:B------:R-:W-:Y:S01]  /*f300*/  IMAD.IADD R3, R4, 0x1, R3 ;  /* 0x0000000104037824 */ /* 0x000fe200078e0203 */
[----:B------:R-:W-:-:S04]  /*f310*/  LEA R4, P0, R2, UR4, 0x2 ;  /* 0x0000000402047c11 */ /* 0x000fc8000f8010ff */
[----:B------:R-:W-:-:S05]  /*f320*/  LEA.HI.X R5, R2, UR5, R3, 0x2, P0 ;  /* 0x0000000502057c11 */ /* 0x000fca00080f1403 */
[----:B------:R0:W5:Y:S04]  /*f330*/  LDG.E R4, desc[UR60][R4.64] ;  /* 0x0000003c04047981 */ /* 0x000168000c1e1900 */
.L_x_76:
[----:B------:R-:W-:Y:S01]  /*f340*/  LEA R3, R6, UR36, 0x3 ;  /* 0x0000002406037c11 */ /* 0x000fe2000f8e18ff */
[----:B------:R-:W-:Y:S01]  /*f350*/  BSSY B2, `(.L_x_77) ;  /* 0x0000004000027945 */ /* 0x000fe20003800000 */
[----:B------:R-:W-:-:S04]  /*f360*/  SHF.L.U32 R2, R7, 0x1f, RZ ;  /* 0x0000001f07027819 */ /* 0x000fc800000006ff */
[----:B------:R-:W1:Y:S02]  /*f370*/  SYNCS.PHASECHK.TRANS64.TRYWAIT P0, [R3+URZ+0x36840], R2 ;  /* 0x03684002030075a7 */ /* 0x000e64000800017f */
[----:B-1----:R-:W-:Y:S05]  /*f380*/  @!P0 BRA `(.L_x_78) ;  /* 0x0000002c00608947 */ /* 0x002fea0003800000 */
.L_x_159:
[----:B------:R-:W-:Y:S05]  /*f390*/  BSYNC B2 ;  /* 0x0000000000027941 */ /* 0x000fea0003800000 */
.L_x_77:
[----:B0-2---:R-:W0:Y:S01]  /*f3a0*/  S2R R5, SR_TID.X ;  /* 0x0000000000057919 */ /* 0x005e220000002100 */
[----:B------:R-:W-:Y:S01]  /*f3b0*/  BSSY B2, `(.L_x_79) ;  /* 0x000000b000027945 */ /* 0x000fe20003800000 */
[----:B0-----:R-:W-:-:S04]  /*f3c0*/  LOP3.LUT R5, R5, 0x7f, RZ, 0xc0, !PT ;  /* 0x0000007f05057812 */ /* 0x001fc800078ec0ff */
[----:B------:R-:W-:-:S13]  /*f3d0*/  ISETP.NE.AND P1, PT, R5, RZ, PT ;  /* 0x000000ff0500720c */ /* 0x000fda0003f25270 */
[----:B------:R-:W-:Y:S05]  /*f3e0*/  @P1 BRA `(.L_x_80) ;  /* 0x00000000001c1947 */ /* 0x000fea0003800000 */
[----:B------:R-:W0:Y:S01]  /*f3f0*/  S2R R5, SR_TID.X ;  /* 0x0000000000057919 */ /* 0x000e220000002100 */
[----:B-1----:R-:W-:-:S04]  /*f400*/  MOV R2, 0xa800 ;  /* 0x0000a80000027802 */ /* 0x002fc80000000f00 */
[----:B------:R2:W-:Y:S01]  /*f410*/  SYNCS.ARRIVE.TRANS64 RZ, [R3+URZ+0x36830], R2 ;  /* 0x0368300203ff79a7 */ /* 0x0005e2000800003f */
[----:B0-----:R-:W-:-:S04]  /*f420*/  LOP3.LUT R5, R5, 0x1f, RZ, 0xc0, !PT ;  /* 0x0000001f05057812 */ /* 0x001fc800078ec0ff */
[----:B------:R-:W-:-:S13]  /*f430*/  ISETP.NE.AND P0, PT, R5, RZ, PT ;  /* 0x000000ff0500720c */ /* 0x000fda0003f05270 */
[----:B--2---:R-:W-:Y:S05]  /*f440*/  @!P0 BRA `(.L_x_80) ;  /* 0x0000000000048947 */ /* 0x004fea0003800000 */
[----:B------:R-:W-:Y:S01]  /*f450*/  BPT.TRAP 0x1 ;  /* 0x000000040000795c */ /* 0x000fe20000300000 */
.L_x_80:
[----:B------:R-:W-:Y:S05]  /*f460*/  BSYNC B2 ;  /* 0x0000000000027941 */ /* 0x000fea0003800000 */
.L_x_79:
[----:B------:R-:W-:Y:S01]  /*f470*/  IMAD.MOV.U32 R14, RZ, RZ, RZ ;  /* 0x000000ffff0e7224 */ /* 0x000fe200078e00ff */
[----:B------:R-:W-:Y:S01]  /*f480*/  UIADD3 UR4, UP0, UR38, 0x370, URZ ;  /* 0x0000037026047890 */ /* 0x000fe2000ff1e03f */
[----:B------:R-:W-:Y:S01]  /*f490*/  IMAD R5, R6, 0xa800, R9 ;  /* 0x0000a80006057824 */ /* 0x000fe200078e0209 */
[----:B------:R-:W-:Y:S01]  /*f4a0*/  PLOP3.LUT P0, PT, PT, PT, PT, 0x80, 0x0 ;  /* 0x000000000000781c */ /* 0x000fe20003f0f070 */
[----:B-1----:R-:W-:Y:S01]  /*f4b0*/  VIADD R3, R3, 0x36830 ;  /* 0x0003683003037836 */ /* 0x002fe20000000000 */
[----:B------:R-:W-:Y:S01]  /*f4c0*/  R2UR UR10, R14 ;  /* 0x000000000e0a72ca */ /* 0x000fe200000e0000 */
[----:B------:R-:W-:Y:S01]  /*f4d0*/  IMAD R2, R8, 0x70, RZ ;  /* 0x0000007008027824 */ /* 0x000fe200078e02ff */
[----:B------:R-:W-:Y:S01]  /*f4e0*/  UIADD3.X UR5, URZ, UR39, URZ, UP0, !UPT ;  /* 0x000000273f057290 */ /* 0x000fe200087fe43f */
[----:B------:R-:W-:Y:S01]  /*f4f0*/  VIADD R10, R5, 0x21400 ;  /* 0x00021400050a7836 */ /* 0x000fe20000000000 */
[----:B------:R-:W-:Y:S01]  /*f500*/  UMOV UR6, 0x0 ;  /* 0x0000000000067882 */ /* 0x000fe20000000000 */
[----:B------:R-:W-:-:S10]  /*f510*/  UMOV UR7, 0x14f00000 ;  /* 0x14f0000000077882 */ /* 0x000fd40000000000 */
.L_x_81:
        /* <DEDUP_REMOVED lines=16> */
.L_x_82:
        /* <DEDUP_REMOVED lines=10> */
[----:B------:R-:W-:Y:S01]  /*f6c0*/  MOV R10, 0x80 ;  /* 0x00000080000a7802 */ /* 0x000fe20000000f00 */
[----:B------:R-:W-:Y:S01]  /*f6d0*/  VIADD R5, R5, 0x28400 ;  /* 0x0002840005057836 */ /* 0x000fe20000000000 */
[----:B------:R-:W-:Y:S01]  /*f6e0*/  PLOP3.LUT P0, PT, PT, PT, PT, 0x80, 0x0 ;  /* 0x000000000000781c */ /* 0x000fe20003f0f070 */
[----:B------:R-:W-:Y:S01]  /*f6f0*/  UMOV UR6, 0x0 ;  /* 0x0000000000067882 */ /* 0x000fe20000000000 */
[----:B------:R-:W-:Y:S01]  /*f700*/  R2UR UR10, R10 ;  /* 0x000000000a0a72ca */ /* 0x000fe200000e0000 */
[----:B------:R-:W-:-:S14]  /*f710*/  UMOV UR7, 0x14f00000 ;  /* 0x14f0000000077882 */ /* 0x000fdc0000000000 */
.L_x_83:
        /* <DEDUP_REMOVED lines=11> */
[----:B------:R-:W-:Y:S01]  /*f7d0*/  IMAD R2, R18, 0x8, R11 ;  /* 0x0000000812027824 */ /* 0x000fe200078e020b */
[----:B------:R-:W-:Y:S01]  /*f7e0*/  BSSY B2, `(.L_x_84) ;  /* 0x0000004000027945 */ /* 0x000fe20003800000 */
[----:B--2---:R-:W-:-:S04]  /*f7f0*/  SHF.L.U32 R3, R12, 0x1f, RZ ;  /* 0x0000001f0c037819 */ /* 0x004fc800000006ff */
[----:B------:R-:W0:Y:S02]  /*f800*/  SYNCS.PHASECHK.TRANS64.TRYWAIT P0, [R2+URZ+0x60], R3 ;  /* 0x00006003020075a7 */ /* 0x000e24000800017f */
[----:B0-----:R-:W-:Y:S05]  /*f810*/  @!P0 BRA `(.L_x_85) ;  /* 0x0000002800508947 */ /* 0x001fea0003800000 */
.L_x_160:
[----:B------:R-:W-:Y:S05]  /*f820*/  BSYNC B2 ;  /* 0x0000000000027941 */ /* 0x000fea0003800000 */
.L_x_84:
[----:B------:R-:W-:Y:S01]  /*f830*/  BSSY B2, `(.L_x_86) ;  /* 0x000000b000027945 */ /* 0x000fe20003800000 */
[----:B------:R-:W-:Y:S02]  /*f840*/  IMAD.MOV.U32 R12, RZ, RZ, 0x0 ;  /* 0x00000000ff0c7424 */ /* 0x000fe400078e00ff */
[----:B------:R-:W-:Y:S01]  /*f850*/  IMAD.MOV.U32 R13, RZ, RZ, 0x14f00000 ;  /* 0x14f00000ff0d7424 */ /* 0x000fe200078e00ff */
[----:B------:R-:W-:Y:S06]  /*f860*/  @P1 BRA `(.L_x_87) ;  /* 0x00000000001c1947 */ /* 0x000fec0003800000 */
[----:B------:R-:W1:Y:S01]  /*f870*/  S2R R5, SR_TID.X ;  /* 0x0000000000057919 */ /* 0x000e620000002100 */
[----:B0-----:R-:W-:-:S04]  /*f880*/  IMAD.MOV.U32 R3, RZ, RZ, 0xa800 ;  /* 0x0000a800ff037424 */ /* 0x001fc800078e00ff */
[----:B------:R2:W-:Y:S01]  /*f890*/  SYNCS.ARRIVE.TRANS64 RZ, [R2+URZ+0x50], R3 ;  /* 0x0000500302ff79a7 */ /* 0x0005e2000800003f */
[----:B-1----:R-:W-:-:S04]  /*f8a0*/  LOP3.LUT R5, R5, 0x1f, RZ, 0xc0, !PT ;  /* 0x0000001f05057812 */ /* 0x002fc800078ec0ff */
[----:B------:R-:W-:-:S13]  /*f8b0*/  ISETP.NE.AND P0, PT, R5, RZ, PT ;  /* 0x000000ff0500720c */ /* 0x000fda0003f05270 */
[----:B--2---:R-:W-:Y:S05]  /*f8c0*/  @!P0 BRA `(.L_x_87) ;  /* 0x0000000000048947 */ /* 0x004fea0003800000 */
[----:B------:R-:W-:Y:S01]  /*f8d0*/  BPT.TRAP 0x1 ;  /* 0x000000040000795c */ /* 0x000fe20000300000 */
.L_x_87:
[----:B------:R-:W-:Y:S05]  /*f8e0*/  BSYNC B2 ;  /* 0x0000000000027941 */ /* 0x000fea0003800000 */
.L_x_86:
[----:B0-----:R-:W2:Y:S01]  /*f8f0*/  LDL.LU R3, [R1+0x4] ;  /* 0x0000040001037983 */ /* 0x001ea20000300800 */
[----:B------:R-:W-:Y:S01]  /*f900*/  R2UR UR10, R14 ;  /* 0x000000000e0a72ca */ /* 0x000fe200000e0000 */
[----:B------:R-:W-:Y:S01]  /*f910*/  IMAD R18, R18, 0xa800, R9 ;  /* 0x0000a80012127824 */ /* 0x000fe200078e0209 */
[----:B------:R-:W-:Y:S01]  /*f920*/  R2UR UR6, R12 ;  /* 0x000000000c0672ca */ /* 0x000fe200000e0000 */
[----:B------:R-:W-:Y:S01]  /*f930*/  UIADD3 UR4, UP0, UR38, 0x470, URZ ;  /* 0x0000047026047890 */ /* 0x000fe2000ff1e03f */
[----:B------:R-:W-:Y:S01]  /*f940*/  R2UR UR7, R13 ;  /* 0x000000000d0772ca */ /* 0x000fe200000e0000 */
[----:B------:R-:W-:Y:S01]  /*f950*/  VIADD R5, R18, 0x400 ;  /* 0x0000040012057836 */ /* 0x000fe20000000000 */
[----:B------:R-:W-:Y:S01]  /*f960*/  PLOP3.LUT P0, PT, PT, PT, PT, 0x80, 0x0 ;  /* 0x000000000000781c */ /* 0x000fe20003f0f070 */
[----:B------:R-:W-:Y:S01]  /*f970*/  UIADD3.X UR5, URZ, UR39, URZ, UP0, !UPT ;  /* 0x000000273f057290 */ /* 0x000fe200087fe43f */
[----:B------:R-:W-:Y:S01]  /*f980*/  IADD3 R2, R2, 0x50, RZ ;  /* 0x0000005002027810 */ /* 0x000fe20007ffe0ff */
[----:B--2---:R-:W-:-:S10]  /*f990*/  IMAD R3, R3, 0x70, RZ ;  /* 0x0000007003037824 */ /* 0x004fd400078e02ff */
.L_x_88:
        /* <DEDUP_REMOVED lines=15> */
.L_x_89:
        /* <DEDUP_REMOVED lines=15> */
.L_x_90:
        /* <DEDUP_REMOVED lines=12> */
.L_x_75:
[----:B------:R-:W-:Y:S05]  /*fc40*/  BSYNC B1 ;  /* 0x0000000000017941 */ /* 0x000fea0003800000 */
.L_x_74:
[----:B------:R-:W3:Y:S01]  /*fc50*/  LDL R2, [R1+0xc] ;  /* 0x00000c0001027983 */ /* 0x000ee20000100800 */
[----:B------:R-:W-:Y:S01]  /*fc60*/  VIADD R18, R6, 0x1 ;  /* 0x0000000106127836 */ /* 0x000fe20000000000 */
[----:B------:R-:W-:Y:S04]  /*fc70*/  BSSY B1, `(.L_x_91) ;  /* 0x00000af000017945 */ /* 0x000fe80003800000 */
[----:B------:R-:W-:-:S04]  /*fc80*/  ISETP.NE.AND P0, PT, R18, 0x2, PT ;  /* 0x000000021200780c */ /* 0x000fc80003f05270 */
[----:B------:R-:W-:Y:S02]  /*fc90*/  SEL R18, R18, RZ, P0 ;  /* 0x000000ff12127207 */ /* 0x000fe40000000000 */
[----:B---3--:R-:W-:Y:S02]  /*fca0*/  ISETP.NE.AND P1, PT, R2, RZ, PT ;  /* 0x000000ff0200720c */ /* 0x008fe40003f25270 */
[----:B------:R-:W-:-:S04]  /*fcb0*/  SEL R2, RZ, 0x1, P0 ;  /* 0x00000001ff027807 */ /* 0x000fc80000000000 */
[----:B------:R-:W-:-:S05]  /*fcc0*/  LOP3.LUT R10, R7, R2, RZ, 0x3c, !PT ;  /* 0x00000002070a7212 */ /* 0x000fca00078e3cff */
[----:B------:R1:W-:Y:S02]  /*fcd0*/  STL [R1], R10 ;  /* 0x0000000a01007387 */ /* 0x0003e40000100800 */
[----:B------:R-:W-:Y:S05]  /*fce0*/  @!P1 BRA `(.L_x_92) ;  /* 0x00000008009c9947 */ /* 0x000fea0003800000 */
[----:B------:R-:W3:Y:S01]  /*fcf0*/  LDL R3, [R1+0x10] ;  /* 0x0000100001037983 */ /* 0x000ee20000100800 */
[----:B0-----:R-:W-:Y:S02]  /*fd00*/  IADD3 R8, R0, -0x1, RZ ;  /* 0xffffffff00087810 */ /* 0x001fe40007ffe0ff */
        /* <DEDUP_REMOVED lines=16> */
[----:B------:R-:W-:-:S03]  /*fe10*/  ULDC.64 UR4, c[0x0][0x418] ;  /* 0x0001060000047ab9 */ /* 0x000fc60000000a00 */
[----:B------:R-:W-:Y:S01]  /*fe20*/  IMAD.IADD R3, R4, 0x1, R3 ;  /* 0x0000000104037824 */ /* 0x000fe200078e0203 */
[----:B------:R-:W-:-:S04]  /*fe30*/  LEA R4, P0, R2, UR4, 0x2 ;  /* 0x0000000402047c11 */ /* 0x000fc8000f8010ff */
[----:B------:R-:W-:-:S05]  /*fe40*/  LEA.HI.X R5, R2, UR5, R3, 0x2, P0 ;  /* 0x0000000502057c11 */ /* 0x000fca00080f1403 */
[----:B------:R0:W5:Y:S04]  /*fe50*/  LDG.E R4, desc[UR60][R4.64] ;  /* 0x0000003c04047981 */ /* 0x000168000c1e1900 */
.L_x_93:
[----:B------:R-:W-:Y:S01]  /*fe60*/  LEA R2, R18, UR36, 0x3 ;  /* 0x0000002412027c11 */ /* 0x000fe2000f8e18ff */
[----:B------:R-:W-:Y:S01]  /*fe70*/  BSSY B2, `(.L_x_94) ;  /* 0x0000004000027945 */ /* 0x000fe20003800000 */
[----:B------:R-:W-:-:S04]  /*fe80*/  SHF.L.U32 R3, R10, 0x1f, RZ ;  /* 0x0000001f0a037819 */ /* 0x000fc800000006ff */
[----:B------:R-:W3:Y:S02]  /*fe90*/  SYNCS.PHASECHK.TRANS64.TRYWAIT P0, [R2+URZ+0x36840], R3 ;  /* 0x03684003020075a7 */ /* 0x000ee4000800017f */
[----:B---3--:R-:W-:Y:S05]  /*fea0*/  @!P0 BRA `(.L_x_95) ;  /* 0x0000002000c08947 */ /* 0x008fea0003800000 */
.L_x_161:
[----:B------:R-:W-:Y:S05]  /*feb0*/  BSYNC B2 ;  /* 0x0000000000027941 */ /* 0x000fea0003800000 */
.L_x_94:
[----:B0-2---:R-:W0:Y:S01]  /*fec0*/  S2R R5, SR_TID.X ;  /* 0x0000000000057919 */ /* 0x005e220000002100 */
[----:B------:R-:W-:Y:S01]  /*fed0*/  BSSY B2, `(.L_x_96) ;  /* 0x000000b000027945 */ /* 0x000fe20003800000 */
[----:B0-----:R-:W-:-:S04]  /*fee0*/  LOP3.LUT R5, R5, 0x7f, RZ, 0xc0, !PT ;  /* 0x0000007f05057812 */ /* 0x001fc800078ec0ff */
[----:B------:R-:W-:-:S13]  /*fef0*/  ISETP.NE.AND P1, PT, R5, RZ, PT ;  /* 0x000000ff0500720c */ /* 0x000fda0003f25270 */
[----:B------:R-:W-:Y:S05]  /*ff00*/  @P1 BRA `(.L_x_97) ;  /* 0x00000000001c1947 */ /* 0x000fea0003800000 */
[----:B------:R-:W0:Y:S01]  /*ff10*/  S2R R5, SR_TID.X ;  /* 0x0000000000057919 */ /* 0x000e220000002100 */
[----:B---3--:R-:W-:-:S04]  /*ff20*/  IMAD.MOV.U32 R3, RZ, RZ, 0xa800 ;  /* 0x0000a800ff037424 */ /* 0x008fc800078e00ff */
[----:B------:R2:W-:Y:S01]  /*ff30*/  SYNCS.ARRIVE.TRANS64 RZ, [R2+URZ+0x36830], R3 ;  /* 0x0368300302ff79a7 */ /* 0x0005e2000800003f */
[----:B0-----:R-:W-:-:S04]  /*ff40*/  LOP3.LUT R5, R5, 0x1f, RZ, 0xc0, !PT ;  /* 0x0000001f05057812 */ /* 0x001fc800078ec0ff */
[----:B------:R-:W-:-:S13]  /*ff50*/  ISETP.NE.AND P0, PT, R5, RZ, PT ;  /* 0x000000ff0500720c */ /* 0x000fda0003f05270 */
[----:B--2---:R-:W-:Y:S05]  /*ff60*/  @!P0 BRA `(.L_x_97) ;  /* 0x0000000000048947 */ /* 0x004fea0003800000 */
[----:B------:R-:W-:Y:S01]  /*ff70*/  BPT.TRAP 0x1 ;  /* 0x000000040000795c */ /* 0x000fe20000300000 */
.L_x_97:
[----:B------:R-:W-:Y:S05]  /*ff80*/  BSYNC B2 ;  /* 0x0000000000027941 */ /* 0x000fea0003800000 */
.L_x_96:
[----:B------:R-:W-:Y:S01]  /*ff90*/  IMAD.MOV.U32 R14, RZ, RZ, RZ ;  /* 0x000000ffff0e7224 */ /* 0x000fe200078e00ff */
[C---:B---3--:R-:W-:Y:S01]  /*ffa0*/  LEA R3, R18.reuse, R11, 0x3 ;  /* 0x0000000b12037211 */ /* 0x048fe200078e18ff */
[----:B------:R-:W-:Y:S01]  /*ffb0*/  IMAD R5, R18, 0xa800, R9 ;  /* 0x0000a80012057824 */ /* 0x000fe200078e0209 */
[----:B------:R-:W-:Y:S01]  /*ffc0*/  UIADD3 UR4, UP0, UR38, 0x370, URZ ;  /* 0x0000037026047890 */ /* 0x000fe2000ff1e03f */
[----:B------:R-:W-:Y:S01]  /*ffd0*/  PLOP3.LUT P0, PT, PT, PT, PT, 0x80, 0x0 ;  /* 0x000000000000781c */ /* 0x000fe20003f0f070 */
[----:B------:R-:W-:Y:S01]  /*ffe0*/  IMAD R2, R8, 0x70, RZ ;  /* 0x0000007008027824 */ /* 0x000fe200078e02ff */
[----:B------:R-:W-:Y:S01]  /*fff0*/  R2UR UR10, R14 ;  /* 0x000000000e0a72ca */ /* 0x000fe200000e0000 */
[----:B------:R-:W-:Y:S01]  /*10000*/  VIADD R3, R3, 0x30 ;  /* 0x0000003003037836 */ /* 0x000fe20000000000 */
[----:B------:R-:W-:Y:S01]  /*10010*/  UIADD3.X UR5, URZ, UR39, URZ, UP0, !UPT ;  /* 0x000000273f057290 */ /* 0x000fe200087fe43f */
[----:B-1----:R-:W-:Y:S01]  /*10020*/  VIADD R10, R5, 0x21400 ;  /* 0x00021400050a7836 */ /* 0x002fe20000000000 */
[----:B------:R-:W-:Y:S01]  /*10030*/  UMOV UR6, 0x0 ;  /* 0x0000000000067882 */ /* 0x000fe20000000000 */
[----:B------:R-:W-:-:S10]  /*10040*/  UMOV UR7, 0x14f00000 ;  /* 0x14f0000000077882 */ /* 0x000fd40000000000 */
.L_x_98:
        /* <DEDUP_REMOVED lines=16> */
.L_x_99:
        /* <DEDUP_REMOVED lines=12> */
[----:B------:R-:W-:Y:S01]  /*10210*/  UMOV UR6, 0x0 ;  /* 0x0000000000067882 */ /* 0x000fe20000000000 */
[----:B------:R-:W-:Y:S01]  /*10220*/  IADD3 R5, R5, 0x28400, RZ ;  /* 0x0002840005057810 */ /* 0x000fe20007ffe0ff */
[----:B------:R-:W-:Y:S01]  /*10230*/  UMOV UR7, 0x14f00000 ;  /* 0x14f0000000077882 */ /* 0x000fe20000000000 */
[----:B------:R-:W-:-:S15]  /*10240*/  R2UR UR10, R10 ;  /* 0x000000000a0a72ca */ /* 0x000fde00000e0000 */
.L_x_100:
        /* <DEDUP_REMOVED lines=10> */
[----:B------:R-:W-:Y:S01]  /*102f0*/  SHF.L.U32 R7, R7, 0x1f, RZ ;  /* 0x0000001f07077819 */ /* 0x000fe200000006ff */
[----:B------:R-:W-:Y:S01]  /*10300*/  IMAD R2, R6, 0x8, R11 ;  /* 0x0000000806027824 */ /* 0x000fe200078e020b */
[----:B------:R-:W-:Y:S03]  /*10310*/  BSSY B2, `(.L_x_101) ;  /* 0x0000003000027945 */ /* 0x000fe60003800000 */
[----:B------:R-:W0:Y:S02]  /*10320*/  SYNCS.PHASECHK.TRANS64.TRYWAIT P0, [R2+URZ+0x60], R7 ;  /* 0x00006007020075a7 */ /* 0x000e24000800017f */
[----:B0-----:R-:W-:Y:S05]  /*10330*/  @!P0 BRA `(.L_x_102) ;  /* 0x0000001c00b08947 */ /* 0x001fea0003800000 */
.L_x_162:
[----:B------:R-:W-:Y:S05]  /*10340*/  BSYNC B2 ;  /* 0x0000000000027941 */ /* 0x000fea0003800000 */
.L_x_101:
[----:B------:R-:W-:Y:S01]  /*10350*/  BSSY B2, `(.L_x_103) ;  /* 0x000000b000027945 */ /* 0x000fe20003800000 */
[----:B------:R-:W-:Y:S02]  /*10360*/  IMAD.MOV.U32 R12, RZ, RZ, 0x0 ;  /* 0x00000000ff0c7424 */ /* 0x000fe400078e00ff */
[----:B------:R-:W-:Y:S01]  /*10370*/  IMAD.MOV.U32 R13, RZ, RZ, 0x14f00000 ;  /* 0x14f00000ff0d7424 */ /* 0x000fe200078e00ff */
[----:B------:R-:W-:Y:S06]  /*10380*/  @P1 BRA `(.L_x_104) ;  /* 0x00000000001c1947 */ /* 0x000fec0003800000 */
[----:B------:R-:W1:Y:S01]  /*10390*/  S2R R5, SR_TID.X ;  /* 0x0000000000057919 */ /* 0x000e620000002100 */
[----:B------:R-:W-:-:S04]  /*103a0*/  IMAD.MOV.U32 R3, RZ, RZ, 0xa800 ;  /* 0x0000a800ff037424 */ /* 0x000fc800078e00ff */
[----:B------:R2:W-:Y:S01]  /*103b0*/  SYNCS.ARRIVE.TRANS64 RZ, [R2+URZ+0x50], R3 ;  /* 0x0000500302ff79a7 */ /* 0x0005e2000800003f */
[----:B-1----:R-:W-:-:S04]  /*103c0*/  LOP3.LUT R5, R5, 0x1f, RZ, 0xc0, !PT ;  /* 0x0000001f05057812 */ /* 0x002fc800078ec0ff */
[----:B------:R-:W-:-:S13]  /*103d0*/  ISETP.NE.AND P0, PT, R5, RZ, PT ;  /* 0x000000ff0500720c */ /* 0x000fda0003f05270 */
[----:B--2---:R-:W-:Y:S05]  /*103e0*/  @!P0 BRA `(.L_x_104) ;  /* 0x0000000000048947 */ /* 0x004fea0003800000 */
[----:B------:R-:W-:Y:S01]  /*103f0*/  BPT.TRAP 0x1 ;  /* 0x000000040000795c */ /* 0x000fe20000300000 */
.L_x_104:
[----:B------:R-:W-:Y:S05]  /*10400*/  BSYNC B2 ;  /* 0x0000000000027941 */ /* 0x000fea0003800000 */
.L_x_103:
[----:B------:R-:W2:Y:S01]  /*10410*/  LDL.LU R3, [R1+0x4] ;  /* 0x0000040001037983 */ /* 0x000ea20000300800 */
[----:B------:R-:W-:Y:S01]  /*10420*/  R2UR UR10, R14 ;  /* 0x000000000e0a72ca */ /* 0x000fe200000e0000 */
[----:B------:R-:W-:Y:S01]  /*10430*/  IMAD R6, R6, 0xa800, R9 ;  /* 0x0000a80006067824 */ /* 0x000fe200078e0209 */
[----:B------:R-:W-:Y:S01]  /*10440*/  R2UR UR6, R12 ;  /* 0x000000000c0672ca */ /* 0x000fe200000e0000 */
[----:B------:R-:W-:Y:S01]  /*10450*/  UIADD3 UR4, UP0, UR38, 0x470, URZ ;  /* 0x0000047026047890 */ /* 0x000fe2000ff1e03f */
[----:B------:R-:W-:Y:S01]  /*10460*/  R2UR UR7, R13 ;  /* 0x000000000d0772ca */ /* 0x000fe200000e0000 */
[----:B0-----:R-:W-:Y:S01]  /*10470*/  VIADD R2, R2, 0x50 ;  /* 0x0000005002027836 */ /* 0x001fe20000000000 */
[----:B------:R-:W-:Y:S01]  /*10480*/  PLOP3.LUT P0, PT, PT, PT, PT, 0x80, 0x0 ;  /* 0x000000000000781c */ /* 0x000fe20003f0f070 */
[----:B------:R-:W-:Y:S01]  /*10490*/  UIADD3.X UR5, URZ, UR39, URZ, UP0, !UPT ;  /* 0x000000273f057290 */ /* 0x000fe200087fe43f */
[----:B------:R-:W-:Y:S01]  /*104a0*/  IADD3 R5, R6, 0x400, RZ ;  /* 0x0000040006057810 */ /* 0x000fe20007ffe0ff */
[----:B--2---:R-:W-:-:S10]  /*104b0*/  IMAD R3, R3, 0x70, RZ ;  /* 0x0000007003037824 */ /* 0x004fd400078e02ff */
.L_x_105:
        /* <DEDUP_REMOVED lines=15> */
.L_x_106:
        /* <DEDUP_REMOVED lines=15> */
.L_x_107:
        /* <DEDUP_REMOVED lines=12> */
.L_x_92:
[----:B------:R-:W-:Y:S05]  /*10760*/  BSYNC B1 ;  /* 0x0000000000017941 */ /* 0x000fea0003800000 */
.L_x_91:
[C---:B------:R-:W-:Y:S01]  /*10770*/  ISETP.GT.AND P0, PT, R0.reuse, 0x1, PT ;  /* 0x000000010000780c */ /* 0x040fe20003f04270 */
[----:B------:R-:W-:-:S12]  /*10780*/  VIADD R0, R0, 0xfffffffe ;  /* 0xfffffffe00007836 */ /* 0x000fd80000000000 */
[----:B------:R-:W-:Y:S05]  /*10790*/  @P0 BRA `(.L_x_108) ;  /* 0xffffffe800640947 */ /* 0x000fea000383ffff */
.L_x_73:
[----:B------:R-:W-:Y:S05]  /*107a0*/  BSYNC B0 ;  /* 0x0000000000007941 */ /* 0x000fea0003800000 */
.L_x_54:
[----:B0-----:R-:W4:Y:S01]  /*107b0*/  LDL.LU R0, [R1+0xc] ;  /* 0x00000c0001007983 */ /* 0x001f220000300800 */
[----:B------:R-:W-:Y:S01]  /*107c0*/  BSSY B0, `(.L_x_109) ;  /* 0x000004a000007945 */ /* 0x000fe20003800000 */
[----:B----4-:R-:W-:-:S13]  /*107d0*/  ISETP.NE.AND P0, PT, R0, RZ, PT ;  /* 0x000000ff0000720c */ /* 0x010fda0003f05270 */
[----:B------:R-:W-:Y:S05]  /*107e0*/  @!P0 BRA `(.L_x_110) ;  /* 0x00000004001c8947 */ /* 0x000fea0003800000 */
[----:B------:R-:W4:Y:S01]  /*107f0*/  LDL R3, [R1] ;  /* 0x0000000001037983 */ /* 0x000f220000100800 */
[----:B------:R-:W-:Y:S01]  /*10800*/  LEA R0, R18, UR36, 0x3 ;  /* 0x0000002412007c11 */ /* 0x000fe2000f8e18ff */
[----:B------:R-:W-:Y:S01]  /*10810*/  BSSY B1, `(.L_x_111) ;  /* 0x0000007000017945 */ /* 0x000fe20003800000 */
[----:B------:R-:W0:Y:S02]  /*10820*/  S2R R2, SR_TID.X ;  /* 0x0000000000027919 */ /* 0x000e240000002100 */
[----:B0-----:R-:W-:-:S04]  /*10830*/  LOP3.LUT R2, R2, 0x7f, RZ, 0xc0, !PT ;  /* 0x0000007f02027812 */ /* 0x001fc800078ec0ff */
[----:B------:R-:W-:Y:S02]  /*10840*/  ISETP.NE.AND P1, PT, R2, RZ, PT ;  /* 0x000000ff0200720c */ /* 0x000fe40003f25270 */
[----:B----4-:R-:W-:-:S04]  /*10850*/  SHF.L.U32 R3, R3, 0x1f, RZ ;  /* 0x0000001f03037819 */ /* 0x010fc800000006ff */
[----:B------:R-:W0:Y:S02]  /*10860*/  SYNCS.PHASECHK.TRANS64.TRYWAIT P0, [R0+URZ+0x36860], R3 ;  /* 0x03686003000075a7 */ /* 0x000e24000800017f */
[----:B0-----:R-:W-:Y:S05]  /*10870*/  @!P0 BRA `(.L_x_112) ;  /* 0x0000001800748947 */ /* 0x001fea0003800000 */
.L_x_163:
[----:B------:R-:W-:Y:S05]  /*10880*/  BSYNC B1 ;  /* 0x0000000000017941 */ /* 0x000fea0003800000 */
.L_x_111:
[----:B------:R-:W-:Y:S04]  /*10890*/  BSSY B1, `(.L_x_113) ;  /* 0x0000009000017945 */ /* 0x000fe80003800000 */
[----:B------:R-:W-:Y:S05]  /*108a0*/  @P1 BRA `(.L_x_114) ;  /* 0x00000000001c1947 */ /* 0x000fea0003800000 */
[----:B------:R-:W4:Y:S01]  /*108b0*/  S2R R2, SR_TID.X ;  /* 0x0000000000027919 */ /* 0x000f220000002100 */
[----:B0-----:R-:W-:-:S04]  /*108c0*/  IMAD.MOV.U32 R3, RZ, RZ, 0xa800 ;  /* 0x0000a800ff037424 */ /* 0x001fc800078e00ff */
[----:B------:R0:W-:Y:S01]  /*108d0*/  SYNCS.ARRIVE.TRANS64 RZ, [R0+URZ+0x36850], R3 ;  /* 0x0368500300ff79a7 */ /* 0x0001e2000800003f */
[----:B----4-:R-:W-:-:S04]  /*108e0*/  LOP3.LUT R2, R2, 0x1f, RZ, 0xc0, !PT ;  /* 0x0000001f02027812 */ /* 0x010fc800078ec0ff */
[----:B------:R-:W-:-:S13]  /*108f0*/  ISETP.NE.AND P0, PT, R2, RZ, PT ;  /* 0x000000ff0200720c */ /* 0x000fda0003f05270 */
[----:B0-----:R-:W-:Y:S05]  /*10900*/  @!P0 BRA `(.L_x_114) ;  /* 0x0000000000048947 */ /* 0x001fea0003800000 */
[----:B------:R-:W-:Y:S01]  /*10910*/  BPT.TRAP 0x1 ;  /* 0x000000040000795c */ /* 0x000fe20000300000 */
.L_x_114:
[----:B------:R-:W-:Y:S05]  /*10920*/  BSYNC B1 ;  /* 0x0000000000017941 */ /* 0x000fea0003800000 */
.L_x_113:
[----:B------:R-:W4:Y:S01]  /*10930*/  LDL R2, [R1+0x4] ;  /* 0x0000040001027983 */ /* 0x000f220000100800 */
[----:B------:R-:W-:Y:S01]  /*10940*/  IMAD R9, R18, 0xa800, R9 ;  /* 0x0000a80012097824 */ /* 0x000fe200078e0209 */
[----:B------:R-:W-:Y:S01]  /*10950*/  UIADD3 UR4, UP0, UR38, 0x470, URZ ;  /* 0x0000047026047890 */ /* 0x000fe2000ff1e03f */
[----:B------:R-:W-:Y:S01]  /*10960*/  PLOP3.LUT P0, PT, PT, PT, PT, 0x80, 0x0 ;  /* 0x000000000000781c */ /* 0x000fe20003f0f070 */
[----:B------:R-:W-:Y:S01]  /*10970*/  UMOV UR6, 0x0 ;  /* 0x0000000000067882 */ /* 0x000fe20000000000 */
[----:B0-----:R-:W-:Y:S01]  /*10980*/  IADD3 R0, R0, 0x36850, RZ ;  /* 0x0003685000007810 */ /* 0x001fe20007ffe0ff */
[----:B------:R-:W-:Y:S01]  /*10990*/  VIADD R3, R9, 0x400 ;  /* 0x0000040009037836 */ /* 0x000fe20000000000 */
[----:B------:R-:W-:Y:S01]  /*109a0*/  UIADD3.X UR5, URZ, UR39, URZ, UP0, !UPT ;  /* 0x000000273f057290 */ /* 0x000fe200087fe43f */
[----:B------:R-:W-:Y:S01]  /*109b0*/  UMOV UR7, 0x14f00000 ;  /* 0x14f0000000077882 */ /* 0x000fe20000000000 */
[----:B------:R-:W-:Y:S01]  /*109c0*/  UMOV UR10, URZ ;  /* 0x0000003f000a7c82 */ /* 0x000fe20008000000 */
[----:B----4-:R-:W-:-:S09]  /*109d0*/  IMAD R2, R2, 0x70, RZ ;  /* 0x0000007002027824 */ /* 0x010fd200078e02ff */
.L_x_115:
        /* <DEDUP_REMOVED lines=10> */
[----:B------:R-:W-:Y:S01]  /*10a80*/  PLOP3.LUT P0, PT, PT, PT, PT, 0x80, 0x0 ;  /* 0x000000000000781c */ /* 0x000fe20003f0f070 */
[----:B------:R-:W-:Y:S01]  /*10a90*/  VIADD R3, R9, 0x3c00 ;  /* 0x00003c0009037836 */ /* 0x000fe20000000000 */
[----:B------:R-:W-:Y:S01]  /*10aa0*/  UMOV UR6, 0x0 ;  /* 0x0000000000067882 */ /* 0x000fe20000000000 */
[----:B------:R-:W-:Y:S01]  /*10ab0*/  UMOV UR7, 0x14f00000 ;  /* 0x14f0000000077882 */ /* 0x000fe20000000000 */
[----:B------:R-:W-:-:S09]  /*10ac0*/  UMOV UR10, 0x40 ;  /* 0x00000040000a7882 */ /* 0x000fd20000000000 */
.L_x_116:
        /* <DEDUP_REMOVED lines=15> */
.L_x_117:
        /* <DEDUP_REMOVED lines=10> */
.L_x_110:
[----:B------:R-:W-:Y:S05]  /*10c60*/  BSYNC B0 ;  /* 0x0000000000007941 */ /* 0x000fea0003800000 */
.L_x_109:
[----:B--2---:R-:W2:Y:S01]  /*10c70*/  LDL.LU R5, [R1+0x28] ;  /* 0x0000280001057983 */ /* 0x004ea20000300800 */
[----:B------:R-:W-:Y:S01]  /*10c80*/  VIADD R18, R18, 0x1 ;  /* 0x0000000112127836 */ /* 0x000fe20000000000 */
[----:B------:R-:W-:Y:S02]  /*10c90*/  ULDC UR4, c[0x0][0xc34] ;  /* 0x00030d0000047ab9 */ /* 0x000fe40000000800 */
[----:B------:R-:W4:Y:S04]  /*10ca0*/  LDL.LU R4, [R1] ;  /* 0x0000000001047983 */ /* 0x000f280000300800 */
[----:B------:R-:W5:Y:S01]  /*10cb0*/  LDL.LU R3, [R1+0x30] ;  /* 0x0000300001037983 */ /* 0x000f620000300800 */
[----:B------:R-:W-:-:S04]  /*10cc0*/  ISETP.NE.AND P0, PT, R18, 0x2, PT ;  /* 0x000000021200780c */ /* 0x000fc80003f05270 */
[----:B------:R-:W-:Y:S02]  /*10cd0*/  SEL R0, RZ, 0x1, P0 ;  /* 0x00000001ff007807 */ /* 0x000fe40000000000 */
[----:B------:R-:W-:Y:S01]  /*10ce0*/  SEL R18, R18, RZ, P0 ;  /* 0x000000ff12127207 */ /* 0x000fe20000000000 */
[----:B--2---:R-:W-:Y:S01]  /*10cf0*/  VIADD R5, R5, UR37 ;  /* 0x0000002505057c36 */ /* 0x004fe20008000000 */
[----:B----4-:R-:W-:-:S04]  /*10d00*/  LOP3.LUT R4, R4, R0, RZ, 0x3c, !PT ;  /* 0x0000000004047212 */ /* 0x010fc800078e3cff */
[----:B------:R0:W-:Y:S01]  /*10d10*/  STL [R1+0x28], R5 ;  /* 0x0000280501007387 */ /* 0x0001e20000100800 */
[----:B------:R-:W-:Y:S02]  /*10d20*/  ISETP.GE.AND P1, PT, R5, UR4, PT ;  /* 0x0000000405007c0c */ /* 0x000fe4000bf26270 */
[----:B-----5:R-:W-:-:S05]  /*10d30*/  IADD3 R3, R3, 0x1, RZ ;  /* 0x0000000103037810 */ /* 0x020fca0007ffe0ff */
[----:B------:R0:W-:Y:S04]  /*10d40*/  STL [R1+0x30], R3 ;  /* 0x0000300301007387 */ /* 0x0001e80000100800 */
[----:B------:R0:W-:Y:S02]  /*10d50*/  STL [R1], R4 ;  /* 0x0000000401007387 */ /* 0x0001e40000100800 */
[----:B------:R-:W-:Y:S05]  /*10d60*/  @!P1 BRA `(.L_x_118) ;  /* 0xffffffbc00bc9947 */ /* 0x000fea000383ffff */
[----:B------:R-:W-:-:S07]  /*10d70*/  LOP3.LUT R2, R3, 0x1, RZ, 0xc, !PT ;  /* 0x0000000103027812 */ /* 0x000fce00078e0cff */
.L_x_38:
[----:B0-----:R-:W0:Y:S01]  /*10d80*/  S2R R3, SR_CgaCtaId ;  /* 0x0000000000037919 */ /* 0x001e220000008800 */
[----:B------:R-:W-:Y:S01]  /*10d90*/  MOV R0, 0x400 ;  /* 0x0000040000007802 */ /* 0x000fe20000000f00 */
[----:B------:R-:W-:Y:S03]  /*10da0*/  BSSY B0, `(.L_x_119) ;  /* 0x0000005000007945 */ /* 0x000fe60003800000 */
[----:B0-----:R-:W-:Y:S02]  /*10db0*/  LEA R0, R3, R0, 0x18 ;  /* 0x0000000003007211 */ /* 0x001fe400078ec0ff */
[----:B------:R-:W-:-:S04]  /*10dc0*/  SHF.L.U32 R3, R2, 0x1f, RZ ;  /* 0x0000001f02037819 */ /* 0x000fc800000006ff */
[----:B------:R-:W0:Y:S02]  /*10dd0*/  SYNCS.PHASECHK.TRANS64.TRYWAIT P0, [R0+URZ+0x36820], R3 ;  /* 0x03682003000075a7 */ /* 0x000e24000800017f */
[----:B0-----:R-:W-:Y:S05]  /*10de0*/  @!P0 BRA `(.L_x_120) ;  /* 0x00000014002c8947 */ /* 0x001fea0003800000 */
.L_x_164:
[----:B------:R-:W-:Y:S05]  /*10df0*/  BSYNC B0 ;  /* 0x0000000000007941 */ /* 0x000fea0003800000 */
.L_x_119:
[----:B------:R-:W-:-:S03]  /*10e00*/  UMOV UR4, 0xffffffff ;  /* 0xffffffff00047882 */ /* 0x000fc60000000000 */
[----:B------:R-:W-:Y:S05]  /*10e10*/  BRA.DIV UR4, `(.L_x_121) ;  /* 0x0000001604347947 */ /* 0x000fea000b800000 */
[----:B------:R-:W2:Y:S02]  /*10e20*/  S2R R2, SR_TID.X ;  /* 0x0000000000027919 */ /* 0x000ea40000002100 */
[----:B--2---:R-:W-:-:S04]  /*10e30*/  SHF.R.U32.HI R2, RZ, 0x5, R2 ;  /* 0x00000005ff027819 */ /* 0x004fc80000011602 */
[----:B------:R-:W-:-:S05]  /*10e40*/  LOP3.LUT R2, R2, 0x3, RZ, 0xc0, !PT ;  /* 0x0000000302027812 */ /* 0x000fca00078ec0ff */
[----:B------:R2:W4:Y:S02]  /*10e50*/  SHFL.IDX PT, R14, R2, RZ, 0x1f ;  /* 0x00001fff020e7589 */ /* 0x00052400000e0000 */
.L_x_167:
[----:B----4-:R-:W-:Y:S01]  /*10e60*/  ISETP.NE.AND P0, PT, R14, RZ, PT ;  /* 0x000000ff0e00720c */ /* 0x010fe20003f05270 */
[----:B------:R-:W-:-:S12]  /*10e70*/  BSSY B0, `(.L_x_122) ;  /* 0x0000025000007945 */ /* 0x000fd80003800000 */
[----:B------:R-:W-:Y:S05]  /*10e80*/  @P0 BRA `(.L_x_123) ;  /* 0x00000000008c0947 */ /* 0x000fea0003800000 */
[----:B------:R-:W-:-:S03]  /*10e90*/  UMOV UR4, 0xffffffff ;  /* 0xffffffff00047882 */ /* 0x000fc60000000000 */
[----:B------:R-:W-:Y:S05]  /*10ea0*/  BRA.DIV UR4, `(.L_x_124) ;  /* 0x0000001604447947 */ /* 0x000fea000b800000 */
[----:B------:R-:W-:-:S13]  /*10eb0*/  ELECT P6, URZ, PT ;  /* 0x00000000003f782f */ /* 0x000fda00038c0000 */
.L_x_170:
[----:B------:R-:W-:Y:S05]  /*10ec0*/  @!P6 BRA `(.L_x_123) ;  /* 0x00000000007ce947 */ /* 0x000fea0003800000 */
[----:B--2---:R-:W2:Y:S02]  /*10ed0*/  LDL.LU R2, [R1+0x34] ;  /* 0x0000340001027983 */ /* 0x004ea40000300800 */
[----:B--2---:R-:W-:-:S04]  /*10ee0*/  LOP3.LUT R2, R2, 0x2, RZ, 0xfc, !PT ;  /* 0x0000000202027812 */ /* 0x004fc800078efcff */
[----:B------:R-:W-:-:S13]  /*10ef0*/  ISETP.NE.AND P2, PT, R2, 0x3, PT ;  /* 0x000000030200780c */ /* 0x000fda0003f45270 */
[----:B------:R-:W-:Y:S05]  /*10f00*/  @!P2 BRA `(.L_x_125) ;  /* 0x000000000004a947 */ /* 0x000fea0003800000 */
[----:B------:R-:W-:Y:S01]  /*10f10*/  BPT.TRAP 0x1 ;  /* 0x000000040000795c */ /* 0x000fe20000300000 */
.L_x_125:
[----:B-1----:R-:W2:Y:S01]  /*10f20*/  LDL.LU R7, [R1] ;  /* 0x0000000001077983 */ /* 0x002ea20000300800 */
[----:B0-----:R-:W-:Y:S02]  /*10f30*/  VIADD R3, R0, 0x36840 ;  /* 0x0003684000037836 */ /* 0x001fe40000000000 */
[C---:B------:R-:W-:Y:S02]  /*10f40*/  VIADD R2, R18.reuse, 0x1 ;  /* 0x0000000112027836 */ /* 0x040fe40000000000 */
[----:B------:R-:W-:-:S03]  /*10f50*/  IMAD R6, R18, 0x8, R3 ;  /* 0x0000000812067824 */ /* 0x000fc600078e0203 */
[----:B------:R-:W-:-:S04]  /*10f60*/  ISETP.NE.AND P1, PT, R2, 0x2, PT ;  /* 0x000000020200780c */ /* 0x000fc80003f25270 */
[----:B------:R-:W-:Y:S02]  /*10f70*/  SEL R4, RZ, 0x1, P1 ;  /* 0x00000001ff047807 */ /* 0x000fe40000800000 */
[C---:B--2---:R-:W-:Y:S02]  /*10f80*/  SHF.L.U32 R5, R7.reuse, 0x1f, RZ ;  /* 0x0000001f07057819 */ /* 0x044fe400000006ff */
[----:B------:R-:W-:Y:S02]  /*10f90*/  LOP3.LUT R7, R7, R4, RZ, 0x3c, !PT ;  /* 0x0000000407077212 */ /* 0x000fe400078e3cff */
[----:B------:R-:W0:Y:S01]  /*10fa0*/  SYNCS.PHASECHK.TRANS64.TRYWAIT P0, [R6+URZ], R5 ;  /* 0x00000005060075a7 */ /* 0x000e22000800017f */
[----:B------:R-:W-:Y:S02]  /*10fb0*/  SEL R4, R2, RZ, P1 ;  /* 0x000000ff02047207 */ /* 0x000fe40000800000 */
[----:B------:R-:W-:-:S03]  /*10fc0*/  SHF.L.U32 R2, R7, 0x1f, RZ ;  /* 0x0000001f07027819 */ /* 0x000fc600000006ff */
[----:B------:R-:W-:Y:S01]  /*10fd0*/  IMAD R3, R4, 0x8, R3 ;  /* 0x0000000804037824 */ /* 0x000fe200078e0203 */
[----:B0-----:R-:W-:Y:S06]  /*10fe0*/  @!P0 BRA `(.L_x_126) ;  /* 0x0000001400148947 */ /* 0x001fec0003800000 */
.L_x_171:
[----:B------:R-:W1:Y:S02]  /*10ff0*/  SYNCS.PHASECHK.TRANS64.TRYWAIT P0, [R3+URZ], R2 ;  /* 0x00000002030075a7 */ /* 0x000e64000800017f */
[----:B-1----:R-:W-:Y:S05]  /*11000*/  @!P0 BRA `(.L_x_127) ;  /* 0x0000001400208947 */ /* 0x002fea0003800000 */
.L_x_172:
[----:B------:R-:W-:Y:S05]  /*11010*/  @!P2 BRA `(.L_x_128) ;  /* 0x000000000004a947 */ /* 0x000fea0003800000 */
[----:B------:R-:W-:Y:S01]  /*11020*/  BPT.TRAP 0x1 ;  /* 0x000000040000795c */ /* 0x000fe20000300000 */
.L_x_128:
[----:B-1----:R-:W-:-:S05]  /*11030*/  VIADD R3, R0, 0x36860 ;  /* 0x0003686000037836 */ /* 0x002fca0000000000 */
[----:B------:R-:W-:-:S04]  /*11040*/  LEA R18, R18, R3, 0x3 ;  /* 0x0000000312127211 */ /* 0x000fc800078e18ff */
[----:B------:R-:W1:Y:S02]  /*11050*/  SYNCS.PHASECHK.TRANS64.TRYWAIT P0, [R18+URZ], R5 ;  /* 0x00000005120075a7 */ /* 0x000e64000800017f */
[----:B-1----:R-:W-:Y:S05]  /*11060*/  @!P0 BRA `(.L_x_129) ;  /* 0x00000014001c8947 */ /* 0x002fea0003800000 */
.L_x_173:
[----:B------:R-:W-:-:S07]  /*11070*/  IMAD R3, R4, 0x8, R3 ;  /* 0x0000000804037824 */ /* 0x000fce00078e0203 */
.L_x_130:
[----:B--2---:R2:W4:Y:S02]  /*11080*/  SYNCS.PHASECHK.TRANS64.TRYWAIT P0, [R3+URZ], R2 ;  /* 0x00000002030075a7 */ /* 0x004524000800017f */
[----:B----4-:R-:W-:Y:S05]  /*11090*/  @!P0 NANOSLEEP.SYNCS 0x989680 ;  /* 0x009896800000895d */ /* 0x010fea0003900000 */
[----:B------:R-:W4:Y:S02]  /*110a0*/  @!P0 SYNCS.PHASECHK.TRANS64 P0, [R3+URZ], R2 ;  /* 0x00000002030085a7 */ /* 0x000f24000800007f */
[----:B----4-:R-:W-:Y:S05]  /*110b0*/  @!P0 BRA `(.L_x_130) ;  /* 0xfffffffc00f08947 */ /* 0x010fea000383ffff */
.L_x_123:
[----:B------:R-:W-:Y:S05]  /*110c0*/  BSYNC B0 ;  /* 0x0000000000007941 */ /* 0x000fea0003800000 */
.L_x_122:
[----:B------:R-:W-:Y:S05]  /*110d0*/  EXIT ;  /* 0x000000000000794d */ /* 0x000fea0003800000 */
.L_x_10:
[----:B0-----:R-:W-:-:S04]  /*110e0*/  IMAD.U32 R3, RZ, RZ, UR37 ;  /* 0x00000025ff037e24 */ /* 0x001fc8000f8e00ff */
[----:B------:R0:W1:Y:S03]  /*110f0*/  SYNCS.PHASECHK.TRANS64.TRYWAIT P1, [R3+URZ+0x36800], R0 ;  /* 0x03680000030075a7 */ /* 0x000066000802017f */
[----:B-1----:R-:W-:Y:S05]  /*11100*/  @!P1 NANOSLEEP.SYNCS 0x989680 ;  /* 0x009896800000995d */ /* 0x002fea0003900000 */
[----:B------:R-:W1:Y:S02]  /*11110*/  @!P1 SYNCS.PHASECHK.TRANS64 P1, [R3+URZ+0x36800], R0 ;  /* 0x03680000030095a7 */ /* 0x000e64000802007f */
[----:B-1----:R-:W-:Y:S05]  /*11120*/  @!P1 BRA `(.L_x_10) ;  /* 0xfffffffc00ec9947 */ /* 0x002fea000383ffff */
[----:B------:R-:W-:Y:S05]  /*11130*/  BRA `(.L_x_131) ;  /* 0xffffff00001c7947 */ /* 0x000fea000383ffff */
.L_x_14:
[----:B-1----:R1:W2:Y:S02]  /*11140*/  SYNCS.PHASECHK.TRANS64.TRYWAIT P2, [R0+URZ+0x36830], R3 ;  /* 0x03683003000075a7 */ /* 0x0022a4000804017f */
[----:B--2---:R-:W-:Y:S05]  /*11150*/  @!P2 NANOSLEEP.SYNCS 0x989680 ;  /* 0x009896800000a95d */ /* 0x004fea0003900000 */
[----:B------:R-:W2:Y:S02]  /*11160*/  @!P2 SYNCS.PHASECHK.TRANS64 P2, [R0+URZ+0x36830], R3 ;  /* 0x036830030000a5a7 */ /* 0x000ea4000804007f */
[----:B--2---:R-:W-:Y:S05]  /*11170*/  @!P2 BRA `(.L_x_14) ;  /* 0xfffffffc00f0a947 */ /* 0x004fea000383ffff */
[----:B------:R-:W-:Y:S05]  /*11180*/  BRA `(.L_x_13) ;  /* 0xffffff0000487947 */ /* 0x000fea000383ffff */
.L_x_19:
[----:B-1----:R-:W-:-:S04]  /*11190*/  IMAD.U32 R8, RZ, RZ, UR7 ;  /* 0x00000007ff087e24 */ /* 0x002fc8000f8e00ff */
[----:B------:R1:W2:Y:S03]  /*111a0*/  SYNCS.PHASECHK.TRANS64.TRYWAIT P2, [R8+URZ+0x36830], R5 ;  /* 0x03683005080075a7 */ /* 0x0002a6000804017f */
[----:B--2---:R-:W-:Y:S05]  /*111b0*/  @!P2 NANOSLEEP.SYNCS 0x989680 ;  /* 0x009896800000a95d */ /* 0x004fea0003900000 */
[----:B------:R-:W2:Y:S02]  /*111c0*/  @!P2 SYNCS.PHASECHK.TRANS64 P2, [R8+URZ+0x36830], R5 ;  /* 0x036830050800a5a7 */ /* 0x000ea4000804007f */
[----:B--2---:R-:W-:Y:S05]  /*111d0*/  @!P2 BRA `(.L_x_19) ;  /* 0xfffffffc00eca947 */ /* 0x004fea000383ffff */
[----:B------:R-:W-:Y:S05]  /*111e0*/  BRA `(.L_x_18) ;  /* 0xffffff4c00307947 */ /* 0x000fea000383ffff */
.L_x_23:
[----:B01----:R-:W-:-:S04]  /*111f0*/  IMAD.U32 R5, RZ, RZ, UR10 ;  /* 0x0000000aff057e24 */ /* 0x003fc8000f8e00ff */
[----:B------:R0:W1:Y:S03]  /*11200*/  SYNCS.PHASECHK.TRANS64.TRYWAIT P2, [R5+URZ+0x36850], R0 ;  /* 0x03685000050075a7 */ /* 0x000066000804017f */
[----:B-1----:R-:W-:Y:S05]  /*11210*/  @!P2 NANOSLEEP.SYNCS 0x989680 ;  /* 0x009896800000a95d */ /* 0x002fea0003900000 */
[----:B------:R-:W1:Y:S02]  /*11220*/  @!P2 SYNCS.PHASECHK.TRANS64 P2, [R5+URZ+0x36850], R0 ;  /* 0x036850000500a5a7 */ /* 0x000e64000804007f */
[----:B-1----:R-:W-:Y:S05]  /*11230*/  @!P2 BRA `(.L_x_23) ;  /* 0xfffffffc00eca947 */ /* 0x002fea000383ffff */
[----:B------:R-:W-:Y:S05]  /*11240*/  BRA `(.L_x_22) ;  /* 0xffffff70007c7947 */ /* 0x000fea000383ffff */
.L_x_28:
[----:B-1----:R-:W-:-:S04]  /*11250*/  IMAD.U32 R9, RZ, RZ, UR12 ;  /* 0x0000000cff097e24 */ /* 0x002fc8000f8e00ff */
[----:B------:R1:W2:Y:S03]  /*11260*/  SYNCS.PHASECHK.TRANS64.TRYWAIT P0, [R9+URZ+0x36850], R0 ;  /* 0x03685000090075a7 */ /* 0x0002a6000800017f */
[----:B--2---:R-:W-:Y:S05]  /*11270*/  @!P0 NANOSLEEP.SYNCS 0x989680 ;  /* 0x009896800000895d */ /* 0x004fea0003900000 */
[----:B------:R-:W2:Y:S02]  /*11280*/  @!P0 SYNCS.PHASECHK.TRANS64 P0, [R9+URZ+0x36850], R0 ;  /* 0x03685000090085a7 */ /* 0x000ea4000800007f */
[----:B--2---:R-:W-:Y:S05]  /*11290*/  @!P0 BRA `(.L_x_28) ;  /* 0xfffffffc00ec8947 */ /* 0x004fea000383ffff */
[----:B------:R-:W-:Y:S05]  /*112a0*/  BRA `(.L_x_27) ;  /* 0xffffff9400087947 */ /* 0x000fea000383ffff */
.L_x_42:
[----:B0-----:R-:W0:Y:S01]  /*112b0*/  S2R R0, SR_TID.X ;  /* 0x0000000000007919 */ /* 0x001e220000002100 */
[----:B------:R-:W-:Y:S01]  /*112c0*/  BSSY B0, `(.L_x_132) ;  /* 0x000000a000007945 */ /* 0x000fe20003800000 */
[----:B------:R-:W-:Y:S02]  /*112d0*/  IMAD.MOV.U32 R12, RZ, RZ, RZ ;  /* 0x000000ffff0c7224 */ /* 0x000fe400078e00ff */
[----:B------:R-:W-:Y:S02]  /*112e0*/  IMAD.MOV.U32 R11, RZ, RZ, 0x1f ;  /* 0x0000001fff0b7424 */ /* 0x000fe400078e00ff */
[----:B------:R-:W-:Y:S01]  /*112f0*/  IMAD.MOV.U32 R15, RZ, RZ, -0x1 ;  /* 0xffffffffff0f7424 */ /* 0x000fe200078e00ff */
[----:B0-----:R-:W-:-:S04]  /*11300*/  SHF.R.U32.HI R0, RZ, 0x5, R0 ;  /* 0x00000005ff007819 */ /* 0x001fc80000011600 */
[----:B------:R-:W-:-:S04]  /*11310*/  LOP3.LUT R0, R0, 0x3, RZ, 0xc0, !PT ;  /* 0x0000000300007812 */ /* 0x000fc800078ec0ff */
[----:B------:R-:W-:-:S07]  /*11320*/  MOV R13, R0 ;  /* 0x00000000000d7202 */ /* 0x000fce0000000f00 */
[----:B--2---:R-:W-:Y:S05]  /*11330*/  WARPSYNC.COLLECTIVE R15, `(.L_x_133) ;  /* 0x000000000f087348 */ /* 0x004fea0003c00000 */
[----:B------:R0:W1:Y:S02]  /*11340*/  SHFL.IDX P6, R14, R13, R12, R11 ;  /* 0x0000000c0d0e7389 */ /* 0x00006400000c000b */
[----:B012---:R-:W-:Y:S01]  /*11350*/  ENDCOLLECTIVE ;  /* 0x000000000000791b */ /* 0x007fe20003800000 */
.L_x_133:
[----:B------:R-:W-:Y:S05]  /*11360*/  BSYNC B0 ;  /* 0x0000000000007941 */ /* 0x000fea0003800000 */
.L_x_132:
[----:B------:R-:W-:Y:S05]  /*11370*/  BRA `(.L_x_134) ;  /* 0xffffffbc00f47947 */ /* 0x000fea000383ffff */
.L_x_44:
[----:B------:R-:W-:Y:S01]  /*11380*/  BSSY B0, `(.L_x_135) ;  /* 0x0000006000007945 */ /* 0x000fe20003800000 */
[----:B------:R-:W-:-:S07]  /*11390*/  IMAD.MOV.U32 R15, RZ, RZ, -0x1 ;  /* 0xffffffffff0f7424 */ /* 0x000fce00078e00ff */
[----:B0-2---:R-:W-:Y:S05]  /*113a0*/  WARPSYNC.COLLECTIVE R15, `(.L_x_136) ;  /* 0x000000000f0c7348 */ /* 0x005fea0003c00000 */
[----:B------:R-:W-:Y:S02]  /*113b0*/  ELECT P6, UR62, PT ;  /* 0x00000000003e782f */ /* 0x000fe400038c0000 */
[----:B------:R-:W-:Y:S01]  /*113c0*/  MOV R14, UR62 ;  /* 0x0000003e000e7c02 */ /* 0x000fe20008000f00 */
[----:B0-2---:R-:W-:Y:S10]  /*113d0*/  ENDCOLLECTIVE ;  /* 0x000000000000791b */ /* 0x005ff40003800000 */
.L_x_136:
[----:B------:R-:W-:Y:S05]  /*113e0*/  BSYNC B0 ;  /* 0x0000000000007941 */ /* 0x000fea0003800000 */
.L_x_135:
[----:B------:R-:W-:Y:S05]  /*113f0*/  BRA `(.L_x_137) ;  /* 0xffffffbc00f47947 */ /* 0x000fea000383ffff */
.L_x_46:
[----:B0-----:R0:W3:Y:S02]  /*11400*/  SYNCS.PHASECHK.TRANS64.TRYWAIT P0, [R0+URZ+0x36840], R2 ;  /* 0x03684002000075a7 */ /* 0x0010e4000800017f */
[----:B---3--:R-:W-:Y:S05]  /*11410*/  @!P0 NANOSLEEP.SYNCS 0x989680 ;  /* 0x009896800000895d */ /* 0x008fea0003900000 */
[----:B------:R-:W3:Y:S02]  /*11420*/  @!P0 SYNCS.PHASECHK.TRANS64 P0, [R0+URZ+0x36840], R2 ;  /* 0x03684002000085a7 */ /* 0x000ee4000800007f */
[----:B---3--:R-:W-:Y:S05]  /*11430*/  @!P0 BRA `(.L_x_46) ;  /* 0xfffffffc00f08947 */ /* 0x008fea000383ffff */
[----:B------:R-:W-:Y:S05]  /*11440*/  BRA `(.L_x_138) ;  /* 0xffffffc000507947 */ /* 0x000fea000383ffff */
.L_x_49:
[----:B------:R-:W-:Y:S01]  /*11450*/  IMAD.MOV.U32 R13, RZ, RZ, R2 ;  /* 0x000000ffff0d7224 */ /* 0x000fe200078e0002 */
[----:B------:R-:W-:Y:S01]  /*11460*/  MOV R12, RZ ;  /* 0x000000ff000c7202 */ /* 0x000fe20000000f00 */
[----:B------:R-:W-:Y:S01]  /*11470*/  IMAD.MOV.U32 R11, RZ, RZ, 0x181f ;  /* 0x0000181fff0b7424 */ /* 0x000fe200078e00ff */
[----:B------:R-:W0:Y:S01]  /*11480*/  S2R R9, SR_TID.X ;  /* 0x0000000000097919 */ /* 0x000e220000002100 */
[----:B------:R-:W-:-:S07]  /*11490*/  IMAD.MOV.U32 R15, RZ, RZ, -0x1 ;  /* 0xffffffffff0f7424 */ /* 0x000fce00078e00ff */
[----:B0----5:R-:W-:Y:S05]  /*114a0*/  WARPSYNC.COLLECTIVE R15, `(.L_x_139) ;  /* 0x000000000f087348 */ /* 0x021fea0003c00000 */
[----:B------:R1:W2:Y:S02]  /*114b0*/  SHFL.IDX P6, R14, R13, R12, R11 ;  /* 0x0000000c0d0e7389 */ /* 0x0002a400000c000b */
[----:B012--5:R-:W-:Y:S01]  /*114c0*/  ENDCOLLECTIVE ;  /* 0x000000000000791b */ /* 0x027fe20003800000 */
.L_x_139:
[----:B------:R-:W-:Y:S02]  /*114d0*/  IMAD.MOV.U32 R13, RZ, RZ, R0 ;  /* 0x000000ffff0d7224 */ /* 0x000fe400078e0000 */
[----:B------:R-:W-:-:S07]  /*114e0*/  IMAD.MOV.U32 R6, RZ, RZ, R14 ;  /* 0x000000ffff067224 */ /* 0x000fce00078e000e */
[----:B------:R-:W-:Y:S05]  /*114f0*/  WARPSYNC.COLLECTIVE R15, `(.L_x_140) ;  /* 0x000000000f087348 */ /* 0x000fea0003c00000 */
[----:B------:R0:W1:Y:S02]  /*11500*/  SHFL.IDX P6, R14, R13, R12, R11 ;  /* 0x0000000c0d0e7389 */ /* 0x00006400000c000b */
[----:B01----:R-:W-:Y:S01]  /*11510*/  ENDCOLLECTIVE ;  /* 0x000000000000791b */ /* 0x003fe20003800000 */
.L_x_140:
[----:B------:R-:W-:Y:S01]  /*11520*/  ULDC UR4, c[0x0][0x288] ;  /* 0x0000a20000047ab9 */ /* 0x000fe20000000800 */
[----:B------:R-:W-:Y:S01]  /*11530*/  LOP3.LUT R9, R9, 0x7f, RZ, 0xc0, !PT ;  /* 0x0000007f09097812 */ /* 0x000fe200078ec0ff */
[----:B------:R-:W-:Y:S02]  /*11540*/  IMAD R3, R8, UR4, RZ ;  /* 0x0000000408037c24 */ /* 0x000fe4000f8e02ff */
[----:B------:R-:W0:Y:S01]  /*11550*/  S2R R8, SR_TID.X ;  /* 0x0000000000087919 */ /* 0x000e220000002100 */
[----:B------:R-:W-:-:S05]  /*11560*/  SHF.R.U32.HI R9, RZ, 0x3, R9 ;  /* 0x00000003ff097819 */ /* 0x000fca0000011609 */
[----:B------:R-:W-:Y:S02]  /*11570*/  IMAD.IADD R4, R9, 0x1, R4 ;  /* 0x0000000109047824 */ /* 0x000fe400078e0204 */
[----:B------:R-:W-:Y:S02]  /*11580*/  IMAD.MOV.U32 R13, RZ, RZ, R2 ;  /* 0x000000ffff0d7224 */ /* 0x000fe400078e0002 */
[----:B------:R-:W-:Y:S01]  /*11590*/  IMAD.MOV.U32 R12, RZ, RZ, 0x1 ;  /* 0x00000001ff0c7424 */ /* 0x000fe200078e00ff */
[C---:B------:R-:W-:Y:S01]  /*115a0*/  ISETP.GE.AND P3, PT, R4.reuse, R3, PT ;  /* 0x000000030400720c */ /* 0x040fe20003f66270 */
[----:B------:R-:W-:Y:S02]  /*115b0*/  VIADD R5, R4, 0x10 ;  /* 0x0000001004057836 */ /* 0x000fe40000000000 */
[----:B------:R-:W-:-:S10]  /*115c0*/  IMAD.MOV.U32 R7, RZ, RZ, R14 ;  /* 0x000000ffff077224 */ /* 0x000fd400078e000e */
[----:B0-----:R-:W-:Y:S05]  /*115d0*/  WARPSYNC.COLLECTIVE R15, `(.L_x_141) ;  /* 0x000000000f087348 */ /* 0x001fea0003c00000 */
[----:B------:R1:W2:Y:S02]  /*115e0*/  SHFL.IDX P6, R14, R13, R12, R11 ;  /* 0x0000000c0d0e7389 */ /* 0x0002a400000c000b */
[----:B012---:R-:W-:Y:S01]  /*115f0*/  ENDCOLLECTIVE ;  /* 0x000000000000791b */ /* 0x007fe20003800000 */
.L_x_141:
[----:B------:R-:W-:Y:S01]  /*11600*/  SHF.L.U32 R8, R8, 0x3, RZ ;  /* 0x0000000308087819 */ /* 0x000fe200000006ff */
[----:B------:R-:W-:-:S03]  /*11610*/  IMAD.MOV.U32 R13, RZ, RZ, R0 ;  /* 0x000000ffff0d7224 */ /* 0x000fc600078e0000 */
[----:B------:R-:W-:-:S04]  /*11620*/  LOP3.LUT R8, R8, 0x38, RZ, 0xc0, !PT ;  /* 0x0000003808087812 */ /* 0x000fc800078ec0ff */
[----:B------:R-:W-:-:S05]  /*11630*/  @!P3 LEA R7, P5, R8, R7, 0x1 ;  /* 0x000000070807b211 */ /* 0x000fca00078a08ff */
[----:B------:R-:W-:Y:S01]  /*11640*/  @!P3 IMAD.X R6, RZ, RZ, R6, P5 ;  /* 0x000000ffff06b224 */ /* 0x000fe200028e0606 */
[----:B------:R-:W-:-:S07]  /*11650*/  MOV R9, R14 ;  /* 0x0000000e00097202 */ /* 0x000fce0000000f00 */
[----:B------:R-:W-:Y:S05]  /*11660*/  WARPSYNC.COLLECTIVE R15, `(.L_x_142) ;  /* 0x000000000f087348 */ /* 0x000fea0003c00000 */
[----:B------:R0:W1:Y:S02]  /*11670*/  SHFL.IDX P6, R14, R13, R12, R11 ;  /* 0x0000000c0d0e7389 */ /* 0x00006400000c000b */
[----:B01----:R-:W-:Y:S01]  /*11680*/  ENDCOLLECTIVE ;  /* 0x000000000000791b */ /* 0x003fe20003800000 */
.L_x_142:
[----:B------:R-:W-:-:S04]  /*11690*/  @!P3 LOP3.LUT R7, R7, R6, RZ, 0x3c, !PT ;  /* 0x000000060707b212 */ /* 0x000fc800078e3cff */
[----:B------:R-:W-:-:S04]  /*116a0*/  @!P3 LOP3.LUT R6, R7, R6, RZ, 0x3c, !PT ;  /* 0x000000060706b212 */ /* 0x000fc800078e3cff */
[----:B------:R-:W-:Y:S01]  /*116b0*/  @!P3 LOP3.LUT R7, R7, R6, RZ, 0x3c, !PT ;  /* 0x000000060707b212 */ /* 0x000fe200078e3cff */
[----:B------:R-:W-:-:S04]  /*116c0*/  IMAD.MOV.U32 R13, RZ, RZ, R2 ;  /* 0x000000ffff0d7224 */ /* 0x000fc800078e0002 */
[----:B------:R-:W-:Y:S01]  /*116d0*/  @!PT LDS RZ, [RZ] ;  /* 0x00000000fffff984 */ /* 0x000fe20000000800 */
[----:B------:R-:W-:Y:S01]  /*116e0*/  @!PT LDS RZ, [RZ] ;  /* 0x00000000fffff984 */ /* 0x000fe20000000800 */
[----:B------:R-:W-:Y:S01]  /*116f0*/  @!PT LDS RZ, [RZ] ;  /* 0x00000000fffff984 */ /* 0x000fe20000000800 */
[----:B------:R0:W-:Y:S01]  /*11700*/  @!P3 LDGSTS.E.BYPASS.LTC128B.128 [R10+0x15400], desc[UR60][R6.64], !P0 ;  /* 0x15400000060abfae */ /* 0x0001e2000c101d7c */
[----:B------:R-:W-:-:S03]  /*11710*/  IMAD.MOV.U32 R12, RZ, RZ, 0x2 ;  /* 0x00000002ff0c7424 */ /* 0x000fc600078e00ff */
[----:B------:R0:W-:Y:S04]  /*11720*/  @!P3 LDGSTS.E.BYPASS.LTC128B.128 [R10+0x19400], desc[UR60][R6.64+0x80], !P1 ;  /* 0x19400080060abfae */ /* 0x0001e8000c901d7c */
[----:B------:R0:W-:Y:S01]  /*11730*/  @!P3 LDGSTS.E.BYPASS.LTC128B.128 [R10+0x1d400], desc[UR60][R6.64+0x100], !P2 ;  /* 0x1d400100060abfae */ /* 0x0001e2000d101d7c */
[----:B------:R-:W-:Y:S01]  /*11740*/  ISETP.GE.AND P3, PT, R5, R3, PT ;  /* 0x000000030500720c */ /* 0x000fe20003f66270 */
[----:B------:R-:W-:-:S12]  /*11750*/  IMAD.MOV.U32 R5, RZ, RZ, R14 ;  /* 0x000000ffff057224 */ /* 0x000fd800078e000e */
[----:B0-----:R-:W-:Y:S05]  /*11760*/  WARPSYNC.COLLECTIVE R15, `(.L_x_143) ;  /* 0x000000000f087348 */ /* 0x001fea0003c00000 */
[----:B------:R1:W2:Y:S02]  /*11770*/  SHFL.IDX P6, R14, R13, R12, R11 ;  /* 0x0000000c0d0e7389 */ /* 0x0002a400000c000b */
[----:B012---:R-:W-:Y:S01]  /*11780*/  ENDCOLLECTIVE ;  /* 0x000000000000791b */ /* 0x007fe20003800000 */
.L_x_143:
[----:B------:R-:W-:Y:S01]  /*11790*/  @!P3 LEA R8, P5, R8, R5, 0x1 ;  /* 0x000000050808b211 */ /* 0x000fe200078a08ff */
[----:B------:R-:W-:-:S04]  /*117a0*/  IMAD.MOV.U32 R13, RZ, RZ, R0 ;  /* 0x000000ffff0d7224 */ /* 0x000fc800078e0000 */
[----:B------:R-:W-:Y:S02]  /*117b0*/  @!P3 IMAD.X R5, RZ, RZ, R9, P5 ;  /* 0x000000ffff05b224 */ /* 0x000fe400028e0609 */
[----:B------:R-:W0:Y:S01]  /*117c0*/  S2R R9, SR_TID.X ;  /* 0x0000000000097919 */ /* 0x000e220000002100 */
[----:B------:R-:W-:Y:S02]  /*117d0*/  @!P3 IMAD.MOV.U32 R6, RZ, RZ, R8 ;  /* 0x000000ffff06b224 */ /* 0x000fe400078e0008 */
[----:B------:R-:W-:Y:S01]  /*117e0*/  @!P3 IMAD.MOV.U32 R7, RZ, RZ, R5 ;  /* 0x000000ffff07b224 */ /* 0x000fe200078e0005 */
[----:B------:R-:W-:-:S04]  /*117f0*/  IADD3 R5, R4, 0x20, RZ ;  /* 0x0000002004057810 */ /* 0x000fc80007ffe0ff */
[----:B------:R-:W-:Y:S01]  /*11800*/  @!PT LDS RZ, [RZ] ;  /* 0x00000000fffff984 */ /* 0x000fe20000000800 */
[----:B------:R-:W-:Y:S01]  /*11810*/  @!PT LDS RZ, [RZ] ;  /* 0x00000000fffff984 */ /* 0x000fe20000000800 */
[----:B------:R-:W-:Y:S01]  /*11820*/  @!PT LDS RZ, [RZ] ;  /* 0x00000000fffff984 */ /* 0x000fe20000000800 */
[----:B------:R1:W-:Y:S04]  /*11830*/  @!P3 LDGSTS.E.BYPASS.LTC128B.128 [R10+0x15c00], desc[UR60][R6.64], !P0 ;  /* 0x15c00000060abfae */ /* 0x0003e8000c101d7c */
[----:B------:R1:W-:Y:S04]  /*11840*/  @!P3 LDGSTS.E.BYPASS.LTC128B.128 [R10+0x19c00], desc[UR60][R6.64+0x80], !P1 ;  /* 0x19c00080060abfae */ /* 0x0003e8000c901d7c */
[----:B------:R1:W-:Y:S01]  /*11850*/  @!P3 LDGSTS.E.BYPASS.LTC128B.128 [R10+0x1dc00], desc[UR60][R6.64+0x100], !P2 ;  /* 0x1dc00100060abfae */ /* 0x0003e2000d101d7c */
[----:B------:R-:W-:Y:S01]  /*11860*/  ISETP.GE.AND P3, PT, R5, R3, PT ;  /* 0x000000030500720c */ /* 0x000fe20003f66270 */
[----:B------:R-:W-:-:S12]  /*11870*/  IMAD.MOV.U32 R5, RZ, RZ, R14 ;  /* 0x000000ffff057224 */ /* 0x000fd800078e000e */
[----:B01----:R-:W-:Y:S05]  /*11880*/  WARPSYNC.COLLECTIVE R15, `(.L_x_144) ;  /* 0x000000000f087348 */ /* 0x003fea0003c00000 */
[----:B------:R2:W3:Y:S02]  /*11890*/  SHFL.IDX P6, R14, R13, R12, R11 ;  /* 0x0000000c0d0e7389 */ /* 0x0004e400000c000b */
[----:B0123--:R-:W-:Y:S01]  /*118a0*/  ENDCOLLECTIVE ;  /* 0x000000000000791b */ /* 0x00ffe20003800000 */
.L_x_144:
[----:B------:R-:W-:Y:S02]  /*118b0*/  IMAD.SHL.U32 R9, R9, 0x8, RZ ;  /* 0x0000000809097824 */ /* 0x000fe400078e00ff */
[----:B------:R-:W-:Y:S01]  /*118c0*/  IMAD.MOV.U32 R13, RZ, RZ, R2 ;  /* 0x000000ffff0d7224 */ /* 0x000fe200078e0002 */
[----:B------:R-:W-:Y:S02]  /*118d0*/  MOV R12, 0x3 ;  /* 0x00000003000c7802 */ /* 0x000fe40000000f00 */
[----:B------:R-:W-:Y:S02]  /*118e0*/  LOP3.LUT R9, R9, 0x38, RZ, 0xc0, !PT ;  /* 0x0000003809097812 */ /* 0x000fe400078ec0ff */
[----:B------:R-:W-:-:S07]  /*118f0*/  MOV R8, R14 ;  /* 0x0000000e00087202 */ /* 0x000fce0000000f00 */
[----:B------:R-:W-:Y:S05]  /*11900*/  WARPSYNC.COLLECTIVE R15, `(.L_x_145) ;  /* 0x000000000f087348 */ /* 0x000fea0003c00000 */
[----:B------:R0:W1:Y:S02]  /*11910*/  SHFL.IDX P6, R14, R13, R12, R11 ;  /* 0x0000000c0d0e7389 */ /* 0x00006400000c000b */
[----:B01----:R-:W-:Y:S01]  /*11920*/  ENDCOLLECTIVE ;  /* 0x000000000000791b */ /* 0x003fe20003800000 */
.L_x_145:
[----:B------:R-:W-:-:S05]  /*11930*/  @!P3 LEA R8, P4, R9, R8, 0x1 ;  /* 0x000000080908b211 */ /* 0x000fca00078808ff */
[----:B------:R-:W-:Y:S02]  /*11940*/  @!P3 IMAD.X R9, RZ, RZ, R5, P4 ;  /* 0x000000ffff09b224 */ /* 0x000fe400020e0605 */
[----:B------:R-:W-:Y:S02]  /*11950*/  @!P3 IMAD.MOV.U32 R6, RZ, RZ, R8 ;  /* 0x000000ffff06b224 */ /* 0x000fe400078e0008 */
[----:B------:R-:W-:Y:S02]  /*11960*/  @!P3 IMAD.MOV.U32 R7, RZ, RZ, R9 ;  /* 0x000000ffff07b224 */ /* 0x000fe400078e0009 */
[----:B------:R-:W0:Y:S01]  /*11970*/  S2R R9, SR_TID.X ;  /* 0x0000000000097919 */ /* 0x000e220000002100 */
[C---:B------:R-:W-:Y:S02]  /*11980*/  VIADD R5, R4.reuse, 0x30 ;  /* 0x0000003004057836 */ /* 0x040fe40000000000 */
[----:B------:R-:W-:Y:S01]  /*11990*/  IMAD.MOV.U32 R13, RZ, RZ, R0 ;  /* 0x000000ffff0d7224 */ /* 0x000fe200078e0000 */
[----:B------:R-:W-:Y:S01]  /*119a0*/  @!PT LDS RZ, [RZ] ;  /* 0x00000000fffff984 */ /* 0x000fe20000000800 */
[----:B------:R-:W-:Y:S01]  /*119b0*/  @!PT LDS RZ, [RZ] ;  /* 0x00000000fffff984 */ /* 0x000fe20000000800 */
[----:B------:R-:W-:Y:S01]  /*119c0*/  @!PT LDS RZ, [RZ] ;  /* 0x00000000fffff984 */ /* 0x000fe20000000800 */
[----:B------:R1:W-:Y:S01]  /*119d0*/  @!P3 LDGSTS.E.BYPASS.LTC128B.128 [R10+0x16400], desc[UR60][R6.64], !P0 ;  /* 0x16400000060abfae */ /* 0x0003e2000c101d7c */
[----:B------:R-:W-:-:S03]  /*119e0*/  VIADD R8, R4, 0x60 ;  /* 0x0000006004087836 */ /* 0x000fc60000000000 */
[----:B------:R1:W-:Y:S04]  /*119f0*/  @!P3 LDGSTS.E.BYPASS.LTC128B.128 [R10+0x1a400], desc[UR60][R6.64+0x80], !P1 ;  /* 0x1a400080060abfae */ /* 0x0003e8000c901d7c */
[----:B------:R1:W-:Y:S01]  /*11a00*/  @!P3 LDGSTS.E.BYPASS.LTC128B.128 [R10+0x1e400], desc[UR60][R6.64+0x100], !P2 ;  /* 0x1e400100060abfae */ /* 0x0003e2000d101d7c */
[----:B------:R-:W-:Y:S01]  /*11a10*/  ISETP.GE.AND P3, PT, R5, R3, PT ;  /* 0x000000030500720c */ /* 0x000fe20003f66270 */
[----:B------:R-:W-:-:S12]  /*11a20*/  IMAD.MOV.U32 R5, RZ, RZ, R14 ;  /* 0x000000ffff057224 */ /* 0x000fd800078e000e */
[----:B01----:R-:W-:Y:S05]  /*11a30*/  WARPSYNC.COLLECTIVE R15, `(.L_x_146) ;  /* 0x000000000f087348 */ /* 0x003fea0003c00000 */
[----:B------:R2:W3:Y:S02]  /*11a40*/  SHFL.IDX P6, R14, R13, R12, R11 ;  /* 0x0000000c0d0e7389 */ /* 0x0004e400000c000b */
[----:B0123--:R-:W-:Y:S01]  /*11a50*/  ENDCOLLECTIVE ;  /* 0x000000000000791b */ /* 0x00ffe20003800000 */
.L_x_146:
[----:B------:R-:W-:Y:S02]  /*11a60*/  IMAD.MOV.U32 R13, RZ, RZ, R2 ;  /* 0x000000ffff0d7224 */ /* 0x000fe400078e0002 */
[----:B------:R-:W-:Y:S02]  /*11a70*/  IMAD.MOV.U32 R12, RZ, RZ, 0x4 ;  /* 0x00000004ff0c7424 */ /* 0x000fe400078e00ff */
[----:B------:R-:W-:-:S05]  /*11a80*/  IMAD.SHL.U32 R9, R9, 0x8, RZ ;  /* 0x0000000809097824 */ /* 0x000fca00078e00ff */
[----:B------:R-:W-:Y:S01]  /*11a90*/  LOP3.LUT R9, R9, 0x38, RZ, 0xc0, !PT ;  /* 0x0000003809097812 */ /* 0x000fe200078ec0ff */
[----:B------:R-:W-:-:S07]  /*11aa0*/  IMAD.MOV.U32 R6, RZ, RZ, R14 ;  /* 0x000000ffff067224 */ /* 0x000fce00078e000e */
[----:B------:R-:W-:Y:S05]  /*11ab0*/  WARPSYNC.COLLECTIVE R15, `(.L_x_147) ;  /* 0x000000000f087348 */ /* 0x000fea0003c00000 */
[----:B------:R0:W1:Y:S02]  /*11ac0*/  SHFL.IDX P6, R14, R13, R12, R11 ;  /* 0x0000000c0d0e7389 */ /* 0x00006400000c000b */
[----:B01----:R-:W-:Y:S01]  /*11ad0*/  ENDCOLLECTIVE ;  /* 0x000000000000791b */ /* 0x003fe20003800000 */
.L_x_147:
[----:B------:R-:W-:-:S05]  /*11ae0*/  @!P3 LEA R6, P4, R9, R6, 0x1 ;  /* 0x000000060906b211 */ /* 0x000fca00078808ff */
[----:B------:R-:W-:-:S05]  /*11af0*/  @!P3 IMAD.X R5, RZ, RZ, R5, P4 ;  /* 0x000000ffff05b224 */ /* 0x000fca00020e0605 */
[----:B------:R-:W-:Y:S01]  /*11b00*/  @!P3 MOV R7, R5 ;  /* 0x000000050007b202 */ /* 0x000fe20000000f00 */
[----:B------:R-:W-:Y:S02]  /*11b10*/  VIADD R5, R4, 0x40 ;  /* 0x0000004004057836 */ /* 0x000fe40000000000 */
[----:B------:R-:W-:Y:S02]  /*11b20*/  IMAD.MOV.U32 R13, RZ, RZ, R0 ;  /* 0x000000ffff0d7224 */ /* 0x000fe400078e0000 */
        /* <DEDUP_REMOVED lines=8> */
[----:B0-----:R-:W-:Y:S05]  /*11bb0*/  WARPSYNC.COLLECTIVE R15, `(.L_x_148) ;  /* 0x000000000f087348 */ /* 0x001fea0003c00000 */
[----:B------:R1:W2:Y:S02]  /*11bc0*/  SHFL.IDX P6, R14, R13, R12, R11 ;  /* 0x0000000c0d0e7389 */ /* 0x0002a400000c000b */
[----:B012---:R-:W-:Y:S01]  /*11bd0*/  ENDCOLLECTIVE ;  /* 0x000000000000791b */ /* 0x007fe20003800000 */
.L_x_148:
[----:B------:R-:W-:Y:S02]  /*11be0*/  IMAD.MOV.U32 R13, RZ, RZ, R2 ;  /* 0x000000ffff0d7224 */ /* 0x000fe400078e0002 */
[----:B------:R-:W-:Y:S01]  /*11bf0*/  IMAD.MOV.U32 R12, RZ, RZ, 0x5 ;  /* 0x00000005ff0c7424 */ /* 0x000fe200078e00ff */
[----:B------:R-:W-:-:S07]  /*11c00*/  MOV R6, R14 ;  /* 0x0000000e00067202 */ /* 0x000fce0000000f00 */
[----:B------:R-:W-:Y:S05]  /*11c10*/  WARPSYNC.COLLECTIVE R15, `(.L_x_149) ;  /* 0x000000000f087348 */ /* 0x000fea0003c00000 */
[----:B------:R0:W1:Y:S02]  /*11c20*/  SHFL.IDX P6, R14, R13, R12, R11 ;  /* 0x0000000c0d0e7389 */ /* 0x00006400000c000b */
[----:B01----:R-:W-:Y:S01]  /*11c30*/  ENDCOLLECTIVE ;  /* 0x000000000000791b */ /* 0x003fe20003800000 */
.L_x_149:
[----:B------:R-:W-:-:S05]  /*11c40*/  @!P3 LEA R6, P4, R9, R6, 0x1 ;  /* 0x000000060906b211 */ /* 0x000fca00078808ff */
[----:B------:R-:W-:-:S04]  /*11c50*/  @!P3 IMAD.X R5, RZ, RZ, R5, P4 ;  /* 0x000000ffff05b224 */ /* 0x000fc800020e0605 */
[----:B------:R-:W-:Y:S02]  /*11c60*/  @!P3 IMAD.MOV.U32 R7, RZ, RZ, R5 ;  /* 0x000000ffff07b224 */ /* 0x000fe400078e0005 */
[----:B------:R-:W-:Y:S02]  /*11c70*/  VIADD R5, R4, 0x50 ;  /* 0x0000005004057836 */ /* 0x000fe40000000000 */
[----:B------:R-:W-:Y:S01]  /*11c80*/  IMAD.MOV.U32 R13, RZ, RZ, R0 ;  /* 0x000000ffff0d7224 */ /* 0x000fe200078e0000 */
[----:B------:R-:W-:Y:S01]  /*11c90*/  @!PT LDS RZ, [RZ] ;  /* 0x00000000fffff984 */ /* 0x000fe20000000800 */
[----:B------:R-:W-:Y:S01]  /*11ca0*/  @!PT LDS RZ, [RZ] ;  /* 0x00000000fffff984 */ /* 0x000fe20000000800 */
[----:B------:R-:W-:Y:S01]  /*11cb0*/  @!PT LDS RZ, [RZ] ;  /* 0x00000000fffff984 */ /* 0x000fe20000000800 */
[----:B------:R0:W-:Y:S04]  /*11cc0*/  @!P3 LDGSTS.E.BYPASS.LTC128B.128 [R10+0x17400], desc[UR60][R6.64], !P0 ;  /* 0x17400000060abfae */ /* 0x0001e8000c101d7c */
[----:B------:R0:W-:Y:S04]  /*11cd0*/  @!P3 LDGSTS.E.BYPASS.LTC128B.128 [R10+0x1b400], desc[UR60][R6.64+0x80], !P1 ;  /* 0x1b400080060abfae */ /* 0x0001e8000c901d7c */
[----:B------:R0:W-:Y:S01]  /*11ce0*/  @!P3 LDGSTS.E.BYPASS.LTC128B.128 [R10+0x1f400], desc[UR60][R6.64+0x100], !P2 ;  /* 0x1f400100060abfae */ /* 0x0001e2000d101d7c */
[----:B------:R-:W-:-:S02]  /*11cf0*/  ISETP.GE.AND P3, PT, R5, R3, PT ;  /* 0x000000030500720c */ /* 0x000fc40003f66270 */
[----:B------:R-:W-:-:S11]  /*11d00*/  MOV R5, R14 ;  /* 0x0000000e00057202 */ /* 0x000fd60000000f00 */
[----:B0-----:R-:W-:Y:S05]  /*11d10*/  WARPSYNC.COLLECTIVE R15, `(.L_x_150) ;  /* 0x000000000f087348 */ /* 0x001fea0003c00000 */
[----:B------:R1:W2:Y:S02]  /*11d20*/  SHFL.IDX P6, R14, R13, R12, R11 ;  /* 0x0000000c0d0e7389 */ /* 0x0002a400000c000b */
[----:B012---:R-:W-:Y:S01]  /*11d30*/  ENDCOLLECTIVE ;  /* 0x000000000000791b */ /* 0x007fe20003800000 */
.L_x_150:
[----:B------:R-:W-:Y:S01]  /*11d40*/  IMAD.MOV.U32 R13, RZ, RZ, R2 ;  /* 0x000000ffff0d7224 */ /* 0x000fe200078e0002 */
[----:B------:R-:W-:Y:S01]  /*11d50*/  MOV R12, 0x6 ;  /* 0x00000006000c7802 */ /* 0x000fe20000000f00 */
[----:B------:R-:W-:-:S07]  /*11d60*/  IMAD.MOV.U32 R6, RZ, RZ, R14 ;  /* 0x000000ffff067224 */ /* 0x000fce00078e000e */
[----:B------:R-:W-:Y:S05]  /*11d70*/  WARPSYNC.COLLECTIVE R15, `(.L_x_151) ;  /* 0x000000000f087348 */ /* 0x000fea0003c00000 */
[----:B------:R0:W1:Y:S02]  /*11d80*/  SHFL.IDX P6, R14, R13, R12, R11 ;  /* 0x0000000c0d0e7389 */ /* 0x00006400000c000b */
[----:B01----:R-:W-:Y:S01]  /*11d90*/  ENDCOLLECTIVE ;  /* 0x000000000000791b */ /* 0x003fe20003800000 */
.L_x_151:
[----:B------:R-:W-:-:S05]  /*11da0*/  @!P3 LEA R6, P4, R9, R6, 0x1 ;  /* 0x000000060906b211 */ /* 0x000fca00078808ff */
[----:B------:R-:W-:Y:S01]  /*11db0*/  @!P3 IMAD.X R5, RZ, RZ, R5, P4 ;  /* 0x000000ffff05b224 */ /* 0x000fe200020e0605 */
[----:B------:R-:W-:-:S03]  /*11dc0*/  ISETP.GE.AND P4, PT, R8, R3, PT ;  /* 0x000000030800720c */ /* 0x000fc60003f86270 */
[----:B------:R-:W-:Y:S02]  /*11dd0*/  @!P3 IMAD.MOV.U32 R7, RZ, RZ, R5 ;  /* 0x000000ffff07b224 */ /* 0x000fe400078e0005 */
[----:B------:R-:W-:-:S03]  /*11de0*/  IMAD.MOV.U32 R13, RZ, RZ, R0 ;  /* 0x000000ffff0d7224 */ /* 0x000fc600078e0000 */
[----:B------:R-:W-:Y:S01]  /*11df0*/  @!PT LDS RZ, [RZ] ;  /* 0x00000000fffff984 */ /* 0x000fe20000000800 */
[----:B------:R-:W-:Y:S01]  /*11e00*/  @!PT LDS RZ, [RZ] ;  /* 0x00000000fffff984 */ /* 0x000fe20000000800 */
[----:B------:R-:W-:Y:S01]  /*11e10*/  @!PT LDS RZ, [RZ] ;  /* 0x00000000fffff984 */ /* 0x000fe20000000800 */
[----:B------:R0:W-:Y:S04]  /*11e20*/  @!P3 LDGSTS.E.BYPASS.LTC128B.128 [R10+0x17c00], desc[UR60][R6.64], !P0 ;  /* 0x17c00000060abfae */ /* 0x0001e8000c101d7c */
[----:B------:R0:W-:Y:S01]  /*11e30*/  @!P3 LDGSTS.E.BYPASS.LTC128B.128 [R10+0x1bc00], desc[UR60][R6.64+0x80], !P1 ;  /* 0x1bc00080060abfae */ /* 0x0001e2000c901d7c */
[----:B------:R-:W-:-:S03]  /*11e40*/  IMAD.MOV.U32 R5, RZ, RZ, R14 ;  /* 0x000000ffff057224 */ /* 0x000fc600078e000e */
[----:B------:R0:W-:Y:S04]  /*11e50*/  @!P3 LDGSTS.E.BYPASS.LTC128B.128 [R10+0x1fc00], desc[UR60][R6.64+0x100], !P2 ;  /* 0x1fc00100060abfae */ /* 0x0001e8000d101d7c */
[----:B0-----:R-:W-:Y:S05]  /*11e60*/  WARPSYNC.COLLECTIVE R15, `(.L_x_152) ;  /* 0x000000000f087348 */ /* 0x001fea0003c00000 */
[----:B------:R1:W2:Y:S02]  /*11e70*/  SHFL.IDX P6, R14, R13, R12, R11 ;  /* 0x0000000c0d0e7389 */ /* 0x0002a400000c000b */
[----:B012---:R-:W-:Y:S01]  /*11e80*/  ENDCOLLECTIVE ;  /* 0x000000000000791b */ /* 0x007fe20003800000 */
.L_x_152:
[----:B------:R-:W-:Y:S02]  /*11e90*/  IMAD.MOV.U32 R13, RZ, RZ, R2 ;  /* 0x000000ffff0d7224 */ /* 0x000fe400078e0002 */
[----:B------:R-:W-:Y:S02]  /*11ea0*/  IMAD.MOV.U32 R12, RZ, RZ, 0x7 ;  /* 0x00000007ff0c7424 */ /* 0x000fe400078e00ff */
[----:B------:R-:W-:-:S07]  /*11eb0*/  IMAD.MOV.U32 R6, RZ, RZ, R14 ;  /* 0x000000ffff067224 */ /* 0x000fce00078e000e */
[----:B------:R-:W-:Y:S05]  /*11ec0*/  WARPSYNC.COLLECTIVE R15, `(.L_x_153) ;  /* 0x000000000f087348 */ /* 0x000fea0003c00000 */
[----:B------:R0:W1:Y:S02]  /*11ed0*/  SHFL.IDX P6, R14, R13, R12, R11 ;  /* 0x0000000c0d0e7389 */ /* 0x00006400000c000b */
[----:B01----:R-:W-:Y:S01]  /*11ee0*/  ENDCOLLECTIVE ;  /* 0x000000000000791b */ /* 0x003fe20003800000 */
.L_x_153:
[----:B------:R-:W-:-:S05]  /*11ef0*/  @!P4 LEA R6, P3, R9, R6, 0x1 ;  /* 0x000000060906c211 */ /* 0x000fca00078608ff */
[----:B------:R-:W-:-:S05]  /*11f00*/  @!P4 IMAD.X R5, RZ, RZ, R5, P3 ;  /* 0x000000ffff05c224 */ /* 0x000fca00018e0605 */
[----:B------:R-:W-:Y:S01]  /*11f10*/  @!P4 MOV R7, R5 ;  /* 0x000000050007c202 */ /* 0x000fe20000000f00 */
[----:B------:R-:W-:-:S04]  /*11f20*/  IMAD.MOV.U32 R13, RZ, RZ, R0 ;  /* 0x000000ffff0d7224 */ /* 0x000fc800078e0000 */
[----:B------:R-:W-:Y:S01]  /*11f30*/  @!PT LDS RZ, [RZ] ;  /* 0x00000000fffff984 */ /* 0x000fe20000000800 */
[----:B------:R-:W-:Y:S01]  /*11f40*/  @!PT LDS RZ, [RZ] ;  /* 0x00000000fffff984 */ /* 0x000fe20000000800 */
[----:B------:R-:W-:Y:S01]  /*11f50*/  @!PT LDS RZ, [RZ] ;  /* 0x00000000fffff984 */ /* 0x000fe20000000800 */
[----:B------:R0:W-:Y:S04]  /*11f60*/  @!P4 LDGSTS.E.BYPASS.LTC128B.128 [R10+0x18400], desc[UR60][R6.64], !P0 ;  /* 0x18400000060acfae */ /* 0x0001e8000c101d7c */
[----:B------:R0:W-:Y:S01]  /*11f70*/  @!P4 LDGSTS.E.BYPASS.LTC128B.128 [R10+0x1c400], desc[UR60][R6.64+0x80], !P1 ;  /* 0x1c400080060acfae */ /* 0x0001e2000c901d7c */
[----:B------:R-:W-:-:S07]  /*11f80*/  IMAD.MOV.U32 R5, RZ, RZ, R14 ;  /* 0x000000ffff057224 */ /* 0x000fce00078e000e */
[----:B0-----:R-:W-:Y:S05]  /*11f90*/  WARPSYNC.COLLECTIVE R15, `(.L_x_154) ;  /* 0x000000000f087348 */ /* 0x001fea0003c00000 */
[----:B------:R1:W2:Y:S02]  /*11fa0*/  SHFL.IDX P6, R14, R13, R12, R11 ;  /* 0x0000000c0d0e7389 */ /* 0x0002a400000c000b */
[----:B012---:R-:W-:Y:S01]  /*11fb0*/  ENDCOLLECTIVE ;  /* 0x000000000000791b */ /* 0x007fe20003800000 */
.L_x_154:
[----:B------:R-:W-:Y:S01]  /*11fc0*/  @!PT LDS RZ, [RZ] ;  /* 0x00000000fffff984 */ /* 0x000fe20000000800 */
[----:B------:R-:W-:Y:S01]  /*11fd0*/  @!PT LDS RZ, [RZ] ;  /* 0x00000000fffff984 */ /* 0x000fe20000000800 */
[----:B------:R-:W-:Y:S01]  /*11fe0*/  @!PT LDS RZ, [RZ] ;  /* 0x00000000fffff984 */ /* 0x000fe20000000800 */
[----:B------:R1:W-:Y:S01]  /*11ff0*/  @!P4 LDGSTS.E.BYPASS.LTC128B.128 [R10+0x20400], desc[UR60][R6.64+0x100], !P2 ;  /* 0x20400100060acfae */ /* 0x0003e2000d101d7c */
[----:B------:R-:W-:Y:S01]  /*12000*/  IMAD.MOV.U32 R0, RZ, RZ, R14 ;  /* 0x000000ffff007224 */ /* 0x000fe200078e000e */
[----:B------:R-:W-:Y:S06]  /*12010*/  BRA `(.L_x_155) ;  /* 0xffffffc000a47947 */ /* 0x000fec000383ffff */
.L_x_53:
[----:B0-----:R0:W3:Y:S02]  /*12020*/  SYNCS.PHASECHK.TRANS64.TRYWAIT P0, [R9+URZ+0x36820], R0 ;  /* 0x03682000090075a7 */ /* 0x0010e4000800017f */
[----:B---3--:R-:W-:Y:S05]  /*12030*/  @!P0 NANOSLEEP.SYNCS 0x989680 ;  /* 0x009896800000895d */ /* 0x008fea0003900000 */
[----:B------:R-:W3:Y:S02]  /*12040*/  @!P0 SYNCS.PHASECHK.TRANS64 P0, [R9+URZ+0x36820], R0 ;  /* 0x03682000090085a7 */ /* 0x000ee4000800007f */
[----:B---3--:R-:W-:Y:S05]  /*12050*/  @!P0 BRA `(.L_x_53) ;  /* 0xfffffffc00f08947 */ /* 0x008fea000383ffff */
[----:B------:R-:W-:Y:S05]  /*12060*/  BRA `(.L_x_156) ;  /* 0xffffffc400087947 */ /* 0x000fea000383ffff */
.L_x_60:
[----:B-1----:R1:W3:Y:S02]  /*12070*/  SYNCS.PHASECHK.TRANS64.TRYWAIT P0, [R3+URZ+0x36840], R2 ;  /* 0x03684002030075a7 */ /* 0x0022e4000800017f */
[----:B---3--:R-:W-:Y:S05]  /*12080*/  @!P0 NANOSLEEP.SYNCS 0x989680 ;  /* 0x009896800000895d */ /* 0x008fea0003900000 */
[----:B------:R-:W3:Y:S02]  /*12090*/  @!P0 SYNCS.PHASECHK.TRANS64 P0, [R3+URZ+0x36840], R2 ;  /* 0x03684002030085a7 */ /* 0x000ee4000800007f */
[----:B---3--:R-:W-:Y:S05]  /*120a0*/  @!P0 BRA `(.L_x_60) ;  /* 0xfffffffc00f08947 */ /* 0x008fea000383ffff */
[----:B------:R-:W-:Y:S05]  /*120b0*/  BRA `(.L_x_157) ;  /* 0xffffffc400bc7947 */ /* 0x000fea000383ffff */
.L_x_67:
[----:B0-----:R0:W1:Y:S02]  /*120c0*/  SYNCS.PHASECHK.TRANS64.TRYWAIT P0, [R3+URZ+0x60], R2 ;  /* 0x00006002030075a7 */ /* 0x001064000800017f */
[----:B-1----:R-:W-:Y:S05]  /*120d0*/  @!P0 NANOSLEEP.SYNCS 0x989680 ;  /* 0x009896800000895d */ /* 0x002fea0003900000 */
[----:B------:R-:W1:Y:S02]  /*120e0*/  @!P0 SYNCS.PHASECHK.TRANS64 P0, [R3+URZ+0x60], R2 ;  /* 0x00006002030085a7 */ /* 0x000e64000800007f */
[----:B-1----:R-:W-:Y:S05]  /*120f0*/  @!P0 BRA `(.L_x_67) ;  /* 0xfffffffc00f08947 */ /* 0x002fea000383ffff */
[----:B------:R-:W-:Y:S05]  /*12100*/  BRA `(.L_x_158) ;  /* 0xffffffc800cc7947 */ /* 0x000fea000383ffff */
.L_x_78:
[----:B-1----:R1:W3:Y:S02]  /*12110*/  SYNCS.PHASECHK.TRANS64.TRYWAIT P0, [R3+URZ+0x36840], R2 ;  /* 0x03684002030075a7 */ /* 0x0022e4000800017f */
[----:B---3--:R-:W-:Y:S05]  /*12120*/  @!P0 NANOSLEEP.SYNCS 0x989680 ;  /* 0x009896800000895d */ /* 0x008fea0003900000 */
[----:B------:R-:W3:Y:S02]  /*12130*/  @!P0 SYNCS.PHASECHK.TRANS64 P0, [R3+URZ+0x36840], R2 ;  /* 0x03684002030085a7 */ /* 0x000ee4000800007f */
[----:B---3--:R-:W-:Y:S05]  /*12140*/  @!P0 BRA `(.L_x_78) ;  /* 0xfffffffc00f08947 */ /* 0x008fea000383ffff */
[----:B------:R-:W-:Y:S05]  /*12150*/  BRA `(.L_x_159) ;  /* 0xffffffd0008c7947 */ /* 0x000fea000383ffff */
.L_x_85:
[----:B0-----:R0:W1:Y:S02]  /*12160*/  SYNCS.PHASECHK.TRANS64.TRYWAIT P0, [R2+URZ+0x60], R3 ;  /* 0x00006003020075a7 */ /* 0x001064000800017f */
[----:B-1----:R-:W-:Y:S05]  /*12170*/  @!P0 NANOSLEEP.SYNCS 0x989680 ;  /* 0x009896800000895d */ /* 0x002fea0003900000 */
[----:B------:R-:W1:Y:S02]  /*12180*/  @!P0 SYNCS.PHASECHK.TRANS64 P0, [R2+URZ+0x60], R3 ;  /* 0x00006003020085a7 */ /* 0x000e64000800007f */
[----:B-1----:R-:W-:Y:S05]  /*12190*/  @!P0 BRA `(.L_x_85) ;  /* 0xfffffffc00f08947 */ /* 0x002fea000383ffff */
[----:B------:R-:W-:Y:S05]  /*121a0*/  BRA `(.L_x_160) ;  /* 0xffffffd4009c7947 */ /* 0x000fea000383ffff */
.L_x_95:
[----:B---3--:R3:W4:Y:S02]  /*121b0*/  SYNCS.PHASECHK.TRANS64.TRYWAIT P0, [R2+URZ+0x36840], R3 ;  /* 0x03684003020075a7 */ /* 0x008724000800017f */
[----:B----4-:R-:W-:Y:S05]  /*121c0*/  @!P0 NANOSLEEP.SYNCS 0x989680 ;  /* 0x009896800000895d */ /* 0x010fea0003900000 */
[----:B------:R-:W4:Y:S02]  /*121d0*/  @!P0 SYNCS.PHASECHK.TRANS64 P0, [R2+URZ+0x36840], R3 ;  /* 0x03684003020085a7 */ /* 0x000f24000800007f */
[----:B----4-:R-:W-:Y:S05]  /*121e0*/  @!P0 BRA `(.L_x_95) ;  /* 0xfffffffc00f08947 */ /* 0x010fea000383ffff */
[----:B------:R-:W-:Y:S05]  /*121f0*/  BRA `(.L_x_161) ;  /* 0xffffffdc002c7947 */ /* 0x000fea000383ffff */
.L_x_102:
[----:B0-----:R0:W1:Y:S02]  /*12200*/  SYNCS.PHASECHK.TRANS64.TRYWAIT P0, [R2+URZ+0x60], R7 ;  /* 0x00006007020075a7 */ /* 0x001064000800017f */
[----:B-1----:R-:W-:Y:S05]  /*12210*/  @!P0 NANOSLEEP.SYNCS 0x989680 ;  /* 0x009896800000895d */ /* 0x002fea0003900000 */
[----:B------:R-:W1:Y:S02]  /*12220*/  @!P0 SYNCS.PHASECHK.TRANS64 P0, [R2+URZ+0x60], R7 ;  /* 0x00006007020085a7 */ /* 0x000e64000800007f */
[----:B-1----:R-:W-:Y:S05]  /*12230*/  @!P0 BRA `(.L_x_102) ;  /* 0xfffffffc00f08947 */ /* 0x002fea000383ffff */
[----:B------:R-:W-:Y:S05]  /*12240*/  BRA `(.L_x_162) ;  /* 0xffffffe0003c7947 */ /* 0x000fea000383ffff */
.L_x_112:
[----:B0-----:R0:W4:Y:S02]  /*12250*/  SYNCS.PHASECHK.TRANS64.TRYWAIT P0, [R0+URZ+0x36860], R3 ;  /* 0x03686003000075a7 */ /* 0x001124000800017f */
[----:B----4-:R-:W-:Y:S05]  /*12260*/  @!P0 NANOSLEEP.SYNCS 0x989680 ;  /* 0x009896800000895d */ /* 0x010fea0003900000 */
[----:B------:R-:W4:Y:S02]  /*12270*/  @!P0 SYNCS.PHASECHK.TRANS64 P0, [R0+URZ+0x36860], R3 ;  /* 0x03686003000085a7 */ /* 0x000f24000800007f */
[----:B----4-:R-:W-:Y:S05]  /*12280*/  @!P0 BRA `(.L_x_112) ;  /* 0xfffffffc00f08947 */ /* 0x010fea000383ffff */
[----:B------:R-:W-:Y:S05]  /*12290*/  BRA `(.L_x_163) ;  /* 0xffffffe400787947 */ /* 0x000fea000383ffff */
.L_x_120:
[----:B0-----:R0:W2:Y:S02]  /*122a0*/  SYNCS.PHASECHK.TRANS64.TRYWAIT P0, [R0+URZ+0x36820], R3 ;  /* 0x03682003000075a7 */ /* 0x0010a4000800017f */
[----:B--2---:R-:W-:Y:S05]  /*122b0*/  @!P0 NANOSLEEP.SYNCS 0x989680 ;  /* 0x009896800000895d */ /* 0x004fea0003900000 */
[----:B------:R-:W2:Y:S02]  /*122c0*/  @!P0 SYNCS.PHASECHK.TRANS64 P0, [R0+URZ+0x36820], R3 ;  /* 0x03682003000085a7 */ /* 0x000ea4000800007f */
[----:B--2---:R-:W-:Y:S05]  /*122d0*/  @!P0 BRA `(.L_x_120) ;  /* 0xfffffffc00f08947 */ /* 0x004fea000383ffff */
[----:B------:R-:W-:Y:S05]  /*122e0*/  BRA `(.L_x_164) ;  /* 0xffffffe800c07947 */ /* 0x000fea000383ffff */
.L_x_121:
[----:B------:R-:W2:Y:S01]  /*122f0*/  S2R R2, SR_TID.X ;  /* 0x0000000000027919 */ /* 0x000ea20000002100 */
[----:B------:R-:W-:Y:S01]  /*12300*/  BSSY B0, `(.L_x_165) ;  /* 0x000000a000007945 */ /* 0x000fe20003800000 */
[----:B------:R-:W-:Y:S02]  /*12310*/  IMAD.MOV.U32 R12, RZ, RZ, RZ ;  /* 0x000000ffff0c7224 */ /* 0x000fe400078e00ff */
[----:B------:R-:W-:Y:S02]  /*12320*/  IMAD.MOV.U32 R11, RZ, RZ, 0x1f ;  /* 0x0000001fff0b7424 */ /* 0x000fe400078e00ff */
[----:B------:R-:W-:Y:S01]  /*12330*/  IMAD.MOV.U32 R15, RZ, RZ, -0x1 ;  /* 0xffffffffff0f7424 */ /* 0x000fe200078e00ff */
[----:B--2---:R-:W-:-:S04]  /*12340*/  SHF.R.U32.HI R2, RZ, 0x5, R2 ;  /* 0x00000005ff027819 */ /* 0x004fc80000011602 */
[----:B------:R-:W-:-:S04]  /*12350*/  LOP3.LUT R2, R2, 0x3, RZ, 0xc0, !PT ;  /* 0x0000000302027812 */ /* 0x000fc800078ec0ff */
[----:B------:R-:W-:-:S07]  /*12360*/  MOV R13, R2 ;  /* 0x00000002000d7202 */ /* 0x000fce0000000f00 */
[----:B01-3--:R-:W-:Y:S05]  /*12370*/  WARPSYNC.COLLECTIVE R15, `(.L_x_166) ;  /* 0x000000000f087348 */ /* 0x00bfea0003c00000 */
[----:B------:R2:W4:Y:S02]  /*12380*/  SHFL.IDX P6, R14, R13, R12, R11 ;  /* 0x0000000c0d0e7389 */ /* 0x00052400000c000b */
[----:B01234-:R-:W-:Y:S01]  /*12390*/  ENDCOLLECTIVE ;  /* 0x000000000000791b */ /* 0x01ffe20003800000 */
.L_x_166:
[----:B------:R-:W-:Y:S05]  /*123a0*/  BSYNC B0 ;  /* 0x0000000000007941 */ /* 0x000fea0003800000 */
.L_x_165:
[----:B------:R-:W-:Y:S05]  /*123b0*/  BRA `(.L_x_167) ;  /* 0xffffffe800a87947 */ /* 0x000fea000383ffff */
.L_x_124:
[----:B------:R-:W-:Y:S01]  /*123c0*/  BSSY B1, `(.L_x_168) ;  /* 0x0000006000017945 */ /* 0x000fe20003800000 */
[----:B------:R-:W-:-:S07]  /*123d0*/  IMAD.MOV.U32 R15, RZ, RZ, -0x1 ;  /* 0xffffffffff0f7424 */ /* 0x000fce00078e00ff */
[----:B0123--:R-:W-:Y:S05]  /*123e0*/  WARPSYNC.COLLECTIVE R15, `(.L_x_169) ;  /* 0x000000000f0c7348 */ /* 0x00ffea0003c00000 */
[----:B------:R-:W-:Y:S02]  /*123f0*/  ELECT P6, UR62, PT ;  /* 0x00000000003e782f */ /* 0x000fe400038c0000 */
[----:B------:R-:W-:Y:S01]  /*12400*/  MOV R14, UR62 ;  /* 0x0000003e000e7c02 */ /* 0x000fe20008000f00 */
[----:B0123--:R-:W-:Y:S10]  /*12410*/  ENDCOLLECTIVE ;  /* 0x000000000000791b */ /* 0x00fff40003800000 */
.L_x_169:
[----:B------:R-:W-:Y:S05]  /*12420*/  BSYNC B1 ;  /* 0x0000000000017941 */ /* 0x000fea0003800000 */
.L_x_168:
[----:B------:R-:W-:Y:S05]  /*12430*/  BRA `(.L_x_170) ;  /* 0xffffffe800a07947 */ /* 0x000fea000383ffff */
.L_x_126:
[----:B0-----:R0:W1:Y:S02]  /*12440*/  SYNCS.PHASECHK.TRANS64.TRYWAIT P0, [R6+URZ], R5 ;  /* 0x00000005060075a7 */ /* 0x001064000800017f */
[----:B-1----:R-:W-:Y:S05]  /*12450*/  @!P0 NANOSLEEP.SYNCS 0x989680 ;  /* 0x009896800000895d */ /* 0x002fea0003900000 */
[----:B------:R-:W1:Y:S02]  /*12460*/  @!P0 SYNCS.PHASECHK.TRANS64 P0, [R6+URZ], R5 ;  /* 0x00000005060085a7 */ /* 0x000e64000800007f */
[----:B-1----:R-:W-:Y:S05]  /*12470*/  @!P0 BRA `(.L_x_126) ;  /* 0xfffffffc00f08947 */ /* 0x002fea000383ffff */
[----:B------:R-:W-:Y:S05]  /*12480*/  BRA `(.L_x_171) ;  /* 0xffffffe800d87947 */ /* 0x000fea000383ffff */
.L_x_127:
[----:B-1----:R1:W2:Y:S02]  /*12490*/  SYNCS.PHASECHK.TRANS64.TRYWAIT P0, [R3+URZ], R2 ;  /* 0x00000002030075a7 */ /* 0x0022a4000800017f */
[----:B--2---:R-:W-:Y:S05]  /*124a0*/  @!P0 NANOSLEEP.SYNCS 0x989680 ;  /* 0x009896800000895d */ /* 0x004fea0003900000 */
[----:B------:R-:W2:Y:S02]  /*124b0*/  @!P0 SYNCS.PHASECHK.TRANS64 P0, [R3+URZ], R2 ;  /* 0x00000002030085a7 */ /* 0x000ea4000800007f */
[----:B--2---:R-:W-:Y:S05]  /*124c0*/  @!P0 BRA `(.L_x_127) ;  /* 0xfffffffc00f08947 */ /* 0x004fea000383ffff */
[----:B------:R-:W-:Y:S05]  /*124d0*/  BRA `(.L_x_172) ;  /* 0xffffffe800cc7947 */ /* 0x000fea000383ffff */
.L_x_129:
[----:B-1----:R1:W2:Y:S02]  /*124e0*/  SYNCS.PHASECHK.TRANS64.TRYWAIT P0, [R18+URZ], R5 ;  /* 0x00000005120075a7 */ /* 0x0022a4000800017f */
[----:B--2---:R-:W-:Y:S05]  /*124f0*/  @!P0 NANOSLEEP.SYNCS 0x989680 ;  /* 0x009896800000895d */ /* 0x004fea0003900000 */
[----:B------:R-:W2:Y:S02]  /*12500*/  @!P0 SYNCS.PHASECHK.TRANS64 P0, [R18+URZ], R5 ;  /* 0x00000005120085a7 */ /* 0x000ea4000800007f */
[----:B--2---:R-:W-:Y:S05]  /*12510*/  @!P0 BRA `(.L_x_129) ;  /* 0xfffffffc00f08947 */ /* 0x004fea000383ffff */
[----:B------:R-:W-:Y:S05]  /*12520*/  BRA `(.L_x_173) ;  /* 0xffffffe800d07947 */ /* 0x000fea000383ffff */
.L_x_174:
[----:B------:R-:W-:-:S00]  /*12530*/  BRA `(.L_x_174) ;  /* 0xfffffffc00fc7947 */ /* 0x000fc0000383ffff */
[----:B------:R-:W-:-:S00]  /*12540*/  NOP ;  /* 0x0000000000007918 */ /* 0x000fc00000000000 */
        /* <DEDUP_REMOVED lines=11> */
.L_x_3235:


//--------------------- .text._ZN7cutlass13device_kernelIN5flash11enable_sm90INS1_16FlashAttnFwdSm90INS1_25CollectiveMainloopFwdSm90ILi2EN4cute5tupleIJNS5_1CILi2EEENS7_ILi1EEES9_EEENS6_IJNS7_ILi128EEENS7_ILi112EEENS7_ILi192EEEEEELi192ENS_10bfloat16_tEfNS_4arch4Sm90ELb0ELb0ELb1ELb0ELb0ELb0ELb0ELb1ELb1ELb1ELb0ELb0EEENS1_21CollectiveEpilogueFwdINS6_IJSB_SD_SC_EEESA_SF_SH_Li256ELb0ELb1ELb0ELb0EEENS1_29StaticPersistentTileSchedulerILb0EEEEEEEEEvNT_6ParamsE --------------------------
	.section	.text._ZN7cutlass13device_kernelIN5flash11enable_sm90INS1_16FlashAttnFwdSm90INS1_25CollectiveMainloopFwdSm90ILi2EN4cute5tupleIJNS5_1CILi2EEENS7_ILi1EEES9_EEENS6_IJNS7_ILi128EEENS7_ILi112EEENS7_ILi192EEEEEELi192ENS_10bfloat16_tEfNS_4arch4Sm90ELb0ELb0ELb1ELb0ELb0ELb0ELb0ELb1ELb1ELb1ELb0ELb0EEENS1_21CollectiveEpilogueFwdINS6_IJSB_SD_SC_EEESA_SF_SH_Li256ELb0ELb1ELb0ELb0EEENS1_29StaticPersistentTileSchedulerILb0EEEEEEEEEvNT_6ParamsE,"ax",@progbits
	.align	128
.text._ZN7cutlass13device_kernelIN5flash11enable_sm90INS1_16FlashAttnFwdSm90INS1_25CollectiveMainloopFwdSm90ILi2EN4cute5tupleIJNS5_1CILi2EEENS7_ILi1EEES9_EEENS6_IJNS7_ILi128EEENS7_ILi112EEENS7_ILi192EEEEEELi192ENS_10bfloat16_tEfNS_4arch4Sm90ELb0ELb0ELb1ELb0ELb0ELb0ELb0ELb1ELb1ELb1ELb0ELb0EEENS1_21CollectiveEpilogueFwdINS6_IJSB_SD_SC_EEESA_SF_SH_Li256ELb0ELb1ELb0ELb0EEENS1_29StaticPersistentTileSchedulerILb0EEEEEEEEEvNT_6ParamsE:
        .type           _ZN7cutlass13device_kernelIN5flash11enable_sm90INS1_16FlashAttnFwdSm90INS1_25CollectiveMainloopFwdSm90ILi2EN4cute5tupleIJNS5_1CILi2EEENS7_ILi1EEES9_EEENS6_IJNS7_ILi128EEENS7_ILi112EEENS7_ILi192EEEEEELi192ENS_10bfloat16_tEfNS_4arch4Sm90ELb0ELb0ELb1ELb0ELb0ELb0ELb0ELb1ELb1ELb1ELb0ELb0EEENS1_21CollectiveEpilogueFwdINS6_IJSB_SD_SC_EEESA_SF_SH_Li256ELb0ELb1ELb0ELb0EEENS1_29StaticPersistentTileSchedulerILb0EEEEEEEEEvNT_6ParamsE,@function
        .size           _ZN7cutlass13device_kernelIN5flash11enable_sm90INS1_16FlashAttnFwdSm90INS1_25CollectiveMainloopFwdSm90ILi2EN4cute5tupleIJNS5_1CILi2EEENS7_ILi1EEES9_EEENS6_IJNS7_ILi128EEENS7_ILi112EEENS7_ILi192EEEEEELi192ENS_10bfloat16_tEfNS_4arch4Sm90ELb0ELb0ELb1ELb0ELb0ELb0ELb0ELb1ELb1ELb1ELb0ELb0EEENS1_21CollectiveEpilogueFwdINS6_IJSB_SD_SC_EEESA_SF_SH_Li256ELb0ELb1ELb0ELb0EEENS1_29StaticPersistentTileSchedulerILb0EEEEEEEEEvNT_6ParamsE,(.L_x_3236 - _ZN7cutlass13device_kernelIN5flash11enable_sm90INS1_16FlashAttnFwdSm90INS1_25CollectiveMainloopFwdSm90ILi2EN4cute5tupleIJNS5_1CILi2EEENS7_ILi1EEES9_EEENS6_IJNS7_ILi128EEENS7_ILi112EEENS7_ILi192EEEEEELi192ENS_10bfloat16_tEfNS_4arch4Sm90ELb0ELb0ELb1ELb0ELb0ELb0ELb0ELb1ELb1ELb1ELb0ELb0EEENS1_21CollectiveEpilogueFwdINS6_IJSB_SD_SC_EEESA_SF_SH_Li256ELb0ELb1ELb0ELb0EEENS1_29StaticPersistentTileSchedulerILb0EEEEEEEEEvNT_6ParamsE)
        .other          _ZN7cutlass13device_kernelIN5flash11enable_sm90INS1_16FlashAttnFwdSm90INS1_25CollectiveMainloopFwdSm90ILi2EN4cute5tupleIJNS5_1CILi2EEENS7_ILi1EEES9_EEENS6_IJNS7_ILi128EEENS7_ILi112EEENS7_ILi192EEEEEELi192ENS_10bfloat16_tEfNS_4arch4Sm90ELb0ELb0ELb1ELb0ELb0ELb0ELb0ELb1ELb1ELb1ELb0ELb0EEENS1_21CollectiveEpilogueFwdINS6_IJSB_SD_SC_EEESA_SF_SH_Li256ELb0ELb1ELb0ELb0EEENS1_29StaticPersistentTileSchedulerILb0EEEEEEEEEvNT_6ParamsE,@"STO_CUDA_ENTRY STV_DEFAULT"
_ZN7cutlass13device_kernelIN5flash11enable_sm90INS1_16FlashAttnFwdSm90INS1_25CollectiveMainloopFwdSm90ILi2EN4cute5tupleIJNS5_1CILi2EEENS7_ILi1EEES9_EEENS6_IJNS7_ILi128EEENS7_ILi112EEENS7_ILi192EEEEEELi192ENS_10bfloat16_tEfNS_4arch4Sm90ELb0ELb0ELb1ELb0ELb0ELb0ELb0ELb1ELb1ELb1ELb0ELb0EEENS1_21CollectiveEpilogueFwdINS6_IJSB_SD_SC_EEESA_SF_SH_Li256ELb0ELb1ELb0ELb0EEENS1_29StaticPersistentTileSchedulerILb0EEEEEEEEEvNT_6ParamsE:
        /* <DEDUP_REMOVED lines=17> */
.L_x_176:
[----:B------:R-:W-:Y:S05]  /*0110*/  BSYNC B0 ;  /* 0x0000000000007941 */ /* 0x000fea0003800000 */
.L_x_175:
[----:B------:R-:W-:Y:S01]  /*0120*/  VOTEU.ANY UP0, P0 ;  /* 0x00000000003f7886 */ /* 0x000fe20000000100 */
[----:B------:R-:W0:Y:S01]  /*0130*/  SHFL.IDX PT, R4, R2, RZ, 0x1f ;  /* 0x00001fff02047589 */ /* 0x000e2200000e0000 */
[----:B------:R-:W-:Y:S01]  /*0140*/  UMOV UR4, 0x80 ;  /* 0x0000008000047882 */ /* 0x000fe20000000000 */
[----:B------:R-:W-:Y:S01]  /*0150*/  UMOV UR7, 0x200 ;  /* 0x0000020000077882 */ /* 0x000fe20000000000 */
[----:B------:R-:W-:Y:S01]  /*0160*/  SHF.R.U32.HI R3, RZ, 0x7, R0 ;  /* 0x00000007ff037819 */ /* 0x000fe20000011600 */
[----:B------:R-:W1:Y:S01]  /*0170*/  @UP0 S2UR UR8, SR_CgaCtaId ;  /* 0x00000000000809c3 */ /* 0x000e620000008800 */
[----:B------:R-:W-:Y:S01]  /*0180*/  @UP0 UMOV UR6, 0x400 ;  /* 0x0000040000060882 */ /* 0x000fe20000000000 */
[----:B------:R-:W-:-:S04]  /*0190*/  @UP0 UIADD3 UR4, -UR4, 0x100000, URZ ;  /* 0x0010000004040890 */ /* 0x000fc8000fffe13f */
[----:B------:R-:W-:Y:S02]  /*01a0*/  @UP0 USHF.L.U32 UR5, UR4, 0xb, URZ ;  /* 0x0000000b04050899 */ /* 0x000fe4000800063f */
[----:B------:R-:W-:Y:S01]  /*01b0*/  @UP0 USHF.L.U32 UR4, UR4, 0x1, URZ ;  /* 0x0000000104040899 */ /* 0x000fe2000800063f */
[----:B------:R-:W-:Y:S01]  /*01c0*/  VOTEU.ANY UP1, P0 ;  /* 0x00000000003f7886 */ /* 0x000fe20000020100 */
[----:B------:R-:W2:Y:S01]  /*01d0*/  SHFL.IDX PT, R3, R3, RZ, 0x1f ;  /* 0x00001fff03037589 */ /* 0x000ea200000e0000 */
[----:B0-----:R-:W-:Y:S01]  /*01e0*/  ISETP.NE.AND P1, PT, R4, RZ, PT ;  /* 0x000000ff0400720c */ /* 0x001fe20003f25270 */
[----:B-1----:R-:W-:Y:S02]  /*01f0*/  @UP0 ULEA UR8, UR8, UR6, 0x18 ;  /* 0x0000000608080291 */ /* 0x002fe4000f8ec03f */
[----:B------:R-:W-:-:S04]  /*0200*/  @UP0 UIADD3 UR6, -UR7, 0x100000, URZ ;  /* 0x0010000007060890 */ /* 0x000fc8000fffe13f */
[----:B------:R-:W-:Y:S02]  /*0210*/  @UP0 USHF.L.U32 UR7, UR6, 0xb, URZ ;  /* 0x0000000b06070899 */ /* 0x000fe4000800063f */
[----:B------:R-:W-:Y:S01]  /*0220*/  @UP0 USHF.L.U32 UR6, UR6, 0x1, URZ ;  /* 0x0000000106060899 */ /* 0x000fe2000800063f */
[----:B------:R-:W-:Y:S01]  /*0230*/  VOTEU.ANY UP0, P0 ;  /* 0x00000000003f7886 */ /* 0x000fe20000000100 */
[----:B------:R-:W0:Y:S04]  /*0240*/  FENCE.VIEW.ASYNC.S ;  /* 0x00000000000073c6 */ /* 0x000e280000000000 */
[----:B0-----:R0:W1:Y:S06]  /*0250*/  @UP0 SYNCS.EXCH.64 URZ, [UR8+0x36800], UR4 ;  /* 0x03680004083f05b2 */ /* 0x00106c0008000100 */
[----:B------:R0:W3:Y:S01]  /*0260*/  @UP1 SYNCS.EXCH.64 URZ, [UR8+0x36820], UR6 ;  /* 0x03682006083f15b2 */ /* 0x0000e20008000100 */
[----:B--2---:R-:W-:Y:S05]  /*0270*/  @P1 BRA `(.L_x_177) ;  /* 0x0000000000481947 */ /* 0x004fea0003800000 */
[----:B0-----:R-:W0:Y:S01]  /*0280*/  S2UR UR5, SR_CgaCtaId ;  /* 0x00000000000579c3 */ /* 0x001e220000008800 */
[----:B------:R-:W-:Y:S01]  /*0290*/  UMOV UR4, 0x400 ;  /* 0x0000040000047882 */ /* 0x000fe20000000000 */
[----:B------:R-:W-:Y:S01]  /*02a0*/  UMOV UR6, 0x1 ;  /* 0x0000000100067882 */ /* 0x000fe20000000000 */
[----:B------:R-:W-:Y:S01]  /*02b0*/  UMOV UR7, 0x4 ;  /* 0x0000000400077882 */ /* 0x000fe20000000000 */
[----:B------:R-:W-:Y:S01]  /*02c0*/  ELECT P0, URZ, PT ;  /* 0x00000000003f782f */ /* 0x000fe20003800000 */
[----:B0-----:R-:W-:Y:S02]  /*02d0*/  ULEA UR8, UR5, UR4, 0x18 ;  /* 0x0000000405087291 */ /* 0x001fe4000f8ec03f */
[----:B------:R-:W-:-:S04]  /*02e0*/  UIADD3 UR4, -UR6, 0x100000, URZ ;  /* 0x0010000006047890 */ /* 0x000fc8000fffe13f */
[----:B------:R-:W-:Y:S02]  /*02f0*/  USHF.L.U32 UR5, UR4, 0xb, URZ ;  /* 0x0000000b04057899 */ /* 0x000fe4000800063f */
[----:B------:R-:W-:Y:S02]  /*0300*/  USHF.L.U32 UR4, UR4, 0x1, URZ ;  /* 0x0000000104047899 */ /* 0x000fe4000800063f */
[----:B------:R-:W-:-:S04]  /*0310*/  UIADD3 UR6, -UR7, 0x100000, URZ ;  /* 0x0010000007067890 */ /* 0x000fc8000fffe13f */
[----:B------:R-:W-:Y:S02]  /*0320*/  USHF.L.U32 UR7, UR6, 0xb, URZ ;  /* 0x0000000b06077899 */ /* 0x000fe4000800063f */
[----:B------:R-:W-:Y:S01]  /*0330*/  USHF.L.U32 UR6, UR6, 0x1, URZ ;  /* 0x0000000106067899 */ /* 0x000fe2000800063f */
[----:B------:R-:W0:Y:S03]  /*0340*/  FENCE.VIEW.ASYNC.S ;  /* 0x00000000000073c6 */ /* 0x000e260000000000 */
[----:B0-----:R2:W4:Y:S08]  /*0350*/  SYNCS.EXCH.64 URZ, [UR8+0x36830], UR4 ;  /* 0x03683004083f75b2 */ /* 0x0015300008000100 */
[----:B------:R2:W0:Y:S01]  /*0360*/  SYNCS.EXCH.64 URZ, [UR8+0x36840], UR6 ;  /* 0x03684006083f75b2 */ /* 0x0004220008000100 */
[----:B------:R2:W0:Y:S01]  /*0370*/  SYNCS.EXCH.64 URZ, [UR8+0x36838], UR4 ;  /* 0x03683804083f75b2 */ /* 0x0004220008000100 */
[----:B------:R2:W0:Y:S02]  /*0380*/  SYNCS.EXCH.64 URZ, [UR8+0x36848], UR6 ;  /* 0x03684806083f75b2 */ /* 0x0004240008000100 */
[----:B--2---:R-:W-:Y:S01]  /*0390*/  NOP ;  /* 0x0000000000007918 */ /* 0x004fe20000000000 */
.L_x_177:
[----:B0-----:R-:W0:Y:S01]  /*03a0*/  S2UR UR4, SR_CTAID.Y ;  /* 0x00000000000479c3 */ /* 0x001e220000002600 */
[----:B------:R-:W2:Y:S01]  /*03b0*/  SHFL.IDX PT, R8, R2, RZ, 0x1f ;  /* 0x00001fff02087589 */ /* 0x000ea200000e0000 */
[----:B------:R-:W-:Y:S01]  /*03c0*/  ULDC UR5, c[0x0][0x154] ;  /* 0x0000550000057ab9 */ /* 0x000fe20000000800 */
[----:B------:R-:W-:-:S05]  /*03d0*/  NOP ;  /* 0x0000000000007918 */ /* 0x000fca0000000000 */
[----:B------:R-:W5:Y:S08]  /*03e0*/  S2UR UR6, SR_CTAID.X ;  /* 0x00000000000679c3 */ /* 0x000f700000002500 */
[----:B------:R-:W1:Y:S01]  /*03f0*/  LDC R9, c[0x0][0x148] ;  /* 0x00005200ff097b82 */ /* 0x000e620000000800 */
[----:B0-----:R-:W-:Y:S02]  /*0400*/  I2FP.F32.U32 R5, UR4 ;  /* 0x0000000400057c45 */ /* 0x001fe40008201000 */
[----:B--2---:R-:W-:-:S03]  /*0410*/  ISETP.NE.AND P0, PT, R8, RZ, PT ;  /* 0x000000ff0800720c */ /* 0x004fc60003f05270 */
[----:B------:R-:W-:Y:S01]  /*0420*/  FMUL R7, R5, UR5 ;  /* 0x0000000505077c20 */ /* 0x000fe20008400000 */
[----:B------:R-:W-:Y:S02]  /*0430*/  SHF.R.S32.HI R5, RZ, 0x1f, R0 ;  /* 0x0000001fff057819 */ /* 0x000fe40000011400 */
[----:B-----5:R-:W-:Y:S02]  /*0440*/  I2FP.F32.U32 R6, UR6 ;  /* 0x0000000600067c45 */ /* 0x020fe40008201000 */
[----:B------:R-:W-:Y:S01]  /*0450*/  LEA.HI R5, R5, R0, RZ, 0x7 ;  /* 0x0000000005057211 */ /* 0x000fe200078f38ff */
[----:B------:R-:W0:Y:S02]  /*0460*/  F2I.U32.TRUNC.NTZ R7, R7 ;  /* 0x0000000700077305 */ /* 0x000e24000020f000 */
[----:B0-----:R-:W-:-:S04]  /*0470*/  IMAD.MOV R10, RZ, RZ, -R7 ;  /* 0x000000ffff0a7224 */ /* 0x001fc800078e0a07 */
[----:B-1----:R-:W-:Y:S01]  /*0480*/  IMAD R13, R9, R10, UR4 ;  /* 0x00000004090d7e24 */ /* 0x002fe2000f8e020a */
[----:B------:R-:W-:Y:S02]  /*0490*/  ULDC UR4, c[0x0][0x150] ;  /* 0x0000540000047ab9 */ /* 0x000fe40000000800 */
[----:B------:R-:W-:Y:S01]  /*04a0*/  FMUL R10, R6, UR4 ;  /* 0x00000004060a7c20 */ /* 0x000fe20008400000 */
[----:B------:R-:W-:Y:S06]  /*04b0*/  @P0 BRA `(.L_x_178) ;  /* 0x0000000000480947 */ /* 0x000fec0003800000 */
[----:B------:R-:W0:Y:S01]  /*04c0*/  S2UR UR5, SR_CgaCtaId ;  /* 0x00000000000579c3 */ /* 0x000e220000008800 */
        /* <DEDUP_REMOVED lines=12> */
[----:B0-----:R0:W1:Y:S08]  /*0590*/  SYNCS.EXCH.64 URZ, [UR8+0x36850], UR4 ;  /* 0x03685004083f75b2 */ /* 0x0010700008000100 */
[----:B------:R0:W2:Y:S01]  /*05a0*/  SYNCS.EXCH.64 URZ, [UR8+0x36860], UR6 ;  /* 0x03686006083f75b2 */ /* 0x0000a20008000100 */
[----:B------:R0:W0:Y:S01]  /*05b0*/  SYNCS.EXCH.64 URZ, [UR8+0x36858], UR4 ;  /* 0x03685804083f75b2 */ /* 0x0000220008000100 */
[----:B------:R0:W0:Y:S01]  /*05c0*/  SYNCS.EXCH.64 URZ, [UR8+0x36868], UR6 ;  /* 0x03686806083f75b2 */ /* 0x0000220008000100 */
[----:B------:R-:W-:Y:S01]  /*05d0*/  NOP ;  /* 0x0000000000007918 */ /* 0x000fe20000000000 */
.L_x_178:
[----:B------:R-:W5:Y:S01]  /*05e0*/  SHFL.IDX PT, R9, R2, RZ, 0x1f ;  /* 0x00001fff02097589 */ /* 0x000f6200000e0000 */
[----:B------:R-:W-:Y:S01]  /*05f0*/  LOP3.LUT R5, R5, 0xffffff80, RZ, 0xc0, !PT ;  /* 0xffffff8005057812 */ /* 0x000fe200078ec0ff */
[----:B------:R-:W0:Y:S01]  /*0600*/  LDC R12, c[0x0][0x144] ;  /* 0x00005100ff0c7b82 */ /* 0x000e220000000800 */
[----:B------:R-:W0:Y:S01]  /*0610*/  F2I.U32.TRUNC.NTZ R10, R10 ;  /* 0x0000000a000a7305 */ /* 0x000e22000020f000 */
[----:B------:R-:W-:Y:S01]  /*0620*/  SHF.R.S32.HI R11, RZ, 0x1f, R8 ;  /* 0x0000001fff0b7819 */ /* 0x000fe20000011408 */
[----:B------:R-:W-:Y:S01]  /*0630*/  NOP ;  /* 0x0000000000007918 */ /* 0x000fe20000000000 */
[----:B------:R-:W-:-:S05]  /*0640*/  IMAD.IADD R5, R0, 0x1, -R5 ;  /* 0x0000000100057824 */ /* 0x000fca00078e0a05 */
[----:B------:R-:W-:-:S04]  /*0650*/  SHF.R.S32.HI R6, RZ, 0x1f, R5 ;  /* 0x0000001fff067819 */ /* 0x000fc80000011405 */
[----:B------:R-:W-:-:S04]  /*0660*/  LEA.HI R6, R6, R5, RZ, 0x3 ;  /* 0x0000000506067211 */ /* 0x000fc800078f18ff */
[--C-:B------:R-:W-:Y:S02]  /*0670*/  SHF.R.S32.HI R7, RZ, 0x3, R6.reuse ;  /* 0x00000003ff077819 */ /* 0x100fe40000011406 */
[----:B------:R-:W-:Y:S02]  /*0680*/  SHF.R.S32.HI R6, RZ, 0x1f, R6 ;  /* 0x0000001fff067819 */ /* 0x000fe40000011406 */
[----:B-----5:R-:W-:Y:S02]  /*0690*/  ISETP.NE.AND P0, PT, R9, RZ, PT ;  /* 0x000000ff0900720c */ /* 0x020fe40003f05270 */
[----:B------:R-:W-:Y:S02]  /*06a0*/  LEA.HI R6, R6, R7, RZ, 0x2 ;  /* 0x0000000706067211 */ /* 0x000fe400078f10ff */
[----:B------:R-:W-:Y:S02]  /*06b0*/  SHF.R.S32.HI R9, RZ, 0x1f, R4 ;  /* 0x0000001fff097819 */ /* 0x000fe40000011404 */
[----:B------:R-:W-:-:S02]  /*06c0*/  LOP3.LUT R6, R6, 0xfffffffc, RZ, 0xc0, !PT ;  /* 0xfffffffc06067812 */ /* 0x000fc400078ec0ff */
[----:B------:R-:W-:-:S05]  /*06d0*/  LEA.HI R9, R9, R4, RZ, 0x2 ;  /* 0x0000000409097211 */ /* 0x000fca00078f10ff */
[----:B------:R-:W-:Y:S05]  /*06e0*/  @P0 BRA `(.L_x_179) ;  /* 0x0000000000480947 */ /* 0x000fea0003800000 */
[----:B0-----:R-:W0:Y:S01]  /*06f0*/  S2UR UR5, SR_CgaCtaId ;  /* 0x00000000000579c3 */ /* 0x001e220000008800 */
[----:B------:R-:W-:Y:S01]  /*0700*/  UMOV UR4, 0x400 ;  /* 0x0000040000047882 */ /* 0x000fe20000000000 */
[----:B------:R-:W-:Y:S01]  /*0710*/  UMOV UR6, 0x1 ;  /* 0x0000000100067882 */ /* 0x000fe20000000000 */
[----:B------:R-:W-:Y:S01]  /*0720*/  UMOV UR9, 0x2 ;  /* 0x0000000200097882 */ /* 0x000fe20000000000 */
[----:B------:R-:W-:-:S04]  /*0730*/  UIADD3 UR6, -UR6, 0x100000, URZ ;  /* 0x0010000006067890 */ /* 0x000fc8000fffe13f */
[----:B------:R-:W-:Y:S02]  /*0740*/  USHF.L.U32 UR7, UR6, 0xb, URZ ;  /* 0x0000000b06077899 */ /* 0x000fe4000800063f */
[----:B------:R-:W-:Y:S01]  /*0750*/  USHF.L.U32 UR6, UR6, 0x1, URZ ;  /* 0x0000000106067899 */ /* 0x000fe2000800063f */
[----:B------:R-:W-:Y:S01]  /*0760*/  ELECT P0, URZ, PT ;  /* 0x00000000003f782f */ /* 0x000fe20003800000 */
[----:B0-----:R-:W-:Y:S02]  /*0770*/  ULEA UR8, UR5, UR4, 0x18 ;  /* 0x0000000405087291 */ /* 0x001fe4000f8ec03f */
[----:B------:R-:W-:-:S04]  /*0780*/  UIADD3 UR4, -UR9, 0x100000, URZ ;  /* 0x0010000009047890 */ /* 0x000fc8000fffe13f */
[----:B------:R-:W-:Y:S02]  /*0790*/  USHF.L.U32 UR5, UR4, 0xb, URZ ;  /* 0x0000000b04057899 */ /* 0x000fe4000800063f */
[----:B------:R-:W-:Y:S01]  /*07a0*/  USHF.L.U32 UR4, UR4, 0x1, URZ ;  /* 0x0000000104047899 */ /* 0x000fe2000800063f */
[----:B------:R-:W0:Y:S03]  /*07b0*/  FENCE.VIEW.ASYNC.S ;  /* 0x00000000000073c6 */ /* 0x000e260000000000 */
[----:B0-----:R0:W0:Y:S08]  /*07c0*/  SYNCS.EXCH.64 URZ, [UR8+0x36870], UR6 ;  /* 0x03687006083f75b2 */ /* 0x0010300008000100 */
[----:B------:R0:W0:Y:S01]  /*07d0*/  SYNCS.EXCH.64 URZ, [UR8+0x36880], UR4 ;  /* 0x03688004083f75b2 */ /* 0x0000220008000100 */
[----:B------:R0:W0:Y:S01]  /*07e0*/  SYNCS.EXCH.64 URZ, [UR8+0x36878], UR6 ;  /* 0x03687806083f75b2 */ /* 0x0000220008000100 */
[----:B------:R0:W0:Y:S01]  /*07f0*/  SYNCS.EXCH.64 URZ, [UR8+0x36888], UR4 ;  /* 0x03688804083f75b2 */ /* 0x0000220008000100 */
[----:B------:R-:W-:Y:S01]  /*0800*/  NOP ;  /* 0x0000000000007918 */ /* 0x000fe20000000000 */
.L_x_179:
[----:B------:R-:W5:Y:S01]  /*0810*/  SHFL.IDX PT, R14, R2, RZ, 0x1f ;  /* 0x00001fff020e7589 */ /* 0x000f6200000e0000 */
[----:B------:R-:W-:Y:S01]  /*0820*/  LEA.HI R11, R11, R8, RZ, 0x2 ;  /* 0x000000080b0b7211 */ /* 0x000fe200078f10ff */
[----:B0-----:R-:W0:Y:S01]  /*0830*/  S2UR UR4, SR_CTAID.X ;  /* 0x00000000000479c3 */ /* 0x001e220000002500 */
[----:B------:R-:W-:Y:S01]  /*0840*/  LOP3.LUT R9, R9, 0x3ffffffc, RZ, 0xc0, !PT ;  /* 0x3ffffffc09097812 */ /* 0x000fe200078ec0ff */
[----:B------:R-:W-:Y:S01]  /*0850*/  IMAD.IADD R6, R7, 0x1, -R6 ;  /* 0x0000000107067824 */ /* 0x000fe200078e0a06 */
[----:B------:R-:W-:Y:S01]  /*0860*/  LOP3.LUT R11, R11, 0x3ffffffc, RZ, 0xc0, !PT ;  /* 0x3ffffffc0b0b7812 */ /* 0x000fe200078ec0ff */
[----:B------:R-:W-:Y:S01]  /*0870*/  IMAD.MOV R7, RZ, RZ, -R10 ;  /* 0x000000ffff077224 */ /* 0x000fe200078e0a0a */
[----:B------:R-:W-:Y:S01]  /*0880*/  NOP ;  /* 0x0000000000007918 */ /* 0x000fe20000000000 */
[----:B------:R-:W-:Y:S02]  /*0890*/  IMAD.IADD R9, R4, 0x1, -R9 ;  /* 0x0000000104097824 */ /* 0x000fe400078e0a09 */
[----:B------:R-:W-:-:S02]  /*08a0*/  IMAD.IADD R11, R8, 0x1, -R11 ;  /* 0x00000001080b7824 */ /* 0x000fc400078e0a0b */
[----:B------:R-:W1:Y:S01]  /*08b0*/  LDC R8, c[0x0][0x140] ;  /* 0x00005000ff087b82 */ /* 0x000e620000000800 */
[--C-:B------:R-:W-:Y:S02]  /*08c0*/  IMAD R9, R9, 0x4, R6.reuse ;  /* 0x0000000409097824 */ /* 0x100fe400078e0206 */
[----:B------:R-:W-:-:S03]  /*08d0*/  IMAD R11, R11, 0x4, R6 ;  /* 0x000000040b0b7824 */ /* 0x000fc600078e0206 */
[----:B------:R-:W-:Y:S02]  /*08e0*/  LEA.HI R4, R9, R9, RZ, 0x1 ;  /* 0x0000000909047211 */ /* 0x000fe400078f08ff */
[----:B------:R-:W-:Y:S02]  /*08f0*/  LEA.HI R6, R11, R11, RZ, 0x1 ;  /* 0x0000000b0b067211 */ /* 0x000fe400078f08ff */
[----:B------:R-:W-:Y:S02]  /*0900*/  LOP3.LUT R4, R4, 0xfffffffe, RZ, 0xc0, !PT ;  /* 0xfffffffe04047812 */ /* 0x000fe400078ec0ff */
[----:B-----5:R-:W-:Y:S01]  /*0910*/  ISETP.NE.AND P0, PT, R14, RZ, PT ;  /* 0x000000ff0e00720c */ /* 0x020fe20003f05270 */
[----:B0-----:R-:W-:Y:S01]  /*0920*/  IMAD R7, R12, R7, UR4 ;  /* 0x000000040c077e24 */ /* 0x001fe2000f8e0207 */
[----:B------:R-:W-:Y:S01]  /*0930*/  LOP3.LUT R6, R6, 0xfffffffe, RZ, 0xc0, !PT ;  /* 0xfffffffe06067812 */ /* 0x000fe200078ec0ff */
[----:B------:R-:W-:-:S04]  /*0940*/  IMAD.IADD R4, R9, 0x1, -R4 ;  /* 0x0000000109047824 */ /* 0x000fc800078e0a04 */
[----:B------:R-:W-:Y:S01]  /*0950*/  IMAD.IADD R6, R11, 0x1, -R6 ;  /* 0x000000010b067824 */ /* 0x000fe200078e0a06 */
[----:B------:R-:W-:-:S05]  /*0960*/  ISETP.NE.AND P4, PT, R4, R7, PT ;  /* 0x000000070400720c */ /* 0x000fca0003f85270 */
[----:B------:R-:W-:Y:S08]  /*0970*/  @P0 BRA `(.L_x_180) ;  /* 0x0000000000480947 */ /* 0x000ff00003800000 */
        /* <DEDUP_REMOVED lines=18> */
.L_x_180:
[----:B------:R-:W5:Y:S01]  /*0aa0*/  SHFL.IDX PT, R10, R2, RZ, 0x1f ;  /* 0x00001fff020a7589 */ /* 0x000f6200000e0000 */
[----:B------:R-:W-:Y:S01]  /*0ab0*/  IMAD.SHL.U32 R22, R9, 0x4, RZ ;  /* 0x0000000409167824 */ /* 0x000fe200078e00ff */
[----:B------:R-:W-:Y:S01]  /*0ac0*/  ISETP.NE.AND P3, PT, R6, R7, PT ;  /* 0x000000070600720c */ /* 0x000fe20003f65270 */
[----:B------:R-:W-:Y:S01]  /*0ad0*/  IMAD.SHL.U32 R6, R11, 0x4, RZ ;  /* 0x000000040b067824 */ /* 0x000fe200078e00ff */
[----:B------:R-:W-:Y:S01]  /*0ae0*/  LOP3.LUT P0, RZ, R5, 0x7, RZ, 0xc0, !PT ;  /* 0x0000000705ff7812 */ /* 0x000fe2000780c0ff */
[----:B------:R-:W-:Y:S01]  /*0af0*/  IMAD.MOV.U32 R18, RZ, RZ, 0x1 ;  /* 0x00000001ff127424 */ /* 0x000fe200078e00ff */
[----:B------:R-:W-:Y:S01]  /*0b00*/  LOP3.LUT R22, R9, 0xc, R22, 0x78, !PT ;  /* 0x0000000c09167812 */ /* 0x000fe200078e7816 */
[----:B------:R-:W-:Y:S01]  /*0b10*/  IMAD.MOV.U32 R17, RZ, RZ, 0x1 ;  /* 0x00000001ff117424 */ /* 0x000fe200078e00ff */
[----:B------:R-:W-:Y:S01]  /*0b20*/  LOP3.LUT R19, R11, 0xc, R6, 0x78, !PT ;  /* 0x0000000c0b137812 */ /* 0x000fe200078e7806 */
[----:B------:R-:W-:Y:S01]  /*0b30*/  NOP ;  /* 0x0000000000007918 */ /* 0x000fe20000000000 */
[----:B------:R-:W-:-:S02]  /*0b40*/  @P4 LEA.HI R4, R22, R22, RZ, 0x1 ;  /* 0x0000001616044211 */ /* 0x000fc400078f08ff */
[----:B------:R-:W-:Y:S02]  /*0b50*/  ISETP.LT.U32.AND P6, PT, R22, 0x2, !P0 ;  /* 0x000000021600780c */ /* 0x000fe400047c1070 */
[----:B------:R-:W-:Y:S02]  /*0b60*/  @P4 SHF.R.S32.HI R4, RZ, 0x1, R4 ;  /* 0x00000001ff044819 */ /* 0x000fe40000011404 */
[----:B------:R-:W-:Y:S02]  /*0b70*/  @P3 LEA.HI R6, R19, R19, RZ, 0x1 ;  /* 0x0000001313063211 */ /* 0x000fe400078f08ff */
[----:B------:R-:W-:Y:S02]  /*0b80*/  @P4 ISETP.NE.AND P5, PT, R4, R13, PT ;  /* 0x0000000d0400420c */ /* 0x000fe40003fa5270 */
[----:B------:R-:W-:Y:S02]  /*0b90*/  @P3 SHF.R.S32.HI R6, RZ, 0x1, R6 ;  /* 0x00000001ff063819 */ /* 0x000fe40000011406 */
[----:B------:R-:W-:-:S02]  /*0ba0*/  @P4 SEL R18, RZ, 0x1, P5 ;  /* 0x00000001ff124807 */ /* 0x000fc40002800000 */
[----:B-----5:R-:W-:Y:S02]  /*0bb0*/  ISETP.NE.AND P5, PT, R10, RZ, PT ;  /* 0x000000ff0a00720c */ /* 0x020fe40003fa5270 */
[----:B------:R-:W-:Y:S02]  /*0bc0*/  ISETP.NE.AND P2, PT, R3, RZ, PT ;  /* 0x000000ff0300720c */ /* 0x000fe40003f45270 */
[----:B------:R-:W-:Y:S02]  /*0bd0*/  @P3 ISETP.NE.AND P4, PT, R6, R13, PT ;  /* 0x0000000d0600320c */ /* 0x000fe40003f85270 */
[----:B------:R-:W-:Y:S02]  /*0be0*/  SEL R3, RZ, 0x1, !P6 ;  /* 0x00000001ff037807 */ /* 0x000fe40007000000 */
[----:B------:R-:W-:Y:S02]  /*0bf0*/  ISETP.LT.U32.AND P0, PT, R19, 0x2, !P0 ;  /* 0x000000021300780c */ /* 0x000fe40004701070 */
[----:B-1----:R-:W-:-:S02]  /*0c00*/  ISETP.EQ.U32.AND P1, PT, R8, 0x1, PT ;  /* 0x000000010800780c */ /* 0x002fc40003f22070 */
[----:B------:R-:W-:Y:S02]  /*0c10*/  LOP3.LUT R18, R18, R3, RZ, 0xc0, !PT ;  /* 0x0000000312127212 */ /* 0x000fe400078ec0ff */
[----:B------:R-:W-:Y:S02]  /*0c20*/  SEL R4, RZ, 0x1, !P0 ;  /* 0x00000001ff047807 */ /* 0x000fe40004000000 */
[----:B------:R-:W-:Y:S01]  /*0c30*/  @P3 SEL R17, RZ, 0x1, P4 ;  /* 0x00000001ff113807 */ /* 0x000fe20002000000 */
[----:B------:R-:W-:Y:S06]  /*0c40*/  @P5 BRA `(.L_x_181) ;  /* 0x0000000000485947 */ /* 0x000fec0003800000 */
        /* <DEDUP_REMOVED lines=16> */
[----:B------:R1:W0:Y:S02]  /*0d50*/  SYNCS.EXCH.64 URZ, [UR8+0x368c8], UR6 ;  /* 0x0368c806083f75b2 */ /* 0x0002240008000100 */
[----:B-1----:R-:W-:Y:S01]  /*0d60*/  NOP ;  /* 0x0000000000007918 */ /* 0x002fe20000000000 */
.L_x_181:
[----:B------:R-:W-:Y:S01]  /*0d70*/  LOP3.LUT R17, R17, R4, RZ, 0xc0, !PT ;  /* 0x0000000411117212 */ /* 0x000fe200078ec0ff */
[----:B------:R-:W-:Y:S01]  /*0d80*/  NOP ;  /* 0x0000000000007918 */ /* 0x000fe20000000000 */
[----:B------:R-:W-:Y:S05]  /*0d90*/  @!P1 BRA `(.L_x_182) ;  /* 0x0000000000089947 */ /* 0x000fea0003800000 */
[----:B0-234-:R-:W-:Y:S01]  /*0da0*/  UCGABAR_ARV ;  /* 0x00000000000079c7 */ /* 0x01dfe20008000000 */
[----:B------:R-:W-:Y:S05]  /*0db0*/  BRA `(.L_x_183) ;  /* 0x0000000000047947 */ /* 0x000fea0003800000 */
.L_x_182:
[----:B0-234-:R-:W-:Y:S01]  /*0dc0*/  NOP ;  /* 0x0000000000007918 */ /* 0x01dfe20000000000 */
.L_x_183:
[----:B------:R-:W-:Y:S05]  /*0dd0*/  @!P1 BRA `(.L_x_184) ;  /* 0x00000000000c9947 */ /* 0x000fea0003800000 */
[----:B------:R-:W-:Y:S01]  /*0de0*/  UCGABAR_WAIT ;  /* 0x0000000000007dc7 */ /* 0x000fe20008000000 */
[----:B------:R-:W-:Y:S01]  /*0df0*/  CCTL.IVALL ;  /* 0x00000000ff00798f */ /* 0x000fe20002000000 */
[----:B------:R-:W-:Y:S05]  /*0e00*/  BRA `(.L_x_185) ;  /* 0x0000000000047947 */ /* 0x000fea0003800000 */
.L_x_184:
[----:B------:R-:W-:Y:S06]  /*0e10*/  BAR.SYNC.DEFER_BLOCKING 0x0 ;  /* 0x0000000000007b1d */ /* 0x000fec0000010000 */
.L_x_185:
[----:B------:R-:W-:Y:S01]  /*0e20*/  IMAD.MOV.U32 R3, RZ, RZ, 0x1 ;  /* 0x00000001ff037424 */ /* 0x000fe200078e00ff */
[----:B------:R-:W-:-:S04]  /*0e30*/  ULDC.64 UR60, c[0x0][0x208] ;  /* 0x00008200003c7ab9 */ /* 0x000fc80000000a00 */
[----:B------:R-:W-:-:S05]  /*0e40*/  SEL R3, R3, 0x2, !P2 ;  /* 0x0000000203037807 */ /* 0x000fca0005000000 */
[----:B------:R0:W-:Y:S01]  /*0e50*/  STL [R1+0x2c], R3 ;  /* 0x00002c0301007387 */ /* 0x0001e20000100800 */
[----:B------:R-:W-:Y:S05]  /*0e60*/  @!P2 BRA `(.L_x_186) ;  /* 0x000000b800d4a947 */ /* 0x000fea0003800000 */
.L_x_187:
        /* <DEDUP_REMOVED lines=26> */
[----:B------:R-:W-:Y:S01]  /*1010*/  SHF.R.S32.HI R7, RZ, 0x1f, R210 ;  /* 0x0000001fff077819 */ /* 0x000fe200000114d2 */
[----:B------:R-:W-:Y:S01]  /*1020*/  IMAD.IADD R13, R0, 0x1, -R13 ;  /* 0x00000001000d7824 */ /* 0x000fe200078e0a0d */
        /* <DEDUP_REMOVED lines=9> */
[----:B------:R-:W-:Y:S01]  /*10c0*/  IMAD.IADD R206, R0, 0x1, -R15 ;  /* 0x0000000100ce7824 */ /* 0x000fe200078e0a0f */
[----:B------:R-:W-:Y:S02]  /*10d0*/  LOP3.LUT R11, R11, 0xfffffff8, RZ, 0xc0, !PT ;  /* 0xfffffff80b0b7812 */ /* 0x000fe400078ec0ff */
[----:B------:R-:W-:Y:S01]  /*10e0*/  LEA.HI R5, R5, R214, RZ, 0x1 ;  /* 0x000000d605057211 */ /* 0x000fe200078f08ff */
[----:B------:R-:W-:Y:S01]  /*10f0*/  IMAD.SHL.U32 R23, R206, 0x8, RZ ;  /* 0x00000008ce177824 */ /* 0x000fe200078e00ff */
[----:B------:R-:W-:Y:S01]  /*1100*/  LEA.HI R7, R7, R210, RZ, 0x5 ;  /* 0x000000d207077211 */ /* 0x000fe200078f28ff */
[----:B------:R-:W-:Y:S01]  /*1110*/  IMAD.IADD R8, R8, 0x1, -R11 ;  /* 0x0000000108087824 */ /* 0x000fe200078e0a0b */
[----:B------:R-:W-:Y:S01]  /*1120*/  LOP3.LUT R6, R6, 0xfffffc00, RZ, 0xc0, !PT ;  /* 0xfffffc0006067812 */ /* 0x000fe200078ec0ff */
[C---:B------:R-:W-:Y:S01]  /*1130*/  VIADD R205, R23.reuse, 0x40 ;  /* 0x0000004017cd7836 */ /* 0x040fe20000000000 */
[----:B------:R-:W-:Y:S01]  /*1140*/  LEA.HI R4, R4, R9, RZ, 0x1 ;  /* 0x0000000904047211 */ /* 0x000fe200078f08ff */
[----:B------:R-:W-:Y:S01]  /*1150*/  VIADD R204, R23, 0x80 ;  /* 0x0000008017cc7836 */ /* 0x000fe20000000000 */
[----:B------:R-:W-:Y:S01]  /*1160*/  LEA.HI R0, R13, R13, RZ, 0x1 ;  /* 0x0000000d0d007211 */ /* 0x000fe200078f08ff */
[----:B------:R-:W-:Y:S01]  /*1170*/  IMAD R217, R3, 0x40, R6 ;  /* 0x0000004003d97824 */ /* 0x000fe200078e0206 */
[----:B------:R-:W-:-:S02]  /*1180*/  LOP3.LUT R5, R5, 0x3fffffe, RZ, 0xc0, !PT ;  /* 0x03fffffe05057812 */ /* 0x000fc400078ec0ff */
[----:B------:R-:W-:Y:S02]  /*1190*/  SHF.R.S32.HI R7, RZ, 0x5, R7 ;  /* 0x00000005ff077819 */ /* 0x000fe40000011407 */
[----:B------:R-:W-:Y:S01]  /*11a0*/  LOP3.LUT R4, R4, 0x1ffffffe, RZ, 0xc0, !PT ;  /* 0x1ffffffe04047812 */ /* 0x000fe200078ec0ff */
[----:B------:R-:W-:Y:S01]  /*11b0*/  IMAD.IADD R5, R214, 0x1, -R5 ;  /* 0x00000001d6057824 */ /* 0x000fe200078e0a05 */
[----:B------:R-:W-:Y:S01]  /*11c0*/  LOP3.LUT R3, R2, 0x7ffffffc, RZ, 0xc0, !PT ;  /* 0x7ffffffc02037812 */ /* 0x000fe200078ec0ff */
[----:B------:R-:W-:Y:S01]  /*11d0*/  IMAD R8, R7, 0x10, R8 ;  /* 0x0000001007087824 */ /* 0x000fe200078e0208 */
[----:B------:R-:W-:Y:S01]  /*11e0*/  LOP3.LUT R0, R0, 0x1ffffffe, RZ, 0xc0, !PT ;  /* 0x1ffffffe00007812 */ /* 0x000fe200078ec0ff */
[----:B------:R-:W-:Y:S01]  /*11f0*/  IMAD.IADD R4, R9, 0x1, -R4 ;  /* 0x0000000109047824 */ /* 0x000fe200078e0a04 */
[----:B------:R-:W-:Y:S01]  /*1200*/  SHF.R.S32.HI R209, RZ, 0x3, R209 ;  /* 0x00000003ffd17819 */ /* 0x000fe200000114d1 */
[----:B------:R-:W-:Y:S01]  /*1210*/  IMAD.IADD R3, R210, 0x1, -R3 ;  /* 0x00000001d2037824 */ /* 0x000fe200078e0a03 */
[----:B------:R-:W-:Y:S01]  /*1220*/  SHF.R.S32.HI R220, RZ, 0x1f, R205 ;  /* 0x0000001fffdc7819 */ /* 0x000fe200000114cd */
[----:B------:R-:W-:Y:S01]  /*1230*/  IMAD.IADD R0, R13, 0x1, -R0 ;  /* 0x000000010d007824 */ /* 0x000fe200078e0a00 */
[----:B------:R-:W-:Y:S01]  /*1240*/  SHF.R.S32.HI R219, RZ, 0x1f, R204 ;  /* 0x0000001fffdb7819 */ /* 0x000fe200000114cc */
[----:B------:R-:W-:-:S02]  /*1250*/  IMAD R215, R5, 0x40, R8 ;  /* 0x0000004005d77824 */ /* 0x000fc400078e0208 */
[----:B------:R-:W-:Y:S02]  /*1260*/  IMAD R217, R4, 0x8, R217 ;  /* 0x0000000804d97824 */ /* 0x000fe400078e02d9 */
[----:B------:R-:W-:Y:S02]  /*1270*/  IMAD R218, R3, R218, 0x70 ;  /* 0x0000007003da7424 */ /* 0x000fe400078e02da */
[----:B------:R-:W-:Y:S01]  /*1280*/  IMAD R216, R0, 0x8, R215 ;  /* 0x0000000800d87824 */ /* 0x000fe200078e02d7 */
[----:B--2---:R-:W-:-:S07]  /*1290*/  LOP3.LUT R16, R10, 0x1, RZ, 0xfc, !PT ;  /* 0x000000010a107812 */ /* 0x004fce00078efcff */
.L_x_220:
[----:B------:R-:W0:Y:S01]  /*12a0*/  SHFL.IDX PT, R0, R214, RZ, 0x1f ;  /* 0x00001fffd6007589 */ /* 0x000e2200000e0000 */
[----:B------:R-:W1:Y:S01]  /*12b0*/  S2UR UR4, SR_CgaCtaId ;  /* 0x00000000000479c3 */ /* 0x000e620000008800 */
        /* <DEDUP_REMOVED lines=37> */
[----:B------:R-:W-:Y:S01]  /*1510*/  IMAD.U32 R212, RZ, RZ, UR6 ;  /* 0x00000006ffd47e24 */ /* 0x000fe2000f8e00ff */
[----:B------:R-:W-:Y:S01]  /*1520*/  LEA.HI.SX32 R120, R2, R3, 0x1a ;  /* 0x0000000302787211 */ /* 0x000fe200078fd2ff */
[----:B------:R-:W-:Y:S01]  /*1530*/  IMAD.U32 R211, RZ, RZ, UR4 ;  /* 0x00000004ffd37e24 */ /* 0x000fe2000f8e00ff */
[----:B------:R-:W-:-:S04]  /*1540*/  USHF.R.U32.HI UR8, URZ, 0x4, UR8 ;  /* 0x000000043f087899 */ /* 0x000fc80008011608 */
[----:B------:R-:W-:Y:S01]  /*1550*/  ULOP3.LUT UR38, UR8, 0x3fff, URZ, 0xc0, !UPT ;  /* 0x00003fff08267892 */ /* 0x000fe2000f8ec03f */
[----:B---3--:R-:W-:Y:S11]  /*1560*/  @!P0 BRA `(.L_x_188) ;  /* 0x0000000000408947 */ /* 0x008ff60003800000 */
[----:B------:R-:W-:Y:S01]  /*1570*/  MOV R0, 0x0 ;  /* 0x0000000000007802 */ /* 0x000fe20000000f00 */
[----:B------:R-:W-:Y:S01]  /*1580*/  ULDC.64 UR4, c[0x4][0xa8] ;  /* 0x01002a0000047ab9 */ /* 0x000fe20000000a00 */
[----:B------:R-:W-:Y:S01]  /*1590*/  ULDC.64 UR6, c[0x4][0x28] ;  /* 0x01000a0000067ab9 */ /* 0x000fe20000000a00 */
[----:B------:R-:W-:Y:S01]  /*15a0*/  IMAD.U32 R4, RZ, RZ, UR4 ;  /* 0x00000004ff047e24 */ /* 0x000fe2000f8e00ff */
[----:B------:R0:W1:Y:S01]  /*15b0*/  LDC.64 R2, c[0x4][R0] ;  /* 0x0100000000027b82 */ /* 0x0000620000000a00 */
[----:B------:R-:W-:Y:S01]  /*15c0*/  IMAD.U32 R5, RZ, RZ, UR5 ;  /* 0x00000005ff057e24 */ /* 0x000fe2000f8e00ff */
[----:B------:R-:W-:Y:S01]  /*15d0*/  ULDC.64 UR4, c[0x4][0xb0] ;  /* 0x01002c0000047ab9 */ /* 0x000fe20000000a00 */
        /* <DEDUP_REMOVED lines=9> */
.L_x_188:
[----:B------:R-:W-:Y:S02]  /*1670*/  LOP3.LUT R0, R208, 0x1, RZ, 0xc0, !PT ;  /* 0x00000001d0007812 */ /* 0x000fe400078ec0ff */
[----:B------:R-:W-:Y:S02]  /*1680*/  ISETP.NE.AND P0, PT, R16, 0x3, PT ;  /* 0x000000031000780c */ /* 0x000fe40003f05270 */
[----:B------:R-:W-:-:S04]  /*1690*/  SHF.L.U32 R0, R0, 0x1f, RZ ;  /* 0x0000001f00007819 */ /* 0x000fc800000006ff */
[----:B------:R-:W0:Y:S02]  /*16a0*/  SYNCS.PHASECHK.TRANS64.TRYWAIT P1, [UR37+0x36800], R0 ;  /* 0x03680000ff0075a7 */ /* 0x000e240008020165 */
[----:B0-----:R-:W-:Y:S05]  /*16b0*/  @!P1 BRA `(.L_x_189) ;  /* 0x000000fc00e89947 */ /* 0x001fea0003800000 */
.L_x_322:
[----:B------:R-:W-:Y:S05]  /*16c0*/  @!P0 BRA `(.L_x_190) ;  /* 0x0000000000048947 */ /* 0x000fea0003800000 */
[----:B------:R-:W-:Y:S01]  /*16d0*/  BPT.TRAP 0x1 ;  /* 0x000000040000795c */ /* 0x000fe20000300000 */
.L_x_190:
[----:B0-----:R-:W-:Y:S02]  /*16e0*/  IMAD.U32 R0, RZ, RZ, UR36 ;  /* 0x00000024ff007e24 */ /* 0x001fe4000f8e00ff */
[----:B------:R-:W-:-:S03]  /*16f0*/  IMAD.U32 R3, RZ, RZ, UR39 ;  /* 0x00000027ff037e24 */ /* 0x000fc6000f8e00ff */
[----:B------:R-:W-:Y:S02]  /*1700*/  LEA R0, R0, UR37, 0x3 ;  /* 0x0000002500007c11 */ /* 0x000fe4000f8e18ff */
[----:B------:R-:W-:-:S04]  /*1710*/  SHF.L.U32 R3, R3, 0x1f, RZ ;  /* 0x0000001f03037819 */ /* 0x000fc800000006ff */
[----:B------:R0:W1:Y:S01]  /*1720*/  SYNCS.PHASECHK.TRANS64.TRYWAIT P1, [R0+URZ+0x36830], R3 ;  /* 0x03683003000075a7 */ /* 0x000062000802017f */
[----:B------:R-:W-:Y:S05]  /*1730*/  @!P0 BRA `(.L_x_191) ;  /* 0x0000000000048947 */ /* 0x000fea0003800000 */
[----:B------:R-:W-:Y:S01]  /*1740*/  BPT.TRAP 0x1 ;  /* 0x000000040000795c */ /* 0x000fe20000300000 */
.L_x_191:
[----:B-1----:R-:W-:Y:S05]  /*1750*/  @P1 BRA `(.L_x_192) ;  /* 0x0000000000081947 */ /* 0x002fea0003800000 */
[----:B------:R-:W1:Y:S02]  /*1760*/  SYNCS.PHASECHK.TRANS64.TRYWAIT P1, [R0+URZ+0x36830], R3 ;  /* 0x03683003000075a7 */ /* 0x000e64000802017f */
[----:B-1----:R-:W-:Y:S05]  /*1770*/  @!P1 BRA `(.L_x_193) ;  /* 0x000000fc00d09947 */ /* 0x002fea0003800000 */
.L_x_192:
        /* <DEDUP_REMOVED lines=14> */
[----:B01----:R-:W-:Y:S01]  /*1860*/  MOV R3, UR56 ;  /* 0x0000003800037c02 */ /* 0x003fe20008000f00 */
[----:B------:R-:W-:Y:S01]  /*1870*/  UMOV UR8, UR56 ;  /* 0x0000003800087c82 */ /* 0x000fe20008000000 */
[----:B------:R-:W-:Y:S01]  /*1880*/  UMOV UR11, 0x40000040 ;  /* 0x40000040000b7882 */ /* 0x000fe20000000000 */
[----:B------:R-:W-:Y:S01]  /*1890*/  UIMAD UR6, UR36, 0xa80, UR5 ;  /* 0x00000a80240678a4 */ /* 0x000fe2000f8e0205 */
[----:B------:R-:W-:Y:S01]  /*18a0*/  UMOV UR12, UR56 ;  /* 0x00000038000c7c82 */ /* 0x000fe20008000000 */
[----:B------:R-:W-:-:S02]  /*18b0*/  UMOV UR13, UR57 ;  /* 0x00000039000d7c82 */ /* 0x000fc40008000000 */
[----:B------:R-:W-:Y:S01]  /*18c0*/  UIADD3 UR10, UR6, 0x80, URZ ;  /* 0x00000080060a7890 */ /* 0x000fe2000fffe03f */
[----:B------:R-:W-:Y:S01]  /*18d0*/  IMAD.U32 R4, RZ, RZ, UR5 ;  /* 0x00000005ff047e24 */ /* 0x000fe2000f8e00ff */
[----:B------:R-:W-:Y:S02]  /*18e0*/  UIADD3 UR14, UR6, 0x100, URZ ;  /* 0x00000100060e7890 */ /* 0x000fe4000fffe03f */
[----:B------:R-:W-:Y:S01]  /*18f0*/  UMOV UR58, UR6 ;  /* 0x00000006003a7c82 */ /* 0x000fe20008000000 */
[----:B------:R-:W-:Y:S01]  /*1900*/  UMOV UR15, 0x40000040 ;  /* 0x40000040000f7882 */ /* 0x000fe20000000000 */
[----:B------:R-:W-:Y:S01]  /*1910*/  HGMMA.64x16x16.F32.BF16 R72, gdesc[UR56], RZ, !UPT, gsb0 ;  /* 0x00200000384879f0 */ /* 0x000fe2000c0018ff */
[----:B------:R-:W-:Y:S01]  /*1920*/  UIADD3 UR18, UR6, 0x180, URZ ;  /* 0x0000018006127890 */ /* 0x000fe2000fffe03f */
[----:B------:R-:W-:Y:S01]  /*1930*/  UMOV UR16, UR56 ;  /* 0x0000003800107c82 */ /* 0x000fe20008000000 */
[----:B------:R-:W-:Y:S01]  /*1940*/  UMOV UR17, UR57 ;  /* 0x0000003900117c82 */ /* 0x000fe20008000000 */
[----:B------:R-:W-:Y:S01]  /*1950*/  UMOV UR19, 0x40000040 ;  /* 0x4000004000137882 */ /* 0x000fe20000000000 */
[----:B------:R-:W-:Y:S01]  /*1960*/  UIADD3 UR22, UR6, 0x200, URZ ;  /* 0x0000020006167890 */ /* 0x000fe2000fffe03f */
[----:B------:R-:W-:Y:S01]  /*1970*/  UMOV UR20, UR56 ;  /* 0x0000003800147c82 */ /* 0x000fe20008000000 */
[----:B------:R-:W-:Y:S01]  /*1980*/  UMOV UR21, UR57 ;  /* 0x0000003900157c82 */ /* 0x000fe20008000000 */
[----:B------:R-:W-:Y:S01]  /*1990*/  UMOV UR23, 0x40000040 ;  /* 0x4000004000177882 */ /* 0x000fe20000000000 */
[----:B------:R-:W-:Y:S01]  /*19a0*/  UIADD3 UR58, UR6, 0x280, URZ ;  /* 0x00000280063a7890 */ /* 0x000fe2000fffe03f */
[----:B------:R-:W-:Y:S01]  /*19b0*/  UMOV UR59, 0x40000040 ;  /* 0x40000040003b7882 */ /* 0x000fe20000000000 */
[----:B------:R-:W-:-:S02]  /*19c0*/  UIADD3 UR5, UR6, 0x300, URZ ;  /* 0x0000030006057890 */ /* 0x000fc4000fffe03f */
[----:B------:R-:W-:Y:S01]  /*19d0*/  UIADD3 UR26, UR6, 0x204, URZ ;  /* 0x00000204061a7890 */ /* 0x000fe2000fffe03f */
[----:B------:R-:W-:Y:S01]  /*19e0*/  UMOV UR27, 0x40000040 ;  /* 0x40000040001b7882 */ /* 0x000fe20000000000 */
        /* <DEDUP_REMOVED lines=12> */
[----:B------:R-:W-:Y:S01]  /*1ab0*/  UMOV UR39, 0x40000040 ;  /* 0x4000004000277882 */ /* 0x000fe20000000000 */
[----:B------:R-:W-:Y:S01]  /*1ac0*/  UIADD3 UR7, UR6, 0x802, URZ ;  /* 0x0000080206077890 */ /* 0x000fe2000fffe03f */
[----:B------:R-:W-:-:S02]  /*1ad0*/  WARPGROUP.DEPBAR.LE gsb0, 0x0 ;  /* 0x00008000000079c5 */ /* 0x000fc40000010000 */
[----:B------:R-:W-:-:S06]  /*1ae0*/  WARPGROUP.ARRIVE ;  /* 0x00000000000079c5 */ /* 0x000fcc0000000000 */
[----:B------:R-:W-:Y:S01]  /*1af0*/  HGMMA.64x16x16.F32.BF16 R64, gdesc[UR8], RZ, !UPT, gsb0 ;  /* 0x00200000084079f0 */ /* 0x000fe2000c0018ff */
[----:B------:R-:W-:Y:S02]  /*1b00*/  UIADD3 UR8, UR4, 0x2, URZ ;  /* 0x0000000204087890 */ /* 0x000fe4000fffe03f */
[----:B------:R-:W-:Y:S01]  /*1b10*/  UIADD3 UR10, UR6, 0x2, URZ ;  /* 0x00000002060a7890 */ /* 0x000fe2000fffe03f */
[----:B------:R-:W-:Y:S01]  /*1b20*/  UMOV UR9, 0x40000040 ;  /* 0x4000004000097882 */ /* 0x000fe20000000000 */
        /* <DEDUP_REMOVED lines=31> */
[----:B------:R-:W-:Y:S02]  /*1d20*/  UMOV UR59, 0x40000040 ;  /* 0x40000040003b7882 */ /* 0x000fe40000000000 */
        /* <DEDUP_REMOVED lines=14> */
[----:B------:R-:W-:Y:S02]  /*1e10*/  UIADD3 UR12, UR4, 0x4, URZ ;  /* 0x00000004040c7890 */ /* 0x000fe4000fffe03f */
[----:B------:R-:W-:Y:S01]  /*1e20*/  UIADD3 UR14, UR6, 0x4, URZ ;  /* 0x00000004060e7890 */ /* 0x000fe2000fffe03f */
[----:B------:R-:W-:Y:S01]  /*1e30*/  UMOV UR13, 0x40000040 ;  /* 0x40000040000d7882 */ /* 0x000fe20000000000 */
[----:B------:R-:W-:Y:S01]  /*1e40*/  UMOV UR15, 0x40000040 ;  /* 0x40000040000f7882 */ /* 0x000fe20000000000 */
[----:B------:R-:W-:Y:S02]  /*1e50*/  UMOV UR25, UR13 ;  /* 0x0000000d00197c82 */ /* 0x000fe40008000000 */
[----:B------:R-:W-:Y:S01]  /*1e60*/  UMOV UR24, UR12 ;  /* 0x0000000c00187c82 */ /* 0x000fe20008000000 */
        /* <DEDUP_REMOVED lines=355> */
[----:B------:R-:W-:Y:S01]  /*34a0*/  UMOV UR36, UR48 ;  /* 0x0000003000247c82 */ /* 0x000fe20008000000 */
[----:B------:R-:W-:Y:S01]  /*34b0*/  UMOV UR37, UR49 ;  /* 0x0000003100257c82 */ /* 0x000fe20008000000 */
        /* <DEDUP_REMOVED lines=49> */
[----:B------:R-:W-:Y:S01]  /*37d0*/  UMOV UR4, UR52 ;  /* 0x0000003400047c82 */ /* 0x000fe20008000000 */
[----:B------:R-:W-:Y:S01]  /*37e0*/  UMOV UR5, UR53 ;  /* 0x0000003500057c82 */ /* 0x000fe20008000000 */
[----:B------:R-:W-:-:S02]  /*37f0*/  WARPGROUP.DEPBAR.LE gsb0, 0x0 ;  /* 0x00008000000079c5 */ /* 0x000fc40000010000 */
[----:B------:R-:W-:-:S06]  /*3800*/  WARPGROUP.ARRIVE ;  /* 0x00000000000079c5 */ /* 0x000fcc0000000000 */
[----:B------:R-:W-:Y:S01]  /*3810*/  HGMMA.64x16x16.F32.BF16 R32, gdesc[UR48], R32, gsb0 ;  /* 0x00200000302079f0 */ /* 0x000fe20008001820 */
[----:B------:R-:W-:Y:S01]  /*3820*/  UMOV UR50, UR7 ;  /* 0x0000000700327c82 */ /* 0x000fe20008000000 */
[----:B------:R-:W-:Y:S01]  /*3830*/  UMOV UR51, 0x40000040 ;  /* 0x4000004000337882 */ /* 0x000fe20000000000 */
[----:B------:R-:W-:-:S07]  /*3840*/  UIADD3 UR7, UR6, 0x786, URZ ;  /* 0x0000078606077890 */ /* 0x000fce000fffe03f */
        /* <DEDUP_REMOVED lines=9> */
[----:B------:R-:W-:Y:S02]  /*38e0*/  UMOV UR55, 0x40000040 ;  /* 0x4000004000377882 */ /* 0x000fe40000000000 */
[----:B------:R-:W-:Y:S01]  /*38f0*/  UMOV UR6, UR11 ;  /* 0x0000000b00067c82 */ /* 0x000fe20008000000 */
        /* <DEDUP_REMOVED lines=12> */
[----:B------:R-:W-:Y:S03]  /*39c0*/  HGMMA.64x16x16.F32.BF16 R48, gdesc[UR52], R48, gsb0 ;  /* 0x00200000343079f0 */ /* 0x000fe60008001830 */
[----:B------:R-:W-:Y:S02]  /*39d0*/  WARPGROUP.DEPBAR.LE gsb0, 0x0 ;  /* 0x00008000000079c5 */ /* 0x000fe40000010000 */
[----:B------:R-:W-:-:S06]  /*39e0*/  WARPGROUP.ARRIVE ;  /* 0x00000000000079c5 */ /* 0x000fcc0000000000 */
[----:B------:R-:W-:Y:S01]  /*39f0*/  HGMMA.64x16x16.F32.BF16 R40, gdesc[UR4], R40, gsb0 ;  /* 0x00200000042879f0 */ /* 0x000fe20008001828 */
[----:B------:R-:W-:Y:S01]  /*3a00*/  UMOV UR4, UR52 ;  /* 0x0000003400047c82 */ /* 0x000fe20008000000 */
[----:B------:R-:W-:Y:S01]  /*3a10*/  UMOV UR5, UR53 ;  /* 0x0000003500057c82 */ /* 0x000fe20008000000 */
[----:B------:R-:W-:Y:S01]  /*3a20*/  UMOV UR6, UR10 ;  /* 0x0000000a00067c82 */ /* 0x000fe20008000000 */
[----:B------:R-:W-:Y:S01]  /*3a30*/  UMOV UR7, 0x40000040 ;  /* 0x4000004000077882 */ /* 0x000fe20000000000 */
        /* <DEDUP_REMOVED lines=13> */
.L_x_194:
[----:B------:R-:W-:Y:S01]  /*3b10*/  ULDC UR4, c[0x0][0x9d8] ;  /* 0x0002760000047ab9 */ /* 0x000fe20000000800 */
[----:B------:R-:W-:Y:S01]  /*3b20*/  IADD3 R21, R218, R81, RZ ;  /* 0x00000051da157210 */ /* 0x000fe20007ffe0ff */
[----:B------:R-:W-:Y:S01]  /*3b30*/  FMUL.FTZ R72, R72, UR4 ;  /* 0x0000000448487c20 */ /* 0x000fe20008410000 */
[----:B------:R-:W-:Y:S01]  /*3b40*/  FMUL.FTZ R73, R73, UR4 ;  /* 0x0000000449497c20 */ /* 0x000fe20008410000 */
[----:B------:R-:W-:Y:S01]  /*3b50*/  FMUL.FTZ R76, R76, UR4 ;  /* 0x000000044c4c7c20 */ /* 0x000fe20008410000 */
[----:B------:R-:W-:Y:S01]  /*3b60*/  FMUL.FTZ R77, R77, UR4 ;  /* 0x000000044d4d7c20 */ /* 0x000fe20008410000 */
        /* <DEDUP_REMOVED lines=11> */
[----:B------:R-:W-:Y:S01]  /*3c20*/  FMUL.FTZ R56, R56, UR4 ;  /* 0x0000000438387c20 */ /* 0x000fe20008410000 */
[----:B------:R-:W-:Y:S01]  /*3c30*/  FMUL.FTZ R79, R79, UR4 ;  /* 0x000000044f4f7c20 */ /* 0x000fe20008410000 */
[----:B------:R-:W-:Y:S01]  /*3c40*/  FMUL.FTZ R57, R57, UR4 ;  /* 0x0000000439397c20 */ /* 0x000fe20008410000 */
[----:B------:R-:W-:Y:S01]  /*3c50*/  FMUL.FTZ R60, R60, UR4 ;  /* 0x000000043c3c7c20 */ /* 0x000fe20008410000 */
[----:B------:R-:W-:Y:S01]  /*3c60*/  FMUL.FTZ R70, R70, UR4 ;  /* 0x0000000446467c20 */ /* 0x000fe20008410000 */
[----:B------:R-:W-:Y:S01]  /*3c70*/  FMUL.FTZ R61, R61, UR4 ;  /* 0x000000043d3d7c20 */ /* 0x000fe20008410000 */
[----:B------:R-:W-:Y:S01]  /*3c80*/  FMUL.FTZ R71, R71, UR4 ;  /* 0x0000000447477c20 */ /* 0x000fe20008410000 */
[----:B------:R-:W2:Y:S01]  /*3c90*/  MUFU.TANH R76, R76 ;  /* 0x0000004c004c7308 */ /* 0x000ea20000002400 */
[----:B------:R-:W-:Y:S01]  /*3ca0*/  FMUL.FTZ R48, R48, UR4 ;  /* 0x0000000430307c20 */ /* 0x000fe20008410000 */
[----:B------:R-:W-:Y:S01]  /*3cb0*/  FMUL.FTZ R58, R58, UR4 ;  /* 0x000000043a3a7c20 */ /* 0x000fe20008410000 */
[----:B------:R-:W-:Y:S01]  /*3cc0*/  FMUL.FTZ R49, R49, UR4 ;  /* 0x0000000431317c20 */ /* 0x000fe20008410000 */
[----:B------:R-:W-:Y:S01]  /*3cd0*/  FMUL.FTZ R59, R59, UR4 ;  /* 0x000000043b3b7c20 */ /* 0x000fe20008410000 */
[----:B------:R-:W-:Y:S01]  /*3ce0*/  FMUL.FTZ R52, R52, UR4 ;  /* 0x0000000434347c20 */ /* 0x000fe20008410000 */
[----:B------:R-:W-:Y:S01]  /*3cf0*/  FMUL.FTZ R62, R62, UR4 ;  /* 0x000000043e3e7c20 */ /* 0x000fe20008410000 */
[----:B------:R-:W-:Y:S01]  /*3d00*/  FMUL.FTZ R53, R53, UR4 ;  /* 0x0000000435357c20 */ /* 0x000fe20008410000 */
[----:B------:R3:W-:Y:S01]  /*3d10*/  MUFU.TANH R14, R66 ;  /* 0x00000042000e7308 */ /* 0x0007e20000002400 */
[----:B------:R-:W-:Y:S01]  /*3d20*/  FMUL.FTZ R24, R24, UR4 ;  /* 0x0000000418187c20 */ /* 0x000fe20008410000 */
[----:B------:R-:W-:Y:S01]  /*3d30*/  FMUL.FTZ R63, R63, UR4 ;  /* 0x000000043f3f7c20 */ /* 0x000fe20008410000 */
[----:B------:R-:W-:Y:S01]  /*3d40*/  FMUL.FTZ R28, R28, UR4 ;  /* 0x000000041c1c7c20 */ /* 0x000fe20008410000 */
[----:B------:R-:W-:Y:S01]  /*3d50*/  FMUL.FTZ R40, R40, UR4 ;  /* 0x0000000428287c20 */ /* 0x000fe20008410000 */
[----:B------:R-:W-:Y:S01]  /*3d60*/  FMUL.FTZ R50, R50, UR4 ;  /* 0x0000000432327c20 */ /* 0x000fe20008410000 */
[----:B------:R-:W-:Y:S01]  /*3d70*/  FMUL.FTZ R41, R41, UR4 ;  /* 0x0000000429297c20 */ /* 0x000fe20008410000 */
[----:B------:R-:W-:Y:S01]  /*3d80*/  FMUL.FTZ R32, R32, UR4 ;  /* 0x0000000420207c20 */ /* 0x000fe20008410000 */
[----:B------:R-:W4:Y:S01]  /*3d90*/  MUFU.TANH R77, R77 ;  /* 0x0000004d004d7308 */ /* 0x000f220000002400 */
[----:B---3--:R-:W-:-:S02]  /*3da0*/  IMAD R66, R120, -0x70, R21 ;  /* 0xffffff9078427824 */ /* 0x008fc400078e0215 */
[----:B------:R-:W-:Y:S01]  /*3db0*/  FMUL.FTZ R51, R51, UR4 ;  /* 0x0000000433337c20 */ /* 0x000fe20008410000 */
[----:B------:R-:W-:Y:S01]  /*3dc0*/  FMUL.FTZ R34, R34, UR4 ;  /* 0x0000000422227c20 */ /* 0x000fe20008410000 */
[----:B------:R-:W-:Y:S01]  /*3dd0*/  FMUL.FTZ R44, R44, UR4 ;  /* 0x000000042c2c7c20 */ /* 0x000fe20008410000 */
[----:B------:R-:W-:Y:S01]  /*3de0*/  FMUL.FTZ R54, R54, UR4 ;  /* 0x0000000436367c20 */ /* 0x000fe20008410000 */
[C---:B------:R-:W-:Y:S01]  /*3df0*/  ISETP.GT.AND P4, PT, R66.reuse, RZ, PT ;  /* 0x000000ff4200720c */ /* 0x040fe20003f84270 */
[----:B------:R-:W-:Y:S01]  /*3e00*/  FMUL.FTZ R45, R45, UR4 ;  /* 0x000000042d2d7c20 */ /* 0x000fe20008410000 */
[----:B------:R-:W3:Y:S01]  /*3e10*/  MUFU.TANH R64, R64 ;  /* 0x0000004000407308 */ /* 0x000ee20000002400 */
[----:B------:R-:W-:Y:S01]  /*3e20*/  ISETP.GT.AND P3, PT, R66, 0x1, PT ;  /* 0x000000014200780c */ /* 0x000fe20003f64270 */
[----:B------:R-:W-:Y:S01]  /*3e30*/  FMUL.FTZ R36, R36, UR4 ;  /* 0x0000000424247c20 */ /* 0x000fe20008410000 */
[----:B------:R-:W-:Y:S01]  /*3e40*/  ISETP.GT.AND P2, PT, R66, 0x8, PT ;  /* 0x000000084200780c */ /* 0x000fe20003f44270 */
[----:B------:R-:W-:Y:S01]  /*3e50*/  FMUL.FTZ R55, R55, UR4 ;  /* 0x0000000437377c20 */ /* 0x000fe20008410000 */
[----:B0-----:R-:W-:Y:S01]  /*3e60*/  FSEL R72, R72, -INF , P4 ;  /* 0xff80000048487808 */ /* 0x001fe20002000000 */
[----:B------:R-:W-:Y:S01]  /*3e70*/  FMUL.FTZ R33, R33, UR4 ;  /* 0x0000000421217c20 */ /* 0x000fe20008410000 */
[----:B-1----:R-:W-:Y:S01]  /*3e80*/  FSEL R73, R73, -INF , P3 ;  /* 0xff80000049497808 */ /* 0x002fe20001800000 */
[----:B------:R4:W0:Y:S01]  /*3e90*/  MUFU.TANH R2, R74 ;  /* 0x0000004a00027308 */ /* 0x0008220000002400 */
[----:B------:R-:W-:Y:S01]  /*3ea0*/  ISETP.GT.AND P1, PT, R66, 0x9, PT ;  /* 0x000000094200780c */ /* 0x000fe20003f24270 */
[----:B------:R-:W-:Y:S01]  /*3eb0*/  FMUL.FTZ R42, R42, UR4 ;  /* 0x000000042a2a7c20 */ /* 0x000fe20008410000 */
[----:B--2---:R-:W-:Y:S01]  /*3ec0*/  FSEL R76, R76, -INF , P2 ;  /* 0xff8000004c4c7808 */ /* 0x004fe20001000000 */
[----:B------:R-:W-:Y:S01]  /*3ed0*/  FMUL.FTZ R43, R43, UR4 ;  /* 0x000000042b2b7c20 */ /* 0x000fe20008410000 */
[C---:B------:R-:W-:Y:S01]  /*3ee0*/  ISETP.GT.AND P6, PT, R66.reuse, 0x10, PT ;  /* 0x000000104200780c */ /* 0x040fe20003fc4270 */
[----:B------:R-:W-:Y:S01]  /*3ef0*/  FMUL.FTZ R37, R37, UR4 ;  /* 0x0000000425257c20 */ /* 0x000fe20008410000 */
[----:B------:R-:W-:Y:S01]  /*3f00*/  ISETP.GT.AND P5, PT, R66, 0x11, PT ;  /* 0x000000114200780c */ /* 0x000fe20003fa4270 */
[----:B------:R-:W-:Y:S01]  /*3f10*/  MUFU.TANH R65, R65 ;  /* 0x0000004100417308 */ /* 0x000fe20000002400 */
[----:B----4-:R-:W-:Y:S01]  /*3f20*/  FSEL R74, R77, -INF , P1 ;  /* 0xff8000004d4a7808 */ /* 0x010fe20000800000 */
[----:B------:R-:W-:Y:S01]  /*3f30*/  FMUL.FTZ R46, R46, UR4 ;  /* 0x000000042e2e7c20 */ /* 0x000fe20008410000 */
[----:B---3--:R-:W-:Y:S01]  /*3f40*/  FSEL R64, R64, -INF , P6 ;  /* 0xff80000040407808 */ /* 0x008fe20003000000 */
[----:B------:R-:W-:Y:S01]  /*3f50*/  FMUL.FTZ R47, R47, UR4 ;  /* 0x000000042f2f7c20 */ /* 0x000fe20008410000 */
[----:B------:R-:W-:Y:S01]  /*3f60*/  FSEL R14, R14, -INF , P6 ;  /* 0xff8000000e0e7808 */ /* 0x000fe20003000000 */
[----:B------:R-:W-:Y:S01]  /*3f70*/  FMUL.FTZ R25, R25, UR4 ;  /* 0x0000000419197c20 */ /* 0x000fe20008410000 */
[----:B------:R-:W-:Y:S01]  /*3f80*/  ISETP.GT.AND P6, PT, R66, 0x28, PT ;  /* 0x000000284200780c */ /* 0x000fe20003fc4270 */
[----:B------:R-:W1:Y:S01]  /*3f90*/  MUFU.TANH R3, R75 ;  /* 0x0000004b00037308 */ /* 0x000e620000002400 */
[----:B0-----:R-:W-:Y:S01]  /*3fa0*/  FSEL R2, R2, -INF , P4 ;  /* 0xff80000002027808 */ /* 0x001fe20002000000 */
[----:B------:R-:W-:Y:S01]  /*3fb0*/  FMUL.FTZ R35, R35, UR4 ;  /* 0x0000000423237c20 */ /* 0x000fe20008410000 */
[----:B------:R-:W-:Y:S01]  /*3fc0*/  ISETP.GT.AND P4, PT, R66, 0x18, PT ;  /* 0x000000184200780c */ /* 0x000fe20003f84270 */
[----:B------:R-:W-:Y:S01]  /*3fd0*/  FMUL.FTZ R29, R29, UR4 ;  /* 0x000000041d1d7c20 */ /* 0x000fe20008410000 */
[----:B------:R-:W-:Y:S01]  /*3fe0*/  ULDC UR5, c[0x0][0x988] ;  /* 0x0002620000057ab9 */ /* 0x000fe20000000800 */
[----:B------:R-:W-:Y:S01]  /*3ff0*/  P2R R83, PR, RZ, 0x1 ;  /* 0x00000001ff537803 */ /* 0x000fe20000000000 */
[----:B------:R-:W-:Y:S01]  /*4000*/  FMUL.FTZ R38, R38, UR4 ;  /* 0x0000000426267c20 */ /* 0x000fe20008410000 */
[----:B------:R0:W2:Y:S01]  /*4010*/  MUFU.TANH R20, R67 ;  /* 0x0000004300147308 */ /* 0x0000a20000002400 */
[----:B------:R-:W-:Y:S01]  /*4020*/  FMUL.FTZ R39, R39, UR4 ;  /* 0x0000000427277c20 */ /* 0x000fe20008410000 */
[----:B------:R-:W-:Y:S01]  /*4030*/  FMUL.FTZ R26, R26, UR4 ;  /* 0x000000041a1a7c20 */ /* 0x000fe20008410000 */
[----:B------:R-:W-:Y:S01]  /*4040*/  FMUL.FTZ R27, R27, UR4 ;  /* 0x000000041b1b7c20 */ /* 0x000fe20008410000 */
[----:B------:R-:W-:Y:S01]  /*4050*/  FMUL.FTZ R30, R30, UR4 ;  /* 0x000000041e1e7c20 */ /* 0x000fe20008410000 */
[----:B------:R-:W-:Y:S01]  /*4060*/  FMUL.FTZ R31, R31, UR4 ;  /* 0x000000041f1f7c20 */ /* 0x000fe20008410000 */
[----:B------:R-:W-:-:S02]  /*4070*/  CS2R R118, SRZ ;  /* 0x0000000000767805 */ /* 0x000fc4000001ff00 */
[----:B------:R-:W-:Y:S01]  /*4080*/  CS2R R116, SRZ ;  /* 0x0000000000747805 */ /* 0x000fe2000001ff00 */
[----:B------:R-:W3:Y:S01]  /*4090*/  MUFU.TANH R68, R68 ;  /* 0x0000004400447308 */ /* 0x000ee20000002400 */
[----:B0-----:R-:W-:Y:S02]  /*40a0*/  FMNMX.FTZ R67, R72, R73, !PT ;  /* 0x0000004948437209 */ /* 0x001fe40007810000 */
[----:B-1----:R-:W-:Y:S02]  /*40b0*/  FSEL R3, R3, -INF , P3 ;  /* 0xff80000003037808 */ /* 0x002fe40001800000 */
[----:B------:R-:W-:Y:S02]  /*40c0*/  FMNMX.FTZ R67, R76, R67, !PT ;  /* 0x000000434c437209 */ /* 0x000fe40007810000 */
[----:B------:R-:W-:Y:S01]  /*40d0*/  ISETP.GT.AND P3, PT, R66, 0x19, PT ;  /* 0x000000194200780c */ /* 0x000fe20003f64270 */
[----:B------:R0:W1:Y:S01]  /*40e0*/  MUFU.TANH R10, R78 ;  /* 0x0000004e000a7308 */ /* 0x0000620000002400 */
[----:B------:R-:W-:-:S02]  /*40f0*/  FMNMX.FTZ R67, R74, R67, !PT ;  /* 0x000000434a437209 */ /* 0x000fc40007810000 */
[----:B--2---:R-:W-:Y:S02]  /*4100*/  FSEL R20, R20, -INF , P5 ;  /* 0xff80000014147808 */ /* 0x004fe40002800000 */
[----:B------:R-:W-:-:S03]  /*4110*/  FMNMX.FTZ R67, R64, R67, !PT ;  /* 0x0000004340437209 */ /* 0x000fc60007810000 */
[----:B------:R-:W2:Y:S01]  /*4120*/  MUFU.TANH R69, R69 ;  /* 0x0000004500457308 */ /* 0x000ea20000002400 */
[----:B0-----:R-:W-:Y:S02]  /*4130*/  FSEL R78, R65, -INF , P5 ;  /* 0xff800000414e7808 */ /* 0x001fe40002800000 */
[----:B---3--:R-:W-:Y:S02]  /*4140*/  FSEL R68, R68, -INF , P4 ;  /* 0xff80000044447808 */ /* 0x008fe40002000000 */
[----:B------:R-:W-:Y:S02]  /*4150*/  FMNMX.FTZ R67, R78, R67, !PT ;  /* 0x000000434e437209 */ /* 0x000fe40007810000 */
[----:B------:R-:W-:Y:S01]  /*4160*/  ISETP.GT.AND P5, PT, R66, 0x29, PT ;  /* 0x000000294200780c */ /* 0x000fe20003fa4270 */
[----:B------:R-:W0:Y:S01]  /*4170*/  MUFU.TANH R12, R79 ;  /* 0x0000004f000c7308 */ /* 0x000e220000002400 */
[----:B-1----:R-:W-:Y:S02]  /*4180*/  FSEL R10, R10, -INF , P2 ;  /* 0xff8000000a0a7808 */ /* 0x002fe40001000000 */
[----:B------:R-:W-:-:S02]  /*4190*/  ISETP.GT.AND P2, PT, R66, 0x20, PT ;  /* 0x000000204200780c */ /* 0x000fc40003f44270 */
[----:B------:R-:W-:-:S03]  /*41a0*/  FMNMX.FTZ R67, R68, R67, !PT ;  /* 0x0000004344437209 */ /* 0x000fc60007810000 */
[----:B------:R-:W1:Y:S01]  /*41b0*/  MUFU.TANH R56, R56 ;  /* 0x0000003800387308 */ /* 0x000e620000002400 */
[----:B--2---:R-:W-:-:S04]  /*41c0*/  FSEL R80, R69, -INF , P3 ;  /* 0xff80000045507808 */ /* 0x004fc80001800000 */
[----:B------:R-:W-:-:S03]  /*41d0*/  FMNMX.FTZ R67, R80, R67, !PT ;  /* 0x0000004350437209 */ /* 0x000fc60007810000 */
[----:B------:R-:W2:Y:S01]  /*41e0*/  MUFU.TANH R57, R57 ;  /* 0x0000003900397308 */ /* 0x000ea20000002400 */
[----:B0-----:R-:W-:Y:S02]  /*41f0*/  FSEL R12, R12, -INF , P1 ;  /* 0xff8000000c0c7808 */ /* 0x001fe40000800000 */
[----:B------:R-:W-:-:S05]  /*4200*/  ISETP.GT.AND P1, PT, R66, 0x21, PT ;  /* 0x000000214200780c */ /* 0x000fca0003f24270 */
[----:B------:R-:W0:Y:S01]  /*4210*/  MUFU.TANH R60, R60 ;  /* 0x0000003c003c7308 */ /* 0x000e220000002400 */
[----:B-1----:R-:W-:-:S04]  /*4220*/  FSEL R82, R56, -INF , P2 ;  /* 0xff80000038527808 */ /* 0x002fc80001000000 */
[----:B------:R-:W-:-:S03]  /*4230*/  FMNMX.FTZ R67, R82, R67, !PT ;  /* 0x0000004352437209 */ /* 0x000fc60007810000 */
[----:B------:R-:W1:Y:S01]  /*4240*/  MUFU.TANH R70, R70 ;  /* 0x0000004600467308 */ /* 0x000e620000002400 */
[----:B--2---:R-:W-:-:S04]  /*4250*/  FSEL R84, R57, -INF , P1 ;  /* 0xff80000039547808 */ /* 0x004fc80000800000 */
[----:B------:R-:W-:-:S03]  /*4260*/  FMNMX.FTZ R67, R84, R67, !PT ;  /* 0x0000004354437209 */ /* 0x000fc60007810000 */
[----:B------:R-:W2:Y:S01]  /*4270*/  MUFU.TANH R61, R61 ;  /* 0x0000003d003d7308 */ /* 0x000ea20000002400 */
[----:B0-----:R-:W-:-:S04]  /*4280*/  FSEL R86, R60, -INF , P6 ;  /* 0xff8000003c567808 */ /* 0x001fc80003000000 */
[----:B------:R-:W-:-:S03]  /*4290*/  FMNMX.FTZ R67, R86, R67, !PT ;  /* 0x0000004356437209 */ /* 0x000fc60007810000 */
[----:B------:R-:W-:Y:S08]  /*42a0*/  MUFU.TANH R71, R71 ;  /* 0x0000004700477308 */ /* 0x000ff00000002400 */
[----:B------:R-:W0:Y:S08]  /*42b0*/  MUFU.TANH R48, R48 ;  /* 0x0000003000307308 */ /* 0x000e300000002400 */
[----:B------:R-:W-:Y:S08]  /*42c0*/  MUFU.TANH R58, R58 ;  /* 0x0000003a003a7308 */ /* 0x000ff00000002400 */
[----:B------:R-:W3:Y:S08]  /*42d0*/  MUFU.TANH R49, R49 ;  /* 0x0000003100317308 */ /* 0x000ef00000002400 */
[----:B------:R-:W-:Y:S08]  /*42e0*/  MUFU.TANH R59, R59 ;  /* 0x0000003b003b7308 */ /* 0x000ff00000002400 */
[----:B------:R-:W-:Y:S08]  /*42f0*/  MUFU.TANH R52, R52 ;  /* 0x0000003400347308 */ /* 0x000ff00000002400 */
[----:B------:R-:W-:Y:S08]  /*4300*/  MUFU.TANH R62, R62 ;  /* 0x0000003e003e7308 */ /* 0x000ff00000002400 */
[----:B------:R1:W-:Y:S08]  /*4310*/  MUFU.TANH R15, R24 ;  /* 0x00000018000f7308 */ /* 0x0003f00000002400 */
[----:B------:R-:W-:Y:S01]  /*4320*/  MUFU.TANH R53, R53 ;  /* 0x0000003500357308 */ /* 0x000fe20000002400 */
[----:B-1----:R-:W-:-:S02]  /*4330*/  FSEL R24, R70, -INF , P4 ;  /* 0xff80000046187808 */ /* 0x002fc40002000000 */
[----:B------:R-:W-:Y:S02]  /*4340*/  ISETP.GT.AND P4, PT, R66, 0x30, PT ;  /* 0x000000304200780c */ /* 0x000fe40003f84270 */
[----:B--2---:R-:W-:Y:S02]  /*4350*/  FSEL R70, R61, -INF , P5 ;  /* 0xff8000003d467808 */ /* 0x004fe40002800000 */
[----:B0-----:R-:W-:Y:S01]  /*4360*/  FSEL R88, R48, -INF , P4 ;  /* 0xff80000030587808 */ /* 0x001fe20002000000 */
[----:B------:R-:W0:Y:S01]  /*4370*/  MUFU.TANH R63, R63 ;  /* 0x0000003f003f7308 */ /* 0x000e220000002400 */
[----:B------:R-:W-:-:S04]  /*4380*/  FMNMX.FTZ R67, R70, R67, !PT ;  /* 0x0000004346437209 */ /* 0x000fc80007810000 */
[----:B------:R-:W-:-:S03]  /*4390*/  FMNMX.FTZ R67, R88, R67, !PT ;  /* 0x0000004358437209 */ /* 0x000fc60007810000 */
[----:B------:R1:W-:Y:S08]  /*43a0*/  MUFU.TANH R21, R28 ;  /* 0x0000001c00157308 */ /* 0x0003f00000002400 */
[----:B------:R0:W-:Y:S01]  /*43b0*/  MUFU.TANH R5, R40 ;  /* 0x0000002800057308 */ /* 0x0001e20000002400 */
[----:B-1----:R-:W-:Y:S02]  /*43c0*/  FSEL R28, R71, -INF , P3 ;  /* 0xff800000471c7808 */ /* 0x002fe40001800000 */
[----:B------:R-:W-:-:S04]  /*43d0*/  ISETP.GT.AND P3, PT, R66, 0x31, PT ;  /* 0x000000314200780c */ /* 0x000fc80003f64270 */
[----:B---3--:R-:W-:Y:S01]  /*43e0*/  FSEL R90, R49, -INF , P3 ;  /* 0xff800000315a7808 */ /* 0x008fe20001800000 */
[----:B------:R-:W-:Y:S01]  /*43f0*/  MUFU.TANH R50, R50 ;  /* 0x0000003200327308 */ /* 0x000fe20000002400 */
[----:B0-----:R-:W-:Y:S02]  /*4400*/  FSEL R40, R63, -INF , P5 ;  /* 0xff8000003f287808 */ /* 0x001fe40002800000 */
[----:B------:R-:W-:Y:S02]  /*4410*/  FMNMX.FTZ R67, R90, R67, !PT ;  /* 0x000000435a437209 */ /* 0x000fe40007810000 */
[----:B------:R-:W-:-:S03]  /*4420*/  ISETP.GT.AND P5, PT, R66, 0x41, PT ;  /* 0x000000414200780c */ /* 0x000fc60003fa4270 */
[----:B------:R0:W-:Y:S08]  /*4430*/  MUFU.TANH R9, R32 ;  /* 0x0000002000097308 */ /* 0x0001f00000002400 */
[----:B------:R-:W1:Y:S01]  /*4440*/  MUFU.TANH R41, R41 ;  /* 0x0000002900297308 */ /* 0x000e620000002400 */
[----:B0-----:R-:W-:Y:S02]  /*4450*/  FSEL R32, R58, -INF , P2 ;  /* 0xff8000003a207808 */ /* 0x001fe40001000000 */
[----:B------:R-:W-:-:S04]  /*4460*/  ISETP.GT.AND P2, PT, R66, 0x38, PT ;  /* 0x000000384200780c */ /* 0x000fc80003f44270 */
[----:B------:R-:W-:Y:S01]  /*4470*/  FSEL R92, R52, -INF , P2 ;  /* 0xff800000345c7808 */ /* 0x000fe20001000000 */
[----:B------:R-:W0:Y:S03]  /*4480*/  MUFU.TANH R51, R51 ;  /* 0x0000003300337308 */ /* 0x000e260000002400 */
[----:B------:R-:W-:-:S05]  /*4490*/  FMNMX.FTZ R67, R92, R67, !PT ;  /* 0x000000435c437209 */ /* 0x000fca0007810000 */
[----:B------:R2:W-:Y:S01]  /*44a0*/  MUFU.TANH R11, R34 ;  /* 0x00000022000b7308 */ /* 0x0005e20000002400 */
[----:B-1----:R-:W-:-:S07]  /*44b0*/  FSEL R96, R41, -INF , P5 ;  /* 0xff80000029607808 */ /* 0x002fce0002800000 */
[----:B------:R0:W-:Y:S01]  /*44c0*/  MUFU.TANH R7, R44 ;  /* 0x0000002c00077308 */ /* 0x0001e20000002400 */
[----:B--2---:R-:W-:Y:S02]  /*44d0*/  FSEL R34, R59, -INF , P1 ;  /* 0xff8000003b227808 */ /* 0x004fe40000800000 */
[----:B------:R-:W-:-:S05]  /*44e0*/  ISETP.GT.AND P1, PT, R66, 0x39, PT ;  /* 0x000000394200780c */ /* 0x000fca0003f24270 */
[----:B------:R-:W-:Y:S01]  /*44f0*/  MUFU.TANH R54, R54 ;  /* 0x0000003600367308 */ /* 0x000fe20000002400 */
[----:B0-----:R-:W-:Y:S02]  /*4500*/  FSEL R44, R51, -INF , P3 ;  /* 0xff800000332c7808 */ /* 0x001fe40001800000 */
[----:B------:R-:W-:-:S05]  /*4510*/  ISETP.GT.AND P3, PT, R66, 0x49, PT ;  /* 0x000000494200780c */ /* 0x000fca0003f64270 */
[----:B------:R0:W-:Y:S08]  /*4520*/  MUFU.TANH R13, R36 ;  /* 0x00000024000d7308 */ /* 0x0001f00000002400 */
[----:B------:R-:W1:Y:S01]  /*4530*/  MUFU.TANH R45, R45 ;  /* 0x0000002d002d7308 */ /* 0x000e620000002400 */
[----:B0-----:R-:W-:Y:S02]  /*4540*/  FSEL R36, R62, -INF , P6 ;  /* 0xff8000003e247808 */ /* 0x001fe40003000000 */
[----:B------:R-:W-:-:S02]  /*4550*/  ISETP.GT.AND P6, PT, R66, 0x40, PT ;  /* 0x000000404200780c */ /* 0x000fc40003fc4270 */
[----:B------:R-:W-:Y:S02]  /*4560*/  FSEL R62, R53, -INF , P1 ;  /* 0xff800000353e7808 */ /* 0x000fe40000800000 */
[----:B------:R-:W-:Y:S01]  /*4570*/  FSEL R94, R5, -INF , P6 ;  /* 0xff800000055e7808 */ /* 0x000fe20003000000 */
[----:B------:R-:W0:Y:S01]  /*4580*/  MUFU.TANH R55, R55 ;  /* 0x0000003700377308 */ /* 0x000e220000002400 */
[----:B------:R-:W-:-:S04]  /*4590*/  FMNMX.FTZ R67, R62, R67, !PT ;  /* 0x000000433e437209 */ /* 0x000fc80007810000 */
[----:B------:R-:W-:-:S03]  /*45a0*/  FMNMX.FTZ R67, R94, R67, !PT ;  /* 0x000000435e437209 */ /* 0x000fc60007810000 */
[----:B------:R2:W3:Y:S01]  /*45b0*/  MUFU.TANH R6, R42 ;  /* 0x0000002a00067308 */ /* 0x0004e20000002400 */
[----:B------:R-:W-:Y:S02]  /*45c0*/  FMNMX.FTZ R67, R96, R67, !PT ;  /* 0x0000004360437209 */ /* 0x000fe40007810000 */
[----:B-1----:R-:W-:-:S05]  /*45d0*/  FSEL R100, R45, -INF , P3 ;  /* 0xff8000002d647808 */ /* 0x002fca0001800000 */
[----:B------:R-:W1:Y:S01]  /*45e0*/  MUFU.TANH R33, R33 ;  /* 0x0000002100217308 */ /* 0x000e620000002400 */
[----:B--2---:R-:W-:Y:S02]  /*45f0*/  FSEL R42, R50, -INF , P4 ;  /* 0xff800000322a7808 */ /* 0x004fe40002000000 */
[C---:B------:R-:W-:Y:S02]  /*4600*/  ISETP.GT.AND P4, PT, R66.reuse, 0x48, PT ;  /* 0x000000484200780c */ /* 0x040fe40003f84270 */
[----:B0-----:R-:W-:Y:S02]  /*4610*/  FSEL R48, R55, -INF , P1 ;  /* 0xff80000037307808 */ /* 0x001fe40000800000 */
[----:B------:R-:W-:Y:S01]  /*4620*/  FSEL R98, R7, -INF , P4 ;  /* 0xff80000007627808 */ /* 0x000fe20002000000 */
[----:B------:R-:W0:Y:S01]  /*4630*/  MUFU.TANH R43, R43 ;  /* 0x0000002b002b7308 */ /* 0x000e220000002400 */
[----:B------:R-:W-:Y:S01]  /*4640*/  ISETP.GT.AND P1, PT, R66, 0x51, PT ;  /* 0x000000514200780c */ /* 0x000fe20003f24270 */
[----:B------:R-:W-:Y:S01]  /*4650*/  IMAD.U32 R7, RZ, RZ, UR5 ;  /* 0x00000005ff077e24 */ /* 0x000fe2000f8e00ff */
[----:B------:R-:W-:-:S02]  /*4660*/  FMNMX.FTZ R67, R98, R67, !PT ;  /* 0x0000004362437209 */ /* 0x000fc40007810000 */
[----:B---3--:R-:W-:Y:S02]  /*4670*/  FSEL R50, R6, -INF , P6 ;  /* 0xff80000006327808 */ /* 0x008fe40003000000 */
[----:B------:R-:W-:Y:S01]  /*4680*/  FMNMX.FTZ R67, R100, R67, !PT ;  /* 0x0000004364437209 */ /* 0x000fe20007810000 */
[----:B------:R2:W3:Y:S01]  /*4690*/  MUFU.TANH R8, R46 ;  /* 0x0000002e00087308 */ /* 0x0004e20000002400 */
[----:B------:R-:W-:Y:S02]  /*46a0*/  ISETP.GT.AND P6, PT, R66, 0x58, PT ;  /* 0x000000584200780c */ /* 0x000fe40003fc4270 */
[----:B-1----:R-:W-:Y:S02]  /*46b0*/  FSEL R104, R33, -INF , P1 ;  /* 0xff80000021687808 */ /* 0x002fe40000800000 */
[----:B------:R-:W-:-:S03]  /*46c0*/  FSEL R106, R13, -INF , P6 ;  /* 0xff8000000d6a7808 */ /* 0x000fc60003000000 */
[----:B------:R-:W1:Y:S01]  /*46d0*/  MUFU.TANH R37, R37 ;  /* 0x0000002500257308 */ /* 0x000e620000002400 */
[----:B--2---:R-:W-:Y:S02]  /*46e0*/  FSEL R46, R54, -INF , P2 ;  /* 0xff800000362e7808 */ /* 0x004fe40001000000 */
[C---:B------:R-:W-:Y:S02]  /*46f0*/  ISETP.GT.AND P2, PT, R66.reuse, 0x50, PT ;  /* 0x000000504200780c */ /* 0x040fe40003f44270 */
[----:B0-----:R-:W-:Y:S02]  /*4700*/  FSEL R52, R43, -INF , P5 ;  /* 0xff8000002b347808 */ /* 0x001fe40002800000 */
[----:B------:R-:W-:Y:S01]  /*4710*/  FSEL R102, R9, -INF , P2 ;  /* 0xff80000009667808 */ /* 0x000fe20001000000 */
[----:B------:R-:W0:Y:S01]  /*4720*/  MUFU.TANH R47, R47 ;  /* 0x0000002f002f7308 */ /* 0x000e220000002400 */
[----:B------:R-:W-:Y:S02]  /*4730*/  ISETP.GT.AND P5, PT, R66, 0x59, PT ;  /* 0x000000594200780c */ /* 0x000fe40003fa4270 */
[----:B------:R-:W-:-:S02]  /*4740*/  FMNMX.FTZ R67, R102, R67, !PT ;  /* 0x0000004366437209 */ /* 0x000fc40007810000 */
[----:B---3--:R-:W-:Y:S02]  /*4750*/  FSEL R54, R8, -INF , P4 ;  /* 0xff80000008367808 */ /* 0x008fe40002000000 */
[----:B------:R-:W-:Y:S01]  /*4760*/  FMNMX.FTZ R67, R104, R67, !PT ;  /* 0x0000004368437209 */ /* 0x000fe20007810000 */
[----:B------:R-:W2:Y:S01]  /*4770*/  MUFU.TANH R25, R25 ;  /* 0x0000001900197308 */ /* 0x000ea20000002400 */
[----:B------:R-:W-:Y:S02]  /*4780*/  ISETP.GT.AND P4, PT, R66, 0x60, PT ;  /* 0x000000604200780c */ /* 0x000fe40003f84270 */
[----:B-1----:R-:W-:Y:S02]  /*4790*/  FSEL R8, R37, -INF , P5 ;  /* 0xff80000025087808 */ /* 0x002fe40002800000 */
[----:B------:R-:W-:Y:S02]  /*47a0*/  FMNMX.FTZ R67, R106, R67, !PT ;  /* 0x000000436a437209 */ /* 0x000fe40007810000 */
[----:B------:R-:W-:Y:S01]  /*47b0*/  FSEL R108, R15, -INF , P4 ;  /* 0xff8000000f6c7808 */ /* 0x000fe20002000000 */
[----:B------:R-:W1:Y:S01]  /*47c0*/  MUFU.TANH R35, R35 ;  /* 0x0000002300237308 */ /* 0x000e620000002400 */
[----:B0-----:R-:W-:-:S02]  /*47d0*/  FSEL R56, R47, -INF , P3 ;  /* 0xff8000002f387808 */ /* 0x001fc40001800000 */
[----:B------:R-:W-:Y:S02]  /*47e0*/  ISETP.GT.AND P3, PT, R66, 0x61, PT ;  /* 0x000000614200780c */ /* 0x000fe40003f64270 */
[----:B------:R-:W-:Y:S02]  /*47f0*/  FMNMX.FTZ R67, R8, R67, !PT ;  /* 0x0000004308437209 */ /* 0x000fe40007810000 */
[----:B------:R-:W-:Y:S01]  /*4800*/  FSEL R58, R11, -INF , P2 ;  /* 0xff8000000b3a7808 */ /* 0x000fe20001000000 */
[----:B------:R-:W0:Y:S01]  /*4810*/  MUFU.TANH R29, R29 ;  /* 0x0000001d001d7308 */ /* 0x000e220000002400 */
[----:B------:R-:W-:Y:S02]  /*4820*/  ISETP.GT.AND P2, PT, R66, 0x68, PT ;  /* 0x000000684200780c */ /* 0x000fe40003f44270 */
[----:B--2---:R-:W-:Y:S02]  /*4830*/  FSEL R110, R25, -INF , P3 ;  /* 0xff800000196e7808 */ /* 0x004fe40001800000 */
[----:B------:R-:W-:-:S02]  /*4840*/  FMNMX.FTZ R67, R108, R67, !PT ;  /* 0x000000436c437209 */ /* 0x000fc40007810000 */
[----:B------:R-:W-:Y:S01]  /*4850*/  FSEL R112, R21, -INF , P2 ;  /* 0xff80000015707808 */ /* 0x000fe20001000000 */
[----:B------:R-:W2:Y:S01]  /*4860*/  MUFU.TANH R38, R38 ;  /* 0x0000002600267308 */ /* 0x000ea20000002400 */
[----:B-1----:R-:W-:Y:S02]  /*4870*/  FSEL R60, R35, -INF , P1 ;  /* 0xff800000233c7808 */ /* 0x002fe40000800000 */
[----:B------:R-:W-:Y:S02]  /*4880*/  ISETP.GT.AND P1, PT, R66, 0x69, PT ;  /* 0x000000694200780c */ /* 0x000fe40003f24270 */
[----:B------:R-:W-:-:S03]  /*4890*/  FMNMX.FTZ R67, R110, R67, !PT ;  /* 0x000000436e437209 */ /* 0x000fc60007810000 */
[----:B------:R-:W-:Y:S01]  /*48a0*/  MUFU.TANH R39, R39 ;  /* 0x0000002700277308 */ /* 0x000fe20000002400 */
[----:B0-----:R-:W-:Y:S02]  /*48b0*/  FSEL R114, R29, -INF , P1 ;  /* 0xff8000001d727808 */ /* 0x001fe40000800000 */
[----:B------:R-:W-:-:S04]  /*48c0*/  FMNMX.FTZ R67, R112, R67, !PT ;  /* 0x0000004370437209 */ /* 0x000fc80007810000 */
[----:B------:R-:W-:Y:S01]  /*48d0*/  FMNMX.FTZ R67, R114, R67, !PT ;  /* 0x0000004372437209 */ /* 0x000fe20007810000 */
[----:B------:R-:W0:Y:S01]  /*48e0*/  MUFU.TANH R26, R26 ;  /* 0x0000001a001a7308 */ /* 0x000e220000002400 */
[----:B--2---:R-:W-:-:S03]  /*48f0*/  FSEL R38, R38, -INF , P6 ;  /* 0xff80000026267808 */ /* 0x004fc60003000000 */
[----:B------:R-:W1:Y:S04]  /*4900*/  SHFL.BFLY PT, R6, R67, 0x2, 0x1f ;  /* 0x0c401f0043067f89 */ /* 0x000e6800000e0000 */
[----:B------:R-:W2:Y:S08]  /*4910*/  MUFU.TANH R27, R27 ;  /* 0x0000001b001b7308 */ /* 0x000eb00000002400 */
[----:B------:R-:W3:Y:S01]  /*4920*/  MUFU.TANH R30, R30 ;  /* 0x0000001e001e7308 */ /* 0x000ee20000002400 */
[----:B0-----:R-:W-:-:S07]  /*4930*/  FSEL R26, R26, -INF , P4 ;  /* 0xff8000001a1a7808 */ /* 0x001fce0002000000 */
[----:B------:R-:W0:Y:S01]  /*4940*/  MUFU.TANH R31, R31 ;  /* 0x0000001f001f7308 */ /* 0x000e220000002400 */
[----:B--2---:R-:W-:Y:S02]  /*4950*/  FSEL R66, R27, -INF , P3 ;  /* 0xff8000001b427808 */ /* 0x004fe40001800000 */
[----:B-1----:R-:W-:-:S05]  /*4960*/  FMNMX.FTZ R5, R67, R6, !PT ;  /* 0x0000000643057209 */ /* 0x002fca0007810000 */
[----:B------:R-:W1:Y:S01]  /*4970*/  SHFL.BFLY PT, R6, R5, 0x1, 0x1f ;  /* 0x0c201f0005067f89 */ /* 0x000e6200000e0000 */
[----:B---3--:R-:W-:Y:S02]  /*4980*/  FSEL R30, R30, -INF , P2 ;  /* 0xff8000001e1e7808 */ /* 0x008fe40001000000 */
[----:B------:R-:W-:Y:S02]  /*4990*/  ISETP.GE.AND P2, PT, R81, 0x71, PT ;  /* 0x000000715100780c */ /* 0x000fe40003f46270 */
[----:B-1----:R-:W-:-:S04]  /*49a0*/  FMNMX.FTZ R6, R5, R6, !PT ;  /* 0x0000000605067209 */ /* 0x002fc80007810000 */
[C---:B------:R-:W-:Y:S01]  /*49b0*/  FSETP.NEU.FTZ.AND P0, PT, R6.reuse, -INF , PT ;  /* 0xff8000000600780b */ /* 0x040fe20003f1d000 */
[----:B------:R-:W-:-:S05]  /*49c0*/  FMUL.FTZ R9, R6, R7 ;  /* 0x0000000706097220 */ /* 0x000fca0000410000 */
[----:B------:R-:W-:Y:S02]  /*49d0*/  FSEL R25, R9, RZ, P0 ;  /* 0x000000ff09197208 */ /* 0x000fe40000000000 */
[----:B------:R-:W-:Y:S02]  /*49e0*/  FMNMX.FTZ R9, R2, R3, !PT ;  /* 0x0000000302097209 */ /* 0x000fe40007810000 */
[----:B------:R-:W-:Y:S01]  /*49f0*/  ISETP.NE.AND P0, PT, R83, RZ, PT ;  /* 0x000000ff5300720c */ /* 0x000fe20003f05270 */
[--C-:B------:R-:W-:Y:S01]  /*4a00*/  FFMA.FTZ R196, R64, R7, -R25.reuse ;  /* 0x0000000740c47223 */ /* 0x100fe20000010819 */
[----:B------:R-:W-:Y:S01]  /*4a10*/  FMNMX.FTZ R9, R10, R9, !PT ;  /* 0x000000090a097209 */ /* 0x000fe20007810000 */
[-CC-:B------:R-:W-:Y:S01]  /*4a20*/  FFMA.FTZ R198, R68, R7.reuse, -R25.reuse ;  /* 0x0000000744c67223 */ /* 0x180fe20000010819 */
[----:B------:R-:W-:Y:S01]  /*4a30*/  FSEL R64, R39, -INF , P5 ;  /* 0xff80000027407808 */ /* 0x000fe20002800000 */
[--C-:B------:R-:W-:Y:S01]  /*4a40*/  FFMA.FTZ R39, R8, R7, -R25.reuse ;  /* 0x0000000708277223 */ /* 0x100fe20000010819 */
[----:B------:R-:W-:Y:S01]  /*4a50*/  FMNMX.FTZ R9, R12, R9, !PT ;  /* 0x000000090c097209 */ /* 0x000fe20007810000 */
[-CC-:B------:R-:W-:Y:S01]  /*4a60*/  FFMA.FTZ R200, R72, R7.reuse, -R25.reuse ;  /* 0x0000000748c87223 */ /* 0x180fe20000010819 */
[----:B0-----:R-:W-:Y:S01]  /*4a70*/  FSEL R68, R31, -INF , P1 ;  /* 0xff8000001f447808 */ /* 0x001fe20000800000 */
        /* <DEDUP_REMOVED lines=28> */
[----:B------:R0:W-:Y:S01]  /*4c40*/  MUFU.EX2 R9, R74 ;  /* 0x0000004a00097308 */ /* 0x0001e20000000800 */
        /* <DEDUP_REMOVED lines=9> */
[----:B------:R-:W-:Y:S01]  /*4ce0*/  FFMA.FTZ R25, R114, R7, -R25 ;  /* 0x0000000772197223 */ /* 0x000fe20000010819 */
[----:B------:R-:W-:-:S02]  /*4cf0*/  CS2R R114, SRZ ;  /* 0x0000000000727805 */ /* 0x000fc4000001ff00 */
[----:B------:R-:W-:Y:S02]  /*4d00*/  CS2R R86, SRZ ;  /* 0x0000000000567805 */ /* 0x000fe4000001ff00 */
[----:B------:R-:W-:Y:S02]  /*4d10*/  FMNMX.FTZ R15, R46, R15, !PT ;  /* 0x0000000f2e0f7209 */ /* 0x000fe40007810000 */
[----:B------:R-:W-:Y:S02]  /*4d20*/  CS2R R82, SRZ ;  /* 0x0000000000527805 */ /* 0x000fe4000001ff00 */
[----:B------:R-:W-:Y:S01]  /*4d30*/  CS2R R76, SRZ ;  /* 0x00000000004c7805 */ /* 0x000fe2000001ff00 */
[----:B------:R1:W-:Y:S01]  /*4d40*/  MUFU.EX2 R11, R78 ;  /* 0x0000004e000b7308 */ /* 0x0003e20000000800 */
[----:B------:R-:W-:Y:S02]  /*4d50*/  FMNMX.FTZ R15, R48, R15, !PT ;  /* 0x0000000f300f7209 */ /* 0x000fe40007810000 */
[----:B0-----:R-:W-:-:S02]  /*4d60*/  CS2R R74, SRZ ;  /* 0x00000000004a7805 */ /* 0x001fc4000001ff00 */
[----:B------:R-:W-:Y:S02]  /*4d70*/  CS2R R72, SRZ ;  /* 0x0000000000487805 */ /* 0x000fe4000001ff00 */
[----:B------:R-:W-:Y:S01]  /*4d80*/  FMNMX.FTZ R15, R50, R15, !PT ;  /* 0x0000000f320f7209 */ /* 0x000fe20007810000 */
[----:B------:R-:W-:Y:S03]  /*4d90*/  MUFU.EX2 R198, R198 ;  /* 0x000000c600c67308 */ /* 0x000fe60000000800 */
[----:B------:R-:W-:Y:S02]  /*4da0*/  FMNMX.FTZ R21, R52, R15, !PT ;  /* 0x0000000f34157209 */ /* 0x000fe40007810000 */
[----:B-1----:R-:W-:Y:S02]  /*4db0*/  CS2R R78, SRZ ;  /* 0x00000000004e7805 */ /* 0x002fe4000001ff00 */
[----:B------:R-:W-:Y:S01]  /*4dc0*/  FMNMX.FTZ R21, R54, R21, !PT ;  /* 0x0000001536157209 */ /* 0x000fe20007810000 */
[----:B------:R0:W-:Y:S03]  /*4dd0*/  MUFU.EX2 R13, R80 ;  /* 0x00000050000d7308 */ /* 0x0001e60000000800 */
[----:B------:R-:W-:-:S04]  /*4de0*/  FMNMX.FTZ R21, R56, R21, !PT ;  /* 0x0000001538157209 */ /* 0x000fc80007810000 */
[----:B------:R-:W-:Y:S01]  /*4df0*/  FMNMX.FTZ R21, R58, R21, !PT ;  /* 0x000000153a157209 */ /* 0x000fe20007810000 */
[----:B------:R-:W-:Y:S03]  /*4e00*/  MUFU.EX2 R192, R192 ;  /* 0x000000c000c07308 */ /* 0x000fe60000000800 */
[----:B------:R-:W-:Y:S02]  /*4e10*/  FMNMX.FTZ R21, R60, R21, !PT ;  /* 0x000000153c157209 */ /* 0x000fe40007810000 */
[----:B0-----:R-:W-:Y:S02]  /*4e20*/  CS2R R80, SRZ ;  /* 0x0000000000507805 */ /* 0x001fe4000001ff00 */
        /* <DEDUP_REMOVED lines=9> */
[----:B------:R-:W-:-:S05]  /*4ec0*/  FMNMX.FTZ R21, R68, R21, !PT ;  /* 0x0000001544157209 */ /* 0x000fca0007810000 */
[----:B------:R-:W1:Y:S01]  /*4ed0*/  SHFL.BFLY PT, R62, R21, 0x2, 0x1f ;  /* 0x0c401f00153e7f89 */ /* 0x000e6200000e0000 */
[----:B------:R-:W-:Y:S01]  /*4ee0*/  MUFU.EX2 R88, R88 ;  /* 0x0000005800587308 */ /* 0x000fe20000000800 */
[----:B0-----:R-:W-:-:S07]  /*4ef0*/  CS2R R70, SRZ ;  /* 0x0000000000467805 */ /* 0x001fce000001ff00 */
[----:B------:R0:W2:Y:S08]  /*4f00*/  MUFU.EX2 R27, R90 ;  /* 0x0000005a001b7308 */ /* 0x0000b00000000800 */
[----:B------:R-:W-:Y:S01]  /*4f10*/  MUFU.EX2 R92, R92 ;  /* 0x0000005c005c7308 */ /* 0x000fe20000000800 */
[----:B0-----:R-:W-:Y:S02]  /*4f20*/  CS2R R90, SRZ ;  /* 0x00000000005a7805 */ /* 0x001fe4000001ff00 */
[----:B-1----:R-:W-:-:S05]  /*4f30*/  FMNMX.FTZ R62, R21, R62, !PT ;  /* 0x0000003e153e7209 */ /* 0x002fca0007810000 */
[----:B------:R-:W0:Y:S01]  /*4f40*/  MUFU.EX2 R31, R31 ;  /* 0x0000001f001f7308 */ /* 0x000e220000000800 */
[----:B--2---:R-:W-:Y:S01]  /*4f50*/  F2FP.BF16.F32.PACK_AB R188, R27, R88 ;  /* 0x000000581bbc723e */ /* 0x004fe200000010ff */
[----:B------:R-:W1:Y:S06]  /*4f60*/  SHFL.BFLY PT, R21, R62, 0x1, 0x1f ;  /* 0x0c201f003e157f89 */ /* 0x000e6c00000e0000 */
[----:B------:R-:W-:Y:S08]  /*4f70*/  MUFU.EX2 R94, R94 ;  /* 0x0000005e005e7308 */ /* 0x000ff00000000800 */
[----:B------:R2:W3:Y:S01]  /*4f80*/  MUFU.EX2 R33, R96 ;  /* 0x0000006000217308 */ /* 0x0004e20000000800 */
[----:B0-----:R-:W-:-:S07]  /*4f90*/  F2FP.BF16.F32.PACK_AB R190, R31, R92 ;  /* 0x0000005c1fbe723e */ /* 0x001fce00000010ff */
[----:B------:R-:W-:Y:S01]  /*4fa0*/  MUFU.EX2 R98, R98 ;  /* 0x0000006200627308 */ /* 0x000fe20000000800 */
[----:B--2---:R-:W-:Y:S02]  /*4fb0*/  CS2R R96, SRZ ;  /* 0x0000000000607805 */ /* 0x004fe4000001ff00 */
[----:B-1----:R-:W-:Y:S02]  /*4fc0*/  FMNMX.FTZ R8, R62, R21, !PT ;  /* 0x000000153e087209 */ /* 0x002fe40007810000 */
[----:B------:R-:W-:Y:S02]  /*4fd0*/  CS2R R62, SRZ ;  /* 0x00000000003e7805 */ /* 0x000fe4000001ff00 */
[C---:B------:R-:W-:Y:S01]  /*4fe0*/  FSETP.NEU.FTZ.AND P1, PT, R8.reuse, -INF , PT ;  /* 0xff8000000800780b */ /* 0x040fe20003f3d000 */
[----:B------:R-:W-:Y:S01]  /*4ff0*/  FMUL.FTZ R41, R8, R7 ;  /* 0x0000000708297220 */ /* 0x000fe20000410000 */
[----:B------:R-:W0:Y:S01]  /*5000*/  MUFU.EX2 R35, R100 ;  /* 0x0000006400237308 */ /* 0x000e220000000800 */
[----:B---3--:R-:W-:-:S03]  /*5010*/  F2FP.BF16.F32.PACK_AB R184, R33, R94 ;  /* 0x0000005e21b8723e */ /* 0x008fc600000010ff */
[----:B------:R-:W-:Y:S02]  /*5020*/  FSEL R41, R41, RZ, P1 ;  /* 0x000000ff29297208 */ /* 0x000fe40000800000 */
[----:B------:R-:W-:Y:S02]  /*5030*/  ISETP.NE.AND P1, PT, R18, RZ, PT ;  /* 0x000000ff1200720c */ /* 0x000fe40003f25270 */
        /* <DEDUP_REMOVED lines=16> */
[----:B------:R1:W2:Y:S01]  /*5140*/  MUFU.EX2 R201, R3 ;  /* 0x0000000300c97308 */ /* 0x0002a20000000800 */
[-CC-:B------:R-:W-:Y:S01]  /*5150*/  FFMA.FTZ R46, R46, R7.reuse, -R41.reuse ;  /* 0x000000072e2e7223 */ /* 0x180fe20000010829 */
[-CC-:B------:R-:W-:Y:S01]  /*5160*/  FFMA.FTZ R48, R48, R7.reuse, -R41.reuse ;  /* 0x0000000730307223 */ /* 0x180fe20000010829 */
[-CC-:B------:R-:W-:Y:S01]  /*5170*/  FFMA.FTZ R50, R50, R7.reuse, -R41.reuse ;  /* 0x0000000732327223 */ /* 0x180fe20000010829 */
[-CC-:B------:R-:W-:Y:S01]  /*5180*/  FFMA.FTZ R52, R52, R7.reuse, -R41.reuse ;  /* 0x0000000734347223 */ /* 0x180fe20000010829 */
[-CC-:B------:R-:W-:Y:S01]  /*5190*/  FFMA.FTZ R54, R54, R7.reuse, -R41.reuse ;  /* 0x0000000736367223 */ /* 0x180fe20000010829 */
[-CC-:B------:R-:W-:Y:S01]  /*51a0*/  FFMA.FTZ R56, R56, R7.reuse, -R41.reuse ;  /* 0x0000000738387223 */ /* 0x180fe20000010829 */
[-C--:B------:R-:W-:Y:S01]  /*51b0*/  FFMA.FTZ R58, R58, R7.reuse, -R41 ;  /* 0x000000073a3a7223 */ /* 0x080fe20000010829 */
[----:B------:R-:W3:Y:S01]  /*51c0*/  MUFU.EX2 R10, R10 ;  /* 0x0000000a000a7308 */ /* 0x000ee20000000800 */
[----:B-1----:R-:W-:Y:S01]  /*51d0*/  FADD.FTZ R3, R200, R5 ;  /* 0x00000005c8037221 */ /* 0x002fe20000010000 */
[----:B------:R-:W-:Y:S01]  /*51e0*/  F2FP.BF16.F32.PACK_AB R200, R5, R200 ;  /* 0x000000c805c8723e */ /* 0x000fe200000010ff */
[-CC-:B------:R-:W-:Y:S01]  /*51f0*/  FFMA.FTZ R60, R60, R7.reuse, -R41.reuse ;  /* 0x000000073c3c7223 */ /* 0x180fe20000010829 */
[-CC-:B------:R-:W-:Y:S01]  /*5200*/  FFMA.FTZ R38, R38, R7.reuse, -R41.reuse ;  /* 0x0000000726267223 */ /* 0x180fe20000010829 */
[-CC-:B------:R-:W-:Y:S01]  /*5210*/  FFMA.FTZ R64, R64, R7.reuse, -R41.reuse ;  /* 0x0000000740407223 */ /* 0x180fe20000010829 */
[-CC-:B------:R-:W-:Y:S01]  /*5220*/  FFMA.FTZ R26, R26, R7.reuse, -R41.reuse ;  /* 0x000000071a1a7223 */ /* 0x180fe20000010829 */
[-CC-:B------:R-:W-:Y:S01]  /*5230*/  FFMA.FTZ R66, R66, R7.reuse, -R41.reuse ;  /* 0x0000000742427223 */ /* 0x180fe20000010829 */
[----:B------:R1:W4:Y:S01]  /*5240*/  MUFU.EX2 R203, R12 ;  /* 0x0000000c00cb7308 */ /* 0x0003220000000800 */
[-CC-:B------:R-:W-:Y:S01]  /*5250*/  FFMA.FTZ R30, R30, R7.reuse, -R41.reuse ;  /* 0x000000071e1e7223 */ /* 0x180fe20000010829 */
[----:B------:R-:W-:Y:S01]  /*5260*/  FFMA.FTZ R41, R68, R7, -R41 ;  /* 0x0000000744297223 */ /* 0x000fe20000010829 */
[----:B0-----:R-:W-:-:S02]  /*5270*/  F2FP.BF16.F32.PACK_AB R186, R35, R98 ;  /* 0x0000006223ba723e */ /* 0x001fc400000010ff */
[----:B------:R-:W-:Y:S02]  /*5280*/  CS2R R100, SRZ ;  /* 0x0000000000647805 */ /* 0x000fe4000001ff00 */
[----:B------:R-:W-:Y:S01]  /*5290*/  CS2R R68, SRZ ;  /* 0x0000000000447805 */ /* 0x000fe2000001ff00 */
[----:B------:R-:W0:Y:S01]  /*52a0*/  MUFU.EX2 R14, R14 ;  /* 0x0000000e000e7308 */ /* 0x000e220000000800 */
[----:B-1----:R-:W-:Y:S01]  /*52b0*/  FADD.FTZ R12, R202, R3 ;  /* 0x00000003ca0c7221 */ /* 0x002fe20000010000 */
[----:B------:R-:W-:-:S03]  /*52c0*/  F2FP.BF16.F32.PACK_AB R202, R9, R202 ;  /* 0x000000ca09ca723e */ /* 0x000fc600000010ff */
[----:B------:R-:W-:-:S03]  /*52d0*/  FADD.FTZ R3, R9, R12 ;  /* 0x0000000c09037221 */ /* 0x000fc60000010000 */
[----:B------:R1:W5:Y:S01]  /*52e0*/  MUFU.EX2 R197, R20 ;  /* 0x0000001400c57308 */ /* 0x0003620000000800 */
[----:B------:R-:W-:Y:S01]  /*52f0*/  FADD.FTZ R12, R196, R3 ;  /* 0x00000003c40c7221 */ /* 0x000fe20000010000 */
[----:B--2---:R-:W-:Y:S01]  /*5300*/  FADD.FTZ R3, R2, R201 ;  /* 0x000000c902037221 */ /* 0x004fe20000010000 */
[----:B------:R-:W-:Y:S02]  /*5310*/  F2FP.BF16.F32.PACK_AB R201, R201, R2 ;  /* 0x00000002c9c9723e */ /* 0x000fe400000010ff */
[C---:B------:R-:W-:Y:S01]  /*5320*/  FADD.FTZ R43, R11.reuse, R12 ;  /* 0x0000000c0b2b7221 */ /* 0x040fe20000010000 */
[----:B---3--:R-:W-:Y:S01]  /*5330*/  FADD.FTZ R12, R10, R3 ;  /* 0x000000030a0c7221 */ /* 0x008fe20000010000 */
[----:B------:R-:W-:Y:S01]  /*5340*/  F2FP.BF16.F32.PACK_AB R196, R11, R196 ;  /* 0x000000c40bc4723e */ /* 0x000fe200000010ff */
[----:B------:R-:W2:Y:S01]  /*5350*/  MUFU.EX2 R24, R24 ;  /* 0x0000001800187308 */ /* 0x000ea20000000800 */
[----:B-1----:R-:W-:Y:S01]  /*5360*/  FADD.FTZ R20, R198, R43 ;  /* 0x0000002bc6147221 */ /* 0x002fe20000010000 */
[----:B----4-:R-:W-:Y:S01]  /*5370*/  FADD.FTZ R3, R203, R12 ;  /* 0x0000000ccb037221 */ /* 0x010fe20000010000 */
[----:B------:R-:W-:-:S02]  /*5380*/  F2FP.BF16.F32.PACK_AB R198, R13, R198 ;  /* 0x000000c60dc6723e */ /* 0x000fc400000010ff */
[----:B------:R-:W-:Y:S01]  /*5390*/  FADD.FTZ R43, R13, R20 ;  /* 0x000000140d2b7221 */ /* 0x000fe20000010000 */
[----:B0-----:R-:W-:Y:S01]  /*53a0*/  FADD.FTZ R12, R14, R3 ;  /* 0x000000030e0c7221 */ /* 0x001fe20000010000 */
[----:B------:R-:W-:Y:S01]  /*53b0*/  F2FP.BF16.F32.PACK_AB R203, R203, R10 ;  /* 0x0000000acbcb723e */ /* 0x000fe200000010ff */
[----:B------:R-:W0:Y:S01]  /*53c0*/  MUFU.EX2 R199, R28 ;  /* 0x0000001c00c77308 */ /* 0x000e220000000800 */
[----:B------:R-:W-:Y:S01]  /*53d0*/  FADD.FTZ R20, R192, R43 ;  /* 0x0000002bc0147221 */ /* 0x000fe20000010000 */
[----:B-----5:R-:W-:Y:S01]  /*53e0*/  FADD.FTZ R3, R197, R12 ;  /* 0x0000000cc5037221 */ /* 0x020fe20000010000 */
[C---:B------:R-:W-:Y:S02]  /*53f0*/  F2FP.BF16.F32.PACK_AB R192, R15.reuse, R192 ;  /* 0x000000c00fc0723e */ /* 0x040fe400000010ff */
[----:B------:R-:W-:Y:S01]  /*5400*/  FADD.FTZ R43, R15, R20 ;  /* 0x000000140f2b7221 */ /* 0x000fe20000010000 */
[----:B------:R-:W-:Y:S02]  /*5410*/  F2FP.BF16.F32.PACK_AB R197, R197, R14 ;  /* 0x0000000ec5c5723e */ /* 0x000fe400000010ff */
[----:B------:R-:W1:Y:S01]  /*5420*/  MUFU.EX2 R32, R32 ;  /* 0x0000002000207308 */ /* 0x000e620000000800 */
[----:B--2---:R-:W-:Y:S01]  /*5430*/  FADD.FTZ R12, R24, R3 ;  /* 0x00000003180c7221 */ /* 0x004fe20000010000 */
[----:B------:R-:W-:-:S02]  /*5440*/  @P1 VIADD R3, R0, 0x36840 ;  /* 0x0003684000031836 */ /* 0x000fc40000000000 */
[----:B------:R-:W-:Y:S01]  /*5450*/  FADD.FTZ R20, R194, R43 ;  /* 0x0000002bc2147221 */ /* 0x000fe20000010000 */
[----:B------:R-:W-:-:S03]  /*5460*/  F2FP.BF16.F32.PACK_AB R194, R29, R194 ;  /* 0x000000c21dc2723e */ /* 0x000fc600000010ff */
[----:B------:R-:W-:Y:S01]  /*5470*/  FADD.FTZ R45, R29, R20 ;  /* 0x000000141d2d7221 */ /* 0x000fe20000010000 */
[----:B------:R-:W2:Y:S01]  /*5480*/  MUFU.EX2 R193, R34 ;  /* 0x0000002200c17308 */ /* 0x000ea20000000800 */
[C---:B0-----:R-:W-:Y:S01]  /*5490*/  FADD.FTZ R43, R199.reuse, R12 ;  /* 0x0000000cc72b7221 */ /* 0x041fe20000010000 */
[----:B------:R-:W-:Y:S01]  /*54a0*/  @P1 PRMT R3, R22, 0x654, R3 ;  /* 0x0000065416031816 */ /* 0x000fe20000000003 */
[----:B------:R-:W-:Y:S01]  /*54b0*/  FADD.FTZ R12, R88, R45 ;  /* 0x0000002d580c7221 */ /* 0x000fe20000010000 */
[----:B------:R-:W-:Y:S02]  /*54c0*/  F2FP.BF16.F32.PACK_AB R199, R199, R24 ;  /* 0x00000018c7c7723e */ /* 0x000fe400000010ff */
[----:B------:R-:W-:Y:S01]  /*54d0*/  CS2R R88, SRZ ;  /* 0x0000000000587805 */ /* 0x000fe2000001ff00 */
[----:B------:R2:W-:Y:S01]  /*54e0*/  @P1 SYNCS.ARRIVE.TRANS64.RED.A1T0 RZ, [R3+URZ], RZ ;  /* 0x000000ff03ff19a7 */ /* 0x0005e2000810043f */
[----:B------:R-:W-:Y:S01]  /*54f0*/  CS2R R28, SRZ ;  /* 0x00000000001c7805 */ /* 0x000fe2000001ff00 */
[----:B------:R-:W0:Y:S01]  /*5500*/  MUFU.EX2 R36, R36 ;  /* 0x0000002400247308 */ /* 0x000e220000000800 */
[----:B-1----:R-:W-:Y:S01]  /*5510*/  FADD.FTZ R0, R32, R43 ;  /* 0x0000002b20007221 */ /* 0x002fe20000010000 */
[----:B------:R-:W-:-:S04]  /*5520*/  FADD.FTZ R43, R27, R12 ;  /* 0x0000000c1b2b7221 */ /* 0x000fc80000010000 */
[----:B------:R-:W-:Y:S01]  /*5530*/  FADD.FTZ R12, R92, R43 ;  /* 0x0000002b5c0c7221 */ /* 0x000fe20000010000 */
[----:B------:R-:W-:Y:S01]  /*5540*/  CS2R R92, SRZ ;  /* 0x00000000005c7805 */ /* 0x000fe2000001ff00 */
[----:B------:R-:W1:Y:S01]  /*5550*/  MUFU.EX2 R195, R40 ;  /* 0x0000002800c37308 */ /* 0x000e620000000800 */
[----:B--2---:R-:W-:Y:S01]  /*5560*/  FADD.FTZ R3, R193, R0 ;  /* 0x00000000c1037221 */ /* 0x004fe20000010000 */
[----:B------:R-:W-:Y:S01]  /*5570*/  FADD.FTZ R43, R31, R12 ;  /* 0x0000000c1f2b7221 */ /* 0x000fe20000010000 */
[----:B------:R-:W-:-:S03]  /*5580*/  F2FP.BF16.F32.PACK_AB R193, R193, R32 ;  /* 0x00000020c1c1723e */ /* 0x000fc600000010ff */
[----:B------:R-:W-:Y:S01]  /*5590*/  FADD.FTZ R12, R94, R43 ;  /* 0x0000002b5e0c7221 */ /* 0x000fe20000010000 */
[----:B------:R-:W-:Y:S01]  /*55a0*/  CS2R R94, SRZ ;  /* 0x00000000005e7805 */ /* 0x000fe2000001ff00 */
[----:B------:R-:W2:Y:S01]  /*55b0*/  MUFU.EX2 R42, R42 ;  /* 0x0000002a002a7308 */ /* 0x000ea20000000800 */
[----:B0-----:R-:W-:Y:S01]  /*55c0*/  FADD.FTZ R0, R36, R3 ;  /* 0x0000000324007221 */ /* 0x001fe20000010000 */
[----:B------:R-:W-:Y:S01]  /*55d0*/  FADD.FTZ R43, R33, R12 ;  /* 0x0000000c212b7221 */ /* 0x000fe20000010000 */
[----:B------:R-:W-:-:S03]  /*55e0*/  CS2R R32, SRZ ;  /* 0x0000000000207805 */ /* 0x000fc6000001ff00 */
[----:B------:R-:W-:Y:S01]  /*55f0*/  FADD.FTZ R12, R98, R43 ;  /* 0x0000002b620c7221 */ /* 0x000fe20000010000 */
[----:B------:R-:W-:Y:S01]  /*5600*/  CS2R R98, SRZ ;  /* 0x0000000000627805 */ /* 0x000fe2000001ff00 */
[----:B------:R0:W3:Y:S01]  /*5610*/  MUFU.EX2 R189, R44 ;  /* 0x0000002c00bd7308 */ /* 0x0000e20000000800 */
[----:B-1----:R-:W-:Y:S01]  /*5620*/  FADD.FTZ R3, R195, R0 ;  /* 0x00000000c3037221 */ /* 0x002fe20000010000 */
[----:B------:R-:W-:Y:S01]  /*5630*/  FADD.FTZ R5, R35, R12 ;  /* 0x0000000c23057221 */ /* 0x000fe20000010000 */
[----:B------:R-:W-:Y:S02]  /*5640*/  F2FP.BF16.F32.PACK_AB R195, R195, R36 ;  /* 0x00000024c3c3723e */ /* 0x000fe400000010ff */
[----:B------:R-:W-:Y:S01]  /*5650*/  CS2R R34, SRZ ;  /* 0x0000000000227805 */ /* 0x000fe2000001ff00 */
[----:B------:R-:W-:Y:S02]  /*5660*/  FADD.FTZ R12, R102, R5 ;  /* 0x00000005660c7221 */ /* 0x000fe40000010000 */
[----:B------:R-:W1:Y:S01]  /*5670*/  MUFU.EX2 R46, R46 ;  /* 0x0000002e002e7308 */ /* 0x000e620000000800 */
[----:B--2---:R-:W-:Y:S01]  /*5680*/  FADD.FTZ R0, R42, R3 ;  /* 0x000000032a007221 */ /* 0x004fe20000010000 */
[----:B0-----:R-:W-:-:S06]  /*5690*/  CS2R R44, SRZ ;  /* 0x00000000002c7805 */ /* 0x001fcc000001ff00 */
[----:B------:R0:W2:Y:S01]  /*56a0*/  MUFU.EX2 R191, R48 ;  /* 0x0000003000bf7308 */ /* 0x0000a20000000800 */
[C---:B---3--:R-:W-:Y:S01]  /*56b0*/  FADD.FTZ R3, R189.reuse, R0 ;  /* 0x00000000bd037221 */ /* 0x048fe20000010000 */
[----:B------:R-:W-:Y:S02]  /*56c0*/  F2FP.BF16.F32.PACK_AB R189, R189, R42 ;  /* 0x0000002abdbd723e */ /* 0x000fe400000010ff */
[----:B------:R-:W-:-:S04]  /*56d0*/  CS2R R42, SRZ ;  /* 0x00000000002a7805 */ /* 0x000fc8000001ff00 */
[----:B------:R-:W3:Y:S01]  /*56e0*/  MUFU.EX2 R50, R50 ;  /* 0x0000003200327308 */ /* 0x000ee20000000800 */
[----:B-1----:R-:W-:Y:S01]  /*56f0*/  FADD.FTZ R0, R46, R3 ;  /* 0x000000032e007221 */ /* 0x002fe20000010000 */
[----:B0-----:R-:W-:-:S06]  /*5700*/  CS2R R48, SRZ ;  /* 0x0000000000307805 */ /* 0x001fcc000001ff00 */
[----:B------:R0:W1:Y:S01]  /*5710*/  MUFU.EX2 R185, R52 ;  /* 0x0000003400b97308 */ /* 0x0000620000000800 */
[C---:B--2---:R-:W-:Y:S01]  /*5720*/  FADD.FTZ R3, R191.reuse, R0 ;  /* 0x00000000bf037221 */ /* 0x044fe20000010000 */
[----:B------:R-:W-:Y:S02]  /*5730*/  F2FP.BF16.F32.PACK_AB R191, R191, R46 ;  /* 0x0000002ebfbf723e */ /* 0x000fe400000010ff */
[----:B------:R-:W-:-:S04]  /*5740*/  CS2R R46, SRZ ;  /* 0x00000000002e7805 */ /* 0x000fc8000001ff00 */
[----:B------:R2:W4:Y:S01]  /*5750*/  MUFU.EX2 R37, R104 ;  /* 0x0000006800257308 */ /* 0x0005220000000800 */
[----:B---3--:R-:W-:Y:S01]  /*5760*/  FADD.FTZ R0, R50, R3 ;  /* 0x0000000332007221 */ /* 0x008fe20000010000 */
[----:B0-----:R-:W-:-:S06]  /*5770*/  CS2R R52, SRZ ;  /* 0x0000000000347805 */ /* 0x001fcc000001ff00 */
[----:B------:R-:W0:Y:S01]  /*5780*/  MUFU.EX2 R54, R54 ;  /* 0x0000003600367308 */ /* 0x000e220000000800 */
[C---:B-1----:R-:W-:Y:S01]  /*5790*/  FADD.FTZ R3, R185.reuse, R0 ;  /* 0x00000000b9037221 */ /* 0x042fe20000010000 */
[----:B------:R-:W-:Y:S02]  /*57a0*/  F2FP.BF16.F32.PACK_AB R185, R185, R50 ;  /* 0x00000032b9b9723e */ /* 0x000fe400000010ff */
[----:B--2---:R-:W-:Y:S02]  /*57b0*/  CS2R R104, SRZ ;  /* 0x0000000000687805 */ /* 0x004fe4000001ff00 */
[----:B------:R-:W-:Y:S02]  /*57c0*/  CS2R R50, SRZ ;  /* 0x0000000000327805 */ /* 0x000fe4000001ff00 */
[----:B------:R-:W1:Y:S01]  /*57d0*/  MUFU.EX2 R106, R106 ;  /* 0x0000006a006a7308 */ /* 0x000e620000000800 */
[C---:B----4-:R-:W-:Y:S01]  /*57e0*/  FADD.FTZ R5, R37.reuse, R12 ;  /* 0x0000000c25057221 */ /* 0x050fe20000010000 */
[----:B------:R-:W-:-:S02]  /*57f0*/  F2FP.BF16.F32.PACK_AB R180, R37, R102 ;  /* 0x0000006625b4723e */ /* 0x000fc400000010ff */
[----:B------:R-:W-:Y:S02]  /*5800*/  CS2R R102, SRZ ;  /* 0x0000000000667805 */ /* 0x000fe4000001ff00 */
[----:B------:R-:W-:Y:S02]  /*5810*/  CS2R R36, SRZ ;  /* 0x0000000000247805 */ /* 0x000fe4000001ff00 */
[----:B------:R2:W3:Y:S01]  /*5820*/  MUFU.EX2 R187, R56 ;  /* 0x0000003800bb7308 */ /* 0x0004e20000000800 */
[----:B0-----:R-:W-:-:S07]  /*5830*/  FADD.FTZ R0, R54, R3 ;  /* 0x0000000336007221 */ /* 0x001fce0000010000 */
[----:B------:R-:W0:Y:S01]  /*5840*/  MUFU.EX2 R39, R39 ;  /* 0x0000002700277308 */ /* 0x000e220000000800 */
[----:B-1----:R-:W-:Y:S01]  /*5850*/  FADD.FTZ R12, R106, R5 ;  /* 0x000000056a0c7221 */ /* 0x002fe20000010000 */
[----:B--2---:R-:W-:-:S06]  /*5860*/  CS2R R56, SRZ ;  /* 0x0000000000387805 */ /* 0x004fcc000001ff00 */
[----:B------:R-:W1:Y:S01]  /*5870*/  MUFU.EX2 R58, R58 ;  /* 0x0000003a003a7308 */ /* 0x000e620000000800 */
[C---:B---3--:R-:W-:Y:S01]  /*5880*/  FADD.FTZ R3, R187.reuse, R0 ;  /* 0x00000000bb037221 */ /* 0x048fe20000010000 */
[----:B------:R-:W-:Y:S02]  /*5890*/  F2FP.BF16.F32.PACK_AB R187, R187, R54 ;  /* 0x00000036bbbb723e */ /* 0x000fe400000010ff */
[----:B------:R-:W-:-:S04]  /*58a0*/  CS2R R54, SRZ ;  /* 0x0000000000367805 */ /* 0x000fc8000001ff00 */
[----:B------:R-:W2:Y:S01]  /*58b0*/  MUFU.EX2 R108, R108 ;  /* 0x0000006c006c7308 */ /* 0x000ea20000000800 */
[C---:B0-----:R-:W-:Y:S01]  /*58c0*/  FADD.FTZ R5, R39.reuse, R12 ;  /* 0x0000000c27057221 */ /* 0x041fe20000010000 */
[----:B------:R-:W-:Y:S02]  /*58d0*/  F2FP.BF16.F32.PACK_AB R182, R39, R106 ;  /* 0x0000006a27b6723e */ /* 0x000fe400000010ff */
[----:B------:R-:W-:-:S04]  /*58e0*/  CS2R R106, SRZ ;  /* 0x00000000006a7805 */ /* 0x000fc8000001ff00 */
[----:B------:R0:W3:Y:S01]  /*58f0*/  MUFU.EX2 R181, R60 ;  /* 0x0000003c00b57308 */ /* 0x0000e20000000800 */
[----:B-1----:R-:W-:-:S07]  /*5900*/  FADD.FTZ R0, R58, R3 ;  /* 0x000000033a007221 */ /* 0x002fce0000010000 */
[----:B------:R1:W4:Y:S01]  /*5910*/  MUFU.EX2 R21, R110 ;  /* 0x0000006e00157308 */ /* 0x0003220000000800 */
[----:B--2---:R-:W-:Y:S01]  /*5920*/  FADD.FTZ R12, R108, R5 ;  /* 0x000000056c0c7221 */ /* 0x004fe20000010000 */
[----:B0-----:R-:W-:-:S06]  /*5930*/  CS2R R60, SRZ ;  /* 0x00000000003c7805 */ /* 0x001fcc000001ff00 */
[----:B------:R-:W0:Y:S01]  /*5940*/  MUFU.EX2 R38, R38 ;  /* 0x0000002600267308 */ /* 0x000e220000000800 */
[C---:B---3--:R-:W-:Y:S01]  /*5950*/  FADD.FTZ R3, R181.reuse, R0 ;  /* 0x00000000b5037221 */ /* 0x048fe20000010000 */
[----:B------:R-:W-:Y:S02]  /*5960*/  F2FP.BF16.F32.PACK_AB R181, R181, R58 ;  /* 0x0000003ab5b5723e */ /* 0x000fe400000010ff */
[----:B-1----:R-:W-:Y:S02]  /*5970*/  CS2R R110, SRZ ;  /* 0x00000000006e7805 */ /* 0x002fe4000001ff00 */
[----:B------:R-:W-:Y:S02]  /*5980*/  CS2R R58, SRZ ;  /* 0x00000000003a7805 */ /* 0x000fe4000001ff00 */
[----:B------:R-:W1:Y:S01]  /*5990*/  MUFU.EX2 R112, R112 ;  /* 0x0000007000707308 */ /* 0x000e620000000800 */
[C---:B----4-:R-:W-:Y:S01]  /*59a0*/  FADD.FTZ R5, R21.reuse, R12 ;  /* 0x0000000c15057221 */ /* 0x050fe20000010000 */
[----:B------:R-:W-:-:S02]  /*59b0*/  F2FP.BF16.F32.PACK_AB R176, R21, R108 ;  /* 0x0000006c15b0723e */ /* 0x000fc400000010ff */
[----:B------:R-:W-:-:S04]  /*59c0*/  CS2R R108, SRZ ;  /* 0x00000000006c7805 */ /* 0x000fc8000001ff00 */
[----:B------:R2:W3:Y:S01]  /*59d0*/  MUFU.EX2 R183, R64 ;  /* 0x0000004000b77308 */ /* 0x0004e20000000800 */
[----:B0-----:R-:W-:-:S07]  /*59e0*/  FADD.FTZ R0, R38, R3 ;  /* 0x0000000326007221 */ /* 0x001fce0000010000 */
[----:B------:R-:W0:Y:S01]  /*59f0*/  MUFU.EX2 R26, R26 ;  /* 0x0000001a001a7308 */ /* 0x000e220000000800 */
[----:B-1----:R-:W-:Y:S01]  /*5a00*/  FADD.FTZ R12, R112, R5 ;  /* 0x00000005700c7221 */ /* 0x002fe20000010000 */
[----:B--2---:R-:W-:-:S06]  /*5a10*/  CS2R R64, SRZ ;  /* 0x0000000000407805 */ /* 0x004fcc000001ff00 */
[----:B------:R1:W2:Y:S01]  /*5a20*/  MUFU.EX2 R177, R66 ;  /* 0x0000004200b17308 */ /* 0x0002a20000000800 */
[C---:B---3--:R-:W-:Y:S01]  /*5a30*/  FADD.FTZ R5, R183.reuse, R0 ;  /* 0x00000000b7057221 */ /* 0x048fe20000010000 */
[----:B------:R-:W-:Y:S02]  /*5a40*/  F2FP.BF16.F32.PACK_AB R183, R183, R38 ;  /* 0x00000026b7b7723e */ /* 0x000fe400000010ff */
[----:B------:R-:W-:-:S04]  /*5a50*/  CS2R R38, SRZ ;  /* 0x0000000000267805 */ /* 0x000fc8000001ff00 */
[----:B------:R-:W3:Y:S01]  /*5a60*/  MUFU.EX2 R30, R30 ;  /* 0x0000001e001e7308 */ /* 0x000ee20000000800 */
[----:B0-----:R-:W-:Y:S01]  /*5a70*/  FADD.FTZ R0, R26, R5 ;  /* 0x000000051a007221 */ /* 0x001fe20000010000 */
[----:B-1----:R-:W-:-:S06]  /*5a80*/  CS2R R66, SRZ ;  /* 0x0000000000427805 */ /* 0x002fcc000001ff00 */
[----:B------:R-:W0:Y:S01]  /*5a90*/  MUFU.EX2 R25, R25 ;  /* 0x0000001900197308 */ /* 0x000e220000000800 */
[C---:B--2---:R-:W-:Y:S01]  /*5aa0*/  FADD.FTZ R5, R177.reuse, R0 ;  /* 0x00000000b1057221 */ /* 0x044fe20000010000 */
[----:B------:R-:W-:Y:S01]  /*5ab0*/  F2FP.BF16.F32.PACK_AB R177, R177, R26 ;  /* 0x0000001ab1b1723e */ /* 0x000fe200000010ff */
[----:B------:R-:W-:Y:S01]  /*5ac0*/  IMAD.MOV.U32 R0, RZ, RZ, 0x3f800000 ;  /* 0x3f800000ff007424 */ /* 0x000fe200078e00ff */
[----:B------:R-:W-:-:S04]  /*5ad0*/  CS2R R26, SRZ ;  /* 0x00000000001a7805 */ /* 0x000fc8000001ff00 */
[----:B------:R-:W1:Y:S01]  /*5ae0*/  MUFU.EX2 R41, R41 ;  /* 0x0000002900297308 */ /* 0x000e620000000800 */
[----:B---3--:R-:W-:Y:S01]  /*5af0*/  FADD.FTZ R2, R30, R5 ;  /* 0x000000051e027221 */ /* 0x008fe20000010000 */
[----:B------:R-:W-:Y:S02]  /*5b00*/  IMAD.MOV.U32 R5, RZ, RZ, 0x3f800000 ;  /* 0x3f800000ff057424 */ /* 0x000fe400078e00ff */
[C---:B0-----:R-:W-:Y:S01]  /*5b10*/  FADD.FTZ R3, R25.reuse, R12 ;  /* 0x0000000c19037221 */ /* 0x041fe20000010000 */
[----:B------:R-:W-:Y:S02]  /*5b20*/  F2FP.BF16.F32.PACK_AB R178, R25, R112 ;  /* 0x0000007019b2723e */ /* 0x000fe400000010ff */
[----:B------:R-:W-:Y:S02]  /*5b30*/  CS2R R112, SRZ ;  /* 0x0000000000707805 */ /* 0x000fe4000001ff00 */
[----:B------:R-:W-:Y:S01]  /*5b40*/  CS2R R24, SRZ ;  /* 0x0000000000187805 */ /* 0x000fe2000001ff00 */
[C---:B-1----:R-:W-:Y:S01]  /*5b50*/  FADD.FTZ R2, R41.reuse, R2 ;  /* 0x0000000229027221 */ /* 0x042fe20000010000 */
[----:B------:R-:W-:-:S02]  /*5b60*/  F2FP.BF16.F32.PACK_AB R179, R41, R30 ;  /* 0x0000001e29b3723e */ /* 0x000fc400000010ff */
[----:B------:R-:W-:Y:S02]  /*5b70*/  CS2R R40, SRZ ;  /* 0x0000000000287805 */ /* 0x000fe4000001ff00 */
[----:B------:R-:W-:Y:S01]  /*5b80*/  CS2R R30, SRZ ;  /* 0x00000000001e7805 */ /* 0x000fe2000001ff00 */
[----:B------:R-:W-:Y:S06]  /*5b90*/  @!P2 BRA `(.L_x_195) ;  /* 0x0000004000d0a947 */ /* 0x000fec0003800000 */
[----:B------:R-:W-:Y:S01]  /*5ba0*/  VIADD R10, R120, 0xfffffffe ;  /* 0xfffffffe780a7836 */ /* 0x000fe20000000000 */
[----:B------:R-:W-:Y:S01]  /*5bb0*/  UMOV UR38, UR39 ;  /* 0x0000002700267c82 */ /* 0x000fe20008000000 */
[----:B------:R-:W-:Y:S01]  /*5bc0*/  IMAD.MOV.U32 R11, RZ, RZ, R8 ;  /* 0x000000ffff0b7224 */ /* 0x000fe200078e0008 */
[----:B------:R-:W-:Y:S01]  /*5bd0*/  UMOV UR6, UR36 ;  /* 0x0000002400067c82 */ /* 0x000fe20008000000 */
[----:B------:R-:W-:Y:S01]  /*5be0*/  IMAD.MOV.U32 R9, RZ, RZ, R6 ;  /* 0x000000ffff097224 */ /* 0x000fe200078e0006 */
[----:B------:R-:W-:Y:S01]  /*5bf0*/  ULDC UR5, c[0x0][0x9d8] ;  /* 0x0002760000057ab9 */ /* 0x000fe20000000800 */
[----:B------:R-:W-:Y:S02]  /*5c00*/  IMAD.MOV.U32 R0, RZ, RZ, 0x3f800000 ;  /* 0x3f800000ff007424 */ /* 0x000fe400078e00ff */
[----:B------:R-:W-:-:S07]  /*5c10*/  IMAD.MOV.U32 R119, RZ, RZ, RZ ;  /* 0x000000ffff777224 */ /* 0x000fce00078e00ff */
.L_x_206:
[----:B------:R-:W-:-:S04]  /*5c20*/  UIADD3 UR4, UR6, 0x1, URZ ;  /* 0x0000000106047890 */ /* 0x000fc8000fffe03f */
[----:B------:R-:W-:-:S04]  /*5c30*/  UISETP.NE.AND UP0, UPT, UR4, 0x2, UPT ;  /* 0x000000020400788c */ /* 0x000fc8000bf05270 */
[----:B------:R-:W-:Y:S02]  /*5c40*/  USEL UR39, URZ, 0x1, UP0 ;  /* 0x000000013f277887 */ /* 0x000fe40008000000 */
[----:B------:R-:W-:Y:S02]  /*5c50*/  USEL UR36, UR4, URZ, UP0 ;  /* 0x0000003f04247287 */ /* 0x000fe40008000000 */
[----:B------:R-:W-:Y:S01]  /*5c60*/  ULOP3.LUT UR39, UR38, UR39, URZ, 0x3c, !UPT ;  /* 0x0000002726277292 */ /* 0x000fe2000f8e3c3f */
[----:B------:R-:W-:Y:S11]  /*5c70*/  @!P0 BRA `(.L_x_196) ;  /* 0x0000000000048947 */ /* 0x000ff60003800000 */
[----:B------:R-:W-:Y:S01]  /*5c80*/  BPT.TRAP 0x1 ;  /* 0x000000040000795c */ /* 0x000fe20000300000 */
.L_x_196:
        /* <DEDUP_REMOVED lines=9> */
.L_x_197:
[----:B-1----:R-:W-:Y:S05]  /*5d20*/  @P1 BRA `(.L_x_198) ;  /* 0x0000000000081947 */ /* 0x002fea0003800000 */
[----:B------:R-:W1:Y:S02]  /*5d30*/  SYNCS.PHASECHK.TRANS64.TRYWAIT P1, [UR7+0x36830], R6 ;  /* 0x03683006ff0075a7 */ /* 0x000e640008020147 */
[----:B-1----:R-:W-:Y:S05]  /*5d40*/  @!P1 BRA `(.L_x_199) ;  /* 0x000000b800709947 */ /* 0x002fea0003800000 */
.L_x_198:
        /* <DEDUP_REMOVED lines=592> */
.L_x_200:
[----:B------:R-:W-:Y:S01]  /*8250*/  ULEA UR10, UR6, UR37, 0x3 ;  /* 0x00000025060a7291 */ /* 0x000fe2000f8e183f */
[----:B------:R-:W-:-:S05]  /*8260*/  IMAD.U32 R0, RZ, RZ, UR38 ;  /* 0x00000026ff007e24 */ /* 0x000fca000f8e00ff */
[----:B------:R-:W-:-:S04]  /*8270*/  SHF.L.U32 R0, R0, 0x1f, RZ ;  /* 0x0000001f00007819 */ /* 0x000fc800000006ff */
[----:B------:R2:W3:Y:S01]  /*8280*/  SYNCS.PHASECHK.TRANS64.TRYWAIT P1, [UR10+0x36850], R0 ;  /* 0x03685000ff0075a7 */ /* 0x0004e2000802014a */
[----:B------:R-:W-:Y:S05]  /*8290*/  @!P0 BRA `(.L_x_201) ;  /* 0x0000000000048947 */ /* 0x000fea0003800000 */
[----:B------:R-:W-:Y:S01]  /*82a0*/  BPT.TRAP 0x1 ;  /* 0x000000040000795c */ /* 0x000fe20000300000 */
.L_x_201:
[----:B---3--:R-:W-:Y:S05]  /*82b0*/  @P1 BRA `(.L_x_202) ;  /* 0x0000000000081947 */ /* 0x008fea0003800000 */
[----:B------:R-:W3:Y:S02]  /*82c0*/  SYNCS.PHASECHK.TRANS64.TRYWAIT P1, [UR10+0x36850], R0 ;  /* 0x03685000ff0075a7 */ /* 0x000ee4000802014a */
[----:B---3--:R-:W-:Y:S05]  /*82d0*/  @!P1 BRA `(.L_x_203) ;  /* 0x0000009400249947 */ /* 0x008fea0003800000 */
.L_x_202:
[----:B------:R-:W-:Y:S01]  /*82e0*/  UIADD3 UR37, UR37, 0x400, URZ ;  /* 0x0000040025257890 */ /* 0x000fe2000fffe03f */
[----:B------:R-:W-:Y:S01]  /*82f0*/  WARPGROUP.ARRIVE ;  /* 0x00000000000079c5 */ /* 0x000fe20000000000 */
[----:B------:R-:W-:Y:S02]  /*8300*/  UMOV UR15, 0x40000040 ;  /* 0x40000040000f7882 */ /* 0x000fe40000000000 */
[----:B------:R-:W-:-:S04]  /*8310*/  USHF.R.U32.HI UR37, URZ, 0x4, UR37 ;  /* 0x000000043f257899 */ /* 0x000fc80008011625 */
[----:B------:R-:W-:-:S04]  /*8320*/  ULOP3.LUT UR37, UR37, 0x3fff, URZ, 0xc0, !UPT ;  /* 0x00003fff25257892 */ /* 0x000fc8000f8ec03f */
[----:B------:R-:W-:-:S04]  /*8330*/  ULOP3.LUT UR4, UR37, 0x3800000, URZ, 0xfc, !UPT ;  /* 0x0380000025047892 */ /* 0x000fc8000f8efc3f */
[----:B------:R-:W-:-:S04]  /*8340*/  UIMAD UR4, UR6, 0xa80, UR4 ;  /* 0x00000a80060478a4 */ /* 0x000fc8000f8e0204 */
[----:B------:R-:W-:-:S03]  /*8350*/  UIADD3 UR6, UR4, 0x80, URZ ;  /* 0x0000008004067890 */ /* 0x000fc6000fffe03f */
[----:B------:R-:W-:Y:S02]  /*8360*/  UMOV UR14, UR4 ;  /* 0x00000004000e7c82 */ /* 0x000fe40008000000 */
[----:B------:R-:W-:Y:S01]  /*8370*/  HGMMA.64x192x16.F32.BF16 R24, R200, gdesc[UR12].tnspB, R24, gsb0 ;  /* 0x42e0000cc8187df0 */ /* 0x000fe20008001818 */
[----:B------:R-:W-:Y:S01]  /*8380*/  UMOV UR15, 0x40000040 ;  /* 0x40000040000f7882 */ /* 0x000fe20000000000 */
[----:B------:R-:W-:Y:S01]  /*8390*/  UMOV UR14, UR6 ;  /* 0x00000006000e7c82 */ /* 0x000fe20008000000 */
[----:B------:R-:W-:Y:S01]  /*83a0*/  UIADD3 UR6, UR4, 0x100, URZ ;  /* 0x0000010004067890 */ /* 0x000fe2000fffe03f */
[----:B------:R-:W-:Y:S02]  /*83b0*/  WARPGROUP.DEPBAR.LE gsb0, 0x0 ;  /* 0x00008000000079c5 */ /* 0x000fe40000010000 */
[----:B------:R-:W-:-:S14]  /*83c0*/  WARPGROUP.ARRIVE ;  /* 0x00000000000079c5 */ /* 0x000fdc0000000000 */
[----:B------:R-:W-:Y:S01]  /*83d0*/  HGMMA.64x192x16.F32.BF16 R24, R196, gdesc[UR12].tnspB, R24, gsb0 ;  /* 0x42e0000cc4187df0 */ /* 0x000fe20008001818 */
[----:B------:R-:W-:Y:S01]  /*83e0*/  UMOV UR14, UR6 ;  /* 0x00000006000e7c82 */ /* 0x000fe20008000000 */
[----:B------:R-:W-:Y:S01]  /*83f0*/  UMOV UR15, 0x40000040 ;  /* 0x40000040000f7882 */ /* 0x000fe20000000000 */
        /* <DEDUP_REMOVED lines=12> */
[----:B------:R-:W-:Y:S02]  /*84c0*/  UIADD3 UR6, UR4, 0x280, URZ ;  /* 0x0000028004067890 */ /* 0x000fe4000fffe03f */
[----:B------:R-:W-:Y:S01]  /*84d0*/  UIADD3 UR4, UR4, 0x300, URZ ;  /* 0x0000030004047890 */ /* 0x000fe2000fffe03f */
[----:B------:R-:W-:Y:S02]  /*84e0*/  WARPGROUP.DEPBAR.LE gsb0, 0x0 ;  /* 0x00008000000079c5 */ /* 0x000fe40000010000 */
[----:B------:R-:W-:-:S12]  /*84f0*/  WARPGROUP.ARRIVE ;  /* 0x00000000000079c5 */ /* 0x000fd80000000000 */
[----:B------:R-:W-:Y:S01]  /*8500*/  HGMMA.64x192x16.F32.BF16 R24, R184, gdesc[UR12].tnspB, R24, gsb0 ;  /* 0x42e0000cb8187df0 */ /* 0x000fe20008001818 */
[----:B------:R-:W-:Y:S01]  /*8510*/  UMOV UR14, UR6 ;  /* 0x00000006000e7c82 */ /* 0x000fe20008000000 */
[----:B------:R-:W-:Y:S01]  /*8520*/  UMOV UR15, 0x40000040 ;  /* 0x40000040000f7882 */ /* 0x000fe20000000000 */
[----:B------:R-:W-:Y:S02]  /*8530*/  WARPGROUP.DEPBAR.LE gsb0, 0x0 ;  /* 0x00008000000079c5 */ /* 0x000fe40000010000 */
[----:B------:R-:W-:-:S15]  /*8540*/  WARPGROUP.ARRIVE ;  /* 0x00000000000079c5 */ /* 0x000fde0000000000 */
[----:B------:R-:W-:Y:S01]  /*8550*/  HGMMA.64x192x16.F32.BF16 R24, R180, gdesc[UR12].tnspB, R24, gsb0 ;  /* 0x42e0000cb4187df0 */ /* 0x000fe20008001818 */
[----:B------:R-:W-:Y:S01]  /*8560*/  UMOV UR14, UR4 ;  /* 0x00000004000e7c82 */ /* 0x000fe20008000000 */
[----:B------:R-:W-:Y:S01]  /*8570*/  UMOV UR15, 0x40000040 ;  /* 0x40000040000f7882 */ /* 0x000fe20000000000 */
[----:B------:R-:W-:Y:S02]  /*8580*/  WARPGROUP.DEPBAR.LE gsb0, 0x0 ;  /* 0x00008000000079c5 */ /* 0x000fe40000010000 */
[----:B------:R-:W-:-:S15]  /*8590*/  WARPGROUP.ARRIVE ;  /* 0x00000000000079c5 */ /* 0x000fde0000000000 */
[----:B------:R-:W-:Y:S03]  /*85a0*/  HGMMA.64x192x16.F32.BF16 R24, R176, gdesc[UR12].tnspB, R24, gsb0 ;  /* 0x42e0000cb0187df0 */ /* 0x000fe60008001818 */
[----:B------:R-:W-:Y:S02]  /*85b0*/  WARPGROUP.DEPBAR.LE gsb0, 0x0 ;  /* 0x00008000000079c5 */ /* 0x000fe40000010000 */
[----:B------:R-:W-:Y:S05]  /*85c0*/  @!P0 BRA `(.L_x_204) ;  /* 0x0000000000048947 */ /* 0x000fea0003800000 */
[----:B------:R-:W-:Y:S01]  /*85d0*/  BPT.TRAP 0x1 ;  /* 0x000000040000795c */ /* 0x000fe20000300000 */
.L_x_204:
[----:B------:R-:W-:Y:S01]  /*85e0*/  FMUL.FTZ R176, R168, UR5 ;  /* 0x00000005a8b07c20 */ /* 0x000fe20008410000 */
[----:B------:R-:W-:Y:S01]  /*85f0*/  FMUL.FTZ R12, R170, UR5 ;  /* 0x00000005aa0c7c20 */ /* 0x000fe20008410000 */
[----:B------:R-:W-:Y:S01]  /*8600*/  FMUL.FTZ R178, R169, UR5 ;  /* 0x00000005a9b27c20 */ /* 0x000fe20008410000 */
[----:B------:R-:W-:Y:S01]  /*8610*/  FMUL.FTZ R14, R171, UR5 ;  /* 0x00000005ab0e7c20 */ /* 0x000fe20008410000 */
[----:B------:R-:W-:Y:S01]  /*8620*/  FMUL.FTZ R170, R172, UR5 ;  /* 0x00000005acaa7c20 */ /* 0x000fe20008410000 */
[----:B------:R-:W-:Y:S01]  /*8630*/  FMUL.FTZ R20, R174, UR5 ;  /* 0x00000005ae147c20 */ /* 0x000fe20008410000 */
[----:B------:R-:W3:Y:S01]  /*8640*/  MUFU.TANH R176, R176 ;  /* 0x000000b000b07308 */ /* 0x000ee20000002400 */
        /* <DEDUP_REMOVED lines=16> */
[----:B---3--:R-:W-:Y:S01]  /*8750*/  FMNMX.FTZ R5, R176, R9, !PT ;  /* 0x00000009b0057209 */ /* 0x008fe20007810000 */
[----:B------:R-:W-:Y:S01]  /*8760*/  FMUL.FTZ R190, R156, UR5 ;  /* 0x000000059cbe7c20 */ /* 0x000fe20008410000 */
[----:B------:R-:W-:Y:S01]  /*8770*/  FMUL.FTZ R156, R158, UR5 ;  /* 0x000000059e9c7c20 */ /* 0x000fe20008410000 */
[----:B------:R-:W-:Y:S01]  /*8780*/  FMUL.FTZ R222, R157, UR5 ;  /* 0x000000059dde7c20 */ /* 0x000fe20008410000 */
[----:B------:R-:W-:Y:S01]  /*8790*/  FMUL.FTZ R158, R159, UR5 ;  /* 0x000000059f9e7c20 */ /* 0x000fe20008410000 */
[----:B------:R-:W-:Y:S01]  /*87a0*/  FMUL.FTZ R224, R144, UR5 ;  /* 0x0000000590e07c20 */ /* 0x000fe20008410000 */
[----:B------:R-:W-:Y:S01]  /*87b0*/  FMUL.FTZ R144, R146, UR5 ;  /* 0x0000000592907c20 */ /* 0x000fe20008410000 */
[----:B------:R-:W3:Y:S01]  /*87c0*/  MUFU.TANH R14, R14 ;  /* 0x0000000e000e7308 */ /* 0x000ee20000002400 */
[----:B-1----:R-:W-:Y:S01]  /*87d0*/  FMNMX.FTZ R7, R12, R11, !PT ;  /* 0x0000000b0c077209 */ /* 0x002fe20007810000 */
[----:B------:R-:W-:Y:S01]  /*87e0*/  FMUL.FTZ R226, R145, UR5 ;  /* 0x0000000591e27c20 */ /* 0x000fe20008410000 */
[----:B------:R-:W-:Y:S01]  /*87f0*/  FMUL.FTZ R146, R147, UR5 ;  /* 0x0000000593927c20 */ /* 0x000fe20008410000 */
[----:B------:R-:W-:Y:S01]  /*8800*/  FMUL.FTZ R228, R148, UR5 ;  /* 0x0000000594e47c20 */ /* 0x000fe20008410000 */
[----:B------:R-:W-:Y:S01]  /*8810*/  FMUL.FTZ R148, R150, UR5 ;  /* 0x0000000596947c20 */ /* 0x000fe20008410000 */
[----:B------:R-:W-:Y:S01]  /*8820*/  FMUL.FTZ R230, R149, UR5 ;  /* 0x0000000595e67c20 */ /* 0x000fe20008410000 */
[----:B------:R-:W-:Y:S01]  /*8830*/  FMUL.FTZ R150, R151, UR5 ;  /* 0x0000000597967c20 */ /* 0x000fe20008410000 */
[----:B------:R-:W1:Y:S01]  /*8840*/  MUFU.TANH R170, R170 ;  /* 0x000000aa00aa7308 */ /* 0x000e620000002400 */
[----:B----4-:R-:W-:Y:S01]  /*8850*/  FMNMX.FTZ R5, R178, R5, !PT ;  /* 0x00000005b2057209 */ /* 0x010fe20007810000 */
        /* <DEDUP_REMOVED lines=31> */
[----:B---3--:R-:W-:-:S02]  /*8a50*/  FMNMX.FTZ R5, R172, R5, !PT ;  /* 0x00000005ac057209 */ /* 0x008fc40007810000 */
[----:B------:R-:W-:-:S05]  /*8a60*/  ISETP.NE.AND P1, PT, R18, RZ, PT ;  /* 0x000000ff1200720c */ /* 0x000fca0003f25270 */
[----:B------:R-:W3:Y:S01]  /*8a70*/  MUFU.TANH R160, R160 ;  /* 0x000000a000a07308 */ /* 0x000ee20000002400 */
[----:B-1----:R-:W-:-:S07]  /*8a80*/  FMNMX.FTZ R7, R168, R7, !PT ;  /* 0x00000007a8077209 */ /* 0x002fce0007810000 */
[----:B------:R-:W1:Y:S01]  /*8a90*/  MUFU.TANH R180, R180 ;  /* 0x000000b400b47308 */ /* 0x000e620000002400 */
[----:B----4-:R-:W-:-:S07]  /*8aa0*/  FMNMX.FTZ R5, R174, R5, !PT ;  /* 0x00000005ae057209 */ /* 0x010fce0007810000 */
[----:B------:R-:W4:Y:S01]  /*8ab0*/  MUFU.TANH R162, R162 ;  /* 0x000000a200a27308 */ /* 0x000f220000002400 */
[----:B---3--:R-:W-:-:S07]  /*8ac0*/  FMNMX.FTZ R7, R160, R7, !PT ;  /* 0x00000007a0077209 */ /* 0x008fce0007810000 */
        /* <DEDUP_REMOVED lines=48> */
[----:B------:R-:W2:Y:S01]  /*8dd0*/  MUFU.TANH R236, R236 ;  /* 0x000000ec00ec7308 */ /* 0x000ea20000002400 */
[----:B-1----:R-:W-:-:S07]  /*8de0*/  FMNMX.FTZ R5, R234, R5, !PT ;  /* 0x00000005ea057209 */ /* 0x002fce0007810000 */
[----:B------:R-:W1:Y:S01]  /*8df0*/  MUFU.TANH R140, R140 ;  /* 0x0000008c008c7308 */ /* 0x000e620000002400 */
[----:B----4-:R-:W-:-:S07]  /*8e00*/  FMNMX.FTZ R7, R138, R7, !PT ;  /* 0x000000078a077209 */ /* 0x010fce0007810000 */
[----:B------:R-:W3:Y:S01]  /*8e10*/  MUFU.TANH R13, R13 ;  /* 0x0000000d000d7308 */ /* 0x000ee20000002400 */
[----:B--2---:R-:W-:-:S07]  /*8e20*/  FMNMX.FTZ R0, R236, R5, !PT ;  /* 0x00000005ec007209 */ /* 0x004fce0007810000 */
[----:B------:R-:W2:Y:S01]  /*8e30*/  MUFU.TANH R142, R142 ;  /* 0x0000008e008e7308 */ /* 0x000ea20000002400 */
[----:B-1----:R-:W-:-:S07]  /*8e40*/  FMNMX.FTZ R7, R140, R7, !PT ;  /* 0x000000078c077209 */ /* 0x002fce0007810000 */
[----:B------:R-:W1:Y:S01]  /*8e50*/  MUFU.TANH R137, R137 ;  /* 0x0000008900897308 */ /* 0x000e620000002400 */
[----:B---3--:R-:W-:-:S07]  /*8e60*/  FMNMX.FTZ R0, R13, R0, !PT ;  /* 0x000000000d007209 */ /* 0x008fce0007810000 */
        /* <DEDUP_REMOVED lines=29> */
[----:B---3--:R-:W-:Y:S02]  /*9040*/  FMNMX.FTZ R7, R124, R7, !PT ;  /* 0x000000077c077209 */ /* 0x008fe40007810000 */
[----:B--2---:R-:W-:Y:S02]  /*9050*/  FMNMX.FTZ R0, R151, R0, !PT ;  /* 0x0000000097007209 */ /* 0x004fe40007810000 */
[----:B-1----:R-:W-:-:S03]  /*9060*/  FMNMX.FTZ R5, R126, R7, !PT ;  /* 0x000000077e057209 */ /* 0x002fc60007810000 */
[----:B------:R-:W1:Y:S04]  /*9070*/  SHFL.BFLY PT, R7, R0, 0x2, 0x1f ;  /* 0x0c401f0000077f89 */ /* 0x000e6800000e0000 */
[----:B0-----:R-:W0:Y:S01]  /*9080*/  SHFL.BFLY PT, R6, R5, 0x2, 0x1f ;  /* 0x0c401f0005067f89 */ /* 0x001e2200000e0000 */
[----:B-1----:R-:W-:Y:S02]  /*9090*/  FMNMX.FTZ R15, R0, R7, !PT ;  /* 0x00000007000f7209 */ /* 0x002fe40007810000 */
[----:B------:R-:W1:Y:S01]  /*90a0*/  LDC R7, c[0x0][0x988] ;  /* 0x00026200ff077b82 */ /* 0x000e620000000800 */
[----:B0-----:R-:W-:Y:S02]  /*90b0*/  FMNMX.FTZ R21, R5, R6, !PT ;  /* 0x0000000605157209 */ /* 0x001fe40007810000 */
[----:B------:R-:W0:Y:S04]  /*90c0*/  SHFL.BFLY PT, R6, R15, 0x1, 0x1f ;  /* 0x0c201f000f067f89 */ /* 0x000e2800000e0000 */
[----:B------:R-:W2:Y:S01]  /*90d0*/  SHFL.BFLY PT, R8, R21, 0x1, 0x1f ;  /* 0x0c201f0015087f89 */ /* 0x000ea200000e0000 */
[----:B0-----:R-:W-:-:S02]  /*90e0*/  FMNMX.FTZ R6, R15, R6, !PT ;  /* 0x000000060f067209 */ /* 0x001fc40007810000 */
[----:B--2---:R-:W-:-:S03]  /*90f0*/  FMNMX.FTZ R8, R21, R8, !PT ;  /* 0x0000000815087209 */ /* 0x004fc60007810000 */
[C---:B-1----:R-:W-:Y:S01]  /*9100*/  FMUL.FTZ R153, R6.reuse, R7 ;  /* 0x0000000706997220 */ /* 0x042fe20000410000 */
[----:B------:R-:W-:-:S03]  /*9110*/  FADD.FTZ R192, -R6, R9 ;  /* 0x0000000906c07221 */ /* 0x000fc60000010100 */
[-CC-:B------:R-:W-:Y:S01]  /*9120*/  FFMA.FTZ R15, R13, R7.reuse, -R153.reuse ;  /* 0x000000070d0f7223 */ /* 0x180fe20000010899 */
[-C--:B------:R-:W-:Y:S01]  /*9130*/  FFMA.FTZ R13, R139, R7.reuse, -R153 ;  /* 0x000000078b0d7223 */ /* 0x080fe20000010899 */
[C---:B------:R-:W-:Y:S01]  /*9140*/  FADD.FTZ R0, -R8.reuse, R11 ;  /* 0x0000000b08007221 */ /* 0x040fe20000010100 */
[-C--:B------:R-:W-:Y:S01]  /*9150*/  FMUL.FTZ R139, R8, R7.reuse ;  /* 0x00000007088b7220 */ /* 0x080fe20000410000 */
[-C--:B------:R-:W-:Y:S01]  /*9160*/  FFMA.FTZ R200, R176, R7.reuse, -R153 ;  /* 0x00000007b0c87223 */ /* 0x080fe20000010899 */
[-C--:B------:R-:W-:Y:S01]  /*9170*/  FMUL.FTZ R192, R192, R7.reuse ;  /* 0x00000007c0c07220 */ /* 0x080fe20000410000 */
[-C--:B------:R-:W-:Y:S01]  /*9180*/  FMUL.FTZ R0, R0, R7.reuse ;  /* 0x0000000700007220 */ /* 0x080fe20000410000 */
[-C--:B------:R-:W-:Y:S01]  /*9190*/  FFMA.FTZ R201, R12, R7.reuse, -R139 ;  /* 0x000000070cc97223 */ /* 0x080fe2000001088b */
[-C--:B------:R-:W-:Y:S01]  /*91a0*/  FFMA.FTZ R135, R178, R7.reuse, -R153 ;  /* 0x00000007b2877223 */ /* 0x080fe20000010899 */
[-C--:B------:R-:W-:Y:S01]  /*91b0*/  FFMA.FTZ R12, R14, R7.reuse, -R139 ;  /* 0x000000070e0c7223 */ /* 0x080fe2000001088b */
[----:B------:R0:W-:Y:S01]  /*91c0*/  MUFU.EX2 R5, R192 ;  /* 0x000000c000057308 */ /* 0x0001e20000000800 */
[-C--:B------:R-:W-:Y:S01]  /*91d0*/  FFMA.FTZ R202, R170, R7.reuse, -R153 ;  /* 0x00000007aaca7223 */ /* 0x080fe20000010899 */
[-C--:B------:R-:W-:Y:S01]  /*91e0*/  FFMA.FTZ R203, R20, R7.reuse, -R139 ;  /* 0x0000000714cb7223 */ /* 0x080fe2000001088b */
[-C--:B------:R-:W-:Y:S01]  /*91f0*/  FFMA.FTZ R133, R172, R7.reuse, -R153 ;  /* 0x00000007ac857223 */ /* 0x080fe20000010899 */
[-C--:B------:R-:W-:Y:S01]  /*9200*/  FFMA.FTZ R14, R168, R7.reuse, -R139 ;  /* 0x00000007a80e7223 */ /* 0x080fe2000001088b */
[-C--:B------:R-:W-:Y:S01]  /*9210*/  FFMA.FTZ R196, R174, R7.reuse, -R153 ;  /* 0x00000007aec47223 */ /* 0x080fe20000010899 */
[-C--:B------:R-:W-:Y:S01]  /*9220*/  FFMA.FTZ R197, R160, R7.reuse, -R139 ;  /* 0x00000007a0c57223 */ /* 0x080fe2000001088b */
[-C--:B------:R-:W-:Y:S01]  /*9230*/  FFMA.FTZ R131, R180, R7.reuse, -R153 ;  /* 0x00000007b4837223 */ /* 0x080fe20000010899 */
[----:B------:R-:W1:Y:S01]  /*9240*/  MUFU.EX2 R200, R200 ;  /* 0x000000c800c87308 */ /* 0x000e620000000800 */
[-CC-:B------:R-:W-:Y:S01]  /*9250*/  FFMA.FTZ R20, R162, R7.reuse, -R139.reuse ;  /* 0x00000007a2147223 */ /* 0x180fe2000001088b */
[-C--:B------:R-:W-:Y:S01]  /*9260*/  FFMA.FTZ R185, R136, R7.reuse, -R139 ;  /* 0x0000000788b97223 */ /* 0x080fe2000001088b */
[-C--:B------:R-:W-:Y:S01]  /*9270*/  FFMA.FTZ R198, R182, R7.reuse, -R153 ;  /* 0x00000007b6c67223 */ /* 0x080fe20000010899 */
[-C--:B------:R-:W-:Y:S01]  /*9280*/  FFMA.FTZ R199, R164, R7.reuse, -R139 ;  /* 0x00000007a4c77223 */ /* 0x080fe2000001088b */
[-CC-:B------:R-:W-:Y:S01]  /*9290*/  FFMA.FTZ R182, R141, R7.reuse, -R153.reuse ;  /* 0x000000078db67223 */ /* 0x180fe20000010899 */
[-C--:B------:R-:W-:Y:S01]  /*92a0*/  FFMA.FTZ R129, R184, R7.reuse, -R153 ;  /* 0x00000007b8817223 */ /* 0x080fe20000010899 */
[-C--:B------:R-:W-:Y:S01]  /*92b0*/  FFMA.FTZ R160, R166, R7.reuse, -R139 ;  /* 0x00000007a6a07223 */ /* 0x080fe2000001088b */
[----:B------:R-:W-:Y:S01]  /*92c0*/  MUFU.EX2 R0, R0 ;  /* 0x0000000000007308 */ /* 0x000fe20000000800 */
[-C--:B0-----:R-:W-:Y:S01]  /*92d0*/  FFMA.FTZ R192, R186, R7.reuse, -R153 ;  /* 0x00000007bac07223 */ /* 0x081fe20000010899 */
[-C--:B------:R-:W-:Y:S01]  /*92e0*/  FFMA.FTZ R193, R152, R7.reuse, -R139 ;  /* 0x0000000798c17223 */ /* 0x080fe2000001088b */
[-C--:B------:R-:W-:Y:S01]  /*92f0*/  FFMA.FTZ R127, R188, R7.reuse, -R153 ;  /* 0x00000007bc7f7223 */ /* 0x080fe20000010899 */
[-C--:B------:R-:W-:Y:S01]  /*9300*/  FFMA.FTZ R152, R154, R7.reuse, -R139 ;  /* 0x000000079a987223 */ /* 0x080fe2000001088b */
[-C--:B------:R-:W-:Y:S01]  /*9310*/  FFMA.FTZ R194, R190, R7.reuse, -R153 ;  /* 0x00000007bec27223 */ /* 0x080fe20000010899 */
[-C--:B------:R-:W-:Y:S01]  /*9320*/  FFMA.FTZ R195, R156, R7.reuse, -R139 ;  /* 0x000000079cc37223 */ /* 0x080fe2000001088b */
[----:B------:R-:W-:Y:S01]  /*9330*/  FFMA.FTZ R125, R222, R7, -R153 ;  /* 0x00000007de7d7223 */ /* 0x000fe20000010899 */
[----:B------:R-:W0:Y:S01]  /*9340*/  MUFU.EX2 R201, R201 ;  /* 0x000000c900c97308 */ /* 0x000e220000000800 */
[----:B-1----:R-:W-:Y:S01]  /*9350*/  FFMA.FTZ R136, R5, R3, R200 ;  /* 0x0000000305887223 */ /* 0x002fe200000100c8 */
[-CC-:B------:R-:W-:Y:S01]  /*9360*/  FFMA.FTZ R154, R158, R7.reuse, -R139.reuse ;  /* 0x000000079e9a7223 */ /* 0x180fe2000001088b */
[-C--:B------:R-:W-:Y:S01]  /*9370*/  FFMA.FTZ R187, R140, R7.reuse, -R139 ;  /* 0x000000078cbb7223 */ /* 0x080fe2000001088b */
[-C--:B------:R-:W-:Y:S01]  /*9380*/  FFMA.FTZ R188, R224, R7.reuse, -R153 ;  /* 0x00000007e0bc7223 */ /* 0x080fe20000010899 */
[-C--:B------:R-:W-:Y:S01]  /*9390*/  FFMA.FTZ R189, R144, R7.reuse, -R139 ;  /* 0x0000000790bd7223 */ /* 0x080fe2000001088b */
[-C--:B------:R-:W-:Y:S01]  /*93a0*/  FFMA.FTZ R123, R226, R7.reuse, -R153 ;  /* 0x00000007e27b7223 */ /* 0x080fe20000010899 */
[-CC-:B------:R-:W-:Y:S01]  /*93b0*/  FFMA.FTZ R144, R146, R7.reuse, -R139.reuse ;  /* 0x0000000792907223 */ /* 0x180fe2000001088b */
[----:B------:R-:W1:Y:S01]  /*93c0*/  MUFU.EX2 R135, R135 ;  /* 0x0000008700877308 */ /* 0x000e620000000800 */
[-C--:B------:R-:W-:Y:S01]  /*93d0*/  FFMA.FTZ R181, R128, R7.reuse, -R139 ;  /* 0x0000000780b57223 */ /* 0x080fe2000001088b */
[-C--:B------:R-:W-:Y:S01]  /*93e0*/  FFMA.FTZ R190, R228, R7.reuse, -R153 ;  /* 0x00000007e4be7223 */ /* 0x080fe20000010899 */
[-C--:B------:R-:W-:Y:S01]  /*93f0*/  FFMA.FTZ R191, R148, R7.reuse, -R139 ;  /* 0x0000000794bf7223 */ /* 0x080fe2000001088b */
[-C--:B------:R-:W-:Y:S01]  /*9400*/  FFMA.FTZ R121, R230, R7.reuse, -R153 ;  /* 0x00000007e6797223 */ /* 0x080fe20000010899 */
[-C--:B------:R-:W-:Y:S01]  /*9410*/  FFMA.FTZ R146, R150, R7.reuse, -R139 ;  /* 0x0000000796927223 */ /* 0x080fe2000001088b */
[-CC-:B------:R-:W-:Y:S01]  /*9420*/  FFMA.FTZ R184, R232, R7.reuse, -R153.reuse ;  /* 0x00000007e8b87223 */ /* 0x180fe20000010899 */
[-C--:B------:R-:W-:Y:S01]  /*9430*/  FFMA.FTZ R21, R234, R7.reuse, -R153 ;  /* 0x00000007ea157223 */ /* 0x080fe20000010899 */
[----:B------:R-:W2:Y:S01]  /*9440*/  MUFU.EX2 R12, R12 ;  /* 0x0000000c000c7308 */ /* 0x000ea20000000800 */
[----:B0-----:R-:W-:Y:S01]  /*9450*/  FFMA.FTZ R3, R0, R2, R201 ;  /* 0x0000000200037223 */ /* 0x001fe200000100c9 */
[-C--:B------:R-:W-:Y:S01]  /*9460*/  FFMA.FTZ R186, R236, R7.reuse, -R153 ;  /* 0x00000007ecba7223 */ /* 0x080fe20000010899 */
[-C--:B------:R-:W-:Y:S01]  /*9470*/  FFMA.FTZ R183, R132, R7.reuse, -R139 ;  /* 0x0000000784b77223 */ /* 0x080fe2000001088b */
[-C--:B------:R-:W-:Y:S01]  /*9480*/  FFMA.FTZ R180, R137, R7.reuse, -R153 ;  /* 0x0000000789b47223 */ /* 0x080fe20000010899 */
[-C--:B------:R-:W-:Y:S01]  /*9490*/  FFMA.FTZ R177, R120, R7.reuse, -R139 ;  /* 0x0000000778b17223 */ /* 0x080fe2000001088b */
[-CC-:B------:R-:W-:Y:S01]  /*94a0*/  FFMA.FTZ R11, R143, R7.reuse, -R153.reuse ;  /* 0x000000078f0b7223 */ /* 0x180fe20000010899 */
[-C--:B------:R-:W-:Y:S01]  /*94b0*/  FFMA.FTZ R176, R145, R7.reuse, -R153 ;  /* 0x0000000791b07223 */ /* 0x080fe20000010899 */
[----:B------:R-:W0:Y:S01]  /*94c0*/  MUFU.EX2 R202, R202 ;  /* 0x000000ca00ca7308 */ /* 0x000e220000000800 */
[----:B-1----:R-:W-:Y:S01]  /*94d0*/  FADD.FTZ R141, R135, R136 ;  /* 0x00000088878d7221 */ /* 0x002fe20000010000 */
[-C--:B------:R-:W-:Y:S01]  /*94e0*/  FFMA.FTZ R136, R138, R7.reuse, -R139 ;  /* 0x000000078a887223 */ /* 0x080fe2000001088b */
[-CC-:B------:R-:W-:Y:S01]  /*94f0*/  FFMA.FTZ R9, R147, R7.reuse, -R153.reuse ;  /* 0x0000000793097223 */ /* 0x180fe20000010899 */
[-C--:B------:R-:W-:Y:S01]  /*9500*/  FFMA.FTZ R178, R149, R7.reuse, -R153 ;  /* 0x0000000795b27223 */ /* 0x080fe20000010899 */
[-C--:B------:R-:W-:Y:S01]  /*9510*/  FFMA.FTZ R124, R124, R7.reuse, -R139 ;  /* 0x000000077c7c7223 */ /* 0x080fe2000001088b */
[-C--:B------:R-:W-:Y:S01]  /*9520*/  FFMA.FTZ R137, R151, R7.reuse, -R153 ;  /* 0x0000000797897223 */ /* 0x080fe20000010899 */
[----:B------:R-:W-:Y:S01]  /*9530*/  FFMA.FTZ R126, R126, R7, -R139 ;  /* 0x000000077e7e7223 */ /* 0x000fe2000001088b */
[----:B------:R-:W1:Y:S01]  /*9540*/  MUFU.EX2 R203, R203 ;  /* 0x000000cb00cb7308 */ /* 0x000e620000000800 */
[----:B--2---:R-:W-:-:S07]  /*9550*/  FADD.FTZ R2, R12, R3 ;  /* 0x000000030c027221 */ /* 0x004fce0000010000 */
[----:B------:R-:W2:Y:S01]  /*9560*/  MUFU.EX2 R133, R133 ;  /* 0x0000008500857308 */ /* 0x000ea20000000800 */
[----:B0-----:R-:W-:-:S07]  /*9570*/  FADD.FTZ R138, R202, R141 ;  /* 0x0000008dca8a7221 */ /* 0x001fce0000010000 */
[----:B------:R-:W0:Y:S01]  /*9580*/  MUFU.EX2 R14, R14 ;  /* 0x0000000e000e7308 */ /* 0x000e220000000800 */
[----:B-1----:R-:W-:-:S07]  /*9590*/  FADD.FTZ R3, R203, R2 ;  /* 0x00000002cb037221 */ /* 0x002fce0000010000 */
        /* <DEDUP_REMOVED lines=9> */
[----:B0-----:R-:W-:Y:S01]  /*9630*/  FADD.FTZ R141, R131, R138 ;  /* 0x0000008a838d7221 */ /* 0x001fe20000010000 */
[----:B------:R-:W-:-:S06]  /*9640*/  FFMA.FTZ R138, R142, R7, -R139 ;  /* 0x000000078e8a7223 */ /* 0x000fcc000001088b */
        /* <DEDUP_REMOVED lines=15> */
[----:B--2---:R-:W-:Y:S01]  /*9740*/  FADD.FTZ R141, R127, R128 ;  /* 0x000000807f8d7221 */ /* 0x004fe20000010000 */
[----:B------:R-:W-:-:S06]  /*9750*/  FFMA.FTZ R128, R130, R7, -R139 ;  /* 0x0000000782807223 */ /* 0x000fcc000001088b */
        /* <DEDUP_REMOVED lines=15> */
[----:B-1----:R-:W-:Y:S01]  /*9850*/  FADD.FTZ R141, R123, R130 ;  /* 0x000000827b8d7221 */ /* 0x002fe20000010000 */
[----:B------:R-:W-:-:S06]  /*9860*/  FFMA.FTZ R130, R134, R7, -R139 ;  /* 0x0000000786827223 */ /* 0x000fcc000001088b */
        /* <DEDUP_REMOVED lines=27> */
[----:B------:R-:W-:-:S04]  /*9a20*/  IMAD.U32 R3, RZ, RZ, UR7 ;  /* 0x00000007ff037e24 */ /* 0x000fc8000f8e00ff */
[----:B------:R-:W-:Y:S02]  /*9a30*/  @P1 VIADD R3, R3, 0x36840 ;  /* 0x0003684003031836 */ /* 0x000fe40000000000 */
[----:B------:R-:W2:Y:S01]  /*9a40*/  MUFU.EX2 R13, R13 ;  /* 0x0000000d000d7308 */ /* 0x000ea20000000800 */
[----:B0-----:R-:W-:Y:S02]  /*9a50*/  FADD.FTZ R122, R180, R141 ;  /* 0x0000008db47a7221 */ /* 0x001fe40000010000 */
[----:B------:R-:W-:-:S04]  /*9a60*/  @P1 PRMT R3, R22, 0x654, R3 ;  /* 0x0000065416031816 */ /* 0x000fc80000000003 */
[----:B------:R0:W-:Y:S01]  /*9a70*/  @P1 SYNCS.ARRIVE.TRANS64.RED.A1T0 RZ, [R3+URZ], RZ ;  /* 0x000000ff03ff19a7 */ /* 0x0001e2000810043f */
[----:B------:R-:W3:Y:S01]  /*9a80*/  MUFU.EX2 R128, R128 ;  /* 0x0000008000807308 */ /* 0x000ee20000000800 */
[----:B-1----:R-:W-:-:S07]  /*9a90*/  FADD.FTZ R141, R181, R2 ;  /* 0x00000002b58d7221 */ /* 0x002fce0000010000 */
[----:B------:R-:W1:Y:S01]  /*9aa0*/  MUFU.EX2 R182, R182 ;  /* 0x000000b600b67308 */ /* 0x000e620000000800 */
[----:B--2---:R-:W-:-:S07]  /*9ab0*/  FADD.FTZ R143, R13, R122 ;  /* 0x0000007a0d8f7221 */ /* 0x004fce0000010000 */
[----:B------:R-:W2:Y:S01]  /*9ac0*/  MUFU.EX2 R183, R183 ;  /* 0x000000b700b77308 */ /* 0x000ea20000000800 */
[----:B---3--:R-:W-:-:S07]  /*9ad0*/  FADD.FTZ R2, R128, R141 ;  /* 0x0000008d80027221 */ /* 0x008fce0000010000 */
        /* <DEDUP_REMOVED lines=20> */
[----:B--2---:R-:W-:-:S03]  /*9c20*/  FADD.FTZ R3, R137, R2 ;  /* 0x0000000289037221 */ /* 0x004fc60000010000 */
[----:B0-----:R-:W-:Y:S01]  /*9c30*/  FADD.FTZ R2, R179, R122 ;  /* 0x0000007ab3027221 */ /* 0x001fe20000010000 */
[----:B------:R-:W-:Y:S06]  /*9c40*/  @!P0 BRA `(.L_x_205) ;  /* 0x0000000000048947 */ /* 0x000fec0003800000 */
[----:B------:R-:W-:Y:S01]  /*9c50*/  BPT.TRAP 0x1 ;  /* 0x000000040000795c */ /* 0x000fe20000300000 */
.L_x_205:
[----:B------:R-:W-:Y:S01]  /*9c60*/  ISETP.NE.AND P1, PT, R17, RZ, PT ;  /* 0x000000ff1100720c */ /* 0x000fe20003f25270 */
[----:B------:R-:W-:Y:S01]  /*9c70*/  IMAD.U32 R122, RZ, RZ, UR10 ;  /* 0x0000000aff7a7e24 */ /* 0x000fe2000f8e00ff */
[----:B------:R-:W-:Y:S01]  /*9c80*/  UMOV UR38, UR39 ;  /* 0x0000002700267c82 */ /* 0x000fe20008000000 */
[----:B------:R-:W-:Y:S01]  /*9c90*/  UMOV UR6, UR36 ;  /* 0x0000002400067c82 */ /* 0x000fe20008000000 */
[----:B------:R-:W-:Y:S01]  /*9ca0*/  F2FP.BF16.F32.PACK_AB R182, R11, R182 ;  /* 0x000000b60bb6723e */ /* 0x000fe200000010ff */
[----:B------:R-:W-:Y:S01]  /*9cb0*/  IMAD.MOV.U32 R11, RZ, RZ, R8 ;  /* 0x000000ffff0b7224 */ /* 0x000fe200078e0008 */
[----:B------:R-:W-:Y:S01]  /*9cc0*/  F2FP.BF16.F32.PACK_AB R176, R9, R176 ;  /* 0x000000b009b0723e */ /* 0x000fe200000010ff */
[----:B------:R-:W-:Y:S01]  /*9cd0*/  IMAD.MOV.U32 R9, RZ, RZ, R6 ;  /* 0x000000ffff097224 */ /* 0x000fe200078e0006 */
[----:B------:R-:W-:Y:S02]  /*9ce0*/  F2FP.BF16.F32.PACK_AB R200, R135, R200 ;  /* 0x000000c887c8723e */ /* 0x000fe400000010ff */
[----:B------:R-:W-:-:S02]  /*9cf0*/  F2FP.BF16.F32.PACK_AB R201, R12, R201 ;  /* 0x000000c90cc9723e */ /* 0x000fc400000010ff */
[----:B------:R-:W-:Y:S01]  /*9d00*/  F2FP.BF16.F32.PACK_AB R202, R133, R202 ;  /* 0x000000ca85ca723e */ /* 0x000fe200000010ff */
[----:B------:R-:W-:Y:S01]  /*9d10*/  @P1 VIADD R122, R122, 0x36860 ;  /* 0x000368607a7a1836 */ /* 0x000fe20000000000 */
[----:B------:R-:W-:Y:S02]  /*9d20*/  F2FP.BF16.F32.PACK_AB R203, R14, R203 ;  /* 0x000000cb0ecb723e */ /* 0x000fe400000010ff */
[----:B------:R-:W-:Y:S02]  /*9d30*/  F2FP.BF16.F32.PACK_AB R196, R131, R196 ;  /* 0x000000c483c4723e */ /* 0x000fe400000010ff */
[----:B------:R-:W-:Y:S02]  /*9d40*/  @P1 PRMT R122, R19, 0x654, R122 ;  /* 0x00000654137a1816 */ /* 0x000fe4000000007a */
[----:B------:R-:W-:Y:S02]  /*9d50*/  F2FP.BF16.F32.PACK_AB R197, R20, R197 ;  /* 0x000000c514c5723e */ /* 0x000fe400000010ff */
[----:B------:R0:W-:Y:S01]  /*9d60*/  @P1 SYNCS.ARRIVE.TRANS64.RED.A1T0 RZ, [R122+URZ], RZ ;  /* 0x000000ff7aff19a7 */ /* 0x0001e2000810043f */
[C---:B------:R-:W-:Y:S01]  /*9d70*/  ISETP.GT.AND P1, PT, R10.reuse, RZ, PT ;  /* 0x000000ff0a00720c */ /* 0x040fe20003f24270 */
[----:B------:R-:W-:Y:S01]  /*9d80*/  VIADD R10, R10, 0xffffffff ;  /* 0xffffffff0a0a7836 */ /* 0x000fe20000000000 */
[----:B------:R-:W-:-:S02]  /*9d90*/  F2FP.BF16.F32.PACK_AB R198, R129, R198 ;  /* 0x000000c681c6723e */ /* 0x000fc400000010ff */
[----:B------:R-:W-:Y:S02]  /*9da0*/  F2FP.BF16.F32.PACK_AB R199, R160, R199 ;  /* 0x000000c7a0c7723e */ /* 0x000fe400000010ff */
[----:B------:R-:W-:Y:S02]  /*9db0*/  F2FP.BF16.F32.PACK_AB R192, R127, R192 ;  /* 0x000000c07fc0723e */ /* 0x000fe400000010ff */
[----:B------:R-:W-:Y:S02]  /*9dc0*/  F2FP.BF16.F32.PACK_AB R193, R152, R193 ;  /* 0x000000c198c1723e */ /* 0x000fe400000010ff */
[----:B------:R-:W-:Y:S02]  /*9dd0*/  F2FP.BF16.F32.PACK_AB R194, R125, R194 ;  /* 0x000000c27dc2723e */ /* 0x000fe400000010ff */
[----:B------:R-:W-:Y:S02]  /*9de0*/  F2FP.BF16.F32.PACK_AB R195, R154, R195 ;  /* 0x000000c39ac3723e */ /* 0x000fe400000010ff */
        /* <DEDUP_REMOVED lines=13> */
[----:B------:R-:W-:Y:S01]  /*9ec0*/  F2FP.BF16.F32.PACK_AB R179, R179, R124 ;  /* 0x0000007cb3b3723e */ /* 0x000fe200000010ff */
[----:B0-----:R-:W-:Y:S06]  /*9ed0*/  @P1 BRA `(.L_x_206) ;  /* 0xffffffbc00501947 */ /* 0x001fec000383ffff */
.L_x_195:
        /* <DEDUP_REMOVED lines=99> */
.L_x_207:
        /* <DEDUP_REMOVED lines=9> */
.L_x_208:
[----:B-1----:R-:W-:Y:S05]  /*a5a0*/  @P1 BRA `(.L_x_209) ;  /* 0x0000000000081947 */ /* 0x002fea0003800000 */
[----:B------:R-:W1:Y:S02]  /*a5b0*/  SYNCS.PHASECHK.TRANS64.TRYWAIT P1, [UR9+0x36850], R0 ;  /* 0x03685000ff0075a7 */ /* 0x000e640008020149 */
[----:B-1----:R-:W-:Y:S05]  /*a5c0*/  @!P1 BRA `(.L_x_210) ;  /* 0x0000007000809947 */ /* 0x002fea0003800000 */
.L_x_209:
[----:B------:R-:W-:Y:S01]  /*a5d0*/  UIADD3 UR5, UR4, 0x400, URZ ;  /* 0x0000040004057890 */ /* 0x000fe2000fffe03f */
[----:B------:R-:W-:Y:S01]  /*a5e0*/  WARPGROUP.ARRIVE ;  /* 0x00000000000079c5 */ /* 0x000fe20000000000 */
[----:B------:R-:W-:Y:S01]  /*a5f0*/  UMOV UR7, 0x40000040 ;  /* 0x4000004000077882 */ /* 0x000fe20000000000 */
[----:B------:R-:W-:Y:S01]  /*a600*/  UMOV UR11, 0x40000040 ;  /* 0x40000040000b7882 */ /* 0x000fe20000000000 */
[----:B------:R-:W-:Y:S01]  /*a610*/  USHF.R.U32.HI UR5, URZ, 0x4, UR5 ;  /* 0x000000043f057899 */ /* 0x000fe20008011605 */
[----:B01----:R-:W0:Y:S01]  /*a620*/  SHFL.BFLY PT, R0, R3, 0x2, 0x1f ;  /* 0x0c401f0003007f89 */ /* 0x003e2200000e0000 */
[----:B------:R-:W-:Y:S02]  /*a630*/  CS2R R20, SRZ ;  /* 0x0000000000147805 */ /* 0x000fe4000001ff00 */
[----:B------:R-:W-:Y:S01]  /*a640*/  ULOP3.LUT UR5, UR5, 0x3fff, URZ, 0xc0, !UPT ;  /* 0x00003fff05057892 */ /* 0x000fe2000f8ec03f */
[----:B------:R-:W1:Y:S03]  /*a650*/  SHFL.BFLY PT, R5, R2, 0x2, 0x1f ;  /* 0x0c401f0002057f89 */ /* 0x000e6600000e0000 */
[----:B------:R-:W-:-:S04]  /*a660*/  ULOP3.LUT UR5, UR5, 0x3800000, URZ, 0xfc, !UPT ;  /* 0x0380000005057892 */ /* 0x000fc8000f8efc3f */
[----:B------:R-:W-:-:S04]  /*a670*/  UIMAD UR6, UR36, 0xa80, UR5 ;  /* 0x00000a80240678a4 */ /* 0x000fc8000f8e0205 */
[----:B------:R-:W-:-:S05]  /*a680*/  UIADD3 UR8, UR6, 0x80, URZ ;  /* 0x0000008006087890 */ /* 0x000fca000fffe03f */
[----:B------:R-:W-:Y:S01]  /*a690*/  HGMMA.64x192x16.F32.BF16 R24, R200, gdesc[UR4].tnspB, R24, gsb0 ;  /* 0x42e00004c8187df0 */ /* 0x000fe20008001818 */
[----:B------:R-:W-:Y:S01]  /*a6a0*/  UMOV UR7, 0x40000040 ;  /* 0x4000004000077882 */ /* 0x000fe20000000000 */
[----:B------:R-:W-:Y:S01]  /*a6b0*/  UMOV UR10, UR8 ;  /* 0x00000008000a7c82 */ /* 0x000fe20008000000 */
[----:B------:R-:W-:Y:S01]  /*a6c0*/  UIADD3 UR8, UR6, 0x100, URZ ;  /* 0x0000010006087890 */ /* 0x000fe2000fffe03f */
[----:B0-----:R-:W-:Y:S01]  /*a6d0*/  FADD.FTZ R0, R0, R3 ;  /* 0x0000000300007221 */ /* 0x001fe20000010000 */
[----:B-1----:R-:W-:Y:S01]  /*a6e0*/  FADD.FTZ R4, R5, R2 ;  /* 0x0000000205047221 */ /* 0x002fe20000010000 */
[----:B------:R-:W-:-:S03]  /*a6f0*/  IMAD.MOV.U32 R2, RZ, RZ, -0x800000 ;  /* 0xff800000ff027424 */ /* 0x000fc600078e00ff */
[----:B------:R-:W0:Y:S04]  /*a700*/  SHFL.BFLY PT, R5, R0, 0x1, 0x1f ;  /* 0x0c201f0000057f89 */ /* 0x000e2800000e0000 */
[----:B------:R-:W1:Y:S01]  /*a710*/  SHFL.BFLY PT, R9, R4, 0x1, 0x1f ;  /* 0x0c201f0004097f89 */ /* 0x000e6200000e0000 */
[----:B0-----:R-:W-:Y:S01]  /*a720*/  FADD.FTZ R10, R0, R5 ;  /* 0x00000005000a7221 */ /* 0x001fe20000010000 */
[----:B------:R-:W-:Y:S02]  /*a730*/  IMAD.MOV.U32 R0, RZ, RZ, -0x800000 ;  /* 0xff800000ff007424 */ /* 0x000fe400078e00ff */
[----:B-1----:R-:W-:Y:S02]  /*a740*/  FADD.FTZ R11, R4, R9 ;  /* 0x00000009040b7221 */ /* 0x002fe40000010000 */
[----:B------:R-:W-:-:S03]  /*a750*/  FSETP.NE.FTZ.AND P1, PT, R10, RZ, PT ;  /* 0x000000ff0a00720b */ /* 0x000fc60003f35000 */
[----:B------:R-:W-:-:S10]  /*a760*/  FSETP.NE.FTZ.AND P2, PT, R11, RZ, PT ;  /* 0x000000ff0b00720b */ /* 0x000fd40003f55000 */
[----:B------:R-:W0:Y:S01]  /*a770*/  @P1 MUFU.LG2 R5, R10 ;  /* 0x0000000a00051308 */ /* 0x000e220000000c00 */
[C---:B------:R-:W-:Y:S02]  /*a780*/  @P1 FMUL.FTZ R3, R7.reuse, 0.69314718246459960938 ;  /* 0x3f31721807031820 */ /* 0x040fe40000410000 */
[----:B------:R-:W-:-:S05]  /*a790*/  @P2 FMUL.FTZ R12, R7, 0.69314718246459960938 ;  /* 0x3f317218070c2820 */ /* 0x000fca0000410000 */
[----:B------:R-:W1:Y:S08]  /*a7a0*/  @P2 MUFU.LG2 R9, R11 ;  /* 0x0000000b00092308 */ /* 0x000e700000000c00 */
[----:B------:R2:W3:Y:S01]  /*a7b0*/  @P1 MUFU.RCP R21, R10 ;  /* 0x0000000a00151308 */ /* 0x0004e20000001000 */
[----:B0-----:R-:W-:-:S04]  /*a7c0*/  @P1 FMUL.FTZ R4, R5, 0.69314718246459960938 ;  /* 0x3f31721805041820 */ /* 0x001fc80000410000 */
[----:B------:R-:W-:-:S03]  /*a7d0*/  @P1 FFMA.FTZ R2, R3, R6, R4 ;  /* 0x0000000603021223 */ /* 0x000fc60000010004 */
[----:B------:R2:W0:Y:S01]  /*a7e0*/  @P2 MUFU.RCP R20, R11 ;  /* 0x0000000b00142308 */ /* 0x0004220000001000 */
[----:B-1----:R-:W-:-:S04]  /*a7f0*/  @P2 FMUL.FTZ R9, R9, 0.69314718246459960938 ;  /* 0x3f31721809092820 */ /* 0x002fc80000410000 */
[----:B------:R-:W-:Y:S01]  /*a800*/  @P2 FFMA.FTZ R0, R12, R8, R9 ;  /* 0x000000080c002223 */ /* 0x000fe20000010009 */
[----:B------:R-:W-:Y:S02]  /*a810*/  WARPGROUP.DEPBAR.LE gsb0, 0x0 ;  /* 0x00008000000079c5 */ /* 0x000fe40000010000 */
[----:B------:R-:W-:-:S06]  /*a820*/  WARPGROUP.ARRIVE ;  /* 0x00000000000079c5 */ /* 0x000fcc0000000000 */
        /* <DEDUP_REMOVED lines=24> */
[----:B------:R-:W-:Y:S03]  /*a9b0*/  HGMMA.64x192x16.F32.BF16 R24, R180, gdesc[UR8].tnspB, R24, gsb0 ;  /* 0x42e00008b4187df0 */ /* 0x000fe60008001818 */
[----:B------:R-:W-:Y:S02]  /*a9c0*/  WARPGROUP.DEPBAR.LE gsb0, 0x0 ;  /* 0x00008000000079c5 */ /* 0x000fe40000010000 */
[----:B------:R-:W-:-:S15]  /*a9d0*/  WARPGROUP.ARRIVE ;  /* 0x00000000000079c5 */ /* 0x000fde0000000000 */
[----:B------:R-:W-:Y:S03]  /*a9e0*/  HGMMA.64x192x16.F32.BF16 R24, R176, gdesc[UR4].tnspB, R24, gsb0 ;  /* 0x42e00004b0187df0 */ /* 0x000fe60008001818 */
[----:B------:R-:W-:Y:S02]  /*a9f0*/  WARPGROUP.DEPBAR.LE gsb0, 0x0 ;  /* 0x00008000000079c5 */ /* 0x000fe40000010000 */
[----:B0-23--:R-:W-:Y:S05]  /*aa00*/  @!P0 BRA `(.L_x_211) ;  /* 0x0000000000048947 */ /* 0x00dfea0003800000 */
[----:B------:R-:W-:Y:S01]  /*aa10*/  BPT.TRAP 0x1 ;  /* 0x000000040000795c */ /* 0x000fe20000300000 */
.L_x_211:
[----:B------:R-:W0:Y:S01]  /*aa20*/  S2UR UR5, SR_SWINHI ;  /* 0x00000000000579c3 */ /* 0x000e220000002f00 */
[----:B------:R-:W-:Y:S01]  /*aa30*/  ISETP.NE.AND P0, PT, R17, RZ, PT ;  /* 0x000000ff1100720c */ /* 0x000fe20003f05270 */
[-C--:B------:R-:W-:Y:S01]  /*aa40*/  FMUL.FTZ R12, R49, R21.reuse ;  /* 0x00000015310c7220 */ /* 0x080fe20000410000 */
[-C--:B------:R-:W-:Y:S01]  /*aa50*/  FMUL.FTZ R121, R48, R21.reuse ;  /* 0x0000001530797220 */ /* 0x080fe20000410000 */
[-C--:B------:R-:W-:Y:S01]  /*aa60*/  FMUL.FTZ R154, R26, R20.reuse ;  /* 0x000000141a9a7220 */ /* 0x080fe20000410000 */
[-C--:B------:R-:W-:Y:S01]  /*aa70*/  FMUL.FTZ R141, R47, R20.reuse ;  /* 0x000000142f8d7220 */ /* 0x080fe20000410000 */
[-C--:B------:R-:W-:Y:S01]  /*aa80*/  FMUL.FTZ R148, R46, R20.reuse ;  /* 0x000000142e947220 */ /* 0x080fe20000410000 */
[----:B------:R-:W-:Y:S02]  /*aa90*/  IMAD.U32 R26, RZ, RZ, UR9 ;  /* 0x00000009ff1a7e24 */ /* 0x000fe4000f8e00ff */
[----:B------:R-:W-:Y:S01]  /*aaa0*/  FMUL.FTZ R129, R71, R20 ;  /* 0x0000001447817220 */ /* 0x000fe20000410000 */
[-C--:B------:R-:W-:Y:S01]  /*aab0*/  FMUL.FTZ R4, R25, R21.reuse ;  /* 0x0000001519047220 */ /* 0x080fe20000410000 */
[-C--:B------:R-:W-:Y:S01]  /*aac0*/  FMUL.FTZ R5, R24, R21.reuse ;  /* 0x0000001518057220 */ /* 0x080fe20000410000 */
[-C--:B------:R-:W-:Y:S01]  /*aad0*/  FMUL.FTZ R6, R29, R21.reuse ;  /* 0x000000151d067220 */ /* 0x080fe20000410000 */
[-C--:B------:R-:W-:Y:S01]  /*aae0*/  FMUL.FTZ R7, R28, R21.reuse ;  /* 0x000000151c077220 */ /* 0x080fe20000410000 */
[----:B------:R-:W-:Y:S01]  /*aaf0*/  FMUL.FTZ R9, R33, R21 ;  /* 0x0000001521097220 */ /* 0x000fe20000410000 */
[----:B------:R-:W-:-:S02]  /*ab00*/  @P0 VIADD R26, R26, 0x36860 ;  /* 0x000368601a1a0836 */ /* 0x000fc40000000000 */
        /* <DEDUP_REMOVED lines=9> */
[----:B------:R-:W-:Y:S01]  /*aba0*/  UMOV UR6, UR4 ;  /* 0x0000000400067c82 */ /* 0x000fe20008000000 */
[----:B0-----:R-:W-:Y:S01]  /*abb0*/  UMOV UR7, UR5 ;  /* 0x0000000500077c82 */ /* 0x001fe20008000000 */
[----:B------:R-:W-:Y:S01]  /*abc0*/  FMUL.FTZ R24, R57, R21 ;  /* 0x0000001539187220 */ /* 0x000fe20000410000 */
[----:B------:R-:W-:-:S02]  /*abd0*/  IMAD.U32 R48, RZ, RZ, UR6 ;  /* 0x00000006ff307e24 */ /* 0x000fc4000f8e00ff */
[-C--:B------:R-:W-:Y:S01]  /*abe0*/  FMUL.FTZ R25, R56, R21.reuse ;  /* 0x0000001538197220 */ /* 0x080fe20000410000 */
[----:B------:R-:W-:Y:S02]  /*abf0*/  IMAD.U32 R49, RZ, RZ, UR7 ;  /* 0x00000007ff317e24 */ /* 0x000fe4000f8e00ff */
[-C--:B------:R-:W-:Y:S01]  /*ac00*/  FMUL.FTZ R61, R61, R21.reuse ;  /* 0x000000153d3d7220 */ /* 0x080fe20000410000 */
[-C--:B------:R-:W-:Y:S01]  /*ac10*/  FMUL.FTZ R60, R60, R21.reuse ;  /* 0x000000153c3c7220 */ /* 0x080fe20000410000 */
[----:B------:R-:W-:Y:S01]  /*ac20*/  FMUL.FTZ R65, R65, R21 ;  /* 0x0000001541417220 */ /* 0x000fe20000410000 */
[----:B------:R-:W-:-:S04]  /*ac30*/  IMAD.WIDE R46, R217, 0x2, R48 ;  /* 0x00000002d92e7825 */ /* 0x000fc800078e0230 */
[-C--:B------:R-:W-:Y:S01]  /*ac40*/  FMUL.FTZ R64, R64, R21.reuse ;  /* 0x0000001540407220 */ /* 0x080fe20000410000 */
[-C--:B------:R-:W-:Y:S01]  /*ac50*/  FMUL.FTZ R69, R69, R21.reuse ;  /* 0x0000001545457220 */ /* 0x080fe20000410000 */
[-C--:B------:R-:W-:Y:S01]  /*ac60*/  FMUL.FTZ R68, R68, R21.reuse ;  /* 0x0000001544447220 */ /* 0x080fe20000410000 */
[-C--:B------:R-:W-:Y:S01]  /*ac70*/  FMUL.FTZ R73, R73, R21.reuse ;  /* 0x0000001549497220 */ /* 0x080fe20000410000 */
[----:B------:R-:W-:Y:S01]  /*ac80*/  IADD3 R71, P5, R46, 0x8060, RZ ;  /* 0x000080602e477810 */ /* 0x000fe20007fbe0ff */
        /* <DEDUP_REMOVED lines=23> */
[----:B------:R-:W-:-:S02]  /*ae00*/  IMAD R21, R209, 0x40, R23 ;  /* 0x00000040d1157824 */ /* 0x000fc400078e0217 */
[-C--:B------:R-:W-:Y:S01]  /*ae10*/  FMUL.FTZ R132, R70, R20.reuse ;  /* 0x0000001446847220 */ /* 0x080fe20000410000 */
[----:B------:R-:W-:Y:S01]  /*ae20*/  @P0 PRMT R26, R19, 0x654, R26 ;  /* 0x00000654131a0816 */ /* 0x000fe2000000001a */
[-C--:B------:R-:W-:Y:S01]  /*ae30*/  FMUL.FTZ R144, R43, R20.reuse ;  /* 0x000000142b907220 */ /* 0x080fe20000410000 */
[----:B------:R-:W-:Y:S01]  /*ae40*/  LOP3.LUT R70, R71, 0x380, RZ, 0xc0, !PT ;  /* 0x0000038047467812 */ /* 0x000fe200078ec0ff */
[----:B------:R-:W-:Y:S01]  /*ae50*/  IMAD.WIDE R48, R21, 0x2, R48 ;  /* 0x0000000215307825 */ /* 0x000fe200078e0230 */
[----:B------:R0:W-:Y:S01]  /*ae60*/  @P0 SYNCS.ARRIVE.TRANS64.RED.A1T0 RZ, [R26+URZ], RZ ;  /* 0x000000ff1aff09a7 */ /* 0x0001e2000810043f */
[----:B------:R-:W-:Y:S02]  /*ae70*/  LOP3.LUT R21, R46, 0x380, RZ, 0xc0, !PT ;  /* 0x000003802e157812 */ /* 0x000fe400078ec0ff */
[-C--:B------:R-:W-:Y:S01]  /*ae80*/  FMUL.FTZ R152, R30, R20.reuse ;  /* 0x000000141e987220 */ /* 0x080fe20000410000 */
[----:B------:R-:W-:Y:S01]  /*ae90*/  SHF.R.U64 R70, R70, 0x3, RZ ;  /* 0x0000000346467819 */ /* 0x000fe200000012ff */
[-C--:B------:R-:W-:Y:S01]  /*aea0*/  FMUL.FTZ R33, R27, R20.reuse ;  /* 0x000000141b217220 */ /* 0x080fe20000410000 */
[C---:B------:R-:W-:Y:S01]  /*aeb0*/  IADD3 R45, P6, R46.reuse, 0x8040, RZ ;  /* 0x000080402e2d7810 */ /* 0x040fe20007fde0ff */
[-C--:B------:R-:W-:Y:S01]  /*aec0*/  FMUL.FTZ R29, R31, R20.reuse ;  /* 0x000000141f1d7220 */ /* 0x080fe20000410000 */
[C---:B------:R-:W-:Y:S01]  /*aed0*/  IADD3 R32, P0, R46.reuse, 0x8020, RZ ;  /* 0x000080202e207810 */ /* 0x040fe20007f1e0ff */
[-C--:B------:R-:W-:Y:S01]  /*aee0*/  FMUL.FTZ R145, R35, R20.reuse ;  /* 0x0000001423917220 */ /* 0x080fe20000410000 */
[----:B------:R-:W-:Y:S01]  /*aef0*/  IADD3 R43, P1, R46, 0x8000, RZ ;  /* 0x000080002e2b7810 */ /* 0x000fe20007f3e0ff */
[-C--:B------:R-:W-:Y:S01]  /*af00*/  FMUL.FTZ R146, R34, R20.reuse ;  /* 0x0000001422927220 */ /* 0x080fe20000410000 */
[----:B------:R-:W-:Y:S01]  /*af10*/  SHF.R.U64 R21, R21, 0x3, RZ ;  /* 0x0000000315157819 */ /* 0x000fe200000012ff */
        /* <DEDUP_REMOVED lines=37> */
[----:B------:R-:W-:Y:S01]  /*b170*/  LOP3.LUT R70, R70, R71, RZ, 0x3c, !PT ;  /* 0x0000004746467212 */ /* 0x000fe200078e3cff */
[--C-:B------:R-:W-:Y:S01]  /*b180*/  IMAD.X R71, RZ, RZ, R47.reuse, P5 ;  /* 0x000000ffff477224 */ /* 0x100fe200028e062f */
[----:B------:R-:W-:Y:S01]  /*b190*/  LOP3.LUT R30, R32, 0x380, RZ, 0xc0, !PT ;  /* 0x00000380201e7812 */ /* 0x000fe200078ec0ff */
[--C-:B------:R-:W-:Y:S01]  /*b1a0*/  IMAD.X R75, RZ, RZ, R47.reuse, P6 ;  /* 0x000000ffff4b7224 */ /* 0x100fe200030e062f */
[----:B------:R-:W-:Y:S01]  /*b1b0*/  LOP3.LUT R20, R43, 0x380, RZ, 0xc0, !PT ;  /* 0x000003802b147812 */ /* 0x000fe200078ec0ff */
[--C-:B------:R-:W-:Y:S01]  /*b1c0*/  IMAD.X R79, RZ, RZ, R47.reuse, P0 ;  /* 0x000000ffff4f7224 */ /* 0x100fe200000e062f */
[C---:B------:R-:W-:Y:S01]  /*b1d0*/  IADD3 R28, P2, R46.reuse, 0x4060, RZ ;  /* 0x000040602e1c7810 */ /* 0x040fe20007f5e0ff */
[--C-:B------:R-:W-:Y:S01]  /*b1e0*/  IMAD.X R83, RZ, RZ, R47.reuse, P1 ;  /* 0x000000ffff537224 */ /* 0x100fe200008e062f */
[C---:B------:R-:W-:Y:S01]  /*b1f0*/  IADD3 R31, P3, R46.reuse, 0x20, RZ ;  /* 0x000000202e1f7810 */ /* 0x040fe20007f7e0ff */
[----:B------:R-:W1:Y:S01]  /*b200*/  LDC R86, c[0x0][0xbe8] ;  /* 0x0002fa00ff567b82 */ /* 0x000e620000000800 */
[C---:B------:R-:W-:Y:S01]  /*b210*/  IADD3 R41, P4, R46.reuse, 0x4040, RZ ;  /* 0x000040402e297810 */ /* 0x040fe20007f9e0ff */
[--C-:B------:R-:W-:Y:S01]  /*b220*/  IMAD.X R63, RZ, RZ, R47.reuse, P2 ;  /* 0x000000ffff3f7224 */ /* 0x100fe200010e062f */
[C---:B0-----:R-:W-:Y:S01]  /*b230*/  IADD3 R26, P5, R46.reuse, 0x4020, RZ ;  /* 0x000040202e1a7810 */ /* 0x041fe20007fbe0ff */
[--C-:B------:R-:W-:Y:S01]  /*b240*/  IMAD.X R67, RZ, RZ, R47.reuse, P3 ;  /* 0x000000ffff437224 */ /* 0x100fe200018e062f */
[C---:B------:R-:W-:Y:S01]  /*b250*/  IADD3 R39, P6, R46.reuse, 0x4000, RZ ;  /* 0x000040002e277810 */ /* 0x040fe20007fde0ff */
[--C-:B------:R-:W-:Y:S01]  /*b260*/  IMAD.X R53, RZ, RZ, R47.reuse, P4 ;  /* 0x000000ffff357224 */ /* 0x100fe200020e062f */
[C---:B------:R-:W-:Y:S01]  /*b270*/  IADD3 R37, P0, R46.reuse, 0x60, RZ ;  /* 0x000000602e257810 */ /* 0x040fe20007f1e0ff */
[----:B------:R-:W0:Y:S01]  /*b280*/  LDC R155, c[0x0][0xc38] ;  /* 0x00030e00ff9b7b82 */ /* 0x000e220000000800 */
[----:B------:R-:W-:Y:S01]  /*b290*/  IADD3 R35, P1, R46, 0x40, RZ ;  /* 0x000000402e237810 */ /* 0x000fe20007f3e0ff */
[----:B------:R-:W-:Y:S01]  /*b2a0*/  ULDC UR10, c[0x0][0xc44] ;  /* 0x00031100000a7ab9 */ /* 0x000fe20000000800 */
[----:B------:R-:W-:Y:S01]  /*b2b0*/  LOP3.LUT R46, R21, R46, RZ, 0x3c, !PT ;  /* 0x0000002e152e7212 */ /* 0x000fe200078e3cff */
[--C-:B------:R-:W-:Y:S01]  /*b2c0*/  IMAD.X R27, RZ, RZ, R47.reuse, P0 ;  /* 0x000000ffff1b7224 */ /* 0x100fe200000e062f */
[----:B------:R-:W-:Y:S01]  /*b2d0*/  SHF.R.U64 R21, R30, 0x3, RZ ;  /* 0x000000031e157819 */ /* 0x000fe200000012ff */
[--C-:B------:R-:W-:Y:S01]  /*b2e0*/  IMAD.X R59, RZ, RZ, R47.reuse, P1 ;  /* 0x000000ffff3b7224 */ /* 0x100fe200008e062f */
[----:B------:R-:W-:Y:S01]  /*b2f0*/  SHF.R.U64 R20, R20, 0x3, RZ ;  /* 0x0000000314147819 */ /* 0x000fe200000012ff */
[----:B------:R-:W-:Y:S01]  /*b300*/  ULDC.64 UR8, c[0x0][0xb90] ;  /* 0x0002e40000087ab9 */ /* 0x000fe20000000a00 */
[----:B------:R-:W-:Y:S01]  /*b310*/  LOP3.LUT R78, R21, R32, RZ, 0x3c, !PT ;  /* 0x00000020154e7212 */ /* 0x000fe200078e3cff */
[--C-:B------:R-:W-:Y:S01]  /*b320*/  IMAD.X R55, RZ, RZ, R47.reuse, P5 ;  /* 0x000000ffff377224 */ /* 0x100fe200028e062f */
[----:B------:R-:W-:Y:S01]  /*b330*/  LOP3.LUT R21, R28, 0x380, RZ, 0xc0, !PT ;  /* 0x000003801c157812 */ /* 0x000fe200078ec0ff */
[----:B------:R-:W-:Y:S01]  /*b340*/  IMAD.X R57, RZ, RZ, R47, P6 ;  /* 0x000000ffff397224 */ /* 0x000fe200030e062f */
[----:B------:R-:W-:-:S02]  /*b350*/  LOP3.LUT R82, R20, R43, RZ, 0x3c, !PT ;  /* 0x0000002b14527212 */ /* 0x000fc400078e3cff */
[----:B------:R-:W-:Y:S02]  /*b360*/  LOP3.LUT R20, R31, 0x380, RZ, 0xc0, !PT ;  /* 0x000003801f147812 */ /* 0x000fe400078ec0ff */
[----:B------:R-:W-:Y:S02]  /*b370*/  SHF.R.U64 R21, R21, 0x3, RZ ;  /* 0x0000000315157819 */ /* 0x000fe400000012ff */
[----:B------:R-:W-:Y:S02]  /*b380*/  SHF.R.U64 R20, R20, 0x3, RZ ;  /* 0x0000000314147819 */ /* 0x000fe400000012ff */
[----:B------:R-:W-:Y:S02]  /*b390*/  LOP3.LUT R62, R21, R28, RZ, 0x3c, !PT ;  /* 0x0000001c153e7212 */ /* 0x000fe400078e3cff */
[----:B------:R-:W-:Y:S02]  /*b3a0*/  LOP3.LUT R66, R20, R31, RZ, 0x3c, !PT ;  /* 0x0000001f14427212 */ /* 0x000fe400078e3cff */
[----:B------:R-:W-:-:S02]  /*b3b0*/  LOP3.LUT R21, R26, 0x380, RZ, 0xc0, !PT ;  /* 0x000003801a157812 */ /* 0x000fc400078ec0ff */
[----:B------:R-:W-:Y:S02]  /*b3c0*/  LOP3.LUT R20, R39, 0x380, RZ, 0xc0, !PT ;  /* 0x0000038027147812 */ /* 0x000fe400078ec0ff */
[----:B------:R-:W-:Y:S02]  /*b3d0*/  SHF.R.U64 R21, R21, 0x3, RZ ;  /* 0x0000000315157819 */ /* 0x000fe400000012ff */
[----:B------:R-:W-:Y:S02]  /*b3e0*/  SHF.R.U64 R20, R20, 0x3, RZ ;  /* 0x0000000314147819 */ /* 0x000fe400000012ff */
[----:B------:R-:W-:Y:S02]  /*b3f0*/  LOP3.LUT R54, R21, R26, RZ, 0x3c, !PT ;  /* 0x0000001a15367212 */ /* 0x000fe400078e3cff */
[----:B------:R-:W-:Y:S02]  /*b400*/  LOP3.LUT R56, R20, R39, RZ, 0x3c, !PT ;  /* 0x0000002714387212 */ /* 0x000fe400078e3cff */
[----:B------:R-:W-:-:S02]  /*b410*/  IADD3 R21, P4, R48, 0x1000, RZ ;  /* 0x0000100030157810 */ /* 0x000fc40007f9e0ff */
[----:B------:R-:W-:Y:S02]  /*b420*/  IADD3 R39, P1, R48, 0x4000, RZ ;  /* 0x0000400030277810 */ /* 0x000fe40007f3e0ff */
[----:B------:R-:W-:Y:S02]  /*b430*/  LOP3.LUT R28, R41, 0x380, RZ, 0xc0, !PT ;  /* 0x00000380291c7812 */ /* 0x000fe400078ec0ff */
[----:B------:R-:W-:Y:S02]  /*b440*/  LOP3.LUT R20, R21, 0x380, RZ, 0xc0, !PT ;  /* 0x0000038015147812 */ /* 0x000fe400078ec0ff */
[----:B------:R-:W-:Y:S02]  /*b450*/  LOP3.LUT R38, R39, 0x380, RZ, 0xc0, !PT ;  /* 0x0000038027267812 */ /* 0x000fe400078ec0ff */
[----:B------:R-:W-:Y:S02]  /*b460*/  SHF.R.U64 R28, R28, 0x3, RZ ;  /* 0x000000031c1c7819 */ /* 0x000fe400000012ff */
[----:B------:R-:W-:-:S02]  /*b470*/  SHF.R.U64 R20, R20, 0x3, RZ ;  /* 0x0000000314147819 */ /* 0x000fc400000012ff */
[----:B------:R-:W-:Y:S02]  /*b480*/  SHF.R.U64 R38, R38, 0x3, RZ ;  /* 0x0000000326267819 */ /* 0x000fe400000012ff */
[----:B------:R-:W-:Y:S02]  /*b490*/  LOP3.LUT R52, R28, R41, RZ, 0x3c, !PT ;  /* 0x000000291c347212 */ /* 0x000fe400078e3cff */
[----:B------:R-:W-:Y:S01]  /*b4a0*/  LOP3.LUT R20, R20, R21, RZ, 0x3c, !PT ;  /* 0x0000001514147212 */ /* 0x000fe200078e3cff */
[----:B------:R-:W-:Y:S01]  /*b4b0*/  IMAD.X R21, RZ, RZ, R49, P4 ;  /* 0x000000ffff157224 */ /* 0x000fe200020e0631 */
[----:B------:R-:W-:Y:S02]  /*b4c0*/  IADD3 R41, P0, R48, 0x5000, RZ ;  /* 0x0000500030297810 */ /* 0x000fe40007f1e0ff */
[----:B------:R-:W-:Y:S02]  /*b4d0*/  LOP3.LUT R38, R38, R39, RZ, 0x3c, !PT ;  /* 0x0000002726267212 */ /* 0x000fe400078e3cff */
[----:B------:R-:W-:-:S02]  /*b4e0*/  IADD3 R39, P4, R48, 0x8000, RZ ;  /* 0x0000800030277810 */ /* 0x000fc40007f9e0ff */
[----:B------:R-:W-:Y:S02]  /*b4f0*/  LOP3.LUT R40, R41, 0x380, RZ, 0xc0, !PT ;  /* 0x0000038029287812 */ /* 0x000fe400078ec0ff */
[----:B------:R-:W-:Y:S02]  /*b500*/  LOP3.LUT R36, R39, 0x380, RZ, 0xc0, !PT ;  /* 0x0000038027247812 */ /* 0x000fe400078ec0ff */
[----:B------:R-:W-:Y:S02]  /*b510*/  LOP3.LUT R28, R35, 0x380, RZ, 0xc0, !PT ;  /* 0x00000380231c7812 */ /* 0x000fe400078ec0ff */
[----:B------:R-:W-:Y:S02]  /*b520*/  SHF.R.U64 R40, R40, 0x3, RZ ;  /* 0x0000000328287819 */ /* 0x000fe400000012ff */
[----:B------:R-:W-:Y:S02]  /*b530*/  SHF.R.U64 R36, R36, 0x3, RZ ;  /* 0x0000000324247819 */ /* 0x000fe400000012ff */
[----:B------:R-:W-:-:S02]  /*b540*/  SHF.R.U64 R28, R28, 0x3, RZ ;  /* 0x000000031c1c7819 */ /* 0x000fc400000012ff */
[----:B------:R-:W-:Y:S02]  /*b550*/  LOP3.LUT R40, R40, R41, RZ, 0x3c, !PT ;  /* 0x0000002928287212 */ /* 0x000fe400078e3cff */
[----:B------:R-:W-:Y:S02]  /*b560*/  IADD3 R41, P3, R48, 0x7000, RZ ;  /* 0x0000700030297810 */ /* 0x000fe40007f7e0ff */
[----:B------:R-:W-:Y:S01]  /*b570*/  LOP3.LUT R36, R36, R39, RZ, 0x3c, !PT ;  /* 0x0000002724247212 */ /* 0x000fe200078e3cff */
[----:B------:R-:W-:Y:S01]  /*b580*/  IMAD.X R39, RZ, RZ, R49, P1 ;  /* 0x000000ffff277224 */ /* 0x000fe200008e0631 */
[----:B-1----:R-:W-:Y:S02]  /*b590*/  ISETP.NE.AND P1, PT, R86, 0x1, PT ;  /* 0x000000015600780c */ /* 0x002fe40003f25270 */
[----:B------:R-:W-:Y:S02]  /*b5a0*/  LOP3.LUT R58, R28, R35, RZ, 0x3c, !PT ;  /* 0x000000231c3a7212 */ /* 0x000fe400078e3cff */
[----:B------:R-:W-:-:S02]  /*b5b0*/  LOP3.LUT R28, R41, 0x380, RZ, 0xc0, !PT ;  /* 0x00000380291c7812 */ /* 0x000fc400078ec0ff */
[----:B------:R-:W-:Y:S02]  /*b5c0*/  R2UR UR14, R212 ;  /* 0x00000000d40e72ca */ /* 0x000fe400000e0000 */
[----:B------:R-:W-:Y:S02]  /*b5d0*/  SHF.R.U64 R28, R28, 0x3, RZ ;  /* 0x000000031c1c7819 */ /* 0x000fe400000012ff */
[----:B------:R-:W-:Y:S02]  /*b5e0*/  F2FP.BF16.F32.PACK_AB R6, R6, R7 ;  /* 0x000000070606723e */ /* 0x000fe400000010ff */
[----:B------:R-:W-:Y:S01]  /*b5f0*/  LOP3.LUT R28, R28, R41, RZ, 0x3c, !PT ;  /* 0x000000291c1c7212 */ /* 0x000fe200078e3cff */
[--C-:B------:R-:W-:Y:S01]  /*b600*/  IMAD.X R41, RZ, RZ, R49.reuse, P0 ;  /* 0x000000ffff297224 */ /* 0x100fe200000e0631 */
[----:B------:R-:W-:Y:S01]  /*b610*/  R2UR UR13, R213 ;  /* 0x00000000d50d72ca */ /* 0x000fe200000e0000 */
[----:B------:R-:W1:Y:S01]  /*b620*/  @P1 LDC R153, c[0x0][0xbf0] ;  /* 0x0002fc00ff991b82 */ /* 0x000e620000000800 */
[----:B------:R-:W-:Y:S01]  /*b630*/  F2FP.BF16.F32.PACK_AB R7, R29, R152 ;  /* 0x000000981d07723e */ /* 0x000fe200000010ff */
[----:B------:R-:W-:Y:S01]  /*b640*/  IMAD.X R29, RZ, RZ, R49, P3 ;  /* 0x000000ffff1d7224 */ /* 0x000fe200018e0631 */
[----:B------:R-:W-:Y:S01]  /*b650*/  IADD3 R149, P0, R48, 0xb000, RZ ;  /* 0x0000b00030957810 */ /* 0x000fe20007f1e0ff */
[----:B------:R-:W-:Y:S01]  /*b660*/  UIADD3 UR5, -UR14, URZ, URZ ;  /* 0x0000003f0e057290 */ /* 0x000fe2000fffe13f */
[----:B------:R-:W-:-:S02]  /*b670*/  LOP3.LUT R34, R45, 0x380, RZ, 0xc0, !PT ;  /* 0x000003802d227812 */ /* 0x000fc400078ec0ff */
[----:B------:R-:W-:Y:S01]  /*b680*/  MOV R151, R46 ;  /* 0x0000002e00977202 */ /* 0x000fe20000000f00 */
[----:B------:R-:W2:Y:S01]  /*b690*/  @P1 LDC R152, c[0x0][0xbec] ;  /* 0x0002fb00ff981b82 */ /* 0x000ea20000000800 */
[----:B------:R-:W-:Y:S01]  /*b6a0*/  R2UR UR12, R211 ;  /* 0x00000000d30c72ca */ /* 0x000fe200000e0000 */
[----:B------:R-:W-:Y:S01]  /*b6b0*/  IMAD.X R47, RZ, RZ, R49, P0 ;  /* 0x000000ffff2f7224 */ /* 0x000fe200000e0631 */
[----:B------:R-:W-:Y:S01]  /*b6c0*/  LOP3.LUT R46, R149, 0x380, RZ, 0xc0, !PT ;  /* 0x00000380952e7812 */ /* 0x000fe200078ec0ff */
[----:B------:R-:W-:Y:S01]  /*b6d0*/  UIMAD UR10, UR10, UR5, UR13 ;  /* 0x000000050a0a72a4 */ /* 0x000fe2000f8e020d */
[----:B------:R-:W-:Y:S02]  /*b6e0*/  SHF.R.U64 R34, R34, 0x3, RZ ;  /* 0x0000000322227819 */ /* 0x000fe400000012ff */
[----:B------:R-:W-:Y:S01]  /*b6f0*/  SHF.R.U64 R46, R46, 0x3, RZ ;  /* 0x000000032e2e7819 */ /* 0x000fe200000012ff */
[----:B------:R-:W-:Y:S01]  /*b700*/  USHF.R.S32.HI UR11, URZ, 0x1f, UR10 ;  /* 0x0000001f3f0b7899 */ /* 0x000fe2000801140a */
[----:B------:R-:W-:Y:S01]  /*b710*/  LOP3.LUT R74, R34, R45, RZ, 0x3c, !PT ;  /* 0x0000002d224a7212 */ /* 0x000fe200078e3cff */
[----:B------:R-:W-:Y:S01]  /*b720*/  UIMAD.WIDE.U32 UR6, UR10, UR8, URZ ;  /* 0x000000080a0672a5 */ /* 0x000fe2000f8e003f */
[----:B------:R-:W-:Y:S01]  /*b730*/  LOP3.LUT R46, R46, R149, RZ, 0x3c, !PT ;  /* 0x000000952e2e7212 */ /* 0x000fe200078e3cff */
[----:B------:R-:W-:Y:S01]  /*b740*/  UIMAD UR5, UR11, UR8, URZ ;  /* 0x000000080b0572a4 */ /* 0x000fe2000f8e023f */
[----:B------:R-:W-:Y:S01]  /*b750*/  MOV R71, R70 ;  /* 0x0000004600477202 */ /* 0x000fe20000000f00 */
[----:B------:R-:W-:Y:S01]  /*b760*/  IMAD R70, RZ, RZ, -UR13 ;  /* 0x8000000dff467e24 */ /* 0x000fe2000f8e02ff */
[----:B------:R-:W-:Y:S01]  /*b770*/  MOV R149, R74 ;  /* 0x0000004a00957202 */ /* 0x000fe20000000f00 */
[----:B------:R-:W-:Y:S01]  /*b780*/  UIMAD UR5, UR10, UR9, UR5 ;  /* 0x000000090a0572a4 */ /* 0x000fe2000f8e0205 */
[----:B------:R-:W-:Y:S01]  /*b790*/  MOV R74, R62 ;  /* 0x0000003e004a7202 */ /* 0x000fe20000000f00 */
[----:B0-----:R-:W-:Y:S01]  /*b7a0*/  IMAD R70, R155, R70, UR12 ;  /* 0x0000000c9b467e24 */ /* 0x001fe2000f8e0246 */
[----:B------:R-:W0:Y:S01]  /*b7b0*/  LDC.64 R62, c[0x0][0xb98] ;  /* 0x0002e600ff3e7b82 */ /* 0x000e220000000a00 */
[----:B------:R-:W-:Y:S01]  /*b7c0*/  F2FP.BF16.F32.PACK_AB R4, R4, R5 ;  /* 0x000000050404723e */ /* 0x000fe200000010ff */
[----:B------:R-:W-:Y:S01]  /*b7d0*/  IMAD.U32 R50, RZ, RZ, UR6 ;  /* 0x00000006ff327e24 */ /* 0x000fe2000f8e00ff */
[----:B------:R-:W-:-:S05]  /*b7e0*/  F2FP.BF16.F32.PACK_AB R5, R33, R154 ;  /* 0x0000009a2105723e */ /* 0x000fca00000010ff */
[----:B------:R-:W-:Y:S01]  /*b7f0*/  BAR.SYNC.DEFER_BLOCKING 0x1, 0x100 ;  /* 0x0044000000007b1d */ /* 0x000fe20000010000 */
[----:B------:R-:W-:Y:S01]  /*b800*/  MOV R66, R66 ;  /* 0x0000004200427202 */ /* 0x000fe20000000f00 */
[----:B------:R-:W-:Y:S01]  /*b810*/  IMAD R67, R70, 0x80, R216 ;  /* 0x0000008046437824 */ /* 0x000fe200078e02d8 */
[----:B------:R-:W-:Y:S01]  /*b820*/  LOP3.LUT R26, R37, 0x380, RZ, 0xc0, !PT ;  /* 0x00000380251a7812 */ /* 0x000fe200078ec0ff */
[----:B------:R-:W-:Y:S01]  /*b830*/  UIADD3 UR6, UR7, UR5, URZ ;  /* 0x0000000507067290 */ /* 0x000fe2000fffe03f */
[----:B------:R-:W-:Y:S01]  /*b840*/  MOV R52, R52 ;  /* 0x0000003400347202 */ /* 0x000fe20000000f00 */
[----:B------:R-:W-:Y:S01]  /*b850*/  IMAD.MOV.U32 R53, RZ, RZ, R67 ;  /* 0x000000ffff357224 */ /* 0x000fe200078e0043 */
[----:B------:R-:W-:Y:S01]  /*b860*/  SHF.R.U64 R26, R26, 0x3, RZ ;  /* 0x000000031a1a7819 */ /* 0x000fe200000012ff */
[----:B------:R-:W-:Y:S01]  /*b870*/  USHF.R.S32.HI UR12, URZ, 0x1f, UR14 ;  /* 0x0000001f3f0c7899 */ /* 0x000fe2000801140e */
[----:B------:R-:W-:Y:S01]  /*b880*/  IMAD.U32 R51, RZ, RZ, UR7 ;  /* 0x00000007ff337e24 */ /* 0x000fe2000f8e00ff */
[----:B------:R-:W-:Y:S01]  /*b890*/  MOV R54, R54 ;  /* 0x0000003600367202 */ /* 0x000fe20000000f00 */
[----:B------:R-:W-:Y:S01]  /*b8a0*/  IMAD.U32 R51, RZ, RZ, UR6 ;  /* 0x00000006ff337e24 */ /* 0x000fe2000f8e00ff */
[----:B------:R-:W-:Y:S01]  /*b8b0*/  LOP3.LUT R26, R26, R37, RZ, 0x3c, !PT ;  /* 0x000000251a1a7212 */ /* 0x000fe200078e3cff */
[----:B------:R-:W-:Y:S01]  /*b8c0*/  ULDC.64 UR6, c[0x0][0xb88] ;  /* 0x0002e20000067ab9 */ /* 0x000fe20000000a00 */
[----:B------:R-:W-:Y:S01]  /*b8d0*/  F2FP.BF16.F32.PACK_AB R8, R8, R11 ;  /* 0x0000000b0808723e */ /* 0x000fe200000010ff */
[----:B------:R-:W-:Y:S01]  /*b8e0*/  ULDC UR5, c[0x0][0xa88] ;  /* 0x0002a20000057ab9 */ /* 0x000fe20000000800 */
[----:B------:R-:W-:Y:S01]  /*b8f0*/  MOV R58, R58 ;  /* 0x0000003a003a7202 */ /* 0x000fe20000000f00 */
[----:B------:R-:W-:Y:S01]  /*b900*/  ULDC.64 UR8, c[0x0][0xae8] ;  /* 0x0002ba0000087ab9 */ /* 0x000fe20000000a00 */
[----:B------:R-:W-:-:S02]  /*b910*/  F2FP.BF16.F32.PACK_AB R10, R10, R13 ;  /* 0x0000000d0a0a723e */ /* 0x000fc400000010ff */
[----:B------:R-:W-:Y:S01]  /*b920*/  F2FP.BF16.F32.PACK_AB R11, R141, R148 ;  /* 0x000000948d0b723e */ /* 0x000fe200000010ff */
[C---:B0-----:R-:W-:Y:S01]  /*b930*/  IMAD.WIDE.U32 R50, R62.reuse, UR14, R50 ;  /* 0x0000000e3e327c25 */ /* 0x041fe2000f8e0032 */
[----:B------:R-:W-:Y:S01]  /*b940*/  MOV R55, R26 ;  /* 0x0000001a00377202 */ /* 0x000fe20000000f00 */
[----:B------:R2:W-:Y:S02]  /*b950*/  STSM.16.M88.4 [R151], R4 ;  /* 0x0000000497007844 */ /* 0x0005e40000000200 */
[----:B------:R-:W-:Y:S01]  /*b960*/  IMAD R26, R62, UR12, RZ ;  /* 0x0000000c3e1a7c24 */ /* 0x000fe2000f8e02ff */
[----:B------:R-:W-:Y:S02]  /*b970*/  IADD3 R45, P2, R48, 0x6000, RZ ;  /* 0x00006000302d7810 */ /* 0x000fe40007f5e0ff */
[----:B------:R-:W-:Y:S01]  /*b980*/  F2FP.BF16.F32.PACK_AB R14, R14, R15 ;  /* 0x0000000f0e0e723e */ /* 0x000fe200000010ff */
[----:B------:R-:W-:Y:S01]  /*b990*/  IMAD R63, R63, UR14, R26 ;  /* 0x0000000e3f3f7c24 */ /* 0x000fe2000f8e021a */
[----:B------:R-:W-:-:S02]  /*b9a0*/  F2FP.BF16.F32.PACK_AB R12, R12, R121 ;  /* 0x000000790c0c723e */ /* 0x000fc400000010ff */
[----:B------:R-:W-:Y:S02]  /*b9b0*/  F2FP.BF16.F32.PACK_AB R13, R135, R142 ;  /* 0x0000008e870d723e */ /* 0x000fe400000010ff */
[----:B------:R-:W-:Y:S02]  /*b9c0*/  F2FP.BF16.F32.PACK_AB R15, R136, R139 ;  /* 0x0000008b880f723e */ /* 0x000fe400000010ff */
[----:B------:R-:W-:Y:S02]  /*b9d0*/  F2FP.BF16.F32.PACK_AB R24, R24, R25 ;  /* 0x000000191818723e */ /* 0x000fe400000010ff */
[----:B------:R-:W-:Y:S01]  /*b9e0*/  LOP3.LUT R44, R45, 0x380, RZ, 0xc0, !PT ;  /* 0x000003802d2c7812 */ /* 0x000fe200078ec0ff */
[----:B--2---:R-:W-:Y:S01]  /*b9f0*/  @P1 IMAD.HI.U32 R4, R67, R152, RZ ;  /* 0x0000009843041227 */ /* 0x004fe200078e00ff */
[----:B------:R-:W-:Y:S02]  /*ba00*/  F2FP.BF16.F32.PACK_AB R6, R3, R120 ;  /* 0x000000780306723e */ /* 0x000fe400000010ff */
[----:B------:R-:W-:-:S02]  /*ba10*/  F2FP.BF16.F32.PACK_AB R5, R145, R146 ;  /* 0x000000929105723e */ /* 0x000fc400000010ff */
[----:B-1----:R-:W-:Y:S02]  /*ba20*/  @P1 SHF.R.U32.HI R53, RZ, R153, R4 ;  /* 0x00000099ff351219 */ /* 0x002fe40000011604 */
[----:B------:R-:W-:Y:S02]  /*ba30*/  F2FP.BF16.F32.PACK_AB R4, R9, R122 ;  /* 0x0000007a0904723e */ /* 0x000fe400000010ff */
[----:B------:R-:W-:Y:S01]  /*ba40*/  F2FP.BF16.F32.PACK_AB R7, R143, R150 ;  /* 0x000000968f07723e */ /* 0x000fe200000010ff */
[----:B------:R-:W-:Y:S01]  /*ba50*/  IMAD.MOV R3, RZ, RZ, -R53 ;  /* 0x000000ffff037224 */ /* 0x000fe200078e0a35 */
[----:B------:R-:W-:Y:S02]  /*ba60*/  F2FP.BF16.F32.PACK_AB R9, R144, R147 ;  /* 0x000000939009723e */ /* 0x000fe400000010ff */
[----:B------:R-:W-:Y:S01]  /*ba70*/  IADD3 R50, P0, R53, R50, RZ ;  /* 0x0000003235327210 */ /* 0x000fe20007f1e0ff */
[----:B------:R-:W-:Y:S01]  /*ba80*/  IMAD R3, R86, R3, R67 ;  /* 0x0000000356037224 */ /* 0x000fe200078e0243 */
[----:B------:R0:W-:Y:S01]  /*ba90*/  STSM.16.M88.4 [R66], R4 ;  /* 0x0000000442007844 */ /* 0x0001e20000000200 */
[----:B------:R-:W-:Y:S01]  /*baa0*/  MOV R56, R56 ;  /* 0x0000003800387202 */ /* 0x000fe20000000f00 */
[----:B------:R-:W-:Y:S01]  /*bab0*/  IMAD R57, R70, 0x80, R215 ;  /* 0x0000008046397824 */ /* 0x000fe200078e02d7 */
[----:B------:R-:W-:Y:S01]  /*bac0*/  F2FP.BF16.F32.PACK_AB R25, R133, R140 ;  /* 0x0000008c8519723e */ /* 0x000fe200000010ff */
[----:B------:R1:W-:Y:S01]  /*bad0*/  STSM.16.M88.4 [R58], R8 ;  /* 0x000000083a007844 */ /* 0x0003e20000000200 */
[----:B------:R-:W-:-:S02]  /*bae0*/  F2FP.BF16.F32.PACK_AB R26, R61, R60 ;  /* 0x0000003c3d1a723e */ /* 0x000fc400000010ff */
[----:B------:R-:W-:Y:S01]  /*baf0*/  F2FP.BF16.F32.PACK_AB R27, R134, R137 ;  /* 0x00000089861b723e */ /* 0x000fe200000010ff */
[----:B------:R-:W-:Y:S01]  /*bb00*/  STSM.16.M88.4 [R55], R12 ;  /* 0x0000000c37007844 */ /* 0x000fe20000000200 */
[----:B------:R-:W-:Y:S02]  /*bb10*/  SHF.R.U64 R44, R44, 0x3, RZ ;  /* 0x000000032c2c7819 */ /* 0x000fe400000012ff */
[----:B------:R-:W-:Y:S01]  /*bb20*/  F2FP.BF16.F32.PACK_AB R96, R97, R96 ;  /* 0x000000606160723e */ /* 0x000fe200000010ff */
[----:B------:R2:W-:Y:S01]  /*bb30*/  STSM.16.M88.4 [R56], R24 ;  /* 0x0000001838007844 */ /* 0x0005e20000000200 */
[----:B------:R-:W-:Y:S01]  /*bb40*/  LOP3.LUT R44, R44, R45, RZ, 0x3c, !PT ;  /* 0x0000002d2c2c7212 */ /* 0x000fe200078e3cff */
[----:B------:R-:W-:Y:S01]  /*bb50*/  IMAD.X R45, RZ, RZ, R49, P2 ;  /* 0x000000ffff2d7224 */ /* 0x000fe200010e0631 */
[----:B------:R-:W-:Y:S02]  /*bb60*/  MOV R82, R82 ;  /* 0x0000005200527202 */ /* 0x000fe40000000f00 */
[----:B0-----:R-:W-:-:S02]  /*bb70*/  F2FP.BF16.F32.PACK_AB R4, R65, R64 ;  /* 0x000000404104723e */ /* 0x001fc400000010ff */
[----:B------:R-:W-:Y:S02]  /*bb80*/  F2FP.BF16.F32.PACK_AB R5, R131, R138 ;  /* 0x0000008a8305723e */ /* 0x000fe400000010ff */
[----:B-1----:R-:W-:Y:S02]  /*bb90*/  SHF.R.S32.HI R9, RZ, 0x1f, R53 ;  /* 0x0000001fff097819 */ /* 0x002fe40000011435 */
[----:B------:R-:W-:Y:S02]  /*bba0*/  SHF.R.S32.HI R8, RZ, 0x1f, R3 ;  /* 0x0000001fff087819 */ /* 0x000fe40000011403 */
[----:B------:R-:W-:Y:S02]  /*bbb0*/  IADD3.X R51, R9, R51, R63, P0, !PT ;  /* 0x0000003309337210 */ /* 0x000fe400007fe43f */
[----:B------:R-:W-:Y:S01]  /*bbc0*/  F2FP.BF16.F32.PACK_AB R6, R69, R68 ;  /* 0x000000444506723e */ /* 0x000fe200000010ff */
[----:B------:R-:W-:Y:S01]  /*bbd0*/  IMAD R8, R8, UR6, RZ ;  /* 0x0000000608087c24 */ /* 0x000fe2000f8e02ff */
[----:B------:R-:W-:Y:S01]  /*bbe0*/  F2FP.BF16.F32.PACK_AB R7, R129, R132 ;  /* 0x000000848107723e */ /* 0x000fe200000010ff */
[----:B------:R-:W-:Y:S01]  /*bbf0*/  IMAD.WIDE.U32 R50, R3, UR6, R50 ;  /* 0x0000000603327c25 */ /* 0x000fe2000f8e0032 */
[----:B------:R-:W-:Y:S01]  /*bc00*/  LOP3.LUT P0, RZ, R210, 0x3, RZ, 0xc0, !PT ;  /* 0x00000003d2ff7812 */ /* 0x000fe2000780c0ff */
[----:B------:R-:W0:Y:S01]  /*bc10*/  @P1 LDC R69, c[0x0][0xbf0] ;  /* 0x0002fc00ff451b82 */ /* 0x000e220000000800 */
[----:B------:R-:W-:Y:S01]  /*bc20*/  F2FP.BF16.F32.PACK_AB R9, R127, R130 ;  /* 0x000000827f09723e */ /* 0x000fe200000010ff */
[----:B------:R-:W-:Y:S01]  /*bc30*/  IMAD R53, R3, UR7, R8 ;  /* 0x0000000703357c24 */ /* 0x000fe2000f8e0208 */
[----:B------:R1:W-:Y:S01]  /*bc40*/  STSM.16.M88.4 [R54], R4 ;  /* 0x0000000436007844 */ /* 0x0003e20000000200 */
[----:B------:R-:W-:Y:S01]  /*bc50*/  IMAD R68, R86, UR5, RZ ;  /* 0x0000000556447c24 */ /* 0x000fe2000f8e02ff */
[----:B------:R-:W-:Y:S01]  /*bc60*/  ULDC.64 UR6, c[0x0][0xb50] ;  /* 0x0002d40000067ab9 */ /* 0x000fe20000000a00 */
[----:B------:R-:W-:Y:S01]  /*bc70*/  VIADD R3, R57, 0x8 ;  /* 0x0000000839037836 */ /* 0x000fe20000000000 */
[----:B--2---:R-:W-:-:S02]  /*bc80*/  LEA R24, P3, R50, UR6, 0x2 ;  /* 0x0000000632187c11 */ /* 0x004fc4000f8610ff */
[-C--:B------:R-:W-:Y:S02]  /*bc90*/  ISETP.GE.OR P2, PT, R57, R68.reuse, P0 ;  /* 0x000000443900720c */ /* 0x080fe40000746670 */
[----:B------:R-:W-:Y:S01]  /*bca0*/  ISETP.GE.OR P0, PT, R3, R68, P0 ;  /* 0x000000440300720c */ /* 0x000fe20000706670 */
[----:B------:R-:W-:Y:S01]  /*bcb0*/  SHFL.IDX PT, R64, R24, 0x1, 0x1c1f ;  /* 0x003c1f0018407f89 */ /* 0x000fe200000e0000 */
[----:B------:R-:W-:Y:S02]  /*bcc0*/  F2FP.BF16.F32.PACK_AB R8, R73, R72 ;  /* 0x000000484908723e */ /* 0x000fe400000010ff */
[----:B------:R-:W-:Y:S02]  /*bcd0*/  F2FP.BF16.F32.PACK_AB R10, R77, R76 ;  /* 0x0000004c4d0a723e */ /* 0x000fe400000010ff */
[----:B------:R-:W-:Y:S01]  /*bce0*/  F2FP.BF16.F32.PACK_AB R11, R123, R128 ;  /* 0x000000807b0b723e */ /* 0x000fe200000010ff */
[----:B-1----:R-:W-:Y:S01]  /*bcf0*/  IMAD.IADD R5, R51, 0x1, R53 ;  /* 0x0000000133057824 */ /* 0x002fe200078e0235 */
[----:B------:R-:W-:-:S02]  /*bd00*/  F2FP.BF16.F32.PACK_AB R4, R81, R80 ;  /* 0x000000505104723e */ /* 0x000fc400000010ff */
[----:B------:R-:W-:Y:S01]  /*bd10*/  F2FP.BF16.F32.PACK_AB R6, R85, R84 ;  /* 0x000000545506723e */ /* 0x000fe200000010ff */
[----:B------:R-:W-:Y:S01]  /*bd20*/  STSM.16.M88.4 [R52], R8 ;  /* 0x0000000834007844 */ /* 0x000fe20000000200 */
[----:B------:R-:W-:Y:S02]  /*bd30*/  LEA.HI.X R3, R50, UR7, R5, 0x2, P3 ;  /* 0x0000000732037c11 */ /* 0x000fe400098f1405 */
[----:B------:R-:W-:Y:S01]  /*bd40*/  F2FP.BF16.F32.PACK_AB R5, R124, R125 ;  /* 0x0000007d7c05723e */ /* 0x000fe200000010ff */
[----:B------:R-:W-:Y:S01]  /*bd50*/  SHFL.IDX PT, R50, R24, RZ, 0x1c1f ;  /* 0x001c1fff18327589 */ /* 0x000fe200000e0000 */
[----:B------:R-:W-:Y:S02]  /*bd60*/  F2FP.BF16.F32.PACK_AB R7, R87, R126 ;  /* 0x0000007e5707723e */ /* 0x000fe400000010ff */
[----:B------:R-:W-:Y:S01]  /*bd70*/  F2FP.BF16.F32.PACK_AB R12, R89, R88 ;  /* 0x00000058590c723e */ /* 0x000fe200000010ff */
[----:B------:R-:W1:Y:S01]  /*bd80*/  SHFL.IDX PT, R51, R3, RZ, 0x1c1f ;  /* 0x001c1fff03337589 */ /* 0x000e6200000e0000 */
[----:B------:R-:W-:-:S02]  /*bd90*/  F2FP.BF16.F32.PACK_AB R13, R91, R90 ;  /* 0x0000005a5b0d723e */ /* 0x000fc400000010ff */
[----:B------:R-:W-:Y:S01]  /*bda0*/  F2FP.BF16.F32.PACK_AB R14, R93, R92 ;  /* 0x0000005c5d0e723e */ /* 0x000fe200000010ff */
[----:B------:R-:W-:Y:S01]  /*bdb0*/  STSM.16.M88.4 [R74], R4 ;  /* 0x000000044a007844 */ /* 0x000fe20000000200 */
[----:B------:R-:W-:Y:S02]  /*bdc0*/  F2FP.BF16.F32.PACK_AB R15, R95, R94 ;  /* 0x0000005e5f0f723e */ /* 0x000fe400000010ff */
[----:B------:R-:W-:Y:S01]  /*bdd0*/  F2FP.BF16.F32.PACK_AB R97, R99, R98 ;  /* 0x000000626361723e */ /* 0x000fe200000010ff */
[----:B------:R2:W3:Y:S01]  /*bde0*/  SHFL.IDX PT, R65, R3, 0x1, 0x1c1f ;  /* 0x003c1f0003417f89 */ /* 0x0004e200000e0000 */
[----:B------:R-:W-:Y:S02]  /*bdf0*/  F2FP.BF16.F32.PACK_AB R104, R105, R104 ;  /* 0x000000686968723e */ /* 0x000fe400000010ff */
[----:B------:R-:W-:Y:S01]  /*be00*/  MOV R78, R78 ;  /* 0x0000004e004e7202 */ /* 0x000fe20000000f00 */
[----:B------:R-:W-:Y:S01]  /*be10*/  STSM.16.M88.4 [R82], R12 ;  /* 0x0000000c52007844 */ /* 0x000fe20000000200 */
[----:B------:R-:W-:-:S02]  /*be20*/  F2FP.BF16.F32.PACK_AB R98, R101, R100 ;  /* 0x000000646562723e */ /* 0x000fc400000010ff */
[----:B------:R-:W-:Y:S02]  /*be30*/  F2FP.BF16.F32.PACK_AB R99, R103, R102 ;  /* 0x000000666763723e */ /* 0x000fe400000010ff */
        /* <DEDUP_REMOVED lines=9> */
[C---:B------:R-:W-:Y:S02]  /*bed0*/  IADD3 R31, P5, R48.reuse, 0x2000, RZ ;  /* 0x00002000301f7810 */ /* 0x040fe40007fbe0ff */
[----:B------:R-:W-:Y:S01]  /*bee0*/  IADD3 R35, P6, R48, 0x3000, RZ ;  /* 0x0000300030237810 */ /* 0x000fe20007fde0ff */
[----:B------:R-:W-:Y:S01]  /*bef0*/  STSM.16.M88.4 [R71], R112 ;  /* 0x0000007047007844 */ /* 0x000fe20000000200 */
[----:B------:R-:W-:Y:S02]  /*bf00*/  LOP3.LUT R30, R31, 0x380, RZ, 0xc0, !PT ;  /* 0x000003801f1e7812 */ /* 0x000fe400078ec0ff */
[----:B------:R-:W-:Y:S01]  /*bf10*/  LOP3.LUT R34, R35, 0x380, RZ, 0xc0, !PT ;  /* 0x0000038023227812 */ /* 0x000fe200078ec0ff */
[----:B------:R-:W-:Y:S01]  /*bf20*/  BAR.SYNC.DEFER_BLOCKING 0x1, 0x100 ;  /* 0x0044000000007b1d */ /* 0x000fe20000010000 */
[----:B------:R-:W-:Y:S01]  /*bf30*/  SHF.R.U64 R30, R30, 0x3, RZ ;  /* 0x000000031e1e7819 */ /* 0x000fe200000012ff */
[----:B--2---:R-:W-:Y:S01]  /*bf40*/  IMAD R3, R206, 0x20, R209 ;  /* 0x00000020ce037824 */ /* 0x004fe200078e02d1 */
[----:B------:R-:W-:-:S02]  /*bf50*/  SHF.R.U64 R34, R34, 0x3, RZ ;  /* 0x0000000322227819 */ /* 0x000fc400000012ff */
[----:B------:R-:W-:Y:S01]  /*bf60*/  LOP3.LUT R30, R30, R31, RZ, 0x3c, !PT ;  /* 0x0000001f1e1e7212 */ /* 0x000fe200078e3cff */
[--C-:B------:R-:W-:Y:S01]  /*bf70*/  IMAD.X R31, RZ, RZ, R49.reuse, P5 ;  /* 0x000000ffff1f7224 */ /* 0x100fe200028e0631 */
[----:B------:R-:W-:Y:S01]  /*bf80*/  UIMAD UR5, UR11, UR8, URZ ;  /* 0x000000080b0572a4 */ /* 0x000fe2000f8e023f */
[----:B------:R-:W-:Y:S01]  /*bf90*/  LOP3.LUT R34, R34, R35, RZ, 0x3c, !PT ;  /* 0x0000002322227212 */ /* 0x000fe200078e3cff */
[----:B------:R-:W-:Y:S01]  /*bfa0*/  IMAD.X R35, RZ, RZ, R49, P6 ;  /* 0x000000ffff237224 */ /* 0x000fe200030e0631 */
[C---:B------:R-:W-:Y:S02]  /*bfb0*/  IADD3 R43, P5, R48.reuse, 0x9000, RZ ;  /* 0x00009000302b7810 */ /* 0x040fe40007fbe0ff */
[C---:B------:R-:W-:Y:S02]  /*bfc0*/  LOP3.LUT R33, R48.reuse, 0x380, RZ, 0xc0, !PT ;  /* 0x0000038030217812 */ /* 0x040fe400078ec0ff */
[----:B------:R-:W-:Y:S01]  /*bfd0*/  R2UR UR13, R207 ;  /* 0x00000000cf0d72ca */ /* 0x000fe200000e0000 */
[----:B-1----:R-:W-:Y:S01]  /*bfe0*/  @!P2 ST.E desc[UR60][R50.64], R2 ;  /* 0x000000023200a985 */ /* 0x002fe2000c10193c */
[----:B------:R-:W-:Y:S01]  /*bff0*/  IADD3 R37, P6, R48, 0xa000, RZ ;  /* 0x0000a00030257810 */ /* 0x000fe20007fde0ff */
[----:B------:R-:W-:Y:S01]  /*c000*/  UIMAD.WIDE.U32 UR6, UR10, UR8, URZ ;  /* 0x000000080a0672a5 */ /* 0x000fe2000f8e003f */
[----:B------:R-:W-:Y:S01]  /*c010*/  LOP3.LUT R42, R43, 0x380, RZ, 0xc0, !PT ;  /* 0x000003802b2a7812 */ /* 0x000fe200078ec0ff */
[----:B---3--:R1:W-:Y:S01]  /*c020*/  @!P0 ST.E desc[UR60][R64.64], R0 ;  /* 0x0000000040008985 */ /* 0x0083e2000c10193c */
[----:B------:R-:W-:Y:S01]  /*c030*/  UIMAD UR5, UR10, UR9, UR5 ;  /* 0x000000090a0572a4 */ /* 0x000fe2000f8e0205 */
[----:B------:R-:W-:-:S02]  /*c040*/  LOP3.LUT R32, R37, 0x380, RZ, 0xc0, !PT ;  /* 0x0000038025207812 */ /* 0x000fc400078ec0ff */
[----:B------:R2:W5:Y:S01]  /*c050*/  LD.E.128 R24, desc[UR60][R20.64] ;  /* 0x0000003c14187980 */ /* 0x000562000c101d00 */
[----:B------:R-:W-:Y:S01]  /*c060*/  ULDC.64 UR8, c[0x0][0xaf0] ;  /* 0x0002bc0000087ab9 */ /* 0x000fe20000000a00 */
[----:B------:R-:W-:Y:S02]  /*c070*/  SHF.R.U64 R42, R42, 0x3, RZ ;  /* 0x000000032a2a7819 */ /* 0x000fe400000012ff */
[----:B------:R3:W5:Y:S01]  /*c080*/  LD.E.128 R8, desc[UR60][R30.64] ;  /* 0x0000003c1e087980 */ /* 0x000762000c101d00 */
[----:B------:R-:W-:Y:S01]  /*c090*/  UIADD3 UR7, UR7, UR5, URZ ;  /* 0x0000000507077290 */ /* 0x000fe2000fffe03f */
[----:B------:R-:W-:Y:S01]  /*c0a0*/  SHF.R.U64 R32, R32, 0x3, RZ ;  /* 0x0000000320207819 */ /* 0x000fe200000012ff */
[----:B------:R-:W-:Y:S01]  /*c0b0*/  UIADD3 UR4, UR4, 0x36820, URZ ;  /* 0x0003682004047890 */ /* 0x000fe2000fffe03f */
[----:B------:R-:W-:Y:S01]  /*c0c0*/  SHF.R.U64 R33, R33, 0x3, RZ ;  /* 0x0000000321217819 */ /* 0x000fe200000012ff */
[----:B------:R-:W5:Y:S01]  /*c0d0*/  LD.E.128 R4, desc[UR60][R34.64] ;  /* 0x0000003c22047980 */ /* 0x000f62000c101d00 */
[----:B--2---:R-:W2:Y:S01]  /*c0e0*/  @P1 LDC R21, c[0x0][0xbec] ;  /* 0x0002fb00ff151b82 */ /* 0x004ea20000000800 */
[----:B------:R-:W-:Y:S01]  /*c0f0*/  IMAD R20, R70, 0x80, R3 ;  /* 0x0000008046147824 */ /* 0x000fe200078e0203 */
[----:B------:R-:W-:Y:S01]  /*c100*/  LOP3.LUT R42, R42, R43, RZ, 0x3c, !PT ;  /* 0x0000002b2a2a7212 */ /* 0x000fe200078e3cff */
[----:B------:R-:W5:Y:S01]  /*c110*/  LD.E.128 R72, desc[UR60][R38.64] ;  /* 0x0000003c26487980 */ /* 0x000f62000c101d00 */
[----:B------:R-:W-:Y:S01]  /*c120*/  UIADD3 UR36, UR36, 0x1, URZ ;  /* 0x0000000124247890 */ /* 0x000fe2000fffe03f */
[----:B------:R-:W-:-:S02]  /*c130*/  ULDC.64 UR10, c[0x0][0xa80] ;  /* 0x0002a000000a7ab9 */ /* 0x000fc40000000a00 */
[----:B------:R-:W5:Y:S01]  /*c140*/  LD.E.128 R60, desc[UR60][R40.64] ;  /* 0x0000003c283c7980 */ /* 0x000f62000c101d00 */
[----:B---3--:R-:W3:Y:S01]  /*c150*/  LDC.64 R30, c[0x0][0xae0] ;  /* 0x0002b800ff1e7b82 */ /* 0x008ee20000000a00 */
[----:B-1----:R-:W-:Y:S01]  /*c160*/  IMAD.MOV.U32 R0, RZ, RZ, R20 ;  /* 0x000000ffff007224 */ /* 0x002fe200078e0014 */
[----:B------:R-:W-:Y:S01]  /*c170*/  UIMAD UR5, UR12, UR8, URZ ;  /* 0x000000080c0572a4 */ /* 0x000fe2000f8e023f */
[----:B------:R-:W-:Y:S01]  /*c180*/  LOP3.LUT R32, R32, R37, RZ, 0x3c, !PT ;  /* 0x0000002520207212 */ /* 0x000fe200078e3cff */
[----:B------:R-:W-:Y:S01]  /*c190*/  UIMAD.WIDE.U32 UR6, UR14, UR8, UR6 ;  /* 0x000000080e0672a5 */ /* 0x000fe2000f8e0006 */
[----:B------:R-:W-:Y:S01]  /*c1a0*/  LOP3.LUT R48, R33, R48, RZ, 0x3c, !PT ;  /* 0x0000003021307212 */ /* 0x000fe200078e3cff */
[----:B------:R-:W-:Y:S01]  /*c1b0*/  UIMAD UR5, UR14, UR9, UR5 ;  /* 0x000000090e0572a4 */ /* 0x000fe2000f8e0205 */
[----:B------:R-:W-:Y:S01]  /*c1c0*/  IADD3.X R37, RZ, R49, RZ, P4, !PT ;  /* 0x00000031ff257210 */ /* 0x000fe200027fe4ff */
[--C-:B------:R-:W-:Y:S01]  /*c1d0*/  IMAD.X R43, RZ, RZ, R49.reuse, P5 ;  /* 0x000000ffff2b7224 */ /* 0x100fe200028e0631 */
[----:B------:R-:W5:Y:S01]  /*c1e0*/  LD.E.128 R52, desc[UR60][R44.64] ;  /* 0x0000003c2c347980 */ /* 0x000f62000c101d00 */
[----:B------:R-:W-:-:S03]  /*c1f0*/  IMAD.X R33, RZ, RZ, R49, P6 ;  /* 0x000000ffff217224 */ /* 0x000fc600030e0631 */
[----:B------:R1:W5:Y:S01]  /*c200*/  LD.E.128 R12, desc[UR60][R28.64] ;  /* 0x0000003c1c0c7980 */ /* 0x000362000c101d00 */
[----:B--2---:R-:W-:Y:S01]  /*c210*/  @P1 IMAD.HI.U32 R2, R20, R21, RZ ;  /* 0x0000001514021227 */ /* 0x004fe200078e00ff */
[----:B------:R-:W-:Y:S02]  /*c220*/  UIADD3 UR7, UR7, UR5, URZ ;  /* 0x0000000507077290 */ /* 0x000fe4000fffe03f */
[----:B------:R-:W5:Y:S01]  /*c230*/  LD.E.128 R56, desc[UR60][R48.64] ;  /* 0x0000003c30387980 */ /* 0x000f62000c101d00 */
[----:B------:R-:W-:Y:S01]  /*c240*/  ULDC.64 UR8, c[0x0][0xad8] ;  /* 0x0002b60000087ab9 */ /* 0x000fe20000000a00 */
[----:B0-----:R-:W-:Y:S02]  /*c250*/  @P1 SHF.R.U32.HI R0, RZ, R69, R2 ;  /* 0x00000045ff001219 */ /* 0x001fe40000011602 */
[----:B------:R-:W5:Y:S02]  /*c260*/  LD.E.128 R80, desc[UR60][R36.64] ;  /* 0x0000003c24507980 */ /* 0x000f64000c101d00 */
[--C-:B------:R-:W-:Y:S01]  /*c270*/  SHF.R.S32.HI R3, RZ, 0x1f, R0.reuse ;  /* 0x0000001fff037819 */ /* 0x100fe20000011400 */
[----:B------:R-:W-:Y:S01]  /*c280*/  IMAD.MOV R21, RZ, RZ, -R0 ;  /* 0x000000ffff157224 */ /* 0x000fe200078e0a00 */
[----:B------:R-:W5:Y:S03]  /*c290*/  LD.E.128 R76, desc[UR60][R42.64] ;  /* 0x0000003c2a4c7980 */ /* 0x000f66000c101d00 */
[----:B---3--:R-:W-:Y:S01]  /*c2a0*/  IMAD R3, R3, R30, RZ ;  /* 0x0000001e03037224 */ /* 0x008fe200078e02ff */
[----:B------:R0:W5:Y:S01]  /*c2b0*/  LD.E.128 R64, desc[UR60][R32.64] ;  /* 0x0000003c20407980 */ /* 0x000162000c101d00 */
[----:B------:R-:W-:-:S02]  /*c2c0*/  IMAD R21, R86, R21, R20 ;  /* 0x0000001556157224 */ /* 0x000fc400078e0214 */
[C---:B-1----:R-:W-:Y:S01]  /*c2d0*/  IMAD R29, R0.reuse, R31, R3 ;  /* 0x0000001f001d7224 */ /* 0x042fe200078e0203 */
[----:B------:R1:W5:Y:S01]  /*c2e0*/  LD.E.128 R48, desc[UR60][R46.64] ;  /* 0x0000003c2e307980 */ /* 0x000362000c101d00 */
[----:B------:R-:W-:Y:S01]  /*c2f0*/  IMAD.WIDE.U32 R2, R0, R30, UR6 ;  /* 0x0000000600027e25 */ /* 0x000fe2000f8e001e */
[----:B------:R-:W-:Y:S01]  /*c300*/  SHF.R.S32.HI R0, RZ, 0x1f, R21 ;  /* 0x0000001fff007819 */ /* 0x000fe20000011415 */
[----:B------:R-:W-:Y:S01]  /*c310*/  @!PT LDS RZ, [RZ] ;  /* 0x00000000fffff984 */ /* 0x000fe20000000800 */
[----:B------:R-:W-:Y:S01]  /*c320*/  @!PT LDS RZ, [RZ] ;  /* 0x00000000fffff984 */ /* 0x000fe20000000800 */
[----:B------:R-:W-:Y:S01]  /*c330*/  @!PT LDS RZ, [RZ] ;  /* 0x00000000fffff984 */ /* 0x000fe20000000800 */
[----:B------:R-:W-:Y:S01]  /*c340*/  @!PT LDS RZ, [RZ] ;  /* 0x00000000fffff984 */ /* 0x000fe20000000800 */
[----:B------:R2:W-:Y:S06]  /*c350*/  MEMBAR.ALL.CTA ;  /* 0x0000000000007992 */ /* 0x0005ec0000008000 */
[----:B--2---:R-:W2:Y:S01]  /*c360*/  FENCE.VIEW.ASYNC.S ;  /* 0x00000000000073c6 */ /* 0x004ea20000000000 */
[----:B------:R-:W-:-:S02]  /*c370*/  IMAD.IADD R3, R3, 0x1, R29 ;  /* 0x0000000103037824 */ /* 0x000fc400078e021d */
[----:B------:R-:W-:Y:S02]  /*c380*/  IMAD R0, R0, UR8, RZ ;  /* 0x0000000800007c24 */ /* 0x000fe4000f8e02ff */
[----:B0-----:R-:W-:Y:S01]  /*c390*/  IMAD R33, R70, 0x80, R209 ;  /* 0x0000008046217824 */ /* 0x001fe200078e02d1 */
[----:B------:R-:W-:Y:S01]  /*c3a0*/  ULDC UR5, c[0x0][0xc] ;  /* 0x0000030000057ab9 */ /* 0x000fe20000000800 */
[C---:B------:R-:W-:Y:S02]  /*c3b0*/  IMAD R29, R21.reuse, UR9, R0 ;  /* 0x00000009151d7c24 */ /* 0x040fe4000f8e0200 */
[----:B------:R-:W-:Y:S01]  /*c3c0*/  IMAD.WIDE.U32 R2, R21, UR8, R2 ;  /* 0x0000000815027c25 */ /* 0x000fe2000f8e0002 */
[----:B------:R-:W-:Y:S01]  /*c3d0*/  ISETP.GE.AND P2, PT, R33, R68, PT ;  /* 0x000000442100720c */ /* 0x000fe20003f46270 */
[----:B------:R-:W-:Y:S01]  /*c3e0*/  UMOV UR6, 0x1 ;  /* 0x0000000100067882 */ /* 0x000fe20000000000 */
[----:B------:R-:W-:Y:S01]  /*c3f0*/  UIADD3 UR13, UR5, UR13, URZ ;  /* 0x0000000d050d7290 */ /* 0x000fe2000fffe03f */
[----:B------:R-:W-:Y:S01]  /*c400*/  IMAD.IADD R29, R3, 0x1, R29 ;  /* 0x00000001031d7824 */ /* 0x000fe200078e021d */
[----:B------:R-:W-:Y:S01]  /*c410*/  UPRMT UR5, URZ, 0x654, UR4 ;  /* 0x000006543f057896 */ /* 0x000fe20008000004 */
[----:B------:R-:W-:Y:S01]  /*c420*/  LEA R0, P1, R2, UR10, 0x1 ;  /* 0x0000000a02007c11 */ /* 0x000fe2000f8208ff */
[----:B------:R-:W-:-:S02]  /*c430*/  UPRMT UR4, UR6, 0x654, UR4 ;  /* 0x0000065406047896 */ /* 0x000fc40008000004 */
[----:B------:R-:W-:Y:S01]  /*c440*/  UISETP.NE.AND UP0, UPT, UR36, 0x2, UPT ;  /* 0x000000022400788c */ /* 0x000fe2000bf05270 */
[C---:B------:R-:W-:Y:S01]  /*c450*/  VIADD R21, R33.reuse, 0x20 ;  /* 0x0000002021157836 */ /* 0x040fe20000000000 */
[----:B------:R-:W-:Y:S02]  /*c460*/  LEA.HI.X R32, R2, UR11, R29, 0x1, P1 ;  /* 0x0000000b02207c11 */ /* 0x000fe400088f0c1d */
[----:B------:R-:W-:Y:S01]  /*c470*/  USEL UR6, URZ, 0x1, UP0 ;  /* 0x000000013f067887 */ /* 0x000fe20008000000 */
[----:B------:R-:W-:Y:S01]  /*c480*/  VIADD R3, R33, 0x40 ;  /* 0x0000004021037836 */ /* 0x000fe20000000000 */
[-C--:B------:R-:W-:Y:S01]  /*c490*/  ISETP.GE.AND P0, PT, R21, R68.reuse, PT ;  /* 0x000000441500720c */ /* 0x080fe20003f06270 */
[----:B--2---:R-:W-:Y:S01]  /*c4a0*/  SYNCS.ARRIVE.TRANS64.RED.A1T0 RZ, [UR5], RZ ;  /* 0x000000ffffff79a7 */ /* 0x004fe20008100405 */
[----:B------:R-:W-:Y:S01]  /*c4b0*/  IMAD.U32 R207, RZ, RZ, UR13 ;  /* 0x0000000dffcf7e24 */ /* 0x000fe2000f8e00ff */
[----:B------:R-:W-:Y:S01]  /*c4c0*/  USEL UR36, UR36, URZ, UP0 ;  /* 0x0000003f24247287 */ /* 0x000fe20008000000 */
[----:B------:R1:W0:Y:S01]  /*c4d0*/  SHFL.IDX PT, R20, R0, RZ, 0x181f ;  /* 0x00181fff00147589 */ /* 0x00022200000e0000 */
[----:B------:R-:W-:Y:S01]  /*c4e0*/  ULOP3.LUT UR39, UR39, UR6, URZ, 0x3c, !UPT ;  /* 0x0000000627277292 */ /* 0x000fe2000f8e3c3f */
[----:B------:R-:W-:Y:S02]  /*c4f0*/  BSSY B0, `(.L_x_212) ;  /* 0x0000011000007945 */ /* 0x000fe40003800000 */
[----:B------:R1:W2:Y:S01]  /*c500*/  SHFL.IDX PT, R21, R32, RZ, 0x181f ;  /* 0x00181fff20157589 */ /* 0x0002a200000e0000 */
[----:B------:R-:W-:Y:S01]  /*c510*/  SYNCS.ARRIVE.TRANS64.RED.A1T0 RZ, [UR4], RZ ;  /* 0x000000ffffff79a7 */ /* 0x000fe20008100404 */
[----:B------:R-:W-:Y:S01]  /*c520*/  ISETP.GE.AND P1, PT, R3, R68, PT ;  /* 0x000000440300720c */ /* 0x000fe20003f26270 */
[----:B------:R-:W-:-:S12]  /*c530*/  @P2 BRA `(.L_x_213) ;  /* 0x0000000000302947 */ /* 0x000fd80003800000 */
[----:B------:R-:W-:Y:S02]  /*c540*/  ULDC UR4, c[0x0][0xac8] ;  /* 0x0002b20000047ab9 */ /* 0x000fe40000000800 */
[----:B------:R-:W-:Y:S02]  /*c550*/  ISETP.GE.AND P3, PT, R205, UR4, PT ;  /* 0x00000004cd007c0c */ /* 0x000fe4000bf66270 */
[----:B------:R-:W-:Y:S02]  /*c560*/  ISETP.GE.AND P4, PT, R204, UR4, PT ;  /* 0x00000004cc007c0c */ /* 0x000fe4000bf86270 */
[----:B------:R-:W-:-:S09]  /*c570*/  ISETP.GE.AND P2, PT, R23, UR4, PT ;  /* 0x0000000417007c0c */ /* 0x000fd2000bf46270 */
[-C--:B0-----:R-:W-:Y:S02]  /*c580*/  @!P3 LEA R28, P5, R205, R20.reuse, 0x1 ;  /* 0x00000014cd1cb211 */ /* 0x081fe400078a08ff */
[C---:B------:R-:W-:Y:S02]  /*c590*/  @!P4 LEA R30, P6, R204.reuse, R20, 0x1 ;  /* 0x00000014cc1ec211 */ /* 0x040fe400078c08ff */
[----:B--2---:R-:W-:Y:S01]  /*c5a0*/  @!P2 IMAD.WIDE R2, R23, 0x2, R20 ;  /* 0x000000021702a825 */ /* 0x004fe200078e0214 */
[-C--:B------:R-:W-:Y:S02]  /*c5b0*/  @!P3 LEA.HI.X R29, R205, R21.reuse, R220, 0x1, P5 ;  /* 0x00000015cd1db211 */ /* 0x080fe400028f0cdc */
[----:B------:R-:W-:Y:S02]  /*c5c0*/  @!P4 LEA.HI.X R31, R204, R21, R219, 0x1, P6 ;  /* 0x00000015cc1fc211 */ /* 0x000fe400030f0cdb */
[----:B-----5:R3:W-:Y:S04]  /*c5d0*/  @!P2 ST.E.128 desc[UR60][R2.64], R56 ;  /* 0x000000380200a985 */ /* 0x0207e8000c101d3c */
[----:B------:R3:W-:Y:S04]  /*c5e0*/  @!P3 ST.E.128 desc[UR60][R28.64], R72 ;  /* 0x000000481c00b985 */ /* 0x0007e8000c101d3c */
[----:B------:R3:W-:Y:S02]  /*c5f0*/  @!P4 ST.E.128 desc[UR60][R30.64], R80 ;  /* 0x000000501e00c985 */ /* 0x0007e4000c101d3c */
.L_x_213:
[----:B------:R-:W-:Y:S05]  /*c600*/  BSYNC B0 ;  /* 0x0000000000007941 */ /* 0x000fea0003800000 */
.L_x_212:
[----:B--2---:R2:W4:Y:S01]  /*c610*/  SHFL.IDX PT, R21, R32, 0x1, 0x181f ;  /* 0x00381f0020157f89 */ /* 0x00452200000e0000 */
[----:B------:R-:W-:Y:S03]  /*c620*/  BSSY B0, `(.L_x_214) ;  /* 0x000000f000007945 */ /* 0x000fe60003800000 */
[----:B0-----:R2:W0:Y:S01]  /*c630*/  SHFL.IDX PT, R20, R0, 0x1, 0x181f ;  /* 0x00381f0000147f89 */ /* 0x00142200000e0000 */
[----:B------:R-:W-:Y:S05]  /*c640*/  @P0 BRA `(.L_x_215) ;  /* 0x0000000000300947 */ /* 0x000fea0003800000 */
[----:B------:R-:W-:Y:S02]  /*c650*/  ULDC UR4, c[0x0][0xac8] ;  /* 0x0002b20000047ab9 */ /* 0x000fe40000000800 */
[----:B------:R-:W-:Y:S02]  /*c660*/  ISETP.GE.AND P4, PT, R205, UR4, PT ;  /* 0x00000004cd007c0c */ /* 0x000fe4000bf86270 */
[----:B------:R-:W-:Y:S02]  /*c670*/  ISETP.GE.AND P5, PT, R204, UR4, PT ;  /* 0x00000004cc007c0c */ /* 0x000fe4000bfa6270 */
[----:B------:R-:W-:-:S09]  /*c680*/  ISETP.GE.AND P3, PT, R23, UR4, PT ;  /* 0x0000000417007c0c */ /* 0x000fd2000bf66270 */
[-C--:B0--3--:R-:W-:Y:S02]  /*c690*/  @!P4 LEA R28, P0, R205, R20.reuse, 0x1 ;  /* 0x00000014cd1cc211 */ /* 0x089fe400078008ff */
[C---:B------:R-:W-:Y:S02]  /*c6a0*/  @!P5 LEA R30, P2, R204.reuse, R20, 0x1 ;  /* 0x00000014cc1ed211 */ /* 0x040fe400078408ff */
[----:B----4-:R-:W-:Y:S01]  /*c6b0*/  @!P3 IMAD.WIDE R2, R23, 0x2, R20 ;  /* 0x000000021702b825 */ /* 0x010fe200078e0214 */
[-C--:B------:R-:W-:Y:S02]  /*c6c0*/  @!P4 LEA.HI.X R29, R205, R21.reuse, R220, 0x1, P0 ;  /* 0x00000015cd1dc211 */ /* 0x080fe400000f0cdc */
[----:B------:R-:W-:Y:S02]  /*c6d0*/  @!P5 LEA.HI.X R31, R204, R21, R219, 0x1, P2 ;  /* 0x00000015cc1fd211 */ /* 0x000fe400010f0cdb */
[----:B-----5:R0:W-:Y:S04]  /*c6e0*/  @!P3 ST.E.128 desc[UR60][R2.64], R24 ;  /* 0x000000180200b985 */ /* 0x0201e8000c101d3c */
[----:B------:R0:W-:Y:S04]  /*c6f0*/  @!P4 ST.E.128 desc[UR60][R28.64], R60 ;  /* 0x0000003c1c00c985 */ /* 0x0001e8000c101d3c */
[----:B------:R0:W-:Y:S02]  /*c700*/  @!P5 ST.E.128 desc[UR60][R30.64], R76 ;  /* 0x0000004c1e00d985 */ /* 0x0001e4000c101d3c */
.L_x_215:
[----:B------:R-:W-:Y:S05]  /*c710*/  BSYNC B0 ;  /* 0x0000000000007941 */ /* 0x000fea0003800000 */
.L_x_214:
[----:B----4-:R4:W1:Y:S01]  /*c720*/  SHFL.IDX PT, R21, R32, 0x2, 0x181f ;  /* 0x00581f0020157f89 */ /* 0x01086200000e0000 */
[----:B------:R-:W-:Y:S03]  /*c730*/  BSSY B0, `(.L_x_216) ;  /* 0x000000f000007945 */ /* 0x000fe60003800000 */
[----:B0-----:R4:W0:Y:S01]  /*c740*/  SHFL.IDX PT, R20, R0, 0x2, 0x181f ;  /* 0x00581f0000147f89 */ /* 0x00182200000e0000 */
[----:B------:R-:W-:Y:S05]  /*c750*/  @P1 BRA `(.L_x_217) ;  /* 0x0000000000301947 */ /* 0x000fea0003800000 */
[----:B------:R-:W-:Y:S02]  /*c760*/  ULDC UR4, c[0x0][0xac8] ;  /* 0x0002b20000047ab9 */ /* 0x000fe40000000800 */
[----:B------:R-:W-:Y:S02]  /*c770*/  ISETP.GE.AND P3, PT, R205, UR4, PT ;  /* 0x00000004cd007c0c */ /* 0x000fe4000bf66270 */
[----:B------:R-:W-:Y:S02]  /*c780*/  ISETP.GE.AND P4, PT, R204, UR4, PT ;  /* 0x00000004cc007c0c */ /* 0x000fe4000bf86270 */
[----:B------:R-:W-:-:S09]  /*c790*/  ISETP.GE.AND P2, PT, R23, UR4, PT ;  /* 0x0000000417007c0c */ /* 0x000fd2000bf46270 */
[-C--:B0----5:R-:W-:Y:S02]  /*c7a0*/  @!P3 LEA R24, P0, R205, R20.reuse, 0x1 ;  /* 0x00000014cd18b211 */ /* 0x0a1fe400078008ff */
[C---:B------:R-:W-:Y:S02]  /*c7b0*/  @!P4 LEA R26, P1, R204.reuse, R20, 0x1 ;  /* 0x00000014cc1ac211 */ /* 0x040fe400078208ff */
[----:B-1-3--:R-:W-:Y:S01]  /*c7c0*/  @!P2 IMAD.WIDE R2, R23, 0x2, R20 ;  /* 0x000000021702a825 */ /* 0x00afe200078e0214 */
[-C--:B------:R-:W-:Y:S02]  /*c7d0*/  @!P3 LEA.HI.X R25, R205, R21.reuse, R220, 0x1, P0 ;  /* 0x00000015cd19b211 */ /* 0x080fe400000f0cdc */
[----:B------:R-:W-:Y:S02]  /*c7e0*/  @!P4 LEA.HI.X R27, R204, R21, R219, 0x1, P1 ;  /* 0x00000015cc1bc211 */ /* 0x000fe400008f0cdb */
[----:B------:R0:W-:Y:S04]  /*c7f0*/  @!P2 ST.E.128 desc[UR60][R2.64], R8 ;  /* 0x000000080200a985 */ /* 0x0001e8000c101d3c */
[----:B------:R0:W-:Y:S04]  /*c800*/  @!P3 ST.E.128 desc[UR60][R24.64], R52 ;  /* 0x000000341800b985 */ /* 0x0001e8000c101d3c */
[----:B------:R0:W-:Y:S02]  /*c810*/  @!P4 ST.E.128 desc[UR60][R26.64], R64 ;  /* 0x000000401a00c985 */ /* 0x0001e4000c101d3c */
.L_x_217:
[----:B------:R-:W-:Y:S05]  /*c820*/  BSYNC B0 ;  /* 0x0000000000007941 */ /* 0x000fea0003800000 */
.L_x_216:
[----:B0--3--:R-:W-:Y:S01]  /*c830*/  VIADD R3, R33, 0x60 ;  /* 0x0000006021037836 */ /* 0x009fe20000000000 */
[----:B-----5:R0:W3:Y:S01]  /*c840*/  SHFL.IDX PT, R9, R32, 0x3, 0x181f ;  /* 0x00781f0020097f89 */ /* 0x0200e200000e0000 */
[----:B------:R-:W-:Y:S01]  /*c850*/  BSSY B0, `(.L_x_218) ;  /* 0x0000011000007945 */ /* 0x000fe20003800000 */
[----:B------:R-:W-:Y:S02]  /*c860*/  VIADD R208, R208, 0x1 ;  /* 0x00000001d0d07836 */ /* 0x000fe40000000000 */
[----:B------:R-:W-:Y:S01]  /*c870*/  ISETP.GE.AND P0, PT, R3, R68, PT ;  /* 0x000000440300720c */ /* 0x000fe20003f06270 */
[----:B------:R0:W0:-:S12]  /*c880*/  SHFL.IDX PT, R8, R0, 0x3, 0x181f ;  /* 0x00781f0000087f89 */ /* 0x00001800000e0000 */
[----:B------:R-:W-:Y:S05]  /*c890*/  @P0 BRA `(.L_x_219) ;  /* 0x0000000000300947 */ /* 0x000fea0003800000 */
[----:B------:R-:W-:Y:S02]  /*c8a0*/  ULDC UR4, c[0x0][0xac8] ;  /* 0x0002b20000047ab9 */ /* 0x000fe40000000800 */
[----:B------:R-:W-:Y:S02]  /*c8b0*/  ISETP.GE.AND P3, PT, R205, UR4, PT ;  /* 0x00000004cd007c0c */ /* 0x000fe4000bf66270 */
[----:B------:R-:W-:Y:S02]  /*c8c0*/  ISETP.GE.AND P4, PT, R204, UR4, PT ;  /* 0x00000004cc007c0c */ /* 0x000fe4000bf86270 */
[----:B------:R-:W-:-:S09]  /*c8d0*/  ISETP.GE.AND P2, PT, R23, UR4, PT ;  /* 0x0000000417007c0c */ /* 0x000fd2000bf46270 */
[-C--:B0-----:R-:W-:Y:S02]  /*c8e0*/  @!P3 LEA R10, P0, R205, R8.reuse, 0x1 ;  /* 0x00000008cd0ab211 */ /* 0x081fe400078008ff */
[C---:B------:R-:W-:Y:S02]  /*c8f0*/  @!P4 LEA R20, P1, R204.reuse, R8, 0x1 ;  /* 0x00000008cc14c211 */ /* 0x040fe400078208ff */
[----:B---3--:R-:W-:Y:S01]  /*c900*/  @!P2 IMAD.WIDE R2, R23, 0x2, R8 ;  /* 0x000000021702a825 */ /* 0x008fe200078e0208 */
[-C--:B------:R-:W-:Y:S02]  /*c910*/  @!P3 LEA.HI.X R11, R205, R9.reuse, R220, 0x1, P0 ;  /* 0x00000009cd0bb211 */ /* 0x080fe400000f0cdc */
[----:B-1----:R-:W-:Y:S02]  /*c920*/  @!P4 LEA.HI.X R21, R204, R9, R219, 0x1, P1 ;  /* 0x00000009cc15c211 */ /* 0x002fe400008f0cdb */
[----:B------:R0:W-:Y:S04]  /*c930*/  @!P2 ST.E.128 desc[UR60][R2.64], R4 ;  /* 0x000000040200a985 */ /* 0x0001e8000c101d3c */
[----:B------:R0:W-:Y:S04]  /*c940*/  @!P3 ST.E.128 desc[UR60][R10.64], R12 ;  /* 0x0000000c0a00b985 */ /* 0x0001e8000c101d3c */
[----:B------:R0:W-:Y:S02]  /*c950*/  @!P4 ST.E.128 desc[UR60][R20.64], R48 ;  /* 0x000000301400c985 */ /* 0x0001e4000c101d3c */
.L_x_219:
[----:B------:R-:W-:Y:S05]  /*c960*/  BSYNC B0 ;  /* 0x0000000000007941 */ /* 0x000fea0003800000 */
.L_x_218:
[----:B012-4-:R-:W0:Y:S01]  /*c970*/  LDC R0, c[0x0][0xc34] ;  /* 0x00030d00ff007b82 */ /* 0x017e220000000800 */
[----:B------:R-:W-:-:S13]  /*c980*/  R2UR UR4, R207 ;  /* 0x00000000cf0472ca */ /* 0x000fda00000e0000 */
[----:B0-----:R-:W-:-:S13]  /*c990*/  ISETP.LE.AND P0, PT, R0, UR4, PT ;  /* 0x0000000400007c0c */ /* 0x001fda000bf03270 */
[----:B------:R-:W-:Y:S05]  /*c9a0*/  @!P0 BRA `(.L_x_220) ;  /* 0xffffff48003c8947 */ /* 0x000fea000383ffff */
[----:B------:R-:W-:Y:S05]  /*c9b0*/  EXIT ;  /* 0x000000000000794d */ /* 0x000fea0003800000 */
.L_x_186:
[----:B------:R-:W-:-:S08]  /*c9c0*/  NOP ;  /* 0x0000000000007918 */ /* 0x000fd00000000000 */
[----:B0-----:R-:W0:-:S00]  /*c9d0*/  USETMAXREG.DEALLOC.CTAPOOL 0x18 ;  /* 0x00000018000079c8 */ /* 0x001e0000080e0500 */
[----:B------:R-:W1:Y:S01]  /*c9e0*/  S2UR UR4, SR_CTAID.X ;  /* 0x00000000000479c3 */ /* 0x000e620000002500 */
[----:B0-----:R-:W-:Y:S02]  /*c9f0*/  IMAD.MOV.U32 R2, RZ, RZ, 0x1 ;  /* 0x00000001ff027424 */ /* 0x001fe400078e00ff */
[----:B------:R-:W-:-:S05]  /*ca00*/  IMAD.MOV.U32 R19, RZ, RZ, RZ ;  /* 0x000000ffff137224 */ /* 0x000fca00078e00ff */
[----:B------:R-:W1:Y:S02]  /*ca10*/  LDC R3, c[0x0][0xc34] ;  /* 0x00030d00ff037b82 */ /* 0x000e640000000800 */
[----:B-1----:R-:W-:Y:S01]  /*ca20*/  ISETP.LE.AND P0, PT, R3, UR4, PT ;  /* 0x0000000403007c0c */ /* 0x002fe2000bf03270 */
[----:B------:R-:W-:-:S05]  /*ca30*/  IMAD.MOV.U32 R3, RZ, RZ, 0x1 ;  /* 0x00000001ff037424 */ /* 0x000fca00078e00ff */
[----:B------:R0:W-:Y:S07]  /*ca40*/  STL [R1], R3 ;  /* 0x0000000301007387 */ /* 0x0001ee0000100800 */
[----:B------:R-:W-:Y:S05]  /*ca50*/  @P0 BRA `(.L_x_221) ;  /* 0x0000004800280947 */ /* 0x000fea0003800000 */
[----:B------:R-:W2:Y:S01]  /*ca60*/  LDL R5, [R1+0x2c] ;  /* 0x00002c0001057983 */ /* 0x000ea20000100800 */
[----:B------:R-:W1:Y:S01]  /*ca70*/  S2UR UR4, SR_CgaCtaId ;  /* 0x00000000000479c3 */ /* 0x000e620000008800 */
[C---:B------:R-:W-:Y:S01]  /*ca80*/  IMAD.SHL.U32 R2, R0.reuse, 0x8, RZ ;  /* 0x0000000800027824 */ /* 0x040fe200078e00ff */
[C---:B------:R-:W-:Y:S01]  /*ca90*/  LOP3.LUT R6, R0.reuse, 0x7f, RZ, 0xc0, !PT ;  /* 0x0000007f00067812 */ /* 0x040fe200078ec0ff */
[----:B------:R-:W-:Y:S01]  /*caa0*/  UMOV UR36, 0x400 ;  /* 0x0000040000247882 */ /* 0x000fe20000000000 */
[----:B------:R-:W-:Y:S01]  /*cab0*/  LOP3.LUT P0, RZ, R0, 0x1f, RZ, 0xc0, !PT ;  /* 0x0000001f00ff7812 */ /* 0x000fe2000780c0ff */
[----:B------:R-:W-:Y:S01]  /*cac0*/  IMAD.MOV.U32 R19, RZ, RZ, RZ ;  /* 0x000000ffff137224 */ /* 0x000fe200078e00ff */
[----:B0-----:R-:W-:Y:S01]  /*cad0*/  LOP3.LUT R3, R2, 0x1f8, RZ, 0xc0, !PT ;  /* 0x000001f802037812 */ /* 0x001fe200078ec0ff */
[----:B------:R-:W-:Y:S01]  /*cae0*/  ULDC.64 UR38, c[0x0][0x198] ;  /* 0x0000660000267ab9 */ /* 0x000fe20000000a00 */
[----:B------:R-:W0:Y:S01]  /*caf0*/  S2UR UR5, SR_CTAID.X ;  /* 0x00000000000579c3 */ /* 0x000e220000002500 */
[C---:B------:R-:W-:Y:S01]  /*cb00*/  ISETP.NE.AND P1, PT, R6.reuse, RZ, PT ;  /* 0x000000ff0600720c */ /* 0x040fe20003f25270 */
[----:B------:R-:W-:Y:S01]  /*cb10*/  ULDC UR37, c[0x0][0xc] ;  /* 0x0000030000257ab9 */ /* 0x000fe20000000800 */
[----:B------:R-:W-:Y:S01]  /*cb20*/  LOP3.LUT R4, R3, 0x38, R0, 0x78, !PT ;  /* 0x0000003803047812 */ /* 0x000fe200078e7800 */
[C---:B------:R-:W-:Y:S01]  /*cb30*/  IMAD.SHL.U32 R3, R6.reuse, 0x8, RZ ;  /* 0x0000000806037824 */ /* 0x040fe200078e00ff */
[----:B------:R-:W-:Y:S01]  /*cb40*/  ISETP.NE.OR P0, PT, R6, RZ, !P0 ;  /* 0x000000ff0600720c */ /* 0x000fe20004705670 */
[----:B------:R-:W-:Y:S01]  /*cb50*/  IMAD.SHL.U32 R0, R0, 0x10, RZ ;  /* 0x0000001000007824 */ /* 0x000fe200078e00ff */
[----:B------:R-:W-:-:S02]  /*cb60*/  LOP3.LUT R18, R18, 0xfffffffe, RZ, 0xc0, !PT ;  /* 0xfffffffe12127812 */ /* 0x000fc400078ec0ff */
[----:B------:R-:W-:Y:S02]  /*cb70*/  LOP3.LUT R3, R4, 0x200, R3, 0xf8, !PT ;  /* 0x0000020004037812 */ /* 0x000fe400078ef803 */
[----:B------:R-:W-:Y:S02]  /*cb80*/  SHF.R.U32.HI R4, RZ, 0x3, R6 ;  /* 0x00000003ff047819 */ /* 0x000fe40000011606 */
[----:B------:R-:W-:Y:S02]  /*cb90*/  LOP3.LUT R2, R2, 0x38, RZ, 0xc0, !PT ;  /* 0x0000003802027812 */ /* 0x000fe400078ec0ff */
[----:B------:R-:W-:Y:S01]  /*cba0*/  LOP3.LUT R6, R4, 0x70, R0, 0xf8, !PT ;  /* 0x0000007004067812 */ /* 0x000fe200078ef800 */
[----:B-1----:R-:W-:Y:S01]  /*cbb0*/  ULEA UR36, UR4, UR36, 0x18 ;  /* 0x0000002404247291 */ /* 0x002fe2000f8ec03f */
[----:B------:R-:W-:-:S04]  /*cbc0*/  @P1 LOP3.LUT R18, R18, 0x1, RZ, 0xfc, !PT ;  /* 0x0000000112121812 */ /* 0x000fc800078efcff */
[----:B------:R-:W-:Y:S02]  /*cbd0*/  LOP3.LUT R18, R18, 0xfffffffd, RZ, 0xc0, !PT ;  /* 0xfffffffd12127812 */ /* 0x000fe400078ec0ff */
[----:B------:R-:W-:Y:S01]  /*cbe0*/  LEA R4, R3, UR36, 0x1 ;  /* 0x0000002403047c11 */ /* 0x000fe2000f8e08ff */
[----:B0-----:R-:W-:Y:S01]  /*cbf0*/  IMAD.U32 R0, RZ, RZ, UR5 ;  /* 0x00000005ff007e24 */ /* 0x001fe2000f8e00ff */
[----:B------:R-:W-:-:S03]  /*cc00*/  @P0 LOP3.LUT R18, R18, 0x2, RZ, 0xfc, !PT ;  /* 0x0000000212120812 */ /* 0x000fc600078efcff */
[----:B------:R-:W-:Y:S04]  /*cc10*/  STL [R1+0x10], R4 ;  /* 0x0000100401007387 */ /* 0x000fe80000100800 */
[----:B------:R0:W-:Y:S02]  /*cc20*/  STL [R1+0x28], R0 ;  /* 0x0000280001007387 */ /* 0x0001e40000100800 */
[----:B0-----:R-:W-:Y:S01]  /*cc30*/  IMAD.MOV.U32 R0, RZ, RZ, 0x1 ;  /* 0x00000001ff007424 */ /* 0x001fe200078e00ff */
[----:B--2---:R-:W-:-:S05]  /*cc40*/  LOP3.LUT R3, R5, 0x2, RZ, 0xfc, !PT ;  /* 0x0000000205037812 */ /* 0x004fca00078efcff */
[----:B------:R0:W-:Y:S04]  /*cc50*/  STL [R1+0x18], R3 ;  /* 0x0000180301007387 */ /* 0x0001e80000100800 */
[----:B------:R-:W-:Y:S04]  /*cc60*/  STL [R1+0x34], RZ ;  /* 0x000034ff01007387 */ /* 0x000fe80000100800 */
[----:B------:R1:W-:Y:S01]  /*cc70*/  STL [R1], R0 ;  /* 0x0000000001007387 */ /* 0x0003e20000100800 */
[C---:B0-----:R-:W-:Y:S02]  /*cc80*/  LOP3.LUT R3, R2.reuse, 0x40, RZ, 0xfc, !PT ;  /* 0x0000004002037812 */ /* 0x041fe400078efcff */
[----:B-1----:R-:W-:-:S07]  /*cc90*/  LOP3.LUT R0, R2, 0x80, RZ, 0xfc, !PT ;  /* 0x0000008002007812 */ /* 0x002fce00078efcff */
.L_x_309:
[----:B------:R-:W2:Y:S01]  /*cca0*/  LDL R2, [R1+0x28] ;  /* 0x0000280001027983 */ /* 0x000ea20000100800 */
[----:B0-----:R-:W0:Y:S01]  /*ccb0*/  LDC R0, c[0x0][0xc38] ;  /* 0x00030e00ff007b82 */ /* 0x001e220000000800 */
[----:B------:R-:W-:Y:S05]  /*ccc0*/  YIELD ;  /* 0x0000000000007946 */ /* 0x000fea0003800000 */
[----:B------:R-:W-:Y:S02]  /*ccd0*/  ULDC.64 UR4, c[0x0][0x418] ;  /* 0x0001060000047ab9 */ /* 0x000fe40000000a00 */
[----:B------:R-:W1:Y:S01]  /*cce0*/  LDC R16, c[0x0][0xc44] ;  /* 0x00031100ff107b82 */ /* 0x000e620000000800 */
[----:B------:R-:W-:-:S03]  /*ccf0*/  UISETP.NE.U32.AND UP0, UPT, UR4, URZ, UPT ;  /* 0x0000003f0400728c */ /* 0x000fc6000bf05070 */
[----:B------:R-:W-:Y:S01]  /*cd00*/  ULDC UR4, c[0x0][0x424] ;  /* 0x0001090000047ab9 */ /* 0x000fe20000000800 */
[----:B------:R-:W-:-:S04]  /*cd10*/  UISETP.NE.AND.EX UP0, UPT, UR5, URZ, UPT, UP0 ;  /* 0x0000003f0500728c */ /* 0x000fc8000bf05300 */
[----:B------:R-:W-:Y:S01]  /*cd20*/  USEL UR4, UR4, 0x1, UP0 ;  /* 0x0000000104047887 */ /* 0x000fe20008000000 */
[----:B0-----:R-:W-:Y:S02]  /*cd30*/  ISETP.NE.AND P0, PT, R0, 0x1, PT ;  /* 0x000000010000780c */ /* 0x001fe40003f05270 */
[----:B-1----:R-:W-:-:S11]  /*cd40*/  ISETP.NE.AND P1, PT, R16, 0x1, PT ;  /* 0x000000011000780c */ /* 0x002fd60003f25270 */
[----:B------:R-:W2:Y:S08]  /*cd50*/  @P0 LDC R0, c[0x0][0xc3c] ;  /* 0x00030f00ff000b82 */ /* 0x000eb00000000800 */
[----:B------:R-:W0:Y:S01]  /*cd60*/  @P0 LDC R3, c[0x0][0xc40] ;  /* 0x00031000ff030b82 */ /* 0x000e220000000800 */
[----:B--2---:R-:W-:-:S04]  /*cd70*/  @P0 IMAD.HI.U32 R0, R2, R0, RZ ;  /* 0x0000000002000227 */ /* 0x004fc800078e00ff */
[----:B------:R-:W-:Y:S01]  /*cd80*/  IMAD.MOV.U32 R4, RZ, RZ, R2 ;  /* 0x000000ffff047224 */ /* 0x000fe200078e0002 */
[----:B0-----:R-:W-:Y:S02]  /*cd90*/  @P0 SHF.R.U32.HI R4, RZ, R3, R0 ;  /* 0x00000003ff040219 */ /* 0x001fe40000011600 */
[----:B------:R-:W0:Y:S03]  /*cda0*/  @P1 LDC.64 R2, c[0x0][0xc48] ;  /* 0x00031200ff021b82 */ /* 0x000e260000000a00 */
[----:B------:R-:W-:Y:S01]  /*cdb0*/  IMAD.MOV.U32 R5, RZ, RZ, R4 ;  /* 0x000000ffff057224 */ /* 0x000fe200078e0004 */
[----:B------:R1:W-:Y:S04]  /*cdc0*/  STL [R1+0x1c], R4 ;  /* 0x00001c0401007387 */ /* 0x0003e80000100800 */
[----:B------:R-:W2:Y:S01]  /*cdd0*/  LDC R0, c[0x0][0x2f0] ;  /* 0x0000bc00ff007b82 */ /* 0x000ea20000000800 */
[----:B0-----:R-:W-:-:S05]  /*cde0*/  @P1 IMAD.HI.U32 R2, R4, R2, RZ ;  /* 0x0000000204021227 */ /* 0x001fca00078e00ff */
[----:B------:R-:W-:Y:S01]  /*cdf0*/  @P1 SHF.R.U32.HI R5, RZ, R3, R2 ;  /* 0x00000003ff051219 */ /* 0x000fe20000011602 */
[----:B------:R-:W-:Y:S02]  /*ce00*/  IMAD.MOV.U32 R2, RZ, RZ, RZ ;  /* 0x000000ffff027224 */ /* 0x000fe400078e00ff */
[----:B--2---:R-:W-:Y:S01]  /*ce10*/  IMAD R6, R0, UR4, RZ ;  /* 0x0000000400067c24 */ /* 0x004fe2000f8e02ff */
[----:B------:R-:W-:Y:S01]  /*ce20*/  UIADD3 UR4, UR36, 0x21400, URZ ;  /* 0x0002140024047890 */ /* 0x000fe2000fffe03f */
[----:B------:R-:W-:Y:S01]  /*ce30*/  IMAD.MOV R0, RZ, RZ, -R5 ;  /* 0x000000ffff007224 */ /* 0x000fe200078e0a05 */
[----:B------:R1:W-:Y:S01]  /*ce40*/  STL [R1+0x14], R5 ;  /* 0x0000140501007387 */ /* 0x0003e20000100800 */
[----:B------:R-:W-:Y:S01]  /*ce50*/  VIADD R3, R6, 0x6f ;  /* 0x0000006f06037836 */ /* 0x000fe20000000000 */
[----:B------:R-:W-:Y:S01]  /*ce60*/  ULOP3.LUT UP0, URZ, UR4, 0x3ff, URZ, 0xc0, !UPT ;  /* 0x000003ff043f7892 */ /* 0x000fe2000f80c03f */
[----:B------:R-:W-:Y:S01]  /*ce70*/  IMAD R16, R16, R0, R4 ;  /* 0x0000000010107224 */ /* 0x000fe200078e0204 */
[----:B------:R1:W-:Y:S01]  /*ce80*/  STL [R1+0x30], R6 ;  /* 0x0000300601007387 */ /* 0x0003e20000100800 */
[----:B------:R-:W-:-:S03]  /*ce90*/  IMAD.HI R2, R3, -0x6db6db6d, R2 ;  /* 0x9249249303027827 */ /* 0x000fc600078e0202 */
[----:B------:R-:W-:Y:S02]  /*cea0*/  PLOP3.LUT P0, PT, PT, PT, UP0, 0x80, 0x0 ;  /* 0x000000000000781c */ /* 0x000fe40003f0f008 */
[----:B------:R-:W-:-:S04]  /*ceb0*/  SHF.R.U32.HI R0, RZ, 0x1f, R2 ;  /* 0x0000001fff007819 */ /* 0x000fc80000011602 */
[----:B------:R-:W-:-:S05]  /*cec0*/  LEA.HI.SX32 R0, R2, R0, 0x1a ;  /* 0x0000000002007211 */ /* 0x000fca00078fd2ff */
[----:B------:R1:W-:Y:S02]  /*ced0*/  STL [R1+0x24], R0 ;  /* 0x0000240001007387 */ /* 0x0003e40000100800 */
[----:B------:R-:W-:Y:S05]  /*cee0*/  @!P0 BRA `(.L_x_222) ;  /* 0x0000000000408947 */ /* 0x000fea0003800000 */
[----:B------:R-:W-:Y:S01]  /*cef0*/  MOV R2, 0x0 ;  /* 0x0000000000027802 */ /* 0x000fe20000000f00 */
[----:B------:R-:W-:Y:S01]  /*cf00*/  ULDC.64 UR6, c[0x4][0xa8] ;  /* 0x01002a0000067ab9 */ /* 0x000fe20000000a00 */
[----:B------:R-:W-:Y:S01]  /*cf10*/  ULDC.64 UR8, c[0x4][0xb0] ;  /* 0x01002c0000087ab9 */ /* 0x000fe20000000a00 */
[----:B------:R-:W-:Y:S01]  /*cf20*/  ULDC.64 UR4, c[0x4][0x8] ;  /* 0x0100020000047ab9 */ /* 0x000fe20000000a00 */
[----:B-1----:R-:W-:Y:S02]  /*cf30*/  IMAD.U32 R4, RZ, RZ, UR6 ;  /* 0x00000006ff047e24 */ /* 0x002fe4000f8e00ff */
[----:B------:R-:W0:Y:S01]  /*cf40*/  LDC.64 R2, c[0x4][R2] ;  /* 0x0100000002027b82 */ /* 0x000e220000000a00 */
[----:B------:R-:W-:Y:S02]  /*cf50*/  IMAD.U32 R5, RZ, RZ, UR7 ;  /* 0x00000007ff057e24 */ /* 0x000fe4000f8e00ff */
[----:B------:R-:W-:Y:S02]  /*cf60*/  IMAD.U32 R6, RZ, RZ, UR8 ;  /* 0x00000008ff067e24 */ /* 0x000fe4000f8e00ff */
[----:B------:R-:W-:-:S02]  /*cf70*/  IMAD.U32 R7, RZ, RZ, UR9 ;  /* 0x00000009ff077e24 */ /* 0x000fc4000f8e00ff */
[----:B------:R-:W-:Y:S02]  /*cf80*/  IMAD.U32 R10, RZ, RZ, UR4 ;  /* 0x00000004ff0a7e24 */ /* 0x000fe4000f8e00ff */
[----:B------:R-:W-:Y:S02]  /*cf90*/  IMAD.U32 R11, RZ, RZ, UR5 ;  /* 0x00000005ff0b7e24 */ /* 0x000fe4000f8e00ff */
[----:B------:R-:W-:Y:S02]  /*cfa0*/  IMAD.MOV.U32 R8, RZ, RZ, 0x70 ;  /* 0x00000070ff087424 */ /* 0x000fe400078e00ff */
[----:B------:R-:W-:Y:S02]  /*cfb0*/  IMAD.MOV.U32 R12, RZ, RZ, 0x1 ;  /* 0x00000001ff0c7424 */ /* 0x000fe400078e00ff */
[----:B------:R-:W-:-:S07]  /*cfc0*/  IMAD.MOV.U32 R13, RZ, RZ, RZ ;  /* 0x000000ffff0d7224 */ /* 0x000fce00078e00ff */
[----:B------:R-:W-:-:S07]  /*cfd0*/  LEPC R20, `(.L_x_222) ;  /* 0x000000001014794e */ /* 0x000fce0000000000 */
[----:B0-----:R-:W-:Y:S05]  /*cfe0*/  CALL.ABS.NOINC R2 ;  /* 0x0000000002007343 */ /* 0x001fea0003c00000 */
.L_x_222:
        /* <DEDUP_REMOVED lines=8> */
[----:B------:R0:W2:Y:S01]  /*d070*/  LDC.64 R2, c[0x4][R17] ;  /* 0x0100000011027b82 */ /* 0x0000a20000000a00 */
[----:B-1----:R-:W-:Y:S01]  /*d080*/  IMAD.U32 R4, RZ, RZ, UR6 ;  /* 0x00000006ff047e24 */ /* 0x002fe2000f8e00ff */
        /* <DEDUP_REMOVED lines=9> */
[----:B--2---:R-:W-:Y:S05]  /*d120*/  CALL.ABS.NOINC R2 ;  /* 0x0000000002007343 */ /* 0x004fea0003c00000 */
.L_x_224:
[----:B------:R0:W1:Y:S01]  /*d130*/  LDC.64 R2, c[0x4][R17] ;  /* 0x0100000011027b82 */ /* 0x0000620000000a00 */
[----:B------:R-:W-:Y:S01]  /*d140*/  ULDC.64 UR6, c[0x4][0xa8] ;  /* 0x01002a0000067ab9 */ /* 0x000fe20000000a00 */
[----:B------:R-:W-:Y:S01]  /*d150*/  ULDC.64 UR8, c[0x4][0xb0] ;  /* 0x01002c0000087ab9 */ /* 0x000fe20000000a00 */
[----:B------:R-:W-:Y:S01]  /*d160*/  ULDC.64 UR4, c[0x4][0x18] ;  /* 0x0100060000047ab9 */ /* 0x000fe20000000a00 */
[----:B------:R-:W-:Y:S02]  /*d170*/  IMAD.U32 R4, RZ, RZ, UR6 ;  /* 0x00000006ff047e24 */ /* 0x000fe4000f8e00ff */
[----:B------:R-:W-:Y:S02]  /*d180*/  IMAD.U32 R5, RZ, RZ, UR7 ;  /* 0x00000007ff057e24 */ /* 0x000fe4000f8e00ff */
[----:B------:R-:W-:Y:S02]  /*d190*/  IMAD.U32 R6, RZ, RZ, UR8 ;  /* 0x00000008ff067e24 */ /* 0x000fe4000f8e00ff */
[----:B------:R-:W-:-:S02]  /*d1a0*/  IMAD.U32 R7, RZ, RZ, UR9 ;  /* 0x00000009ff077e24 */ /* 0x000fc4000f8e00ff */
[----:B------:R-:W-:Y:S02]  /*d1b0*/  IMAD.U32 R10, RZ, RZ, UR4 ;  /* 0x00000004ff0a7e24 */ /* 0x000fe4000f8e00ff */
[----:B------:R-:W-:Y:S02]  /*d1c0*/  IMAD.U32 R11, RZ, RZ, UR5 ;  /* 0x00000005ff0b7e24 */ /* 0x000fe4000f8e00ff */
[----:B------:R-:W-:Y:S02]  /*d1d0*/  IMAD.MOV.U32 R8, RZ, RZ, 0x70 ;  /* 0x00000070ff087424 */ /* 0x000fe400078e00ff */
[----:B------:R-:W-:Y:S02]  /*d1e0*/  IMAD.MOV.U32 R12, RZ, RZ, 0x1 ;  /* 0x00000001ff0c7424 */ /* 0x000fe400078e00ff */
[----:B0-----:R-:W-:-:S07]  /*d1f0*/  IMAD.MOV.U32 R13, RZ, RZ, RZ ;  /* 0x000000ffff0d7224 */ /* 0x001fce00078e00ff */
[----:B------:R-:W-:-:S07]  /*d200*/  LEPC R20, `(.L_x_223) ;  /* 0x000000001014794e */ /* 0x000fce0000000000 */
[----:B-1----:R-:W-:Y:S05]  /*d210*/  CALL.ABS.NOINC R2 ;  /* 0x0000000002007343 */ /* 0x002fea0003c00000 */
.L_x_223:
[----:B------:R-:W2:Y:S01]  /*d220*/  LDL R2, [R1+0x24] ;  /* 0x0000240001027983 */ /* 0x000ea20000100800 */
[----:B------:R-:W-:-:S03]  /*d230*/  ULDC.64 UR4, c[0x0][0x9f8] ;  /* 0x00027e0000047ab9 */ /* 0x000fc60000000a00 */
[----:B-1----:R-:W3:Y:S01]  /*d240*/  LDL R0, [R1+0x14] ;  /* 0x0000140001007983 */ /* 0x002ee20000100800 */
[----:B------:R-:W-:-:S04]  /*d250*/  ISETP.NE.U32.AND P0, PT, RZ, UR4, PT ;  /* 0x00000004ff007c0c */ /* 0x000fc8000bf05070 */
[----:B------:R-:W-:Y:S01]  /*d260*/  ISETP.NE.AND.EX P0, PT, RZ, UR5, PT, P0 ;  /* 0x00000005ff007c0c */ /* 0x000fe2000bf05300 */
[----:B--2---:R-:W-:-:S12]  /*d270*/  IMAD.MOV.U32 R17, RZ, RZ, R2 ;  /* 0x000000ffff117224 */ /* 0x004fd800078e0002 */
[----:B------:R-:W3:Y:S02]  /*d280*/  @P0 LDC.64 R2, c[0x0][0x9f8] ;  /* 0x00027e00ff020b82 */ /* 0x000ee40000000a00 */
[----:B---3--:R-:W-:-:S05]  /*d290*/  @P0 IMAD.WIDE R2, R0, 0x4, R2 ;  /* 0x0000000400020825 */ /* 0x008fca00078e0202 */
[----:B------:R0:W2:Y:S01]  /*d2a0*/  @P0 LDG.E R0, desc[UR60][R2.64] ;  /* 0x0000003c02000981 */ /* 0x0000a2000c1e1900 */
[----:B------:R-:W-:Y:S01]  /*d2b0*/  VIADD R9, R17, 0xffffffff ;  /* 0xffffffff11097836 */ /* 0x000fe20000000000 */
[----:B------:R-:W-:Y:S01]  /*d2c0*/  UMOV UR4, 0xffffffff ;  /* 0xffffffff00047882 */ /* 0x000fe20000000000 */
[----:B------:R-:W-:-:S03]  /*d2d0*/  LOP3.LUT R18, R18, 0xfffffffb, RZ, 0xc0, !PT ;  /* 0xfffffffb12127812 */ /* 0x000fc600078ec0ff */
[----:B------:R1:W-:Y:S01]  /*d2e0*/  STL [R1+0x20], R9 ;  /* 0x0000200901007387 */ /* 0x0003e20000100800 */
[----:B0-----:R-:W0:Y:S02]  /*d2f0*/  LDC.64 R2, c[0x0][0x418] ;  /* 0x00010600ff027b82 */ /* 0x001e240000000a00 */
[----:B0-----:R-:W-:-:S04]  /*d300*/  ISETP.NE.U32.AND P0, PT, R2, RZ, PT ;  /* 0x000000ff0200720c */ /* 0x001fc80003f05070 */
[----:B------:R-:W-:-:S13]  /*d310*/  ISETP.NE.AND.EX P1, PT, R3, RZ, PT, P0 ;  /* 0x000000ff0300720c */ /* 0x000fda0003f25300 */
[----:B------:R-:W-:Y:S02]  /*d320*/  @P1 LOP3.LUT R18, R18, 0x4, RZ, 0xfc, !PT ;  /* 0x0000000412121812 */ /* 0x000fe400078efcff */
[----:B--2---:R-:W-:Y:S01]  /*d330*/  SHF.R.S32.HI R8, RZ, 0x1f, R0 ;  /* 0x0000001fff087819 */ /* 0x004fe20000011400 */
[----:B------:R1:W-:Y:S01]  /*d340*/  STL [R1+0x8], R0 ;  /* 0x0000080001007387 */ /* 0x0003e20000100800 */
[----:B------:R-:W-:-:S03]  /*d350*/  SEL R17, R0, RZ, !P1 ;  /* 0x000000ff00117207 */ /* 0x000fc60004800000 */
[----:B------:R1:W-:Y:S01]  /*d360*/  STL [R1+0xc], R8 ;  /* 0x00000c0801007387 */ /* 0x0003e20000100800 */
[----:B------:R-:W-:Y:S05]  /*d370*/  BRA.DIV UR4, `(.L_x_225) ;  /* 0x00000046042c7947 */ /* 0x000fea000b800000 */
[----:B------:R-:W0:Y:S02]  /*d380*/  S2R R4, SR_TID.X ;  /* 0x0000000000047919 */ /* 0x000e240000002100 */
[----:B0-----:R-:W-:-:S04]  /*d390*/  SHF.R.U32.HI R4, RZ, 0x5, R4 ;  /* 0x00000005ff047819 */ /* 0x001fc80000011604 */
[----:B------:R-:W-:-:S05]  /*d3a0*/  LOP3.LUT R4, R4, 0x3, RZ, 0xc0, !PT ;  /* 0x0000000304047812 */ /* 0x000fca00078ec0ff */
[----:B------:R0:W2:Y:S02]  /*d3b0*/  SHFL.IDX PT, R14, R4, RZ, 0x1f ;  /* 0x00001fff040e7589 */ /* 0x0000a400000e0000 */
.L_x_325:
[----:B--2---:R-:W-:Y:S02]  /*d3c0*/  ISETP.NE.AND P0, PT, R14, RZ, PT ;  /* 0x000000ff0e00720c */ /* 0x004fe40003f05270 */
[----:B------:R-:W-:Y:S02]  /*d3d0*/  PLOP3.LUT P2, PT, PT, PT, PT, 0x8, 0x0 ;  /* 0x000000000000781c */ /* 0x000fe40003f4e170 */
[----:B------:R-:W-:-:S11]  /*d3e0*/  LOP3.LUT R18, R18, 0xfffffff7, RZ, 0xc0, !PT ;  /* 0xfffffff712127812 */ /* 0x000fd600078ec0ff */
[----:B------:R-:W-:Y:S01]  /*d3f0*/  @P2 LOP3.LUT R18, R18, 0x8, RZ, 0xfc, !PT ;  /* 0x0000000812122812 */ /* 0x000fe200078efcff */
[----:B------:R-:W-:Y:S06]  /*d400*/  @P0 BRA `(.L_x_226) ;  /* 0x00000004004c0947 */ /* 0x000fec0003800000 */
[----:B------:R-:W-:-:S03]  /*d410*/  UMOV UR4, 0xffffffff ;  /* 0xffffffff00047882 */ /* 0x000fc60000000000 */
[----:B------:R-:W-:Y:S05]  /*d420*/  BRA.DIV UR4, `(.L_x_227) ;  /* 0x0000004604347947 */ /* 0x000fea000b800000 */
[----:B------:R-:W-:-:S13]  /*d430*/  ELECT P6, URZ, PT ;  /* 0x00000000003f782f */ /* 0x000fda00038c0000 */
.L_x_328:
[----:B------:R-:W-:Y:S05]  /*d440*/  @!P6 BRA `(.L_x_226) ;  /* 0x00000004003ce947 */ /* 0x000fea0003800000 */
[----:B------:R2:W-:Y:S01]  /*d450*/  STL [R1+0x4], R9 ;  /* 0x0000040901007387 */ /* 0x0005e20000100800 */
[----:B------:R-:W-:Y:S05]  /*d460*/  @!P1 BRA `(.L_x_228) ;  /* 0x0000000000489947 */ /* 0x000fea0003800000 */
[----:B------:R-:W3:Y:S01]  /*d470*/  LDC R7, c[0x0][0x43c] ;  /* 0x00010f00ff077b82 */ /* 0x000ee20000000800 */
[----:B------:R-:W-:Y:S01]  /*d480*/  ULDC.64 UR4, c[0x0][0x428] ;  /* 0x00010a0000047ab9 */ /* 0x000fe20000000a00 */
[----:B---3--:R-:W-:-:S13]  /*d490*/  ISETP.NE.AND P0, PT, R7, 0x1, PT ;  /* 0x000000010700780c */ /* 0x008fda0003f05270 */
[----:B0-----:R-:W0:Y:S02]  /*d4a0*/  @P0 LDC.64 R4, c[0x0][0x440] ;  /* 0x00011000ff040b82 */ /* 0x001e240000000a00 */
[----:B0-----:R-:W-:-:S04]  /*d4b0*/  @P0 IMAD.HI.U32 R6, R9, R4, RZ ;  /* 0x0000000409060227 */ /* 0x001fc800078e00ff */
[----:B------:R-:W-:Y:S01]  /*d4c0*/  IMAD.MOV.U32 R4, RZ, RZ, R9 ;  /* 0x000000ffff047224 */ /* 0x000fe200078e0009 */
[----:B------:R-:W-:-:S05]  /*d4d0*/  @P0 SHF.R.U32.HI R4, RZ, R5, R6 ;  /* 0x00000005ff040219 */ /* 0x000fca0000011606 */
[----:B------:R-:W-:-:S04]  /*d4e0*/  IMAD.MOV R5, RZ, RZ, -R4 ;  /* 0x000000ffff057224 */ /* 0x000fc800078e0a04 */
[----:B------:R-:W-:Y:S01]  /*d4f0*/  IMAD R6, R7, R5, R9 ;  /* 0x0000000507067224 */ /* 0x000fe200078e0209 */
[----:B------:R-:W-:-:S04]  /*d500*/  SHF.R.S32.HI R5, RZ, 0x1f, R4 ;  /* 0x0000001fff057819 */ /* 0x000fc80000011404 */
[----:B------:R0:W-:Y:S01]  /*d510*/  STL [R1+0x4], R6 ;  /* 0x0000040601007387 */ /* 0x0001e20000100800 */
[----:B------:R-:W-:-:S03]  /*d520*/  IMAD.WIDE.U32 R4, R0, UR4, R4 ;  /* 0x0000000400047c25 */ /* 0x000fc6000f8e0004 */
[----:B------:R-:W-:Y:S01]  /*d530*/  LEA R2, P0, R4, R2, 0x2 ;  /* 0x0000000204027211 */ /* 0x000fe200078010ff */
[----:B0-----:R-:W-:-:S04]  /*d540*/  IMAD R6, R8, UR4, RZ ;  /* 0x0000000408067c24 */ /* 0x001fc8000f8e02ff */
[----:B-1----:R-:W-:-:S04]  /*d550*/  IMAD R0, R0, UR5, R6 ;  /* 0x0000000500007c24 */ /* 0x002fc8000f8e0206 */
[----:B------:R-:W-:-:S05]  /*d560*/  IMAD.IADD R0, R5, 0x1, R0 ;  /* 0x0000000105007824 */ /* 0x000fca00078e0200 */
[----:B------:R-:W-:-:S05]  /*d570*/  LEA.HI.X R3, R4, R3, R0, 0x2, P0 ;  /* 0x0000000304037211 */ /* 0x000fca00000f1400 */
[----:B------:R3:W5:Y:S02]  /*d580*/  LDG.E R0, desc[UR60][R2.64] ;  /* 0x0000003c02007981 */ /* 0x000764000c1e1900 */
.L_x_228:
[----:B---3--:R-:W3:Y:S01]  /*d590*/  LDL R3, [R1] ;  /* 0x0000000001037983 */ /* 0x008ee20000100800 */
[----:B------:R-:W-:Y:S02]  /*d5a0*/  LEA R2, R19, UR36, 0x3 ;  /* 0x0000002413027c11 */ /* 0x000fe4000f8e18ff */
[----:B---3--:R-:W-:-:S04]  /*d5b0*/  SHF.L.U32 R3, R3, 0x1f, RZ ;  /* 0x0000001f03037819 */ /* 0x008fc800000006ff */
[----:B------:R-:W3:Y:S02]  /*d5c0*/  SYNCS.PHASECHK.TRANS64.TRYWAIT P0, [R2+URZ+0x36840], R3 ;  /* 0x03684003020075a7 */ /* 0x000ee4000800017f */
[----:B---3--:R-:W-:Y:S05]  /*d5d0*/  @!P0 BRA `(.L_x_229) ;  /* 0x0000004000e88947 */ /* 0x008fea0003800000 */
.L_x_329:
[----:B0-----:R-:W4:Y:S01]  /*d5e0*/  LDL R4, [R1+0x18] ;  /* 0x0000180001047983 */ /* 0x001f220000100800 */
[----:B------:R-:W0:Y:S02]  /*d5f0*/  S2R R5, SR_TID.X ;  /* 0x0000000000057919 */ /* 0x000e240000002100 */
[----:B0-----:R-:W-:-:S04]  /*d600*/  LOP3.LUT R5, R5, 0x7f, RZ, 0xc0, !PT ;  /* 0x0000007f05057812 */ /* 0x001fc800078ec0ff */
[----:B------:R-:W-:-:S13]  /*d610*/  ISETP.NE.AND P0, PT, R5, RZ, PT ;  /* 0x000000ff0500720c */ /* 0x000fda0003f05270 */
[----:B---3--:R-:W-:-:S04]  /*d620*/  @!P0 IMAD.MOV.U32 R3, RZ, RZ, 0xa800 ;  /* 0x0000a800ff038424 */ /* 0x008fc800078e00ff */
[----:B------:R4:W-:Y:S02]  /*d630*/  @!P0 SYNCS.ARRIVE.TRANS64 RZ, [R2+URZ+0x36830], R3 ;  /* 0x0368300302ff89a7 */ /* 0x0009e4000800003f */
[----:B----4-:R-:W-:-:S04]  /*d640*/  PRMT R3, R4, 0x9910, RZ ;  /* 0x0000991004037816 */ /* 0x010fc800000000ff */
[----:B------:R-:W-:-:S13]  /*d650*/  ISETP.NE.AND P0, PT, R3, 0x2, PT ;  /* 0x000000020300780c */ /* 0x000fda0003f05270 */
[----:B------:R-:W-:Y:S05]  /*d660*/  @P0 BRA `(.L_x_230) ;  /* 0x0000000000040947 */ /* 0x000fea0003800000 */
[----:B------:R-:W-:Y:S01]  /*d670*/  BPT.TRAP 0x1 ;  /* 0x000000040000795c */ /* 0x000fe20000300000 */
.L_x_230:
[----:B------:R-:W-:-:S13]  /*d680*/  LOP3.LUT P0, RZ, R18, 0x2, RZ, 0xc0, !PT ;  /* 0x0000000212ff7812 */ /* 0x000fda000780c0ff */
[----:B------:R-:W-:Y:S05]  /*d690*/  @P0 BRA `(.L_x_231) ;  /* 0x0000000000040947 */ /* 0x000fea0003800000 */
[----:B------:R-:W-:Y:S01]  /*d6a0*/  BPT.TRAP 0x1 ;  /* 0x000000040000795c */ /* 0x000fe20000300000 */
.L_x_231:
[----:B------:R-:W3:Y:S01]  /*d6b0*/  LDL R4, [R1+0x4] ;  /* 0x0000040001047983 */ /* 0x000ee20000100800 */
[----:B------:R-:W-:Y:S01]  /*d6c0*/  R2UR UR14, R2 ;  /* 0x00000000020e72ca */ /* 0x000fe200000e0000 */
[----:B------:R-:W-:Y:S01]  /*d6d0*/  UIADD3 UR4, UP0, UR38, 0x370, URZ ;  /* 0x0000037026047890 */ /* 0x000fe2000ff1e03f */
[----:B------:R-:W-:Y:S01]  /*d6e0*/  R2UR UR12, R16 ;  /* 0x00000000100c72ca */ /* 0x000fe200000e0000 */
[----:B------:R-:W0:Y:S01]  /*d6f0*/  S2R R5, SR_CgaCtaId ;  /* 0x0000000000057919 */ /* 0x000e220000008800 */
[----:B-----5:R-:W-:Y:S01]  /*d700*/  R2UR UR13, R0 ;  /* 0x00000000000d72ca */ /* 0x020fe200000e0000 */
[----:B------:R-:W-:Y:S01]  /*d710*/  UMOV UR10, URZ ;  /* 0x0000003f000a7c82 */ /* 0x000fe20008000000 */
[----:B------:R-:W-:Y:S01]  /*d720*/  UMOV UR18, 0x30000 ;  /* 0x0003000000127882 */ /* 0x000fe20000000000 */
[----:B------:R-:W4:Y:S01]  /*d730*/  S2R R3, SR_CgaCtaId ;  /* 0x0000000000037919 */ /* 0x000f220000008800 */
[----:B------:R-:W-:Y:S01]  /*d740*/  UMOV UR6, 0x0 ;  /* 0x0000000000067882 */ /* 0x000fe20000000000 */
[----:B------:R-:W-:Y:S01]  /*d750*/  UMOV UR7, 0x14f00000 ;  /* 0x14f0000000077882 */ /* 0x000fe20000000000 */
[----:B------:R-:W-:Y:S01]  /*d760*/  UMOV UR16, 0x40 ;  /* 0x0000004000107882 */ /* 0x000fe20000000000 */
[----:B------:R-:W-:Y:S01]  /*d770*/  PLOP3.LUT P0, PT, PT, PT, PT, 0x80, 0x0 ;  /* 0x000000000000781c */ /* 0x000fe20003f0f070 */
[----:B------:R-:W-:Y:S01]  /*d780*/  IMAD.MOV.U32 R17, RZ, RZ, R0 ;  /* 0x000000ffff117224 */ /* 0x000fe200078e0000 */
[----:B------:R-:W-:-:S11]  /*d790*/  LOP3.LUT R18, R18, 0xfffffff7, RZ, 0xc0, !PT ;  /* 0xfffffff712127812 */ /* 0x000fd600078ec0ff */
[----:B------:R-:W-:Y:S02]  /*d7a0*/  @P0 LOP3.LUT R18, R18, 0x8, RZ, 0xfc, !PT ;  /* 0x0000000812120812 */ /* 0x000fe400078efcff */
[----:B0-----:R-:W-:Y:S02]  /*d7b0*/  LOP3.LUT R5, R5, 0x1, RZ, 0xc0, !PT ;  /* 0x0000000105057812 */ /* 0x001fe400078ec0ff */
[----:B----4-:R-:W-:-:S03]  /*d7c0*/  LOP3.LUT R3, R3, 0x1, RZ, 0xc0, !PT ;  /* 0x0000000103037812 */ /* 0x010fc600078ec0ff */
[----:B------:R-:W-:-:S04]  /*d7d0*/  IMAD R5, R5, 0xe00, RZ ;  /* 0x00000e0005057824 */ /* 0x000fc800078e02ff */
[----:B------:R-:W-:Y:S02]  /*d7e0*/  IMAD R2, R19, 0x5400, R5 ;  /* 0x0000540013027824 */ /* 0x000fe400078e0205 */
[----:B------:R-:W-:-:S03]  /*d7f0*/  IMAD R3, R3, 0x38, RZ ;  /* 0x0000003803037824 */ /* 0x000fc600078e02ff */
[----:B------:R-:W-:Y:S02]  /*d800*/  R2UR UR5, R2 ;  /* 0x00000000020572ca */ /* 0x000fe400000e0000 */
[----:B------:R-:W-:-:S11]  /*d810*/  R2UR UR9, R3 ;  /* 0x00000000030972ca */ /* 0x000fd600000e0000 */
[----:B------:R-:W-:Y:S02]  /*d820*/  ULEA UR8, UR5, UR36, 0x1 ;  /* 0x0000002405087291 */ /* 0x000fe4000f8e083f */
[----:B------:R-:W-:Y:S02]  /*d830*/  UIADD3.X UR5, URZ, UR39, URZ, UP0, !UPT ;  /* 0x000000273f057290 */ /* 0x000fe400087fe43f */
[----:B------:R-:W-:Y:S02]  /*d840*/  UIADD3 UR15, UR8, 0x24c00, URZ ;  /* 0x00024c00080f7890 */ /* 0x000fe4000fffe03f */
[----:B------:R-:W-:Y:S01]  /*d850*/  UIADD3 UR17, UR8, 0x28400, URZ ;  /* 0x0002840008117890 */ /* 0x000fe2000fffe03f */
[----:B---3--:R-:W-:-:S13]  /*d860*/  R2UR UR11, R4 ;  /* 0x00000000040b72ca */ /* 0x008fda00000e0000 */
[----:B------:R-:W-:Y:S02]  /*d870*/  UIMAD UR11, UR11, 0x70, UR9 ;  /* 0x000000700b0b78a4 */ /* 0x000fe4000f8e0209 */
[----:B------:R-:W-:Y:S02]  /*d880*/  UIADD3 UR9, UR14, 0x36830, URZ ;  /* 0x000368300e097890 */ /* 0x000fe4000fffe03f */
[----:B------:R-:W-:-:S07]  /*d890*/  UIADD3 UR14, UR8, 0x21400, URZ ;  /* 0x00021400080e7890 */ /* 0x000fce000fffe03f */
[----:B------:R-:W-:Y:S01]  /*d8a0*/  UMOV UR8, UR14 ;  /* 0x0000000e00087c82 */ /* 0x000fe20008000000 */
[----:B------:R-:W-:Y:S01]  /*d8b0*/  UMOV UR14, 0x80 ;  /* 0x00000080000e7882 */ /* 0x000fe20000000000 */
[----:B------:R0:W-:Y:S02]  /*d8c0*/  UTMALDG.4D.MULTICAST [UR8], [UR4], UR18, desc[UR6] ;  /* 0x00000608040073b4 */ /* 0x0001e40008019812 */
[----:B0-----:R-:W-:Y:S01]  /*d8d0*/  UMOV UR8, UR15 ;  /* 0x0000000f00087c82 */ /* 0x001fe20008000000 */
[----:B------:R-:W-:Y:S02]  /*d8e0*/  UMOV UR10, UR16 ;  /* 0x00000010000a7c82 */ /* 0x000fe40008000000 */
[----:B------:R0:W-:Y:S02]  /*d8f0*/  UTMALDG.4D.MULTICAST [UR8], [UR4], UR18, desc[UR6] ;  /* 0x00000608040073b4 */ /* 0x0001e40008019812 */
[----:B0-----:R-:W-:Y:S01]  /*d900*/  UMOV UR8, UR17 ;  /* 0x0000001100087c82 */ /* 0x001fe20008000000 */
[----:B------:R-:W-:-:S02]  /*d910*/  UMOV UR10, UR14 ;  /* 0x0000000e000a7c82 */ /* 0x000fc40008000000 */
[----:B------:R3:W-:Y:S02]  /*d920*/  UTMALDG.4D.MULTICAST [UR8], [UR4], UR18, desc[UR6] ;  /* 0x00000608040073b4 */ /* 0x0007e40008019812 */
[----:B---3--:R-:W-:Y:S01]  /*d930*/  NOP ;  /* 0x0000000000007918 */ /* 0x008fe20000000000 */
.L_x_226:
        /* <DEDUP_REMOVED lines=10> */
[----:B0-----:R-:W-:Y:S02]  /*d9e0*/  IMAD.U32 R4, RZ, RZ, UR6 ;  /* 0x00000006ff047e24 */ /* 0x001fe4000f8e00ff */
[----:B------:R-:W0:Y:S01]  /*d9f0*/  LDC.64 R2, c[0x4][R2] ;  /* 0x0100000002027b82 */ /* 0x000e220000000a00 */
[----:B------:R-:W-:Y:S02]  /*da00*/  IMAD.U32 R5, RZ, RZ, UR7 ;  /* 0x00000007ff057e24 */ /* 0x000fe4000f8e00ff */
[----:B------:R-:W-:Y:S02]  /*da10*/  IMAD.U32 R6, RZ, RZ, UR8 ;  /* 0x00000008ff067e24 */ /* 0x000fe4000f8e00ff */
[----:B------:R-:W-:-:S02]  /*da20*/  IMAD.U32 R7, RZ, RZ, UR9 ;  /* 0x00000009ff077e24 */ /* 0x000fc4000f8e00ff */
[----:B------:R-:W-:Y:S02]  /*da30*/  IMAD.U32 R10, RZ, RZ, UR4 ;  /* 0x00000004ff0a7e24 */ /* 0x000fe4000f8e00ff */
[----:B------:R-:W-:Y:S02]  /*da40*/  IMAD.U32 R11, RZ, RZ, UR5 ;  /* 0x00000005ff0b7e24 */ /* 0x000fe4000f8e00ff */
[----:B-1----:R-:W-:Y:S02]  /*da50*/  IMAD.MOV.U32 R8, RZ, RZ, 0x70 ;  /* 0x00000070ff087424 */ /* 0x002fe400078e00ff */
[----:B------:R-:W-:Y:S02]  /*da60*/  IMAD.MOV.U32 R12, RZ, RZ, 0x1 ;  /* 0x00000001ff0c7424 */ /* 0x000fe400078e00ff */
[----:B------:R-:W-:-:S07]  /*da70*/  IMAD.MOV.U32 R13, RZ, RZ, RZ ;  /* 0x000000ffff0d7224 */ /* 0x000fce00078e00ff */
[----:B------:R-:W-:-:S07]  /*da80*/  LEPC R20, `(.L_x_232) ;  /* 0x000000001014794e */ /* 0x000fce0000000000 */
[----:B0-2---:R-:W-:Y:S05]  /*da90*/  CALL.ABS.NOINC R2 ;  /* 0x0000000002007343 */ /* 0x005fea0003c00000 */
.L_x_232:
[----:B0-----:R-:W3:Y:S01]  /*daa0*/  LDL.LU R4, [R1+0x14] ;  /* 0x0000140001047983 */ /* 0x001ee20000300800 */
[----:B-1----:R-:W-:Y:S01]  /*dab0*/  SHF.R.S32.HI R0, RZ, 0x1f, R16 ;  /* 0x0000001fff007819 */ /* 0x002fe20000011410 */
[----:B------:R-:W-:Y:S01]  /*dac0*/  ULDC.64 UR4, c[0x0][0x2d8] ;  /* 0x0000b60000047ab9 */ /* 0x000fe20000000a00 */
[----:B------:R-:W0:Y:S01]  /*dad0*/  LDC R8, c[0x0][0x448] ;  /* 0x00011200ff087b82 */ /* 0x000e220000000800 */
[----:B------:R-:W4:Y:S04]  /*dae0*/  LDL.LU R7, [R1+0x1c] ;  /* 0x00001c0001077983 */ /* 0x000f280000300800 */
        /* <DEDUP_REMOVED lines=9> */
[----:B-1----:R-:W-:-:S05]  /*db80*/  IMAD.SHL.U32 R10, R10, 0x8, RZ ;  /* 0x000000080a0a7824 */ /* 0x002fca00078e00ff */
[----:B------:R-:W-:Y:S02]  /*db90*/  LOP3.LUT R10, R10, 0x38, RZ, 0xc0, !PT ;  /* 0x000000380a0a7812 */ /* 0x000fe400078ec0ff */
[----:B---3--:R-:W-:Y:S01]  /*dba0*/  SHF.R.S32.HI R0, RZ, 0x1f, R4 ;  /* 0x0000001fff007819 */ /* 0x008fe20000011404 */
[----:B------:R-:W-:-:S04]  /*dbb0*/  IMAD.WIDE.U32 R2, R4, UR4, R2 ;  /* 0x0000000404027c25 */ /* 0x000fc8000f8e0002 */
[----:B------:R-:W-:Y:S01]  /*dbc0*/  IMAD R0, R0, UR4, RZ ;  /* 0x0000000400007c24 */ /* 0x000fe2000f8e02ff */
[----:B------:R-:W-:-:S03]  /*dbd0*/  ULDC UR4, c[0x0][0xc38] ;  /* 0x00030e0000047ab9 */ /* 0x000fc60000000800 */
[----:B------:R-:W-:Y:S02]  /*dbe0*/  IMAD R0, R4, UR5, R0 ;  /* 0x0000000504007c24 */ /* 0x000fe4000f8e0200 */
[----:B------:R-:W1:Y:S02]  /*dbf0*/  S2R R4, SR_TID.X ;  /* 0x0000000000047919 */ /* 0x000e640000002100 */
[----:B------:R-:W-:Y:S02]  /*dc00*/  IMAD.IADD R3, R3, 0x1, R0 ;  /* 0x0000000103037824 */ /* 0x000fe400078e0200 */
        /* <DEDUP_REMOVED lines=10> */
[----:B------:R-:W1:Y:S02]  /*dcb0*/  S2R R9, SR_TID.X ;  /* 0x0000000000097919 */ /* 0x000e640000002100 */
        /* <DEDUP_REMOVED lines=8> */
[----:B------:R-:W-:Y:S02]  /*dd40*/  IMAD R6, R6, UR4, RZ ;  /* 0x0000000406067c24 */ /* 0x000fe4000f8e02ff */
[----:B-1----:R-:W-:Y:S02]  /*dd50*/  IMAD.SHL.U32 R9, R9, 0x8, RZ ;  /* 0x0000000809097824 */ /* 0x002fe400078e00ff */
[----:B------:R-:W-:Y:S01]  /*dd60*/  IMAD R4, R4, UR5, R6 ;  /* 0x0000000504047c24 */ /* 0x000fe2000f8e0206 */
[----:B------:R-:W-:Y:S02]  /*dd70*/  ULDC.64 UR4, c[0x0][0x2c8] ;  /* 0x0000b20000047ab9 */ /* 0x000fe40000000a00 */
[----:B------:R-:W-:Y:S01]  /*dd80*/  LOP3.LUT R9, R9, 0x38, RZ, 0xc0, !PT ;  /* 0x0000003809097812 */ /* 0x000fe200078ec0ff */
[----:B------:R-:W-:Y:S01]  /*dd90*/  IMAD.IADD R3, R3, 0x1, R4 ;  /* 0x0000000103037824 */ /* 0x000fe200078e0204 */
[----:B------:R-:W-:Y:S02]  /*dda0*/  SHF.R.S32.HI R4, RZ, 0x1f, R0 ;  /* 0x0000001fff047819 */ /* 0x000fe40000011400 */
[C---:B------:R-:W-:Y:S01]  /*ddb0*/  LOP3.LUT R11, R9.reuse, 0x40, RZ, 0xfc, !PT ;  /* 0x00000040090b7812 */ /* 0x040fe200078efcff */
[----:B------:R-:W-:Y:S01]  /*ddc0*/  IMAD.WIDE.U32 R2, R0, UR4, R2 ;  /* 0x0000000400027c25 */ /* 0x000fe2000f8e0002 */
[----:B------:R-:W-:-:S03]  /*ddd0*/  LOP3.LUT R9, R9, 0x80, RZ, 0xfc, !PT ;  /* 0x0000008009097812 */ /* 0x000fc600078efcff */
[----:B------:R-:W-:-:S04]  /*dde0*/  IMAD R4, R4, UR4, RZ ;  /* 0x0000000404047c24 */ /* 0x000fc8000f8e02ff */
[----:B------:R-:W-:Y:S01]  /*ddf0*/  IMAD R4, R0, UR5, R4 ;  /* 0x0000000500047c24 */ /* 0x000fe2000f8e0204 */
[----:B------:R-:W-:Y:S02]  /*de00*/  ULDC.64 UR4, c[0x0][0x280] ;  /* 0x0000a00000047ab9 */ /* 0x000fe40000000a00 */
[----:B------:R-:W-:Y:S01]  /*de10*/  LEA R0, P0, R2, UR4, 0x1 ;  /* 0x0000000402007c11 */ /* 0x000fe2000f8008ff */
[----:B------:R-:W-:Y:S01]  /*de20*/  ULDC UR4, c[0x0][0x2b8] ;  /* 0x0000ae0000047ab9 */ /* 0x000fe20000000800 */
[----:B------:R-:W-:Y:S01]  /*de30*/  IMAD.IADD R3, R3, 0x1, R4 ;  /* 0x0000000103037824 */ /* 0x000fe200078e0204 */
[----:B------:R-:W-:Y:S02]  /*de40*/  ISETP.GE.AND P1, PT, R9, UR4, PT ;  /* 0x0000000409007c0c */ /* 0x000fe4000bf26270 */
[----:B------:R0:W5:Y:S01]  /*de50*/  LDL R9, [R1+0x10] ;  /* 0x0000100001097983 */ /* 0x0001620000100800 */
[----:B------:R-:W-:Y:S02]  /*de60*/  ISETP.GE.AND P3, PT, R10, UR4, PT ;  /* 0x000000040a007c0c */ /* 0x000fe4000bf66270 */
[----:B------:R-:W-:-:S02]  /*de70*/  LEA.HI.X R2, R2, UR5, R3, 0x1, P0 ;  /* 0x0000000502027c11 */ /* 0x000fc400080f0c03 */
[----:B------:R-:W-:Y:S01]  /*de80*/  ISETP.GE.AND P0, PT, R11, UR4, PT ;  /* 0x000000040b007c0c */ /* 0x000fe2000bf06270 */
[----:B------:R-:W-:-:S03]  /*de90*/  UMOV UR4, 0xffffffff ;  /* 0xffffffff00047882 */ /* 0x000fc60000000000 */
[----:B0-----:R-:W-:Y:S09]  /*dea0*/  BRA.DIV UR4, `(.L_x_233) ;  /* 0x0000003a04c87947 */ /* 0x001ff2000b800000 */
[----:B------:R-:W0:Y:S01]  /*deb0*/  S2R R6, SR_TID.X ;  /* 0x0000000000067919 */ /* 0x000e220000002100 */
[----:B------:R-:W-:Y:S02]  /*dec0*/  ULDC UR4, c[0x0][0x288] ;  /* 0x0000a20000047ab9 */ /* 0x000fe40000000800 */
[----:B------:R-:W-:Y:S01]  /*ded0*/  IMAD R3, R8, UR4, RZ ;  /* 0x0000000408037c24 */ /* 0x000fe2000f8e02ff */
[----:B------:R-:W1:Y:S01]  /*dee0*/  SHFL.IDX PT, R7, R0, RZ, 0x181f ;  /* 0x00181fff00077589 */ /* 0x000e6200000e0000 */
[----:B0-----:R-:W-:-:S04]  /*def0*/  LOP3.LUT R6, R6, 0x7f, RZ, 0xc0, !PT ;  /* 0x0000007f06067812 */ /* 0x001fc800078ec0ff */
[----:B------:R-:W-:Y:S02]  /*df00*/  SHF.R.U32.HI R11, RZ, 0x3, R6 ;  /* 0x00000003ff0b7819 */ /* 0x000fe40000011606 */
[----:B------:R-:W0:Y:S03]  /*df10*/  SHFL.IDX PT, R6, R2, RZ, 0x181f ;  /* 0x00181fff02067589 */ /* 0x000e2600000e0000 */
[----:B------:R-:W-:-:S04]  /*df20*/  IMAD.IADD R4, R11, 0x1, R5 ;  /* 0x000000010b047824 */ /* 0x000fc800078e0205 */
[C---:B------:R-:W-:Y:S01]  /*df30*/  VIADD R5, R4.reuse, 0x10 ;  /* 0x0000001004057836 */ /* 0x040fe20000000000 */
[----:B------:R-:W-:-:S13]  /*df40*/  ISETP.GE.AND P2, PT, R4, R3, PT ;  /* 0x000000030400720c */ /* 0x000fda0003f46270 */
[----:B-1----:R-:W-:-:S05]  /*df50*/  @!P2 LEA R7, P4, R10, R7, 0x1 ;  /* 0x000000070a07a211 */ /* 0x002fca00078808ff */
[----:B0-----:R-:W-:-:S05]  /*df60*/  @!P2 IMAD.X R6, RZ, RZ, R6, P4 ;  /* 0x000000ffff06a224 */ /* 0x001fca00020e0606 */
[----:B------:R-:W-:-:S04]  /*df70*/  @!P2 LOP3.LUT R7, R7, R6, RZ, 0x3c, !PT ;  /* 0x000000060707a212 */ /* 0x000fc800078e3cff */
[----:B------:R-:W-:-:S04]  /*df80*/  @!P2 LOP3.LUT R6, R7, R6, RZ, 0x3c, !PT ;  /* 0x000000060706a212 */ /* 0x000fc800078e3cff */
[----:B------:R-:W-:-:S05]  /*df90*/  @!P2 LOP3.LUT R7, R7, R6, RZ, 0x3c, !PT ;  /* 0x000000060707a212 */ /* 0x000fca00078e3cff */
[----:B------:R-:W-:Y:S01]  /*dfa0*/  @!PT LDS RZ, [RZ] ;  /* 0x00000000fffff984 */ /* 0x000fe20000000800 */
[----:B-----5:R-:W-:Y:S04]  /*dfb0*/  @!P2 LDGSTS.E.BYPASS.LTC128B.128 [R9+0x15400], desc[UR60][R6.64], !P3 ;  /* 0x154000000609afae */ /* 0x020fe8000d901d7c */
[----:B------:R-:W-:Y:S04]  /*dfc0*/  @!P2 LDGSTS.E.BYPASS.LTC128B.128 [R9+0x19400], desc[UR60][R6.64+0x80], !P0 ;  /* 0x194000800609afae */ /* 0x000fe8000c101d7c */
[----:B------:R0:W-:Y:S01]  /*dfd0*/  @!P2 LDGSTS.E.BYPASS.LTC128B.128 [R9+0x1d400], desc[UR60][R6.64+0x100], !P1 ;  /* 0x1d4001000609afae */ /* 0x0001e2000c901d7c */
[----:B------:R-:W-:-:S03]  /*dfe0*/  ISETP.GE.AND P2, PT, R5, R3, PT ;  /* 0x000000030500720c */ /* 0x000fc60003f46270 */
[----:B------:R-:W1:Y:S04]  /*dff0*/  SHFL.IDX PT, R5, R0, 0x1, 0x181f ;  /* 0x00381f0000057f89 */ /* 0x000e6800000e0000 */
[----:B0-----:R-:W0:Y:S06]  /*e000*/  SHFL.IDX PT, R6, R2, 0x1, 0x181f ;  /* 0x00381f0002067f89 */ /* 0x001e2c00000e0000 */
[----:B-1----:R-:W-:-:S05]  /*e010*/  @!P2 LEA R5, P4, R10, R5, 0x1 ;  /* 0x000000050a05a211 */ /* 0x002fca00078808ff */
[----:B0-----:R-:W-:-:S04]  /*e020*/  @!P2 IMAD.X R6, RZ, RZ, R6, P4 ;  /* 0x000000ffff06a224 */ /* 0x001fc800020e0606 */
[----:B------:R-:W-:Y:S01]  /*e030*/  @!P2 IMAD.MOV.U32 R7, RZ, RZ, R6 ;  /* 0x000000ffff07a224 */ /* 0x000fe200078e0006 */
[----:B------:R-:W-:Y:S01]  /*e040*/  @!P2 MOV R6, R5 ;  /* 0x000000050006a202 */ /* 0x000fe20000000f00 */
[----:B------:R-:W-:-:S04]  /*e050*/  VIADD R5, R4, 0x20 ;  /* 0x0000002004057836 */ /* 0x000fc80000000000 */
[----:B------:R-:W-:Y:S04]  /*e060*/  @!P2 LDGSTS.E.BYPASS.LTC128B.128 [R9+0x15c00], desc[UR60][R6.64], !P3 ;  /* 0x15c000000609afae */ /* 0x000fe8000d901d7c */
[----:B------:R-:W-:Y:S04]  /*e070*/  @!P2 LDGSTS.E.BYPASS.LTC128B.128 [R9+0x19c00], desc[UR60][R6.64+0x80], !P0 ;  /* 0x19c000800609afae */ /* 0x000fe8000c101d7c */
[----:B------:R0:W-:Y:S01]  /*e080*/  @!P2 LDGSTS.E.BYPASS.LTC128B.128 [R9+0x1dc00], desc[UR60][R6.64+0x100], !P1 ;  /* 0x1dc001000609afae */ /* 0x0001e2000c901d7c */
[----:B------:R-:W-:-:S03]  /*e090*/  ISETP.GE.AND P2, PT, R5, R3, PT ;  /* 0x000000030500720c */ /* 0x000fc60003f46270 */
[----:B------:R-:W1:Y:S04]  /*e0a0*/  SHFL.IDX PT, R5, R0, 0x2, 0x181f ;  /* 0x00581f0000057f89 */ /* 0x000e6800000e0000 */
[----:B0-----:R-:W0:Y:S06]  /*e0b0*/  SHFL.IDX PT, R6, R2, 0x2, 0x181f ;  /* 0x00581f0002067f89 */ /* 0x001e2c00000e0000 */
[----:B-1----:R-:W-:-:S05]  /*e0c0*/  @!P2 LEA R5, P4, R10, R5, 0x1 ;  /* 0x000000050a05a211 */ /* 0x002fca00078808ff */
[----:B0-----:R-:W-:-:S04]  /*e0d0*/  @!P2 IMAD.X R6, RZ, RZ, R6, P4 ;  /* 0x000000ffff06a224 */ /* 0x001fc800020e0606 */
[----:B------:R-:W-:Y:S02]  /*e0e0*/  @!P2 IMAD.MOV.U32 R7, RZ, RZ, R6 ;  /* 0x000000ffff07a224 */ /* 0x000fe400078e0006 */
[----:B------:R-:W-:Y:S02]  /*e0f0*/  @!P2 IMAD.MOV.U32 R6, RZ, RZ, R5 ;  /* 0x000000ffff06a224 */ /* 0x000fe400078e0005 */
[----:B------:R-:W-:-:S03]  /*e100*/  VIADD R5, R4, 0x30 ;  /* 0x0000003004057836 */ /* 0x000fc60000000000 */
        /* <DEDUP_REMOVED lines=38> */
[----:B------:R-:W-:Y:S04]  /*e370*/  SHFL.IDX PT, R0, R0, 0x7, 0x181f ;  /* 0x00f81f0000007f89 */ /* 0x000fe800000e0000 */
[----:B0-----:R-:W0:Y:S02]  /*e380*/  SHFL.IDX PT, R6, R2, 0x6, 0x181f ;  /* 0x00d81f0002067f89 */ /* 0x001e2400000e0000 */
[----:B-1----:R-:W-:-:S05]  /*e390*/  @!P2 LEA R5, P4, R10, R5, 0x1 ;  /* 0x000000050a05a211 */ /* 0x002fca00078808ff */
[----:B0-----:R-:W-:-:S04]  /*e3a0*/  @!P2 IMAD.X R6, RZ, RZ, R6, P4 ;  /* 0x000000ffff06a224 */ /* 0x001fc800020e0606 */
[----:B------:R-:W-:Y:S02]  /*e3b0*/  @!P2 IMAD.MOV.U32 R7, RZ, RZ, R6 ;  /* 0x000000ffff07a224 */ /* 0x000fe400078e0006 */
[----:B------:R-:W-:Y:S02]  /*e3c0*/  @!P2 IMAD.MOV.U32 R6, RZ, RZ, R5 ;  /* 0x000000ffff06a224 */ /* 0x000fe400078e0005 */
[----:B------:R1:W2:Y:S04]  /*e3d0*/  SHFL.IDX PT, R5, R2, 0x7, 0x181f ;  /* 0x00f81f0002057f89 */ /* 0x0002a800000e0000 */
[----:B------:R1:W-:Y:S04]  /*e3e0*/  @!P2 LDGSTS.E.BYPASS.LTC128B.128 [R9+0x18400], desc[UR60][R6.64], !P3 ;  /* 0x184000000609afae */ /* 0x0003e8000d901d7c */
[----:B------:R1:W-:Y:S04]  /*e3f0*/  @!P2 LDGSTS.E.BYPASS.LTC128B.128 [R9+0x1c400], desc[UR60][R6.64+0x80], !P0 ;  /* 0x1c4000800609afae */ /* 0x0003e8000c101d7c */
[----:B------:R1:W-:Y:S02]  /*e400*/  @!P2 LDGSTS.E.BYPASS.LTC128B.128 [R9+0x20400], desc[UR60][R6.64+0x100], !P1 ;  /* 0x204001000609afae */ /* 0x0003e4000c901d7c */
.L_x_346:
[----:B------:R-:W-:Y:S01]  /*e410*/  VIADD R4, R4, 0x70 ;  /* 0x0000007004047836 */ /* 0x000fe20000000000 */
[----:B------:R-:W-:Y:S04]  /*e420*/  BSSY B0, `(.L_x_234) ;  /* 0x000000b000007945 */ /* 0x000fe80003800000 */
[----:B------:R-:W-:-:S13]  /*e430*/  ISETP.GE.AND P2, PT, R4, R3, PT ;  /* 0x000000030400720c */ /* 0x000fda0003f46270 */
[----:B------:R-:W-:Y:S05]  /*e440*/  @P2 BRA `(.L_x_235) ;  /* 0x0000000000202947 */ /* 0x000fea0003800000 */
[----:B-1----:R-:W-:-:S05]  /*e450*/  LEA R2, P2, R10, R0, 0x1 ;  /* 0x000000000a027211 */ /* 0x002fca00078408ff */
[----:B--2---:R-:W-:-:S05]  /*e460*/  IMAD.X R3, RZ, RZ, R5, P2 ;  /* 0x000000ffff037224 */ /* 0x004fca00010e0605 */
[----:B------:R-:W-:Y:S01]  /*e470*/  @!PT LDS RZ, [RZ] ;  /* 0x00000000fffff984 */ /* 0x000fe20000000800 */
[----:B------:R-:W-:Y:S01]  /*e480*/  @!PT LDS RZ, [RZ] ;  /* 0x00000000fffff984 */ /* 0x000fe20000000800 */
[----:B------:R-:W-:Y:S01]  /*e490*/  @!PT LDS RZ, [RZ] ;  /* 0x00000000fffff984 */ /* 0x000fe20000000800 */
[----:B------:R3:W-:Y:S04]  /*e4a0*/  LDGSTS.E.BYPASS.LTC128B.128 [R9+0x18c00], desc[UR60][R2.64], !P3 ;  /* 0x18c0000002097fae */ /* 0x0007e8000d901d7c */
[----:B------:R3:W-:Y:S04]  /*e4b0*/  LDGSTS.E.BYPASS.LTC128B.128 [R9+0x1cc00], desc[UR60][R2.64+0x80], !P0 ;  /* 0x1cc0008002097fae */ /* 0x0007e8000c101d7c */
[----:B------:R3:W-:Y:S02]  /*e4c0*/  LDGSTS.E.BYPASS.LTC128B.128 [R9+0x20c00], desc[UR60][R2.64+0x100], !P1 ;  /* 0x20c0010002097fae */ /* 0x0007e4000c901d7c */
.L_x_235:
[----:B------:R-:W-:Y:S05]  /*e4d0*/  BSYNC B0 ;  /* 0x0000000000007941 */ /* 0x000fea0003800000 */
.L_x_234:
[----:B-1-3--:R-:W3:Y:S01]  /*e4e0*/  LDL R2, [R1+0x34] ;  /* 0x0000340001027983 */ /* 0x00aee20000100800 */
        /* <DEDUP_REMOVED lines=9> */
[----:B------:R-:W1:Y:S01]  /*e580*/  SYNCS.PHASECHK.TRANS64.TRYWAIT P0, [UR36+0x36820], R0 ;  /* 0x03682000ff0075a7 */ /* 0x000e620008000164 */
[----:B---3--:R-:W-:Y:S02]  /*e590*/  ISETP.GE.AND P1, PT, R2, 0x71, PT ;  /* 0x000000710200780c */ /* 0x008fe40003f26270 */
[----:B-1----:R-:W-:Y:S11]  /*e5a0*/  @!P0 BRA `(.L_x_237) ;  /* 0x0000003c00e88947 */ /* 0x002ff60003800000 */
.L_x_347:
[----:B------:R-:W-:Y:S05]  /*e5b0*/  BSYNC B0 ;  /* 0x0000000000007941 */ /* 0x000fea0003800000 */
.L_x_236:
[----:B------:R-:W-:Y:S05]  /*e5c0*/  @!P1 BRA `(.L_x_238) ;  /* 0x0000002400ac9947 */ /* 0x000fea0003800000 */
[----:B-1----:R-:W3:Y:S01]  /*e5d0*/  LDL R2, [R1+0x24] ;  /* 0x0000240001027983 */ /* 0x002ee20000100800 */
[----:B------:R-:W-:Y:S02]  /*e5e0*/  IMAD.MOV.U32 R0, RZ, RZ, 0x1 ;  /* 0x00000001ff007424 */ /* 0x000fe400078e00ff */
[----:B---3--:R-:W-:-:S05]  /*e5f0*/  IMAD.MOV R8, RZ, RZ, -R2 ;  /* 0x000000ffff087224 */ /* 0x008fca00078e0a02 */
[----:B------:R-:W-:-:S05]  /*e600*/  VIADDMNMX R8, R8, R0, 0xffffffff, !PT ;  /* 0xffffffff08087446 */ /* 0x000fca0007800100 */
[----:B------:R-:W-:-:S05]  /*e610*/  IMAD.IADD R0, R2, 0x1, R8 ;  /* 0x0000000102007824 */ /* 0x000fca00078e0208 */
[----:B------:R-:W-:-:S04]  /*e620*/  LOP3.LUT R0, R0, 0x1, RZ, 0xc0, !PT ;  /* 0x0000000100007812 */ /* 0x000fc800078ec0ff */
[----:B------:R-:W-:Y:S01]  /*e630*/  ISETP.NE.U32.AND P0, PT, R0, 0x1, PT ;  /* 0x000000010000780c */ /* 0x000fe20003f05070 */
[----:B------:R-:W-:-:S12]  /*e640*/  VIADD R0, R2, 0xfffffffe ;  /* 0xfffffffe02007836 */ /* 0x000fd80000000000 */
[----:B------:R-:W-:Y:S05]  /*e650*/  @P0 BRA `(.L_x_239) ;  /* 0x0000000c002c0947 */ /* 0x000fea0003800000 */
[----:B------:R-:W3:Y:S01]  /*e660*/  LDL R2, [R1] ;  /* 0x0000000001027983 */ /* 0x000ee20000100800 */
[----:B------:R-:W-:Y:S01]  /*e670*/  LOP3.LUT P2, RZ, R18, 0x8, RZ, 0xc0, !PT ;  /* 0x0000000812ff7812 */ /* 0x000fe2000784c0ff */
[----:B0-----:R-:W-:Y:S01]  /*e680*/  VIADD R7, R19, 0x1 ;  /* 0x0000000113077836 */ /* 0x001fe20000000000 */
[----:B------:R-:W-:Y:S04]  /*e690*/  BSSY B0, `(.L_x_240) ;  /* 0x00000c3000007945 */ /* 0x000fe80003800000 */
[----:B------:R-:W-:-:S04]  /*e6a0*/  ISETP.NE.AND P0, PT, R7, 0x2, PT ;  /* 0x000000020700780c */ /* 0x000fc80003f05270 */
[----:B------:R-:W-:Y:S02]  /*e6b0*/  SEL R9, RZ, 0x1, P0 ;  /* 0x00000001ff097807 */ /* 0x000fe40000000000 */
[----:B------:R-:W-:Y:S02]  /*e6c0*/  SEL R7, R7, RZ, P0 ;  /* 0x000000ff07077207 */ /* 0x000fe40000000000 */
[----:B---3--:R-:W-:Y:S01]  /*e6d0*/  LOP3.LUT R9, R2, R9, RZ, 0x3c, !PT ;  /* 0x0000000902097212 */ /* 0x008fe200078e3cff */
[----:B------:R-:W-:Y:S06]  /*e6e0*/  @!P2 BRA `(.L_x_241) ;  /* 0x0000000800f4a947 */ /* 0x000fec0003800000 */
[----:B------:R-:W-:Y:S01]  /*e6f0*/  LOP3.LUT P2, RZ, R18, 0x4, RZ, 0xc0, !PT ;  /* 0x0000000412ff7812 */ /* 0x000fe2000784c0ff */
[----:B------:R-:W-:-:S12]  /*e700*/  IMAD.MOV.U32 R4, RZ, RZ, R17 ;  /* 0x000000ffff047224 */ /* 0x000fd800078e0011 */
[----:B------:R-:W-:Y:S05]  /*e710*/  @!P2 BRA `(.L_x_242) ;  /* 0x000000000050a947 */ /* 0x000fea0003800000 */
[----:B------:R-:W3:Y:S01]  /*e720*/  LDL R10, [R1+0xc] ;  /* 0x00000c00010a7983 */ /* 0x000ee20000100800 */
[----:B--2---:R-:W0:Y:S01]  /*e730*/  LDC R5, c[0x0][0x43c] ;  /* 0x00010f00ff057b82 */ /* 0x004e220000000800 */
[----:B------:R-:W-:Y:S02]  /*e740*/  ULDC.64 UR4, c[0x0][0x428] ;  /* 0x00010a0000047ab9 */ /* 0x000fe40000000a00 */
[----:B------:R-:W2:Y:S01]  /*e750*/  LDL R6, [R1+0x8] ;  /* 0x0000080001067983 */ /* 0x000ea20000100800 */
[----:B0-----:R-:W-:-:S13]  /*e760*/  ISETP.NE.AND P0, PT, R5, 0x1, PT ;  /* 0x000000010500780c */ /* 0x001fda0003f05270 */
[----:B------:R-:W0:Y:S02]  /*e770*/  @P0 LDC.64 R2, c[0x0][0x440] ;  /* 0x00011000ff020b82 */ /* 0x000e240000000a00 */
[----:B0-----:R-:W-:-:S04]  /*e780*/  @P0 IMAD.HI.U32 R4, R0, R2, RZ ;  /* 0x0000000200040227 */ /* 0x001fc800078e00ff */
[----:B------:R-:W-:Y:S01]  /*e790*/  IMAD.MOV.U32 R2, RZ, RZ, R0 ;  /* 0x000000ffff027224 */ /* 0x000fe200078e0000 */
[----:B------:R-:W-:-:S05]  /*e7a0*/  @P0 SHF.R.U32.HI R2, RZ, R3, R4 ;  /* 0x00000003ff020219 */ /* 0x000fca0000011604 */
[----:B------:R-:W-:-:S04]  /*e7b0*/  IMAD.MOV R3, RZ, RZ, -R2 ;  /* 0x000000ffff037224 */ /* 0x000fc800078e0a02 */
[----:B------:R-:W-:Y:S01]  /*e7c0*/  IMAD R0, R5, R3, R0 ;  /* 0x0000000305007224 */ /* 0x000fe200078e0200 */
[----:B------:R-:W-:Y:S01]  /*e7d0*/  SHF.R.S32.HI R3, RZ, 0x1f, R2 ;  /* 0x0000001fff037819 */ /* 0x000fe20000011402 */
[----:B---3--:R-:W-:-:S04]  /*e7e0*/  IMAD R4, R10, UR4, RZ ;  /* 0x000000040a047c24 */ /* 0x008fc8000f8e02ff */
[C---:B--2---:R-:W-:Y:S02]  /*e7f0*/  IMAD R4, R6.reuse, UR5, R4 ;  /* 0x0000000506047c24 */ /* 0x044fe4000f8e0204 */
[----:B------:R-:W-:Y:S01]  /*e800*/  IMAD.WIDE.U32 R2, R6, UR4, R2 ;  /* 0x0000000406027c25 */ /* 0x000fe2000f8e0002 */
[----:B------:R-:W-:-:S03]  /*e810*/  ULDC.64 UR4, c[0x0][0x418] ;  /* 0x0001060000047ab9 */ /* 0x000fc60000000a00 */
[----:B------:R-:W-:Y:S01]  /*e820*/  IMAD.IADD R3, R4, 0x1, R3 ;  /* 0x0000000104037824 */ /* 0x000fe200078e0203 */
[----:B------:R-:W-:-:S04]  /*e830*/  LEA R4, P0, R2, UR4, 0x2 ;  /* 0x0000000402047c11 */ /* 0x000fc8000f8010ff */
[----:B------:R-:W-:-:S05]  /*e840*/  LEA.HI.X R5, R2, UR5, R3, 0x2, P0 ;  /* 0x0000000502057c11 */ /* 0x000fca00080f1403 */
[----:B------:R0:W5:Y:S04]  /*e850*/  LDG.E R4, desc[UR60][R4.64] ;  /* 0x0000003c04047981 */ /* 0x000168000c1e1900 */
.L_x_242:
[----:B------:R-:W-:Y:S01]  /*e860*/  LEA R3, R7, UR36, 0x3 ;  /* 0x0000002407037c11 */ /* 0x000fe2000f8e18ff */
[----:B------:R-:W-:Y:S01]  /*e870*/  BSSY B1, `(.L_x_243) ;  /* 0x0000004000017945 */ /* 0x000fe20003800000 */
[----:B------:R-:W-:-:S04]  /*e880*/  SHF.L.U32 R2, R9, 0x1f, RZ ;  /* 0x0000001f09027819 */ /* 0x000fc800000006ff */
[----:B------:R-:W1:Y:S02]  /*e890*/  SYNCS.PHASECHK.TRANS64.TRYWAIT P0, [R3+URZ+0x36840], R2 ;  /* 0x03684002030075a7 */ /* 0x000e64000800017f */
[----:B-1----:R-:W-:Y:S05]  /*e8a0*/  @!P0 BRA `(.L_x_244) ;  /* 0x0000003c00408947 */ /* 0x002fea0003800000 */
.L_x_348:
[----:B------:R-:W-:Y:S05]  /*e8b0*/  BSYNC B1 ;  /* 0x0000000000017941 */ /* 0x000fea0003800000 */
.L_x_243:
[----:B0-2---:R-:W2:Y:S01]  /*e8c0*/  LDL R5, [R1+0x18] ;  /* 0x0000180001057983 */ /* 0x005ea20000100800 */
[----:B------:R-:W0:Y:S02]  /*e8d0*/  S2R R6, SR_TID.X ;  /* 0x0000000000067919 */ /* 0x000e240000002100 */
[----:B0-----:R-:W-:-:S04]  /*e8e0*/  LOP3.LUT R6, R6, 0x7f, RZ, 0xc0, !PT ;  /* 0x0000007f06067812 */ /* 0x001fc800078ec0ff */
[----:B------:R-:W-:-:S13]  /*e8f0*/  ISETP.NE.AND P0, PT, R6, RZ, PT ;  /* 0x000000ff0600720c */ /* 0x000fda0003f05270 */
[----:B-1----:R-:W-:-:S04]  /*e900*/  @!P0 IMAD.MOV.U32 R2, RZ, RZ, 0xa800 ;  /* 0x0000a800ff028424 */ /* 0x002fc800078e00ff */
[----:B------:R2:W-:Y:S02]  /*e910*/  @!P0 SYNCS.ARRIVE.TRANS64 RZ, [R3+URZ+0x36830], R2 ;  /* 0x0368300203ff89a7 */ /* 0x0005e4000800003f */
[----:B--2---:R-:W-:-:S04]  /*e920*/  PRMT R2, R5, 0x9910, RZ ;  /* 0x0000991005027816 */ /* 0x004fc800000000ff */
[----:B------:R-:W-:-:S13]  /*e930*/  ISETP.NE.AND P1, PT, R2, 0x2, PT ;  /* 0x000000020200780c */ /* 0x000fda0003f25270 */
[----:B------:R-:W-:Y:S05]  /*e940*/  @P1 BRA `(.L_x_245) ;  /* 0x0000000000041947 */ /* 0x000fea0003800000 */
[----:B------:R-:W-:Y:S01]  /*e950*/  BPT.TRAP 0x1 ;  /* 0x000000040000795c */ /* 0x000fe20000300000 */
.L_x_245:
[----:B------:R-:W-:Y:S01]  /*e960*/  LOP3.LUT P0, RZ, R18, 0x2, RZ, 0xc0, !PT ;  /* 0x0000000212ff7812 */ /* 0x000fe2000780c0ff */
[----:B------:R-:W-:-:S12]  /*e970*/  BSSY B1, `(.L_x_246) ;  /* 0x0000003000017945 */ /* 0x000fd80003800000 */
[----:B------:R-:W-:Y:S05]  /*e980*/  @P0 BRA `(.L_x_247) ;  /* 0x0000000000040947 */ /* 0x000fea0003800000 */
[----:B------:R-:W-:Y:S01]  /*e990*/  BPT.TRAP 0x1 ;  /* 0x000000040000795c */ /* 0x000fe20000300000 */
.L_x_247:
[----:B------:R-:W-:Y:S05]  /*e9a0*/  BSYNC B1 ;  /* 0x0000000000017941 */ /* 0x000fea0003800000 */
.L_x_246:
[----:B------:R-:W0:Y:S01]  /*e9b0*/  S2R R2, SR_CgaCtaId ;  /* 0x0000000000027919 */ /* 0x000e220000008800 */
[----:B------:R-:W-:Y:S01]  /*e9c0*/  IMAD.MOV.U32 R10, RZ, RZ, RZ ;  /* 0x000000ffff0a7224 */ /* 0x000fe200078e00ff */
[----:B------:R-:W-:Y:S01]  /*e9d0*/  UIADD3 UR4, UP0, UR38, 0x370, URZ ;  /* 0x0000037026047890 */ /* 0x000fe2000ff1e03f */
[----:B------:R-:W-:Y:S01]  /*e9e0*/  PLOP3.LUT P0, PT, PT, PT, PT, 0x80, 0x0 ;  /* 0x000000000000781c */ /* 0x000fe20003f0f070 */
[----:B------:R-:W-:Y:S01]  /*e9f0*/  VIADD R3, R3, 0x36830 ;  /* 0x0003683003037836 */ /* 0x000fe20000000000 */
[----:B------:R-:W-:Y:S01]  /*ea00*/  UMOV UR6, 0x30000 ;  /* 0x0003000000067882 */ /* 0x000fe20000000000 */
[----:B------:R-:W-:Y:S01]  /*ea10*/  R2UR UR10, R10 ;  /* 0x000000000a0a72ca */ /* 0x000fe200000e0000 */
[----:B------:R-:W-:Y:S01]  /*ea20*/  UIADD3.X UR5, URZ, UR39, URZ, UP0, !UPT ;  /* 0x000000273f057290 */ /* 0x000fe200087fe43f */
[----:B------:R-:W-:Y:S01]  /*ea30*/  UMOV UR14, 0x0 ;  /* 0x00000000000e7882 */ /* 0x000fe20000000000 */
[----:B------:R-:W-:Y:S01]  /*ea40*/  UMOV UR15, 0x14f00000 ;  /* 0x14f00000000f7882 */ /* 0x000fe20000000000 */
[----:B0-----:R-:W-:-:S05]  /*ea50*/  LOP3.LUT R2, R2, 0x1, RZ, 0xc0, !PT ;  /* 0x0000000102027812 */ /* 0x001fca00078ec0ff */
[----:B------:R-:W-:-:S04]  /*ea60*/  IMAD R2, R2, 0xe00, RZ ;  /* 0x00000e0002027824 */ /* 0x000fc800078e02ff */
[----:B------:R-:W-:Y:S02]  /*ea70*/  IMAD R6, R7, 0x5400, R2 ;  /* 0x0000540007067824 */ /* 0x000fe400078e0202 */
[----:B------:R-:W0:Y:S03]  /*ea80*/  S2R R2, SR_CgaCtaId ;  /* 0x0000000000027919 */ /* 0x000e260000008800 */
[----:B------:R-:W-:-:S05]  /*ea90*/  LEA R6, R6, UR36, 0x1 ;  /* 0x0000002406067c11 */ /* 0x000fca000f8e08ff */
[----:B------:R-:W-:Y:S01]  /*eaa0*/  VIADD R5, R6, 0x21400 ;  /* 0x0002140006057836 */ /* 0x000fe20000000000 */
[----:B0-----:R-:W-:-:S05]  /*eab0*/  LOP3.LUT R2, R2, 0x1, RZ, 0xc0, !PT ;  /* 0x0000000102027812 */ /* 0x001fca00078ec0ff */
[----:B------:R-:W-:-:S04]  /*eac0*/  IMAD R2, R2, 0x38, RZ ;  /* 0x0000003802027824 */ /* 0x000fc800078e02ff */
[----:B------:R-:W-:-:S07]  /*ead0*/  IMAD R2, R0, 0x70, R2 ;  /* 0x0000007000027824 */ /* 0x000fce00078e0202 */
.L_x_248:
        /* <DEDUP_REMOVED lines=8> */
[----:B------:R0:W-:Y:S02]  /*eb60*/  UTMALDG.4D.MULTICAST [UR8], [UR4], UR6, desc[UR14] ;  /* 0x00000e08040073b4 */ /* 0x0001e40008019806 */
[----:B0-----:R-:W-:Y:S05]  /*eb70*/  @P0 BRA.U.ANY `(.L_x_248) ;  /* 0xfffffffd00d80947 */ /* 0x001fea000393ffff */
[----:B------:R-:W-:Y:S01]  /*eb80*/  IMAD.MOV.U32 R12, RZ, RZ, 0x40 ;  /* 0x00000040ff0c7424 */ /* 0x000fe200078e00ff */
[----:B------:R-:W-:Y:S01]  /*eb90*/  PLOP3.LUT P0, PT, PT, PT, PT, 0x80, 0x0 ;  /* 0x000000000000781c */ /* 0x000fe20003f0f070 */
[----:B------:R-:W-:Y:S01]  /*eba0*/  VIADD R5, R6, 0x24c00 ;  /* 0x00024c0006057836 */ /* 0x000fe20000000000 */
[----:B------:R-:W-:Y:S01]  /*ebb0*/  UMOV UR6, 0x30000 ;  /* 0x0003000000067882 */ /* 0x000fe20000000000 */
[----:B------:R-:W-:Y:S01]  /*ebc0*/  UMOV UR14, 0x0 ;  /* 0x00000000000e7882 */ /* 0x000fe20000000000 */
[----:B------:R-:W-:Y:S01]  /*ebd0*/  R2UR UR10, R12 ;  /* 0x000000000c0a72ca */ /* 0x000fe200000e0000 */
[----:B------:R-:W-:-:S14]  /*ebe0*/  UMOV UR15, 0x14f00000 ;  /* 0x14f00000000f7882 */ /* 0x000fdc0000000000 */
.L_x_249:
        /* <DEDUP_REMOVED lines=17> */
.L_x_250:
        /* <DEDUP_REMOVED lines=10> */
[----:B------:R-:W2:Y:S01]  /*eda0*/  LDL.LU R5, [R1] ;  /* 0x0000000001057983 */ /* 0x000ea20000300800 */
[----:B------:R-:W-:Y:S01]  /*edb0*/  LEA R2, R19, UR36, 0x3 ;  /* 0x0000002413027c11 */ /* 0x000fe2000f8e18ff */
[----:B------:R-:W-:Y:S01]  /*edc0*/  BSSY B1, `(.L_x_251) ;  /* 0x0000004000017945 */ /* 0x000fe20003800000 */
[----:B--2---:R-:W-:-:S04]  /*edd0*/  SHF.L.U32 R3, R5, 0x1f, RZ ;  /* 0x0000001f05037819 */ /* 0x004fc800000006ff */
[----:B------:R-:W0:Y:S02]  /*ede0*/  SYNCS.PHASECHK.TRANS64.TRYWAIT P0, [R2+URZ+0x36860], R3 ;  /* 0x03686003020075a7 */ /* 0x000e24000800017f */
[----:B0-----:R-:W-:Y:S05]  /*edf0*/  @!P0 BRA `(.L_x_252) ;  /* 0x0000003800008947 */ /* 0x001fea0003800000 */
.L_x_349:
[----:B------:R-:W-:Y:S05]  /*ee00*/  BSYNC B1 ;  /* 0x0000000000017941 */ /* 0x000fea0003800000 */
.L_x_251:
[----:B------:R-:W1:Y:S02]  /*ee10*/  S2R R5, SR_TID.X ;  /* 0x0000000000057919 */ /* 0x000e640000002100 */
[----:B-1----:R-:W-:-:S04]  /*ee20*/  LOP3.LUT R5, R5, 0x7f, RZ, 0xc0, !PT ;  /* 0x0000007f05057812 */ /* 0x002fc800078ec0ff */
[----:B------:R-:W-:-:S13]  /*ee30*/  ISETP.NE.AND P0, PT, R5, RZ, PT ;  /* 0x000000ff0500720c */ /* 0x000fda0003f05270 */
[----:B0-----:R-:W-:-:S04]  /*ee40*/  @!P0 IMAD.MOV.U32 R3, RZ, RZ, 0xa800 ;  /* 0x0000a800ff038424 */ /* 0x001fc800078e00ff */
[----:B------:R0:W-:Y:S01]  /*ee50*/  @!P0 SYNCS.ARRIVE.TRANS64 RZ, [R2+URZ+0x36850], R3 ;  /* 0x0368500302ff89a7 */ /* 0x0001e2000800003f */
[----:B------:R-:W-:Y:S05]  /*ee60*/  @P1 BRA `(.L_x_253) ;  /* 0x0000000000041947 */ /* 0x000fea0003800000 */
[----:B------:R-:W-:Y:S01]  /*ee70*/  BPT.TRAP 0x1 ;  /* 0x000000040000795c */ /* 0x000fe20000300000 */
.L_x_253:
[----:B------:R-:W-:Y:S01]  /*ee80*/  LOP3.LUT P0, RZ, R18, 0x2, RZ, 0xc0, !PT ;  /* 0x0000000212ff7812 */ /* 0x000fe2000780c0ff */
[----:B------:R-:W-:-:S12]  /*ee90*/  BSSY B1, `(.L_x_254) ;  /* 0x0000003000017945 */ /* 0x000fd80003800000 */
[----:B------:R-:W-:Y:S05]  /*eea0*/  @P0 BRA `(.L_x_255) ;  /* 0x0000000000040947 */ /* 0x000fea0003800000 */
[----:B------:R-:W-:Y:S01]  /*eeb0*/  BPT.TRAP 0x1 ;  /* 0x000000040000795c */ /* 0x000fe20000300000 */
.L_x_255:
[----:B------:R-:W-:Y:S05]  /*eec0*/  BSYNC B1 ;  /* 0x0000000000017941 */ /* 0x000fea0003800000 */
.L_x_254:
[----:B------:R-:W2:Y:S01]  /*eed0*/  LDL.LU R5, [R1+0x4] ;  /* 0x0000040001057983 */ /* 0x000ea20000300800 */
[----:B0-----:R-:W0:Y:S01]  /*eee0*/  S2R R3, SR_CgaCtaId ;  /* 0x0000000000037919 */ /* 0x001e220000008800 */
[----:B------:R-:W1:Y:S01]  /*eef0*/  S2R R6, SR_CgaCtaId ;  /* 0x0000000000067919 */ /* 0x000e620000008800 */
[----:B------:R-:W-:Y:S01]  /*ef00*/  R2UR UR10, R10 ;  /* 0x000000000a0a72ca */ /* 0x000fe200000e0000 */
[----:B------:R-:W-:Y:S01]  /*ef10*/  UIADD3 UR4, UP0, UR38, 0x470, URZ ;  /* 0x0000047026047890 */ /* 0x000fe2000ff1e03f */
[----:B------:R-:W-:Y:S01]  /*ef20*/  PLOP3.LUT P0, PT, PT, PT, PT, 0x80, 0x0 ;  /* 0x000000000000781c */ /* 0x000fe20003f0f070 */
[----:B------:R-:W-:Y:S01]  /*ef30*/  VIADD R2, R2, 0x36850 ;  /* 0x0003685002027836 */ /* 0x000fe20000000000 */
[----:B------:R-:W-:Y:S01]  /*ef40*/  UMOV UR6, 0x30000 ;  /* 0x0003000000067882 */ /* 0x000fe20000000000 */
[----:B------:R-:W-:Y:S01]  /*ef50*/  UIADD3.X UR5, URZ, UR39, URZ, UP0, !UPT ;  /* 0x000000273f057290 */ /* 0x000fe200087fe43f */
[----:B0-----:R-:W-:-:S05]  /*ef60*/  LOP3.LUT R3, R3, 0x1, RZ, 0xc0, !PT ;  /* 0x0000000103037812 */ /* 0x001fca00078ec0ff */
[----:B------:R-:W-:Y:S01]  /*ef70*/  IMAD R3, R3, 0xe00, RZ ;  /* 0x00000e0003037824 */ /* 0x000fe200078e02ff */
[----:B-1----:R-:W-:-:S03]  /*ef80*/  LOP3.LUT R6, R6, 0x1, RZ, 0xc0, !PT ;  /* 0x0000000106067812 */ /* 0x002fc600078ec0ff */
[----:B------:R-:W-:Y:S02]  /*ef90*/  IMAD R3, R19, 0x5400, R3 ;  /* 0x0000540013037824 */ /* 0x000fe400078e0203 */
[----:B------:R-:W-:-:S03]  /*efa0*/  IMAD R6, R6, 0x38, RZ ;  /* 0x0000003806067824 */ /* 0x000fc600078e02ff */
[----:B------:R-:W-:Y:S01]  /*efb0*/  LEA R3, R3, UR36, 0x1 ;  /* 0x0000002403037c11 */ /* 0x000fe2000f8e08ff */
[----:B------:R-:W-:Y:S01]  /*efc0*/  UMOV UR14, 0x0 ;  /* 0x00000000000e7882 */ /* 0x000fe20000000000 */
[----:B------:R-:W-:Y:S01]  /*efd0*/  UMOV UR15, 0x14f00000 ;  /* 0x14f00000000f7882 */ /* 0x000fe20000000000 */
[----:B--2---:R-:W-:Y:S02]  /*efe0*/  IMAD R5, R5, 0x70, R6 ;  /* 0x0000007005057824 */ /* 0x004fe400078e0206 */
[----:B------:R-:W-:-:S07]  /*eff0*/  VIADD R6, R3, 0x400 ;  /* 0x0000040003067836 */ /* 0x000fce0000000000 */
.L_x_256:
        /* <DEDUP_REMOVED lines=10> */
[----:B------:R-:W-:Y:S01]  /*f0a0*/  R2UR UR10, R12 ;  /* 0x000000000c0a72ca */ /* 0x000fe200000e0000 */
[----:B------:R-:W-:Y:S01]  /*f0b0*/  VIADD R6, R3, 0x3c00 ;  /* 0x00003c0003067836 */ /* 0x000fe20000000000 */
[----:B------:R-:W-:Y:S01]  /*f0c0*/  PLOP3.LUT P0, PT, PT, PT, PT, 0x80, 0x0 ;  /* 0x000000000000781c */ /* 0x000fe20003f0f070 */
[----:B------:R-:W-:Y:S01]  /*f0d0*/  UMOV UR6, 0x30000 ;  /* 0x0003000000067882 */ /* 0x000fe20000000000 */
[----:B------:R-:W-:Y:S01]  /*f0e0*/  UMOV UR14, 0x0 ;  /* 0x00000000000e7882 */ /* 0x000fe20000000000 */
[----:B------:R-:W-:-:S10]  /*f0f0*/  UMOV UR15, 0x14f00000 ;  /* 0x14f00000000f7882 */ /* 0x000fd40000000000 */
.L_x_257:
        /* <DEDUP_REMOVED lines=16> */
.L_x_258:
        /* <DEDUP_REMOVED lines=10> */
[----:B------:R0:W-:Y:S01]  /*f2a0*/  STL [R1+0x4], R0 ;  /* 0x0000040001007387 */ /* 0x0001e20000100800 */
[----:B------:R-:W-:-:S07]  /*f2b0*/  IMAD.MOV.U32 R17, RZ, RZ, R4 ;  /* 0x000000ffff117224 */ /* 0x000fce00078e0004 */
.L_x_241:
[----:B------:R-:W-:Y:S05]  /*f2c0*/  BSYNC B0 ;  /* 0x0000000000007941 */ /* 0x000fea0003800000 */
.L_x_240:
[----:B0-----:R-:W3:Y:S01]  /*f2d0*/  LDL.LU R0, [R1+0x24] ;  /* 0x0000240001007983 */ /* 0x001ee20000300800 */
[----:B------:R-:W-:-:S03]  /*f2e0*/  MOV R19, R7 ;  /* 0x0000000700137202 */ /* 0x000fc60000000f00 */
[----:B------:R1:W-:Y:S02]  /*f2f0*/  STL [R1], R9 ;  /* 0x0000000901007387 */ /* 0x0003e40000100800 */
[----:B-1-3--:R-:W-:-:S07]  /*f300*/  VIADD R0, R0, 0xfffffffd ;  /* 0xfffffffd00007836 */ /* 0x00afce0000000000 */
.L_x_239:
[----:B------:R-:W3:Y:S01]  /*f310*/  LDL.LU R2, [R1+0x20] ;  /* 0x0000200001027983 */ /* 0x000ee20000300800 */
[----:B------:R-:W-:Y:S01]  /*f320*/  IMAD.MOV R8, RZ, RZ, -R8 ;  /* 0x000000ffff087224 */ /* 0x000fe200078e0a08 */
[----:B------:R-:W-:Y:S04]  /*f330*/  BSSY B0, `(.L_x_238) ;  /* 0x0000194000007945 */ /* 0x000fe80003800000 */
[----:B---3--:R-:W-:-:S13]  /*f340*/  ISETP.NE.AND P0, PT, R2, R8, PT ;  /* 0x000000080200720c */ /* 0x008fda0003f05270 */
[----:B------:R-:W-:Y:S05]  /*f350*/  @!P0 BRA `(.L_x_259) ;  /* 0x0000001800448947 */ /* 0x000fea0003800000 */
[----:B0-----:R-:W-:-:S07]  /*f360*/  IMAD.MOV.U32 R6, RZ, RZ, R17 ;  /* 0x000000ffff067224 */ /* 0x001fce00078e0011 */
.L_x_298:
[----:B------:R-:W3:Y:S01]  /*f370*/  LDL R2, [R1] ;  /* 0x0000000001027983 */ /* 0x000ee20000100800 */
[----:B------:R-:W-:Y:S01]  /*f380*/  LOP3.LUT P1, RZ, R18, 0x8, RZ, 0xc0, !PT ;  /* 0x0000000812ff7812 */ /* 0x000fe2000782c0ff */
[----:B------:R-:W-:Y:S01]  /*f390*/  VIADD R4, R19, 0x1 ;  /* 0x0000000113047836 */ /* 0x000fe20000000000 */
[----:B------:R-:W-:Y:S04]  /*f3a0*/  BSSY B1, `(.L_x_260) ;  /* 0x00000c3000017945 */ /* 0x000fe80003800000 */
[----:B------:R-:W-:-:S04]  /*f3b0*/  ISETP.NE.AND P0, PT, R4, 0x2, PT ;  /* 0x000000020400780c */ /* 0x000fc80003f05270 */
[----:B--2---:R-:W-:Y:S02]  /*f3c0*/  SEL R5, RZ, 0x1, P0 ;  /* 0x00000001ff057807 */ /* 0x004fe40000000000 */
[----:B------:R-:W-:Y:S02]  /*f3d0*/  SEL R4, R4, RZ, P0 ;  /* 0x000000ff04047207 */ /* 0x000fe40000000000 */
[----:B---3--:R-:W-:Y:S01]  /*f3e0*/  LOP3.LUT R5, R2, R5, RZ, 0x3c, !PT ;  /* 0x0000000502057212 */ /* 0x008fe200078e3cff */
[----:B01----:R-:W-:Y:S06]  /*f3f0*/  @!P1 BRA `(.L_x_261) ;  /* 0x0000000800f49947 */ /* 0x003fec0003800000 */
[----:B------:R-:W-:Y:S01]  /*f400*/  LOP3.LUT P1, RZ, R18, 0x4, RZ, 0xc0, !PT ;  /* 0x0000000412ff7812 */ /* 0x000fe2000782c0ff */
[----:B------:R-:W-:-:S12]  /*f410*/  IMAD.MOV.U32 R8, RZ, RZ, R0 ;  /* 0x000000ffff087224 */ /* 0x000fd800078e0000 */
[----:B------:R-:W-:Y:S05]  /*f420*/  @!P1 BRA `(.L_x_262) ;  /* 0x0000000000509947 */ /* 0x000fea0003800000 */
[----:B------:R-:W2:Y:S01]  /*f430*/  LDL R10, [R1+0xc] ;  /* 0x00000c00010a7983 */ /* 0x000ea20000100800 */
[----:B------:R-:W0:Y:S01]  /*f440*/  LDC R7, c[0x0][0x43c] ;  /* 0x00010f00ff077b82 */ /* 0x000e220000000800 */
[----:B------:R-:W-:Y:S02]  /*f450*/  ULDC.64 UR4, c[0x0][0x428] ;  /* 0x00010a0000047ab9 */ /* 0x000fe40000000a00 */
[----:B------:R-:W3:Y:S01]  /*f460*/  LDL R9, [R1+0x8] ;  /* 0x0000080001097983 */ /* 0x000ee20000100800 */
[----:B0-----:R-:W-:-:S13]  /*f470*/  ISETP.NE.AND P0, PT, R7, 0x1, PT ;  /* 0x000000010700780c */ /* 0x001fda0003f05270 */
[----:B------:R-:W0:Y:S02]  /*f480*/  @P0 LDC.64 R2, c[0x0][0x440] ;  /* 0x00011000ff020b82 */ /* 0x000e240000000a00 */
[----:B0-----:R-:W-:-:S04]  /*f490*/  @P0 IMAD.HI.U32 R6, R0, R2, RZ ;  /* 0x0000000200060227 */ /* 0x001fc800078e00ff */
[----:B------:R-:W-:Y:S01]  /*f4a0*/  IMAD.MOV.U32 R2, RZ, RZ, R0 ;  /* 0x000000ffff027224 */ /* 0x000fe200078e0000 */
[----:B------:R-:W-:-:S04]  /*f4b0*/  @P0 SHF.R.U32.HI R2, RZ, R3, R6 ;  /* 0x00000003ff020219 */ /* 0x000fc80000011606 */
[--C-:B------:R-:W-:Y:S01]  /*f4c0*/  SHF.R.S32.HI R3, RZ, 0x1f, R2.reuse ;  /* 0x0000001fff037819 */ /* 0x100fe20000011402 */
[----:B------:R-:W-:-:S04]  /*f4d0*/  IMAD.MOV R8, RZ, RZ, -R2 ;  /* 0x000000ffff087224 */ /* 0x000fc800078e0a02 */
[----:B------:R-:W-:Y:S02]  /*f4e0*/  IMAD R8, R7, R8, R0 ;  /* 0x0000000807087224 */ /* 0x000fe400078e0200 */
[----:B--2---:R-:W-:-:S04]  /*f4f0*/  IMAD R6, R10, UR4, RZ ;  /* 0x000000040a067c24 */ /* 0x004fc8000f8e02ff */
[C---:B---3--:R-:W-:Y:S02]  /*f500*/  IMAD R6, R9.reuse, UR5, R6 ;  /* 0x0000000509067c24 */ /* 0x048fe4000f8e0206 */
[----:B------:R-:W-:Y:S01]  /*f510*/  IMAD.WIDE.U32 R2, R9, UR4, R2 ;  /* 0x0000000409027c25 */ /* 0x000fe2000f8e0002 */
[----:B------:R-:W-:-:S03]  /*f520*/  ULDC.64 UR4, c[0x0][0x418] ;  /* 0x0001060000047ab9 */ /* 0x000fc60000000a00 */
[----:B------:R-:W-:Y:S01]  /*f530*/  IMAD.IADD R3, R6, 0x1, R3 ;  /* 0x0000000106037824 */ /* 0x000fe200078e0203 */
[----:B------:R-:W-:-:S04]  /*f540*/  LEA R6, P0, R2, UR4, 0x2 ;  /* 0x0000000402067c11 */ /* 0x000fc8000f8010ff */
[----:B------:R-:W-:-:S05]  /*f550*/  LEA.HI.X R7, R2, UR5, R3, 0x2, P0 ;  /* 0x0000000502077c11 */ /* 0x000fca00080f1403 */
[----:B------:R0:W5:Y:S04]  /*f560*/  LDG.E R6, desc[UR60][R6.64] ;  /* 0x0000003c06067981 */ /* 0x000168000c1e1900 */
.L_x_262:
[----:B------:R-:W-:Y:S01]  /*f570*/  LEA R3, R4, UR36, 0x3 ;  /* 0x0000002404037c11 */ /* 0x000fe2000f8e18ff */
[----:B------:R-:W-:Y:S01]  /*f580*/  BSSY B2, `(.L_x_263) ;  /* 0x0000004000027945 */ /* 0x000fe20003800000 */
[----:B------:R-:W-:-:S04]  /*f590*/  SHF.L.U32 R2, R5, 0x1f, RZ ;  /* 0x0000001f05027819 */ /* 0x000fc800000006ff */
[----:B------:R-:W1:Y:S02]  /*f5a0*/  SYNCS.PHASECHK.TRANS64.TRYWAIT P0, [R3+URZ+0x36840], R2 ;  /* 0x03684002030075a7 */ /* 0x000e64000800017f */
[----:B-1----:R-:W-:Y:S05]  /*f5b0*/  @!P0 BRA `(.L_x_264) ;  /* 0x0000003000248947 */ /* 0x002fea0003800000 */
.L_x_350:
[----:B------:R-:W-:Y:S05]  /*f5c0*/  BSYNC B2 ;  /* 0x0000000000027941 */ /* 0x000fea0003800000 */
.L_x_263:
[----:B0-----:R-:W2:Y:S01]  /*f5d0*/  LDL R7, [R1+0x18] ;  /* 0x0000180001077983 */ /* 0x001ea20000100800 */
        /* <DEDUP_REMOVED lines=9> */
.L_x_265:
[----:B------:R-:W-:Y:S01]  /*f670*/  LOP3.LUT P0, RZ, R18, 0x2, RZ, 0xc0, !PT ;  /* 0x0000000212ff7812 */ /* 0x000fe2000780c0ff */
[----:B------:R-:W-:-:S12]  /*f680*/  BSSY B2, `(.L_x_266) ;  /* 0x0000003000027945 */ /* 0x000fd80003800000 */
[----:B------:R-:W-:Y:S05]  /*f690*/  @P0 BRA `(.L_x_267) ;  /* 0x0000000000040947 */ /* 0x000fea0003800000 */
[----:B------:R-:W-:Y:S01]  /*f6a0*/  BPT.TRAP 0x1 ;  /* 0x000000040000795c */ /* 0x000fe20000300000 */
.L_x_267:
[----:B------:R-:W-:Y:S05]  /*f6b0*/  BSYNC B2 ;  /* 0x0000000000027941 */ /* 0x000fea0003800000 */
.L_x_266:
        /* <DEDUP_REMOVED lines=19> */
.L_x_268:
        /* <DEDUP_REMOVED lines=17> */
.L_x_269:
        /* <DEDUP_REMOVED lines=17> */
.L_x_270:
        /* <DEDUP_REMOVED lines=16> */
.L_x_351:
[----:B------:R-:W-:Y:S05]  /*fb10*/  BSYNC B2 ;  /* 0x0000000000027941 */ /* 0x000fea0003800000 */
.L_x_271:
[----:B------:R-:W1:Y:S02]  /*fb20*/  S2R R7, SR_TID.X ;  /* 0x0000000000077919 */ /* 0x000e640000002100 */
[----:B-1----:R-:W-:-:S04]  /*fb30*/  LOP3.LUT R7, R7, 0x7f, RZ, 0xc0, !PT ;  /* 0x0000007f07077812 */ /* 0x002fc800078ec0ff */
[----:B------:R-:W-:-:S13]  /*fb40*/  ISETP.NE.AND P0, PT, R7, RZ, PT ;  /* 0x000000ff0700720c */ /* 0x000fda0003f05270 */
[----:B0-----:R-:W-:-:S04]  /*fb50*/  @!P0 IMAD.MOV.U32 R3, RZ, RZ, 0xa800 ;  /* 0x0000a800ff038424 */ /* 0x001fc800078e00ff */
[----:B------:R0:W-:Y:S01]  /*fb60*/  @!P0 SYNCS.ARRIVE.TRANS64 RZ, [R2+URZ+0x36850], R3 ;  /* 0x0368500302ff89a7 */ /* 0x0001e2000800003f */
[----:B------:R-:W-:Y:S05]  /*fb70*/  @P1 BRA `(.L_x_273) ;  /* 0x0000000000041947 */ /* 0x000fea0003800000 */
[----:B------:R-:W-:Y:S01]  /*fb80*/  BPT.TRAP 0x1 ;  /* 0x000000040000795c */ /* 0x000fe20000300000 */
.L_x_273:
[----:B------:R-:W-:Y:S01]  /*fb90*/  LOP3.LUT P0, RZ, R18, 0x2, RZ, 0xc0, !PT ;  /* 0x0000000212ff7812 */ /* 0x000fe2000780c0ff */
[----:B------:R-:W-:-:S12]  /*fba0*/  BSSY B2, `(.L_x_274) ;  /* 0x0000003000027945 */ /* 0x000fd80003800000 */
[----:B------:R-:W-:Y:S05]  /*fbb0*/  @P0 BRA `(.L_x_275) ;  /* 0x0000000000040947 */ /* 0x000fea0003800000 */
[----:B------:R-:W-:Y:S01]  /*fbc0*/  BPT.TRAP 0x1 ;  /* 0x000000040000795c */ /* 0x000fe20000300000 */
.L_x_275:
[----:B------:R-:W-:Y:S05]  /*fbd0*/  BSYNC B2 ;  /* 0x0000000000027941 */ /* 0x000fea0003800000 */
.L_x_274:
        /* <DEDUP_REMOVED lines=19> */
.L_x_276:
        /* <DEDUP_REMOVED lines=16> */
.L_x_277:
        /* <DEDUP_REMOVED lines=16> */
.L_x_278:
        /* <DEDUP_REMOVED lines=12> */
.L_x_261:
[----:B------:R-:W-:Y:S05]  /*ffd0*/  BSYNC B1 ;  /* 0x0000000000017941 */ /* 0x000fea0003800000 */
.L_x_260:
[----:B------:R-:W-:Y:S01]  /*ffe0*/  VIADD R19, R4, 0x1 ;  /* 0x0000000104137836 */ /* 0x000fe20000000000 */
[----:B------:R-:W-:Y:S01]  /*fff0*/  LOP3.LUT P1, RZ, R18, 0x8, RZ, 0xc0, !PT ;  /* 0x0000000812ff7812 */ /* 0x000fe2000782c0ff */
[----:B------:R-:W-:Y:S03]  /*10000*/  BSSY B1, `(.L_x_279) ;  /* 0x00000c3000017945 */ /* 0x000fe60003800000 */
[----:B------:R-:W-:-:S04]  /*10010*/  ISETP.NE.AND P0, PT, R19, 0x2, PT ;  /* 0x000000021300780c */ /* 0x000fc80003f05270 */
[----:B------:R-:W-:Y:S02]  /*10020*/  SEL R2, RZ, 0x1, P0 ;  /* 0x00000001ff027807 */ /* 0x000fe40000000000 */
[----:B------:R-:W-:Y:S02]  /*10030*/  SEL R19, R19, RZ, P0 ;  /* 0x000000ff13137207 */ /* 0x000fe40000000000 */
[----:B------:R-:W-:-:S05]  /*10040*/  LOP3.LUT R9, R5, R2, RZ, 0x3c, !PT ;  /* 0x0000000205097212 */ /* 0x000fca00078e3cff */
[----:B------:R1:W-:Y:S01]  /*10050*/  STL [R1], R9 ;  /* 0x0000000901007387 */ /* 0x0003e20000100800 */
[----:B------:R-:W-:Y:S05]  /*10060*/  @!P1 BRA `(.L_x_280) ;  /* 0x0000000800f09947 */ /* 0x000fea0003800000 */
[----:B------:R-:W-:Y:S01]  /*10070*/  LOP3.LUT P1, RZ, R18, 0x4, RZ, 0xc0, !PT ;  /* 0x0000000412ff7812 */ /* 0x000fe2000782c0ff */
[----:B0-----:R-:W-:-:S12]  /*10080*/  VIADD R8, R0, 0xffffffff ;  /* 0xffffffff00087836 */ /* 0x001fd80000000000 */
        /* <DEDUP_REMOVED lines=21> */
.L_x_281:
[----:B------:R-:W-:Y:S01]  /*101e0*/  LEA R3, R19, UR36, 0x3 ;  /* 0x0000002413037c11 */ /* 0x000fe2000f8e18ff */
[----:B------:R-:W-:Y:S01]  /*101f0*/  BSSY B2, `(.L_x_282) ;  /* 0x0000004000027945 */ /* 0x000fe20003800000 */
[----:B------:R-:W-:-:S04]  /*10200*/  SHF.L.U32 R2, R9, 0x1f, RZ ;  /* 0x0000001f09027819 */ /* 0x000fc800000006ff */
[----:B------:R-:W2:Y:S02]  /*10210*/  SYNCS.PHASECHK.TRANS64.TRYWAIT P0, [R3+URZ+0x36840], R2 ;  /* 0x03684002030075a7 */ /* 0x000ea4000800017f */
[----:B--2---:R-:W-:Y:S05]  /*10220*/  @!P0 BRA `(.L_x_283) ;  /* 0x0000002400308947 */ /* 0x004fea0003800000 */
.L_x_352:
[----:B------:R-:W-:Y:S05]  /*10230*/  BSYNC B2 ;  /* 0x0000000000027941 */ /* 0x000fea0003800000 */
.L_x_282:
[----:B0-----:R-:W3:Y:S01]  /*10240*/  LDL R7, [R1+0x18] ;  /* 0x0000180001077983 */ /* 0x001ee20000100800 */
[----:B-1----:R-:W0:Y:S02]  /*10250*/  S2R R9, SR_TID.X ;  /* 0x0000000000097919 */ /* 0x002e240000002100 */
[----:B0-----:R-:W-:-:S04]  /*10260*/  LOP3.LUT R9, R9, 0x7f, RZ, 0xc0, !PT ;  /* 0x0000007f09097812 */ /* 0x001fc800078ec0ff */
[----:B------:R-:W-:-:S13]  /*10270*/  ISETP.NE.AND P0, PT, R9, RZ, PT ;  /* 0x000000ff0900720c */ /* 0x000fda0003f05270 */
[----:B--2---:R-:W-:-:S04]  /*10280*/  @!P0 IMAD.MOV.U32 R2, RZ, RZ, 0xa800 ;  /* 0x0000a800ff028424 */ /* 0x004fc800078e00ff */
[----:B------:R3:W-:Y:S02]  /*10290*/  @!P0 SYNCS.ARRIVE.TRANS64 RZ, [R3+URZ+0x36830], R2 ;  /* 0x0368300203ff89a7 */ /* 0x0007e4000800003f */
[----:B---3--:R-:W-:-:S04]  /*102a0*/  PRMT R2, R7, 0x9910, RZ ;  /* 0x0000991007027816 */ /* 0x008fc800000000ff */
[----:B------:R-:W-:-:S13]  /*102b0*/  ISETP.NE.AND P1, PT, R2, 0x2, PT ;  /* 0x000000020200780c */ /* 0x000fda0003f25270 */
[----:B------:R-:W-:Y:S05]  /*102c0*/  @P1 BRA `(.L_x_284) ;  /* 0x0000000000041947 */ /* 0x000fea0003800000 */
[----:B------:R-:W-:Y:S01]  /*102d0*/  BPT.TRAP 0x1 ;  /* 0x000000040000795c */ /* 0x000fe20000300000 */
.L_x_284:
[----:B------:R-:W-:Y:S01]  /*102e0*/  LOP3.LUT P0, RZ, R18, 0x2, RZ, 0xc0, !PT ;  /* 0x0000000212ff7812 */ /* 0x000fe2000780c0ff */
[----:B------:R-:W-:-:S12]  /*102f0*/  BSSY B2, `(.L_x_285) ;  /* 0x0000003000027945 */ /* 0x000fd80003800000 */
[----:B------:R-:W-:Y:S05]  /*10300*/  @P0 BRA `(.L_x_286) ;  /* 0x0000000000040947 */ /* 0x000fea0003800000 */
[----:B------:R-:W-:Y:S01]  /*10310*/  BPT.TRAP 0x1 ;  /* 0x000000040000795c */ /* 0x000fe20000300000 */
.L_x_286:
[----:B------:R-:W-:Y:S05]  /*10320*/  BSYNC B2 ;  /* 0x0000000000027941 */ /* 0x000fea0003800000 */
.L_x_285:
        /* <DEDUP_REMOVED lines=19> */
.L_x_287:
        /* <DEDUP_REMOVED lines=17> */
.L_x_288:
        /* <DEDUP_REMOVED lines=17> */
.L_x_289:
        /* <DEDUP_REMOVED lines=10> */
[----:B------:R-:W-:Y:S01]  /*10720*/  SHF.L.U32 R5, R5, 0x1f, RZ ;  /* 0x0000001f05057819 */ /* 0x000fe200000006ff */
[----:B------:R-:W-:Y:S01]  /*10730*/  BSSY B2, `(.L_x_290) ;  /* 0x0000004000027945 */ /* 0x000fe20003800000 */
[----:B------:R-:W-:-:S04]  /*10740*/  LEA R2, R4, UR36, 0x3 ;  /* 0x0000002404027c11 */ /* 0x000fc8000f8e18ff */
[----:B------:R-:W0:Y:S02]  /*10750*/  SYNCS.PHASECHK.TRANS64.TRYWAIT P0, [R2+URZ+0x36860], R5 ;  /* 0x03686005020075a7 */ /* 0x000e24000800017f */
[----:B0-----:R-:W-:Y:S05]  /*10760*/  @!P0 BRA `(.L_x_291) ;  /* 0x0000001c00f48947 */ /* 0x001fea0003800000 */
.L_x_353:
[----:B------:R-:W-:Y:S05]  /*10770*/  BSYNC B2 ;  /* 0x0000000000027941 */ /* 0x000fea0003800000 */
.L_x_290:
[----:B------:R-:W1:Y:S02]  /*10780*/  S2R R3, SR_TID.X ;  /* 0x0000000000037919 */ /* 0x000e640000002100 */
[----:B-1----:R-:W-:-:S04]  /*10790*/  LOP3.LUT R3, R3, 0x7f, RZ, 0xc0, !PT ;  /* 0x0000007f03037812 */ /* 0x002fc800078ec0ff */
[----:B------:R-:W-:-:S13]  /*107a0*/  ISETP.NE.AND P0, PT, R3, RZ, PT ;  /* 0x000000ff0300720c */ /* 0x000fda0003f05270 */
[----:B------:R-:W-:-:S04]  /*107b0*/  @!P0 IMAD.MOV.U32 R3, RZ, RZ, 0xa800 ;  /* 0x0000a800ff038424 */ /* 0x000fc800078e00ff */
[----:B------:R1:W-:Y:S01]  /*107c0*/  @!P0 SYNCS.ARRIVE.TRANS64 RZ, [R2+URZ+0x36850], R3 ;  /* 0x0368500302ff89a7 */ /* 0x0003e2000800003f */
[----:B------:R-:W-:Y:S05]  /*107d0*/  @P1 BRA `(.L_x_292) ;  /* 0x0000000000041947 */ /* 0x000fea0003800000 */
[----:B------:R-:W-:Y:S01]  /*107e0*/  BPT.TRAP 0x1 ;  /* 0x000000040000795c */ /* 0x000fe20000300000 */
.L_x_292:
[----:B------:R-:W-:Y:S01]  /*107f0*/  LOP3.LUT P0, RZ, R18, 0x2, RZ, 0xc0, !PT ;  /* 0x0000000212ff7812 */ /* 0x000fe2000780c0ff */
[----:B------:R-:W-:-:S12]  /*10800*/  BSSY B2, `(.L_x_293) ;  /* 0x0000003000027945 */ /* 0x000fd80003800000 */
[----:B------:R-:W-:Y:S05]  /*10810*/  @P0 BRA `(.L_x_294) ;  /* 0x0000000000040947 */ /* 0x000fea0003800000 */
[----:B------:R-:W-:Y:S01]  /*10820*/  BPT.TRAP 0x1 ;  /* 0x000000040000795c */ /* 0x000fe20000300000 */
.L_x_294:
[----:B------:R-:W-:Y:S05]  /*10830*/  BSYNC B2 ;  /* 0x0000000000027941 */ /* 0x000fea0003800000 */
.L_x_293:
[----:B0-----:R-:W2:Y:S01]  /*10840*/  LDL.LU R5, [R1+0x4] ;  /* 0x0000040001057983 */ /* 0x001ea20000300800 */
[----:B-1----:R-:W0:Y:S01]  /*10850*/  S2R R3, SR_CgaCtaId ;  /* 0x0000000000037919 */ /* 0x002e220000008800 */
        /* <DEDUP_REMOVED lines=17> */
.L_x_295:
        /* <DEDUP_REMOVED lines=16> */
.L_x_296:
        /* <DEDUP_REMOVED lines=16> */
.L_x_297:
        /* <DEDUP_REMOVED lines=12> */
.L_x_280:
[----:B------:R-:W-:Y:S05]  /*10c30*/  BSYNC B1 ;  /* 0x0000000000017941 */ /* 0x000fea0003800000 */
.L_x_279:
[C---:B------:R-:W-:Y:S01]  /*10c40*/  ISETP.GT.AND P0, PT, R0.reuse, 0x1, PT ;  /* 0x000000010000780c */ /* 0x040fe20003f04270 */
[----:B------:R-:W-:-:S12]  /*10c50*/  VIADD R0, R0, 0xfffffffe ;  /* 0xfffffffe00007836 */ /* 0x000fd80000000000 */
[----:B------:R-:W-:Y:S05]  /*10c60*/  @P0 BRA `(.L_x_298) ;  /* 0xffffffe400c00947 */ /* 0x000fea000383ffff */
.L_x_259:
[----:B------:R-:W-:Y:S05]  /*10c70*/  BSYNC B0 ;  /* 0x0000000000007941 */ /* 0x000fea0003800000 */
.L_x_238:
[----:B------:R-:W-:Y:S01]  /*10c80*/  LOP3.LUT P0, RZ, R18, 0x8, RZ, 0xc0, !PT ;  /* 0x0000000812ff7812 */ /* 0x000fe2000780c0ff */
[----:B------:R-:W-:-:S12]  /*10c90*/  BSSY B0, `(.L_x_299) ;  /* 0x0000055000007945 */ /* 0x000fd80003800000 */
[----:B------:R-:W-:Y:S05]  /*10ca0*/  @!P0 BRA `(.L_x_300) ;  /* 0x00000004004c8947 */ /* 0x000fea0003800000 */
[----:B-1----:R-:W3:Y:S01]  /*10cb0*/  LDL R2, [R1] ;  /* 0x0000000001027983 */ /* 0x002ee20000100800 */
[----:B------:R-:W-:Y:S01]  /*10cc0*/  LEA R0, R19, UR36, 0x3 ;  /* 0x0000002413007c11 */ /* 0x000fe2000f8e18ff */
[----:B------:R-:W-:Y:S01]  /*10cd0*/  BSSY B1, `(.L_x_301) ;  /* 0x0000004000017945 */ /* 0x000fe20003800000 */
[----:B---3--:R-:W-:-:S04]  /*10ce0*/  SHF.L.U32 R2, R2, 0x1f, RZ ;  /* 0x0000001f02027819 */ /* 0x008fc800000006ff */
[----:B------:R-:W1:Y:S02]  /*10cf0*/  SYNCS.PHASECHK.TRANS64.TRYWAIT P0, [R0+URZ+0x36860], R2 ;  /* 0x03686002000075a7 */ /* 0x000e64000800017f */
[----:B-1----:R-:W-:Y:S05]  /*10d00*/  @!P0 BRA `(.L_x_302) ;  /* 0x0000001800a08947 */ /* 0x002fea0003800000 */
.L_x_354:
[----:B------:R-:W-:Y:S05]  /*10d10*/  BSYNC B1 ;  /* 0x0000000000017941 */ /* 0x000fea0003800000 */
.L_x_301:
[----:B------:R-:W3:Y:S01]  /*10d20*/  LDL R3, [R1+0x18] ;  /* 0x0000180001037983 */ /* 0x000ee20000100800 */
[----:B------:R-:W4:Y:S02]  /*10d30*/  S2R R4, SR_TID.X ;  /* 0x0000000000047919 */ /* 0x000f240000002100 */
[----:B----4-:R-:W-:-:S04]  /*10d40*/  LOP3.LUT R4, R4, 0x7f, RZ, 0xc0, !PT ;  /* 0x0000007f04047812 */ /* 0x010fc800078ec0ff */
[----:B------:R-:W-:-:S13]  /*10d50*/  ISETP.NE.AND P0, PT, R4, RZ, PT ;  /* 0x000000ff0400720c */ /* 0x000fda0003f05270 */
[----:B-1----:R-:W-:-:S04]  /*10d60*/  @!P0 IMAD.MOV.U32 R2, RZ, RZ, 0xa800 ;  /* 0x0000a800ff028424 */ /* 0x002fc800078e00ff */
[----:B------:R3:W-:Y:S02]  /*10d70*/  @!P0 SYNCS.ARRIVE.TRANS64 RZ, [R0+URZ+0x36850], R2 ;  /* 0x0368500200ff89a7 */ /* 0x0007e4000800003f */
[----:B---3--:R-:W-:-:S04]  /*10d80*/  PRMT R2, R3, 0x9910, RZ ;  /* 0x0000991003027816 */ /* 0x008fc800000000ff */
[----:B------:R-:W-:-:S13]  /*10d90*/  ISETP.NE.AND P0, PT, R2, 0x2, PT ;  /* 0x000000020200780c */ /* 0x000fda0003f05270 */
[----:B------:R-:W-:Y:S05]  /*10da0*/  @P0 BRA `(.L_x_303) ;  /* 0x0000000000040947 */ /* 0x000fea0003800000 */
[----:B------:R-:W-:Y:S01]  /*10db0*/  BPT.TRAP 0x1 ;  /* 0x000000040000795c */ /* 0x000fe20000300000 */
.L_x_303:
[----:B------:R-:W-:Y:S01]  /*10dc0*/  LOP3.LUT P0, RZ, R18, 0x2, RZ, 0xc0, !PT ;  /* 0x0000000212ff7812 */ /* 0x000fe2000780c0ff */
[----:B------:R-:W-:-:S12]  /*10dd0*/  BSSY B1, `(.L_x_304) ;  /* 0x0000003000017945 */ /* 0x000fd80003800000 */
[----:B------:R-:W-:Y:S05]  /*10de0*/  @P0 BRA `(.L_x_305) ;  /* 0x0000000000040947 */ /* 0x000fea0003800000 */
[----:B------:R-:W-:Y:S01]  /*10df0*/  BPT.TRAP 0x1 ;  /* 0x000000040000795c */ /* 0x000fe20000300000 */
.L_x_305:
[----:B------:R-:W-:Y:S05]  /*10e00*/  BSYNC B1 ;  /* 0x0000000000017941 */ /* 0x000fea0003800000 */
.L_x_304:
[----:B------:R-:W3:Y:S01]  /*10e10*/  LDL R3, [R1+0x4] ;  /* 0x0000040001037983 */ /* 0x000ee20000100800 */
[----:B------:R-:W1:Y:S01]  /*10e20*/  S2R R2, SR_CgaCtaId ;  /* 0x0000000000027919 */ /* 0x000e620000008800 */
[----:B------:R-:W4:Y:S01]  /*10e30*/  S2R R4, SR_CgaCtaId ;  /* 0x0000000000047919 */ /* 0x000f220000008800 */
[----:B------:R-:W-:Y:S01]  /*10e40*/  UIADD3 UR4, UP0, UR38, 0x470, URZ ;  /* 0x0000047026047890 */ /* 0x000fe2000ff1e03f */
[----:B------:R-:W-:Y:S01]  /*10e50*/  PLOP3.LUT P0, PT, PT, PT, PT, 0x80, 0x0 ;  /* 0x000000000000781c */ /* 0x000fe20003f0f070 */
[----:B------:R-:W-:Y:S01]  /*10e60*/  VIADD R0, R0, 0x36850 ;  /* 0x0003685000007836 */ /* 0x000fe20000000000 */
[----:B------:R-:W-:Y:S01]  /*10e70*/  UMOV UR6, 0x30000 ;  /* 0x0003000000067882 */ /* 0x000fe20000000000 */
[----:B------:R-:W-:Y:S01]  /*10e80*/  UIADD3.X UR5, URZ, UR39, URZ, UP0, !UPT ;  /* 0x000000273f057290 */ /* 0x000fe200087fe43f */
[----:B-1----:R-:W-:Y:S02]  /*10e90*/  LOP3.LUT R2, R2, 0x1, RZ, 0xc0, !PT ;  /* 0x0000000102027812 */ /* 0x002fe400078ec0ff */
[----:B----4-:R-:W-:-:S03]  /*10ea0*/  LOP3.LUT R4, R4, 0x1, RZ, 0xc0, !PT ;  /* 0x0000000104047812 */ /* 0x010fc600078ec0ff */
[----:B------:R-:W-:-:S04]  /*10eb0*/  IMAD R2, R2, 0xe00, RZ ;  /* 0x00000e0002027824 */ /* 0x000fc800078e02ff */
[----:B------:R-:W-:Y:S02]  /*10ec0*/  IMAD R2, R19, 0x5400, R2 ;  /* 0x0000540013027824 */ /* 0x000fe400078e0202 */
[----:B------:R-:W-:-:S03]  /*10ed0*/  IMAD R4, R4, 0x38, RZ ;  /* 0x0000003804047824 */ /* 0x000fc600078e02ff */
[----:B------:R-:W-:Y:S01]  /*10ee0*/  LEA R2, R2, UR36, 0x1 ;  /* 0x0000002402027c11 */ /* 0x000fe2000f8e08ff */
[----:B------:R-:W-:Y:S01]  /*10ef0*/  UMOV UR14, 0x0 ;  /* 0x00000000000e7882 */ /* 0x000fe20000000000 */
[----:B------:R-:W-:Y:S01]  /*10f00*/  UMOV UR15, 0x14f00000 ;  /* 0x14f00000000f7882 */ /* 0x000fe20000000000 */
[----:B------:R-:W-:Y:S01]  /*10f10*/  UMOV UR10, URZ ;  /* 0x0000003f000a7c82 */ /* 0x000fe20008000000 */
[----:B---3--:R-:W-:Y:S02]  /*10f20*/  IMAD R3, R3, 0x70, R4 ;  /* 0x0000007003037824 */ /* 0x008fe400078e0204 */
[----:B------:R-:W-:-:S07]  /*10f30*/  VIADD R4, R2, 0x400 ;  /* 0x0000040002047836 */ /* 0x000fce0000000000 */
.L_x_306:
        /* <DEDUP_REMOVED lines=9> */
[----:B-1----:R-:W-:Y:S05]  /*10fd0*/  @P0 BRA.U.ANY `(.L_x_306) ;  /* 0xfffffffd00d80947 */ /* 0x002fea000393ffff */
[----:B------:R-:W-:Y:S01]  /*10fe0*/  PLOP3.LUT P0, PT, PT, PT, PT, 0x80, 0x0 ;  /* 0x000000000000781c */ /* 0x000fe20003f0f070 */
[----:B------:R-:W-:Y:S01]  /*10ff0*/  VIADD R4, R2, 0x3c00 ;  /* 0x00003c0002047836 */ /* 0x000fe20000000000 */
[----:B------:R-:W-:Y:S01]  /*11000*/  UMOV UR6, 0x30000 ;  /* 0x0003000000067882 */ /* 0x000fe20000000000 */
[----:B------:R-:W-:Y:S01]  /*11010*/  UMOV UR14, 0x0 ;  /* 0x00000000000e7882 */ /* 0x000fe20000000000 */
[----:B------:R-:W-:Y:S01]  /*11020*/  UMOV UR15, 0x14f00000 ;  /* 0x14f00000000f7882 */ /* 0x000fe20000000000 */
[----:B------:R-:W-:-:S08]  /*11030*/  UMOV UR10, 0x40 ;  /* 0x00000040000a7882 */ /* 0x000fd00000000000 */
.L_x_307:
        /* <DEDUP_REMOVED lines=16> */
.L_x_308:
        /* <DEDUP_REMOVED lines=9> */
[----:B---3--:R-:W-:Y:S05]  /*111d0*/  @P0 BRA.U.ANY `(.L_x_308) ;  /* 0xfffffffd00d80947 */ /* 0x008fea000393ffff */
.L_x_300:
[----:B------:R-:W-:Y:S05]  /*111e0*/  BSYNC B0 ;  /* 0x0000000000007941 */ /* 0x000fea0003800000 */
.L_x_299:
[----:B0-----:R-:W3:Y:S01]  /*111f0*/  LDL.LU R6, [R1+0x28] ;  /* 0x0000280001067983 */ /* 0x001ee20000300800 */
[----:B------:R-:W-:Y:S01]  /*11200*/  IADD3 R19, R19, 0x1, RZ ;  /* 0x0000000113137810 */ /* 0x000fe20007ffe0ff */
[----:B------:R-:W-:Y:S02]  /*11210*/  ULDC UR4, c[0x0][0xc34] ;  /* 0x00030d0000047ab9 */ /* 0x000fe40000000800 */
[----:B--2---:R-:W2:Y:S04]  /*11220*/  LDL.LU R5, [R1] ;  /* 0x0000000001057983 */ /* 0x004ea80000300800 */
[----:B------:R-:W4:Y:S01]  /*11230*/  LDL.LU R4, [R1+0x34] ;  /* 0x0000340001047983 */ /* 0x000f220000300800 */
[----:B------:R-:W-:-:S04]  /*11240*/  ISETP.NE.AND P0, PT, R19, 0x2, PT ;  /* 0x000000021300780c */ /* 0x000fc80003f05270 */
[----:B-1----:R-:W-:Y:S02]  /*11250*/  SEL R0, RZ, 0x1, P0 ;  /* 0x00000001ff007807 */ /* 0x002fe40000000000 */
[----:B------:R-:W-:Y:S01]  /*11260*/  SEL R19, R19, RZ, P0 ;  /* 0x000000ff13137207 */ /* 0x000fe20000000000 */
[----:B---3--:R-:W-:Y:S01]  /*11270*/  VIADD R6, R6, UR37 ;  /* 0x0000002506067c36 */ /* 0x008fe20008000000 */
[----:B--2---:R-:W-:-:S04]  /*11280*/  LOP3.LUT R5, R5, R0, RZ, 0x3c, !PT ;  /* 0x0000000005057212 */ /* 0x004fc800078e3cff */
[----:B------:R0:W-:Y:S01]  /*11290*/  STL [R1+0x28], R6 ;  /* 0x0000280601007387 */ /* 0x0001e20000100800 */
[----:B------:R-:W-:Y:S01]  /*112a0*/  ISETP.GE.AND P1, PT, R6, UR4, PT ;  /* 0x0000000406007c0c */ /* 0x000fe2000bf26270 */
[----:B----4-:R-:W-:-:S05]  /*112b0*/  VIADD R4, R4, 0x1 ;  /* 0x0000000104047836 */ /* 0x010fca0000000000 */
[----:B------:R0:W-:Y:S04]  /*112c0*/  STL [R1+0x34], R4 ;  /* 0x0000340401007387 */ /* 0x0001e80000100800 */
[----:B------:R0:W-:Y:S03]  /*112d0*/  STL [R1], R5 ;  /* 0x0000000501007387 */ /* 0x0001e60000100800 */
[----:B------:R-:W-:Y:S05]  /*112e0*/  @!P1 BRA `(.L_x_309) ;  /* 0xffffffb8006c9947 */ /* 0x000fea000383ffff */
[----:B------:R-:W-:-:S07]  /*112f0*/  LOP3.LUT R2, R4, 0x1, RZ, 0xc, !PT ;  /* 0x0000000104027812 */ /* 0x000fce00078e0cff */
.L_x_221:
[----:B0-----:R-:W0:Y:S01]  /*11300*/  S2R R3, SR_CgaCtaId ;  /* 0x0000000000037919 */ /* 0x001e220000008800 */
[----:B------:R-:W-:Y:S01]  /*11310*/  MOV R0, 0x400 ;  /* 0x0000040000007802 */ /* 0x000fe20000000f00 */
[----:B------:R-:W-:Y:S03]  /*11320*/  BSSY B0, `(.L_x_310) ;  /* 0x0000005000007945 */ /* 0x000fe60003800000 */
[----:B0-----:R-:W-:Y:S02]  /*11330*/  LEA R0, R3, R0, 0x18 ;  /* 0x0000000003007211 */ /* 0x001fe400078ec0ff */
[----:B------:R-:W-:-:S04]  /*11340*/  SHF.L.U32 R3, R2, 0x1f, RZ ;  /* 0x0000001f02037819 */ /* 0x000fc800000006ff */
[----:B------:R-:W0:Y:S02]  /*11350*/  SYNCS.PHASECHK.TRANS64.TRYWAIT P0, [R0+URZ+0x36820], R3 ;  /* 0x03682003000075a7 */ /* 0x000e24000800017f */
[----:B0-----:R-:W-:Y:S05]  /*11360*/  @!P0 BRA `(.L_x_311) ;  /* 0x00000014001c8947 */ /* 0x001fea0003800000 */
.L_x_355:
[----:B------:R-:W-:Y:S05]  /*11370*/  BSYNC B0 ;  /* 0x0000000000007941 */ /* 0x000fea0003800000 */
.L_x_310:
[----:B------:R-:W-:-:S03]  /*11380*/  UMOV UR4, 0xffffffff ;  /* 0xffffffff00047882 */ /* 0x000fc60000000000 */
[----:B------:R-:W-:Y:S05]  /*11390*/  BRA.DIV UR4, `(.L_x_312) ;  /* 0x0000001604247947 */ /* 0x000fea000b800000 */
[----:B------:R-:W1:Y:S02]  /*113a0*/  S2R R2, SR_TID.X ;  /* 0x0000000000027919 */ /* 0x000e640000002100 */
[----:B-1----:R-:W-:-:S04]  /*113b0*/  SHF.R.U32.HI R2, RZ, 0x5, R2 ;  /* 0x00000005ff027819 */ /* 0x002fc80000011602 */
[----:B------:R-:W-:-:S05]  /*113c0*/  LOP3.LUT R2, R2, 0x3, RZ, 0xc0, !PT ;  /* 0x0000000302027812 */ /* 0x000fca00078ec0ff */
[----:B------:R1:W2:Y:S02]  /*113d0*/  SHFL.IDX PT, R14, R2, RZ, 0x1f ;  /* 0x00001fff020e7589 */ /* 0x0002a400000e0000 */
.L_x_358:
[----:B--2---:R-:W-:Y:S01]  /*113e0*/  ISETP.NE.AND P0, PT, R14, RZ, PT ;  /* 0x000000ff0e00720c */ /* 0x004fe20003f05270 */
[----:B------:R-:W-:-:S12]  /*113f0*/  BSSY B0, `(.L_x_313) ;  /* 0x0000025000007945 */ /* 0x000fd80003800000 */
[----:B------:R-:W-:Y:S05]  /*11400*/  @P0 BRA `(.L_x_314) ;  /* 0x00000000008c0947 */ /* 0x000fea0003800000 */
[----:B------:R-:W-:-:S03]  /*11410*/  UMOV UR4, 0xffffffff ;  /* 0xffffffff00047882 */ /* 0x000fc60000000000 */
[----:B------:R-:W-:Y:S05]  /*11420*/  BRA.DIV UR4, `(.L_x_315) ;  /* 0x0000001604347947 */ /* 0x000fea000b800000 */
[----:B------:R-:W-:-:S13]  /*11430*/  ELECT P6, URZ, PT ;  /* 0x00000000003f782f */ /* 0x000fda00038c0000 */
.L_x_361:
[----:B------:R-:W-:Y:S05]  /*11440*/  @!P6 BRA `(.L_x_314) ;  /* 0x00000000007ce947 */ /* 0x000fea0003800000 */
[----:B-1----:R-:W2:Y:S02]  /*11450*/  LDL.LU R2, [R1+0x2c] ;  /* 0x00002c0001027983 */ /* 0x002ea40000300800 */
[----:B--2---:R-:W-:-:S04]  /*11460*/  LOP3.LUT R2, R2, 0x2, RZ, 0xfc, !PT ;  /* 0x0000000202027812 */ /* 0x004fc800078efcff */
[----:B------:R-:W-:-:S13]  /*11470*/  ISETP.NE.AND P2, PT, R2, 0x3, PT ;  /* 0x000000030200780c */ /* 0x000fda0003f45270 */
[----:B------:R-:W-:Y:S05]  /*11480*/  @!P2 BRA `(.L_x_316) ;  /* 0x000000000004a947 */ /* 0x000fea0003800000 */
[----:B------:R-:W-:Y:S01]  /*11490*/  BPT.TRAP 0x1 ;  /* 0x000000040000795c */ /* 0x000fe20000300000 */
.L_x_316:
[----:B------:R-:W2:Y:S01]  /*114a0*/  LDL.LU R7, [R1] ;  /* 0x0000000001077983 */ /* 0x000ea20000300800 */
[----:B------:R-:W-:Y:S02]  /*114b0*/  VIADD R2, R0, 0x36840 ;  /* 0x0003684000027836 */ /* 0x000fe40000000000 */
[C---:B0-----:R-:W-:Y:S02]  /*114c0*/  VIADD R3, R19.reuse, 0x1 ;  /* 0x0000000113037836 */ /* 0x041fe40000000000 */
[----:B------:R-:W-:-:S03]  /*114d0*/  IMAD R6, R19, 0x8, R2 ;  /* 0x0000000813067824 */ /* 0x000fc600078e0202 */
[----:B------:R-:W-:-:S04]  /*114e0*/  ISETP.NE.AND P1, PT, R3, 0x2, PT ;  /* 0x000000020300780c */ /* 0x000fc80003f25270 */
[----:B------:R-:W-:Y:S02]  /*114f0*/  SEL R4, RZ, 0x1, P1 ;  /* 0x00000001ff047807 */ /* 0x000fe40000800000 */
[----:B------:R-:W-:Y:S02]  /*11500*/  SEL R3, R3, RZ, P1 ;  /* 0x000000ff03037207 */ /* 0x000fe40000800000 */
[C---:B--2---:R-:W-:Y:S02]  /*11510*/  SHF.L.U32 R5, R7.reuse, 0x1f, RZ ;  /* 0x0000001f07057819 */ /* 0x044fe400000006ff */
[----:B------:R-:W-:Y:S01]  /*11520*/  LOP3.LUT R4, R7, R4, RZ, 0x3c, !PT ;  /* 0x0000000407047212 */ /* 0x000fe200078e3cff */
[----:B------:R-:W-:Y:S01]  /*11530*/  IMAD R7, R3, 0x8, R2 ;  /* 0x0000000803077824 */ /* 0x000fe200078e0202 */
[----:B------:R-:W0:Y:S02]  /*11540*/  SYNCS.PHASECHK.TRANS64.TRYWAIT P0, [R6+URZ], R5 ;  /* 0x00000005060075a7 */ /* 0x000e24000800017f */
[----:B------:R-:W-:Y:S01]  /*11550*/  SHF.L.U32 R2, R4, 0x1f, RZ ;  /* 0x0000001f04027819 */ /* 0x000fe200000006ff */
[----:B0-----:R-:W-:Y:S06]  /*11560*/  @!P0 BRA `(.L_x_317) ;  /* 0x0000001400048947 */ /* 0x001fec0003800000 */
.L_x_362:
[----:B------:R-:W1:Y:S02]  /*11570*/  SYNCS.PHASECHK.TRANS64.TRYWAIT P0, [R7+URZ], R2 ;  /* 0x00000002070075a7 */ /* 0x000e64000800017f */
[----:B-1----:R-:W-:Y:S05]  /*11580*/  @!P0 BRA `(.L_x_318) ;  /* 0x0000001400108947 */ /* 0x002fea0003800000 */
.L_x_363:
[----:B------:R-:W-:Y:S05]  /*11590*/  @!P2 BRA `(.L_x_319) ;  /* 0x000000000004a947 */ /* 0x000fea0003800000 */
[----:B------:R-:W-:Y:S01]  /*115a0*/  BPT.TRAP 0x1 ;  /* 0x000000040000795c */ /* 0x000fe20000300000 */
.L_x_319:
[----:B------:R-:W-:-:S04]  /*115b0*/  VIADD R0, R0, 0x36860 ;  /* 0x0003686000007836 */ /* 0x000fc80000000000 */
[----:B------:R-:W-:-:S04]  /*115c0*/  IMAD R4, R19, 0x8, R0 ;  /* 0x0000000813047824 */ /* 0x000fc800078e0200 */
[----:B------:R-:W2:Y:S02]  /*115d0*/  SYNCS.PHASECHK.TRANS64.TRYWAIT P0, [R4+URZ], R5 ;  /* 0x00000005040075a7 */ /* 0x000ea4000800017f */
[----:B--2---:R-:W-:Y:S05]  /*115e0*/  @!P0 BRA `(.L_x_320) ;  /* 0x00000014000c8947 */ /* 0x004fea0003800000 */
.L_x_364:
[----:B------:R-:W-:-:S07]  /*115f0*/  IMAD R3, R3, 0x8, R0 ;  /* 0x0000000803037824 */ /* 0x000fce00078e0200 */
.L_x_321:
[----:B---3--:R3:W4:Y:S02]  /*11600*/  SYNCS.PHASECHK.TRANS64.TRYWAIT P0, [R3+URZ], R2 ;  /* 0x00000002030075a7 */ /* 0x008724000800017f */
[----:B----4-:R-:W-:Y:S05]  /*11610*/  @!P0 NANOSLEEP.SYNCS 0x989680 ;  /* 0x009896800000895d */ /* 0x010fea0003900000 */
[----:B------:R-:W4:Y:S02]  /*11620*/  @!P0 SYNCS.PHASECHK.TRANS64 P0, [R3+URZ], R2 ;  /* 0x00000002030085a7 */ /* 0x000f24000800007f */
[----:B----4-:R-:W-:Y:S05]  /*11630*/  @!P0 BRA `(.L_x_321) ;  /* 0xfffffffc00f08947 */ /* 0x010fea000383ffff */
.L_x_314:
[----:B------:R-:W-:Y:S05]  /*11640*/  BSYNC B0 ;  /* 0x0000000000007941 */ /* 0x000fea0003800000 */
.L_x_313:
[----:B------:R-:W-:Y:S05]  /*11650*/  EXIT ;  /* 0x000000000000794d */ /* 0x000fea0003800000 */
.L_x_189:
[----:B0-----:R-:W-:-:S04]  /*11660*/  IMAD.U32 R3, RZ, RZ, UR37 ;  /* 0x00000025ff037e24 */ /* 0x001fc8000f8e00ff */
[----:B------:R0:W1:Y:S03]  /*11670*/  SYNCS.PHASECHK.TRANS64.TRYWAIT P1, [R3+URZ+0x36800], R0 ;  /* 0x03680000030075a7 */ /* 0x000066000802017f */
[----:B-1----:R-:W-:Y:S05]  /*11680*/  @!P1 NANOSLEEP.SYNCS 0x989680 ;  /* 0x009896800000995d */ /* 0x002fea0003900000 */
[----:B------:R-:W1:Y:S02]  /*11690*/  @!P1 SYNCS.PHASECHK.TRANS64 P1, [R3+URZ+0x36800], R0 ;  /* 0x03680000030095a7 */ /* 0x000e64000802007f */
[----:B-1----:R-:W-:Y:S05]  /*116a0*/  @!P1 BRA `(.L_x_189) ;  /* 0xfffffffc00ec9947 */ /* 0x002fea000383ffff */
[----:B------:R-:W-:Y:S05]  /*116b0*/  BRA `(.L_x_322) ;  /* 0xffffff0000007947 */ /* 0x000fea000383ffff */
.L_x_193:
[----:B-1----:R1:W2:Y:S02]  /*116c0*/  SYNCS.PHASECHK.TRANS64.TRYWAIT P1, [R0+URZ+0x36830], R3 ;  /* 0x03683003000075a7 */ /* 0x0022a4000802017f */
[----:B--2---:R-:W-:Y:S05]  /*116d0*/  @!P1 NANOSLEEP.SYNCS 0x989680 ;  /* 0x009896800000995d */ /* 0x004fea0003900000 */
[----:B------:R-:W2:Y:S02]  /*116e0*/  @!P1 SYNCS.PHASECHK.TRANS64 P1, [R0+URZ+0x36830], R3 ;  /* 0x03683003000095a7 */ /* 0x000ea4000802007f */
[----:B--2---:R-:W-:Y:S05]  /*116f0*/  @!P1 BRA `(.L_x_193) ;  /* 0xfffffffc00f09947 */ /* 0x004fea000383ffff */
[----:B------:R-:W-:Y:S05]  /*11700*/  BRA `(.L_x_192) ;  /* 0xffffff00001c7947 */ /* 0x000fea000383ffff */
.L_x_199:
[----:B-1----:R-:W-:-:S04]  /*11710*/  IMAD.U32 R7, RZ, RZ, UR7 ;  /* 0x00000007ff077e24 */ /* 0x002fc8000f8e00ff */
[----:B------:R1:W2:Y:S03]  /*11720*/  SYNCS.PHASECHK.TRANS64.TRYWAIT P1, [R7+URZ+0x36830], R6 ;  /* 0x03683006070075a7 */ /* 0x0002a6000802017f */
[----:B--2---:R-:W-:Y:S05]  /*11730*/  @!P1 NANOSLEEP.SYNCS 0x989680 ;  /* 0x009896800000995d */ /* 0x004fea0003900000 */
[----:B------:R-:W2:Y:S02]  /*11740*/  @!P1 SYNCS.PHASECHK.TRANS64 P1, [R7+URZ+0x36830], R6 ;  /* 0x03683006070095a7 */ /* 0x000ea4000802007f */
[----:B--2---:R-:W-:Y:S05]  /*11750*/  @!P1 BRA `(.L_x_199) ;  /* 0xfffffffc00ec9947 */ /* 0x004fea000383ffff */
[----:B------:R-:W-:Y:S05]  /*11760*/  BRA `(.L_x_198) ;  /* 0xffffff4400787947 */ /* 0x000fea000383ffff */
.L_x_203:
[----:B---3--:R-:W-:-:S04]  /*11770*/  IMAD.U32 R5, RZ, RZ, UR10 ;  /* 0x0000000aff057e24 */ /* 0x008fc8000f8e00ff */
[----:B------:R3:W4:Y:S03]  /*11780*/  SYNCS.PHASECHK.TRANS64.TRYWAIT P1, [R5+URZ+0x36850], R0 ;  /* 0x03685000050075a7 */ /* 0x000726000802017f */
[----:B----4-:R-:W-:Y:S05]  /*11790*/  @!P1 NANOSLEEP.SYNCS 0x989680 ;  /* 0x009896800000995d */ /* 0x010fea0003900000 */
[----:B------:R-:W4:Y:S02]  /*117a0*/  @!P1 SYNCS.PHASECHK.TRANS64 P1, [R5+URZ+0x36850], R0 ;  /* 0x03685000050095a7 */ /* 0x000f24000802007f */
[----:B----4-:R-:W-:Y:S05]  /*117b0*/  @!P1 BRA `(.L_x_203) ;  /* 0xfffffffc00ec9947 */ /* 0x010fea000383ffff */
[----:B------:R-:W-:Y:S05]  /*117c0*/  BRA `(.L_x_202) ;  /* 0xffffff6800c47947 */ /* 0x000fea000383ffff */
.L_x_210:
[----:B-1----:R-:W-:-:S04]  /*117d0*/  IMAD.U32 R5, RZ, RZ, UR9 ;  /* 0x00000009ff057e24 */ /* 0x002fc8000f8e00ff */
[----:B------:R1:W2:Y:S03]  /*117e0*/  SYNCS.PHASECHK.TRANS64.TRYWAIT P1, [R5+URZ+0x36850], R0 ;  /* 0x03685000050075a7 */ /* 0x0002a6000802017f */
[----:B--2---:R-:W-:Y:S05]  /*117f0*/  @!P1 NANOSLEEP.SYNCS 0x989680 ;  /* 0x009896800000995d */ /* 0x004fea0003900000 */
[----:B------:R-:W2:Y:S02]  /*11800*/  @!P1 SYNCS.PHASECHK.TRANS64 P1, [R5+URZ+0x36850], R0 ;  /* 0x03685000050095a7 */ /* 0x000ea4000802007f */
[----:B--2---:R-:W-:Y:S05]  /*11810*/  @!P1 BRA `(.L_x_210) ;  /* 0xfffffffc00ec9947 */ /* 0x004fea000383ffff */
[----:B------:R-:W-:Y:S05]  /*11820*/  BRA `(.L_x_209) ;  /* 0xffffff8c00687947 */ /* 0x000fea000383ffff */
.L_x_225:
[----:B------:R-:W0:Y:S01]  /*11830*/  S2R R5, SR_TID.X ;  /* 0x0000000000057919 */ /* 0x000e220000002100 */
[----:B------:R-:W-:Y:S01]  /*11840*/  BSSY B0, `(.L_x_323) ;  /* 0x000000a000007945 */ /* 0x000fe20003800000 */
[----:B------:R-:W-:Y:S02]  /*11850*/  IMAD.MOV.U32 R12, RZ, RZ, RZ ;  /* 0x000000ffff0c7224 */ /* 0x000fe400078e00ff */
[----:B------:R-:W-:Y:S02]  /*11860*/  IMAD.MOV.U32 R11, RZ, RZ, 0x1f ;  /* 0x0000001fff0b7424 */ /* 0x000fe400078e00ff */
[----:B------:R-:W-:Y:S01]  /*11870*/  IMAD.MOV.U32 R15, RZ, RZ, -0x1 ;  /* 0xffffffffff0f7424 */ /* 0x000fe200078e00ff */
[----:B0-----:R-:W-:-:S04]  /*11880*/  SHF.R.U32.HI R5, RZ, 0x5, R5 ;  /* 0x00000005ff057819 */ /* 0x001fc80000011605 */
[----:B------:R-:W-:-:S05]  /*11890*/  LOP3.LUT R5, R5, 0x3, RZ, 0xc0, !PT ;  /* 0x0000000305057812 */ /* 0x000fca00078ec0ff */
[----:B------:R-:W-:-:S07]  /*118a0*/  IMAD.MOV.U32 R13, RZ, RZ, R5 ;  /* 0x000000ffff0d7224 */ /* 0x000fce00078e0005 */
[----:B-1----:R-:W-:Y:S05]  /*118b0*/  WARPSYNC.COLLECTIVE R15, `(.L_x_324) ;  /* 0x000000000f087348 */ /* 0x002fea0003c00000 */
[----:B------:R0:W2:Y:S02]  /*118c0*/  SHFL.IDX P6, R14, R13, R12, R11 ;  /* 0x0000000c0d0e7389 */ /* 0x0000a400000c000b */
[----:B012---:R-:W-:Y:S01]  /*118d0*/  ENDCOLLECTIVE ;  /* 0x000000000000791b */ /* 0x007fe20003800000 */
.L_x_324:
[----:B------:R-:W-:Y:S05]  /*118e0*/  BSYNC B0 ;  /* 0x0000000000007941 */ /* 0x000fea0003800000 */
.L_x_323:
[----:B------:R-:W-:Y:S05]  /*118f0*/  BRA `(.L_x_325) ;  /* 0xffffffb800b07947 */ /* 0x000fea000383ffff */
.L_x_227:
[----:B------:R-:W-:Y:S01]  /*11900*/  BSSY B0, `(.L_x_326) ;  /* 0x0000006000007945 */ /* 0x000fe20003800000 */
[----:B------:R-:W-:-:S07]  /*11910*/  IMAD.MOV.U32 R15, RZ, RZ, -0x1 ;  /* 0xffffffffff0f7424 */ /* 0x000fce00078e00ff */
[----:B01----:R-:W-:Y:S05]  /*11920*/  WARPSYNC.COLLECTIVE R15, `(.L_x_327) ;  /* 0x000000000f0c7348 */ /* 0x003fea0003c00000 */
[----:B------:R-:W-:Y:S02]  /*11930*/  ELECT P6, UR62, PT ;  /* 0x00000000003e782f */ /* 0x000fe400038c0000 */
[----:B------:R-:W-:Y:S01]  /*11940*/  MOV R14, UR62 ;  /* 0x0000003e000e7c02 */ /* 0x000fe20008000f00 */
[----:B01----:R-:W-:Y:S10]  /*11950*/  ENDCOLLECTIVE ;  /* 0x000000000000791b */ /* 0x003ff40003800000 */
.L_x_327:
[----:B------:R-:W-:Y:S05]  /*11960*/  BSYNC B0 ;  /* 0x0000000000007941 */ /* 0x000fea0003800000 */
.L_x_326:
[----:B------:R-:W-:Y:S05]  /*11970*/  BRA `(.L_x_328) ;  /* 0xffffffb800b07947 */ /* 0x000fea000383ffff */
.L_x_229:
[----:B---3--:R3:W4:Y:S02]  /*11980*/  SYNCS.PHASECHK.TRANS64.TRYWAIT P0, [R2+URZ+0x36840], R3 ;  /* 0x03684003020075a7 */ /* 0x008724000800017f */
[----:B----4-:R-:W-:Y:S05]  /*11990*/  @!P0 NANOSLEEP.SYNCS 0x989680 ;  /* 0x009896800000895d */ /* 0x010fea0003900000 */
[----:B------:R-:W4:Y:S02]  /*119a0*/  @!P0 SYNCS.PHASECHK.TRANS64 P0, [R2+URZ+0x36840], R3 ;  /* 0x03684003020085a7 */ /* 0x000f24000800007f */
[----:B----4-:R-:W-:Y:S05]  /*119b0*/  @!P0 BRA `(.L_x_229) ;  /* 0xfffffffc00f08947 */ /* 0x010fea000383ffff */
[----:B------:R-:W-:Y:S05]  /*119c0*/  BRA `(.L_x_329) ;  /* 0xffffffbc00047947 */ /* 0x000fea000383ffff */
.L_x_233:
[----:B------:R-:W-:Y:S01]  /*119d0*/  IMAD.MOV.U32 R13, RZ, RZ, R2 ;  /* 0x000000ffff0d7224 */ /* 0x000fe200078e0002 */
[----:B------:R-:W0:Y:S01]  /*119e0*/  S2R R7, SR_TID.X ;  /* 0x0000000000077919 */ /* 0x000e220000002100 */
[----:B------:R-:W-:Y:S02]  /*119f0*/  IMAD.MOV.U32 R12, RZ, RZ, RZ ;  /* 0x000000ffff0c7224 */ /* 0x000fe400078e00ff */
[----:B------:R-:W-:Y:S02]  /*11a00*/  IMAD.MOV.U32 R11, RZ, RZ, 0x181f ;  /* 0x0000181fff0b7424 */ /* 0x000fe400078e00ff */
[----:B------:R-:W-:-:S07]  /*11a10*/  IMAD.MOV.U32 R15, RZ, RZ, -0x1 ;  /* 0xffffffffff0f7424 */ /* 0x000fce00078e00ff */
[----:B0----5:R-:W-:Y:S05]  /*11a20*/  WARPSYNC.COLLECTIVE R15, `(.L_x_330) ;  /* 0x000000000f087348 */ /* 0x021fea0003c00000 */
[----:B------:R1:W2:Y:S02]  /*11a30*/  SHFL.IDX P6, R14, R13, R12, R11 ;  /* 0x0000000c0d0e7389 */ /* 0x0002a400000c000b */
[----:B012--5:R-:W-:Y:S01]  /*11a40*/  ENDCOLLECTIVE ;  /* 0x000000000000791b */ /* 0x027fe20003800000 */
.L_x_330:
[----:B------:R-:W-:Y:S01]  /*11a50*/  IMAD.MOV.U32 R13, RZ, RZ, R0 ;  /* 0x000000ffff0d7224 */ /* 0x000fe200078e0000 */
[----:B------:R-:W-:Y:S01]  /*11a60*/  LOP3.LUT R7, R7, 0x7f, RZ, 0xc0, !PT ;  /* 0x0000007f07077812 */ /* 0x000fe200078ec0ff */
[----:B------:R-:W-:-:S07]  /*11a70*/  IMAD.MOV.U32 R6, RZ, RZ, R14 ;  /* 0x000000ffff067224 */ /* 0x000fce00078e000e */
[----:B------:R-:W-:Y:S05]  /*11a80*/  WARPSYNC.COLLECTIVE R15, `(.L_x_331) ;  /* 0x000000000f087348 */ /* 0x000fea0003c00000 */
[----:B------:R0:W1:Y:S02]  /*11a90*/  SHFL.IDX P6, R14, R13, R12, R11 ;  /* 0x0000000c0d0e7389 */ /* 0x00006400000c000b */
[----:B01----:R-:W-:Y:S01]  /*11aa0*/  ENDCOLLECTIVE ;  /* 0x000000000000791b */ /* 0x003fe20003800000 */
.L_x_331:
[----:B------:R-:W-:Y:S01]  /*11ab0*/  SHF.R.U32.HI R4, RZ, 0x3, R7 ;  /* 0x00000003ff047819 */ /* 0x000fe20000011607 */
[----:B------:R-:W-:Y:S02]  /*11ac0*/  ULDC UR4, c[0x0][0x288] ;  /* 0x0000a20000047ab9 */ /* 0x000fe40000000800 */
[----:B------:R-:W-:Y:S02]  /*11ad0*/  IMAD R3, R8, UR4, RZ ;  /* 0x0000000408037c24 */ /* 0x000fe4000f8e02ff */
[----:B------:R-:W-:-:S04]  /*11ae0*/  IMAD.IADD R4, R4, 0x1, R5 ;  /* 0x0000000104047824 */ /* 0x000fc800078e0205 */
[C---:B------:R-:W-:Y:S01]  /*11af0*/  VIADD R8, R4.reuse, 0x10 ;  /* 0x0000001004087836 */ /* 0x040fe20000000000 */
[----:B------:R-:W-:Y:S01]  /*11b00*/  ISETP.GE.AND P2, PT, R4, R3, PT ;  /* 0x000000030400720c */ /* 0x000fe20003f46270 */
[----:B------:R-:W-:Y:S02]  /*11b10*/  IMAD.MOV.U32 R13, RZ, RZ, R2 ;  /* 0x000000ffff0d7224 */ /* 0x000fe400078e0002 */
[----:B------:R-:W-:Y:S02]  /*11b20*/  IMAD.MOV.U32 R12, RZ, RZ, 0x1 ;  /* 0x00000001ff0c7424 */ /* 0x000fe400078e00ff */
[----:B------:R-:W-:-:S08]  /*11b30*/  IMAD.MOV.U32 R7, RZ, RZ, R14 ;  /* 0x000000ffff077224 */ /* 0x000fd000078e000e */
[----:B------:R-:W-:Y:S05]  /*11b40*/  WARPSYNC.COLLECTIVE R15, `(.L_x_332) ;  /* 0x000000000f087348 */ /* 0x000fea0003c00000 */
[----:B------:R0:W1:Y:S02]  /*11b50*/  SHFL.IDX P6, R14, R13, R12, R11 ;  /* 0x0000000c0d0e7389 */ /* 0x00006400000c000b */
[----:B01----:R-:W-:Y:S01]  /*11b60*/  ENDCOLLECTIVE ;  /* 0x000000000000791b */ /* 0x003fe20003800000 */
.L_x_332:
[----:B------:R-:W-:-:S05]  /*11b70*/  @!P2 LEA R7, P4, R10, R7, 0x1 ;  /* 0x000000070a07a211 */ /* 0x000fca00078808ff */
[----:B------:R-:W-:-:S05]  /*11b80*/  @!P2 IMAD.X R6, RZ, RZ, R6, P4 ;  /* 0x000000ffff06a224 */ /* 0x000fca00020e0606 */
[----:B------:R-:W-:Y:S01]  /*11b90*/  @!P2 LOP3.LUT R7, R7, R6, RZ, 0x3c, !PT ;  /* 0x000000060707a212 */ /* 0x000fe200078e3cff */
[----:B------:R-:W-:-:S03]  /*11ba0*/  IMAD.MOV.U32 R13, RZ, RZ, R0 ;  /* 0x000000ffff0d7224 */ /* 0x000fc600078e0000 */
[----:B------:R-:W-:-:S04]  /*11bb0*/  @!P2 LOP3.LUT R6, R7, R6, RZ, 0x3c, !PT ;  /* 0x000000060706a212 */ /* 0x000fc800078e3cff */
[----:B------:R-:W-:-:S05]  /*11bc0*/  @!P2 LOP3.LUT R7, R7, R6, RZ, 0x3c, !PT ;  /* 0x000000060707a212 */ /* 0x000fca00078e3cff */
[----:B------:R-:W-:Y:S01]  /*11bd0*/  @!PT LDS RZ, [RZ] ;  /* 0x00000000fffff984 */ /* 0x000fe20000000800 */
[----:B------:R-:W-:Y:S01]  /*11be0*/  @!PT LDS RZ, [RZ] ;  /* 0x00000000fffff984 */ /* 0x000fe20000000800 */
[----:B------:R-:W-:Y:S01]  /*11bf0*/  @!PT LDS RZ, [RZ] ;  /* 0x00000000fffff984 */ /* 0x000fe20000000800 */
[----:B------:R-:W-:Y:S04]  /*11c00*/  @!P2 LDGSTS.E.BYPASS.LTC128B.128 [R9+0x15400], desc[UR60][R6.64], !P3 ;  /* 0x154000000609afae */ /* 0x000fe8000d901d7c */
[----:B------:R-:W-:Y:S04]  /*11c10*/  @!P2 LDGSTS.E.BYPASS.LTC128B.128 [R9+0x19400], desc[UR60][R6.64+0x80], !P0 ;  /* 0x194000800609afae */ /* 0x000fe8000c101d7c */
[----:B------:R0:W-:Y:S01]  /*11c20*/  @!P2 LDGSTS.E.BYPASS.LTC128B.128 [R9+0x1d400], desc[UR60][R6.64+0x100], !P1 ;  /* 0x1d4001000609afae */ /* 0x0001e2000c901d7c */
[----:B------:R-:W-:Y:S01]  /*11c30*/  ISETP.GE.AND P2, PT, R8, R3, PT ;  /* 0x000000030800720c */ /* 0x000fe20003f46270 */
[----:B0-----:R-:W-:-:S12]  /*11c40*/  IMAD.MOV.U32 R6, RZ, RZ, R14 ;  /* 0x000000ffff067224 */ /* 0x001fd800078e000e */
[----:B------:R-:W-:Y:S05]  /*11c50*/  WARPSYNC.COLLECTIVE R15, `(.L_x_333) ;  /* 0x000000000f087348 */ /* 0x000fea0003c00000 */
[----:B------:R0:W1:Y:S02]  /*11c60*/  SHFL.IDX P6, R14, R13, R12, R11 ;  /* 0x0000000c0d0e7389 */ /* 0x00006400000c000b */
[----:B01----:R-:W-:Y:S01]  /*11c70*/  ENDCOLLECTIVE ;  /* 0x000000000000791b */ /* 0x003fe20003800000 */
.L_x_333:
[----:B------:R-:W-:Y:S02]  /*11c80*/  IMAD.MOV.U32 R13, RZ, RZ, R2 ;  /* 0x000000ffff0d7224 */ /* 0x000fe400078e0002 */
[----:B------:R-:W-:Y:S02]  /*11c90*/  IMAD.MOV.U32 R12, RZ, RZ, 0x2 ;  /* 0x00000002ff0c7424 */ /* 0x000fe400078e00ff */
[----:B------:R-:W-:-:S07]  /*11ca0*/  IMAD.MOV.U32 R5, RZ, RZ, R14 ;  /* 0x000000ffff057224 */ /* 0x000fce00078e000e */
[----:B------:R-:W-:Y:S05]  /*11cb0*/  WARPSYNC.COLLECTIVE R15, `(.L_x_334) ;  /* 0x000000000f087348 */ /* 0x000fea0003c00000 */
[----:B------:R0:W1:Y:S02]  /*11cc0*/  SHFL.IDX P6, R14, R13, R12, R11 ;  /* 0x0000000c0d0e7389 */ /* 0x00006400000c000b */
[----:B01----:R-:W-:Y:S01]  /*11cd0*/  ENDCOLLECTIVE ;  /* 0x000000000000791b */ /* 0x003fe20003800000 */
.L_x_334:
[----:B------:R-:W-:-:S05]  /*11ce0*/  @!P2 LEA R5, P4, R10, R5, 0x1 ;  /* 0x000000050a05a211 */ /* 0x000fca00078808ff */
[----:B------:R-:W-:-:S04]  /*11cf0*/  @!P2 IMAD.X R6, RZ, RZ, R6, P4 ;  /* 0x000000ffff06a224 */ /* 0x000fc800020e0606 */
[----:B------:R-:W-:Y:S02]  /*11d00*/  @!P2 IMAD.MOV.U32 R7, RZ, RZ, R6 ;  /* 0x000000ffff07a224 */ /* 0x000fe400078e0006 */
[----:B------:R-:W-:Y:S02]  /*11d10*/  @!P2 IMAD.MOV.U32 R6, RZ, RZ, R5 ;  /* 0x000000ffff06a224 */ /* 0x000fe400078e0005 */
[----:B------:R-:W-:Y:S02]  /*11d20*/  IMAD.MOV.U32 R13, RZ, RZ, R0 ;  /* 0x000000ffff0d7224 */ /* 0x000fe400078e0000 */
[----:B------:R-:W-:Y:S01]  /*11d30*/  VIADD R5, R4, 0x20 ;  /* 0x0000002004057836 */ /* 0x000fe20000000000 */
        /* <DEDUP_REMOVED lines=11> */
.L_x_335:
[----:B------:R-:W-:Y:S01]  /*11df0*/  MOV R13, R2 ;  /* 0x00000002000d7202 */ /* 0x000fe20000000f00 */
[----:B------:R-:W-:Y:S02]  /*11e00*/  IMAD.MOV.U32 R12, RZ, RZ, 0x3 ;  /* 0x00000003ff0c7424 */ /* 0x000fe400078e00ff */
[----:B------:R-:W-:-:S07]  /*11e10*/  IMAD.MOV.U32 R5, RZ, RZ, R14 ;  /* 0x000000ffff057224 */ /* 0x000fce00078e000e */
[----:B------:R-:W-:Y:S05]  /*11e20*/  WARPSYNC.COLLECTIVE R15, `(.L_x_336) ;  /* 0x000000000f087348 */ /* 0x000fea0003c00000 */
[----:B------:R0:W1:Y:S02]  /*11e30*/  SHFL.IDX P6, R14, R13, R12, R11 ;  /* 0x0000000c0d0e7389 */ /* 0x00006400000c000b */
[----:B01----:R-:W-:Y:S01]  /*11e40*/  ENDCOLLECTIVE ;  /* 0x000000000000791b */ /* 0x003fe20003800000 */
.L_x_336:
        /* <DEDUP_REMOVED lines=17> */
.L_x_337:
[----:B------:R-:W-:Y:S02]  /*11f60*/  IMAD.MOV.U32 R13, RZ, RZ, R2 ;  /* 0x000000ffff0d7224 */ /* 0x000fe400078e0002 */
[----:B------:R-:W-:Y:S02]  /*11f70*/  IMAD.MOV.U32 R12, RZ, RZ, 0x4 ;  /* 0x00000004ff0c7424 */ /* 0x000fe400078e00ff */
[----:B------:R-:W-:-:S07]  /*11f80*/  IMAD.MOV.U32 R5, RZ, RZ, R14 ;  /* 0x000000ffff057224 */ /* 0x000fce00078e000e */
[----:B------:R-:W-:Y:S05]  /*11f90*/  WARPSYNC.COLLECTIVE R15, `(.L_x_338) ;  /* 0x000000000f087348 */ /* 0x000fea0003c00000 */
[----:B------:R0:W1:Y:S02]  /*11fa0*/  SHFL.IDX P6, R14, R13, R12, R11 ;  /* 0x0000000c0d0e7389 */ /* 0x00006400000c000b */
[----:B01----:R-:W-:Y:S01]  /*11fb0*/  ENDCOLLECTIVE ;  /* 0x000000000000791b */ /* 0x003fe20003800000 */
.L_x_338:
        /* <DEDUP_REMOVED lines=17> */
.L_x_339:
[----:B------:R-:W-:Y:S02]  /*120d0*/  IMAD.MOV.U32 R13, RZ, RZ, R2 ;  /* 0x000000ffff0d7224 */ /* 0x000fe400078e0002 */
[----:B------:R-:W-:Y:S02]  /*120e0*/  IMAD.MOV.U32 R12, RZ, RZ, 0x5 ;  /* 0x00000005ff0c7424 */ /* 0x000fe400078e00ff */
[----:B------:R-:W-:-:S07]  /*120f0*/  IMAD.MOV.U32 R5, RZ, RZ, R14 ;  /* 0x000000ffff057224 */ /* 0x000fce00078e000e */
[----:B------:R-:W-:Y:S05]  /*12100*/  WARPSYNC.COLLECTIVE R15, `(.L_x_340) ;  /* 0x000000000f087348 */ /* 0x000fea0003c00000 */
[----:B------:R0:W1:Y:S02]  /*12110*/  SHFL.IDX P6, R14, R13, R12, R11 ;  /* 0x0000000c0d0e7389 */ /* 0x00006400000c000b */
[----:B01----:R-:W-:Y:S01]  /*12120*/  ENDCOLLECTIVE ;  /* 0x000000000000791b */ /* 0x003fe20003800000 */
.L_x_340:
        /* <DEDUP_REMOVED lines=17> */
.L_x_341:
[----:B------:R-:W-:Y:S02]  /*12240*/  IMAD.MOV.U32 R13, RZ, RZ, R2 ;  /* 0x000000ffff0d7224 */ /* 0x000fe400078e0002 */
[----:B------:R-:W-:Y:S02]  /*12250*/  IMAD.MOV.U32 R12, RZ, RZ, 0x6 ;  /* 0x00000006ff0c7424 */ /* 0x000fe400078e00ff */
[----:B------:R-:W-:-:S07]  /*12260*/  IMAD.MOV.U32 R5, RZ, RZ, R14 ;  /* 0x000000ffff057224 */ /* 0x000fce00078e000e */
[----:B------:R-:W-:Y:S05]  /*12270*/  WARPSYNC.COLLECTIVE R15, `(.L_x_342) ;  /* 0x000000000f087348 */ /* 0x000fea0003c00000 */
[----:B------:R0:W1:Y:S02]  /*12280*/  SHFL.IDX P6, R14, R13, R12, R11 ;  /* 0x0000000c0d0e7389 */ /* 0x00006400000c000b */
[----:B01----:R-:W-:Y:S01]  /*12290*/  ENDCOLLECTIVE ;  /* 0x000000000000791b */ /* 0x003fe20003800000 */
.L_x_342:
        /* <DEDUP_REMOVED lines=17> */
.L_x_343:
[----:B------:R-:W-:Y:S02]  /*123b0*/  IMAD.MOV.U32 R13, RZ, RZ, R2 ;  /* 0x000000ffff0d7224 */ /* 0x000fe400078e0002 */
[----:B------:R-:W-:Y:S02]  /*123c0*/  IMAD.MOV.U32 R12, RZ, RZ, 0x7 ;  /* 0x00000007ff0c7424 */ /* 0x000fe400078e00ff */
[----:B------:R-:W-:-:S07]  /*123d0*/  IMAD.MOV.U32 R5, RZ, RZ, R14 ;  /* 0x000000ffff057224 */ /* 0x000fce00078e000e */
[----:B------:R-:W-:Y:S05]  /*123e0*/  WARPSYNC.COLLECTIVE R15, `(.L_x_344) ;  /* 0x000000000f087348 */ /* 0x000fea0003c00000 */
[----:B------:R0:W1:Y:S02]  /*123f0*/  SHFL.IDX P6, R14, R13, R12, R11 ;  /* 0x0000000c0d0e7389 */ /* 0x00006400000c000b */
[----:B01----:R-:W-:Y:S01]  /*12400*/  ENDCOLLECTIVE ;  /* 0x000000000000791b */ /* 0x003fe20003800000 */
.L_x_344:
[----:B------:R-:W-:-:S05]  /*12410*/  @!P2 LEA R5, P4, R10, R5, 0x1 ;  /* 0x000000050a05a211 */ /* 0x000fca00078808ff */
[----:B------:R-:W-:-:S04]  /*12420*/  @!P2 IMAD.X R6, RZ, RZ, R6, P4 ;  /* 0x000000ffff06a224 */ /* 0x000fc800020e0606 */
[----:B------:R-:W-:Y:S02]  /*12430*/  @!P2 IMAD.MOV.U32 R7, RZ, RZ, R6 ;  /* 0x000000ffff07a224 */ /* 0x000fe400078e0006 */
[----:B------:R-:W-:Y:S02]  /*12440*/  IMAD.MOV.U32 R13, RZ, RZ, R0 ;  /* 0x000000ffff0d7224 */ /* 0x000fe400078e0000 */
[----:B------:R-:W-:-:S05]  /*12450*/  @!P2 IMAD.MOV.U32 R6, RZ, RZ, R5 ;  /* 0x000000ffff06a224 */ /* 0x000fca00078e0005 */
[----:B------:R-:W-:Y:S01]  /*12460*/  @!PT LDS RZ, [RZ] ;  /* 0x00000000fffff984 */ /* 0x000fe20000000800 */
[----:B------:R-:W-:Y:S01]  /*12470*/  @!PT LDS RZ, [RZ] ;  /* 0x00000000fffff984 */ /* 0x000fe20000000800 */
[----:B------:R-:W-:Y:S01]  /*12480*/  @!PT LDS RZ, [RZ] ;  /* 0x00000000fffff984 */ /* 0x000fe20000000800 */
[----:B------:R0:W-:Y:S01]  /*12490*/  @!P2 LDGSTS.E.BYPASS.LTC128B.128 [R9+0x18400], desc[UR60][R6.64], !P3 ;  /* 0x184000000609afae */ /* 0x0001e2000d901d7c */
[----:B------:R-:W-:-:S03]  /*124a0*/  IMAD.MOV.U32 R5, RZ, RZ, R14 ;  /* 0x000000ffff057224 */ /* 0x000fc600078e000e */
[----:B------:R0:W-:Y:S04]  /*124b0*/  @!P2 LDGSTS.E.BYPASS.LTC128B.128 [R9+0x1c400], desc[UR60][R6.64+0x80], !P0 ;  /* 0x1c4000800609afae */ /* 0x0001e8000c101d7c */
[----:B0-----:R-:W-:Y:S05]  /*124c0*/  WARPSYNC.COLLECTIVE R15, `(.L_x_345) ;  /* 0x000000000f087348 */ /* 0x001fea0003c00000 */
[----:B------:R1:W2:Y:S02]  /*124d0*/  SHFL.IDX P6, R14, R13, R12, R11 ;  /* 0x0000000c0d0e7389 */ /* 0x0002a400000c000b */
[----:B012---:R-:W-:Y:S01]  /*124e0*/  ENDCOLLECTIVE ;  /* 0x000000000000791b */ /* 0x007fe20003800000 */
.L_x_345:
[----:B------:R-:W-:Y:S01]  /*124f0*/  @!PT LDS RZ, [RZ] ;  /* 0x00000000fffff984 */ /* 0x000fe20000000800 */
[----:B------:R-:W-:Y:S01]  /*12500*/  @!PT LDS RZ, [RZ] ;  /* 0x00000000fffff984 */ /* 0x000fe20000000800 */
[----:B------:R-:W-:Y:S01]  /*12510*/  @!PT LDS RZ, [RZ] ;  /* 0x00000000fffff984 */ /* 0x000fe20000000800 */
[----:B------:R0:W-:Y:S01]  /*12520*/  @!P2 LDGSTS.E.BYPASS.LTC128B.128 [R9+0x20400], desc[UR60][R6.64+0x100], !P1 ;  /* 0x204001000609afae */ /* 0x0001e2000c901d7c */
[----:B------:R-:W-:Y:S01]  /*12530*/  IMAD.MOV.U32 R0, RZ, RZ, R14 ;  /* 0x000000ffff007224 */ /* 0x000fe200078e000e */
[----:B------:R-:W-:Y:S06]  /*12540*/  BRA `(.L_x_346) ;  /* 0xffffffbc00b07947 */ /* 0x000fec000383ffff */
.L_x_237:
[----:B-1----:R-:W-:-:S04]  /*12550*/  IMAD.U32 R2, RZ, RZ, UR36 ;  /* 0x00000024ff027e24 */ /* 0x002fc8000f8e00ff */
[----:B------:R1:W3:Y:S03]  /*12560*/  SYNCS.PHASECHK.TRANS64.TRYWAIT P0, [R2+URZ+0x36820], R0 ;  /* 0x03682000020075a7 */ /* 0x0002e6000800017f */
[----:B---3--:R-:W-:Y:S05]  /*12570*/  @!P0 NANOSLEEP.SYNCS 0x989680 ;  /* 0x009896800000895d */ /* 0x008fea0003900000 */
[----:B------:R-:W3:Y:S02]  /*12580*/  @!P0 SYNCS.PHASECHK.TRANS64 P0, [R2+URZ+0x36820], R0 ;  /* 0x03682000020085a7 */ /* 0x000ee4000800007f */
[----:B---3--:R-:W-:Y:S05]  /*12590*/  @!P0 BRA `(.L_x_237) ;  /* 0xfffffffc00ec8947 */ /* 0x008fea000383ffff */
[----:B------:R-:W-:Y:S05]  /*125a0*/  BRA `(.L_x_347) ;  /* 0xffffffc000007947 */ /* 0x000fea000383ffff */
.L_x_244:
[----:B-1----:R1:W3:Y:S02]  /*125b0*/  SYNCS.PHASECHK.TRANS64.TRYWAIT P0, [R3+URZ+0x36840], R2 ;  /* 0x03684002030075a7 */ /* 0x0022e4000800017f */
[----:B---3--:R-:W-:Y:S05]  /*125c0*/  @!P0 NANOSLEEP.SYNCS 0x989680 ;  /* 0x009896800000895d */ /* 0x008fea0003900000 */
[----:B------:R-:W3:Y:S02]  /*125d0*/  @!P0 SYNCS.PHASECHK.TRANS64 P0, [R3+URZ+0x36840], R2 ;  /* 0x03684002030085a7 */ /* 0x000ee4000800007f */
[----:B---3--:R-:W-:Y:S05]  /*125e0*/  @!P0 BRA `(.L_x_244) ;  /* 0xfffffffc00f08947 */ /* 0x008fea000383ffff */
[----:B------:R-:W-:Y:S05]  /*125f0*/  BRA `(.L_x_348) ;  /* 0xffffffc000ac7947 */ /* 0x000fea000383ffff */
.L_x_252:
[----:B0-----:R0:W1:Y:S02]  /*12600*/  SYNCS.PHASECHK.TRANS64.TRYWAIT P0, [R2+URZ+0x36860], R3 ;  /* 0x03686003020075a7 */ /* 0x001064000800017f */
[----:B-1----:R-:W-:Y:S05]  /*12610*/  @!P0 NANOSLEEP.SYNCS 0x989680 ;  /* 0x009896800000895d */ /* 0x002fea0003900000 */
[----:B------:R-:W1:Y:S02]  /*12620*/  @!P0 SYNCS.PHASECHK.TRANS64 P0, [R2+URZ+0x36860], R3 ;  /* 0x03686003020085a7 */ /* 0x000e64000800007f */
[----:B-1----:R-:W-:Y:S05]  /*12630*/  @!P0 BRA `(.L_x_252) ;  /* 0xfffffffc00f08947 */ /* 0x002fea000383ffff */
[----:B------:R-:W-:Y:S05]  /*12640*/  BRA `(.L_x_349) ;  /* 0xffffffc400ec7947 */ /* 0x000fea000383ffff */
.L_x_264:
[----:B-1----:R1:W2:Y:S02]  /*12650*/  SYNCS.PHASECHK.TRANS64.TRYWAIT P0, [R3+URZ+0x36840], R2 ;  /* 0x03684002030075a7 */ /* 0x0022a4000800017f */
[----:B--2---:R-:W-:Y:S05]  /*12660*/  @!P0 NANOSLEEP.SYNCS 0x989680 ;  /* 0x009896800000895d */ /* 0x004fea0003900000 */
[----:B------:R-:W2:Y:S02]  /*12670*/  @!P0 SYNCS.PHASECHK.TRANS64 P0, [R3+URZ+0x36840], R2 ;  /* 0x03684002030085a7 */ /* 0x000ea4000800007f */
[----:B--2---:R-:W-:Y:S05]  /*12680*/  @!P0 BRA `(.L_x_264) ;  /* 0xfffffffc00f08947 */ /* 0x004fea000383ffff */
[----:B------:R-:W-:Y:S05]  /*12690*/  BRA `(.L_x_350) ;  /* 0xffffffcc00c87947 */ /* 0x000fea000383ffff */
.L_x_272:
[----:B0-----:R0:W1:Y:S02]  /*126a0*/  SYNCS.PHASECHK.TRANS64.TRYWAIT P0, [R2+URZ+0x36860], R3 ;  /* 0x03686003020075a7 */ /* 0x001064000800017f */
[----:B-1----:R-:W-:Y:S05]  /*126b0*/  @!P0 NANOSLEEP.SYNCS 0x989680 ;  /* 0x009896800000895d */ /* 0x002fea0003900000 */
[----:B------:R-:W1:Y:S02]  /*126c0*/  @!P0 SYNCS.PHASECHK.TRANS64 P0, [R2+URZ+0x36860], R3 ;  /* 0x03686003020085a7 */ /* 0x000e64000800007f */
[----:B-1----:R-:W-:Y:S05]  /*126d0*/  @!P0 BRA `(.L_x_272) ;  /* 0xfffffffc00f08947 */ /* 0x002fea000383ffff */
[----:B------:R-:W-:Y:S05]  /*126e0*/  BRA `(.L_x_351) ;  /* 0xffffffd400087947 */ /* 0x000fea000383ffff */
.L_x_283:
[----:B--2---:R2:W3:Y:S02]  /*126f0*/  SYNCS.PHASECHK.TRANS64.TRYWAIT P0, [R3+URZ+0x36840], R2 ;  /* 0x03684002030075a7 */ /* 0x0044e4000800017f */
[----:B---3--:R-:W-:Y:S05]  /*12700*/  @!P0 NANOSLEEP.SYNCS 0x989680 ;  /* 0x009896800000895d */ /* 0x008fea0003900000 */
[----:B------:R-:W3:Y:S02]  /*12710*/  @!P0 SYNCS.PHASECHK.TRANS64 P0, [R3+URZ+0x36840], R2 ;  /* 0x03684002030085a7 */ /* 0x000ee4000800007f */
[----:B---3--:R-:W-:Y:S05]  /*12720*/  @!P0 BRA `(.L_x_283) ;  /* 0xfffffffc00f08947 */ /* 0x008fea000383ffff */
[----:B------:R-:W-:Y:S05]  /*12730*/  BRA `(.L_x_352) ;  /* 0xffffffd800bc7947 */ /* 0x000fea000383ffff */
.L_x_291:
[----:B0-----:R0:W1:Y:S02]  /*12740*/  SYNCS.PHASECHK.TRANS64.TRYWAIT P0, [R2+URZ+0x36860], R5 ;  /* 0x03686005020075a7 */ /* 0x001064000800017f */
[----:B-1----:R-:W-:Y:S05]  /*12750*/  @!P0 NANOSLEEP.SYNCS 0x989680 ;  /* 0x009896800000895d */ /* 0x002fea0003900000 */
[----:B------:R-:W1:Y:S02]  /*12760*/  @!P0 SYNCS.PHASECHK.TRANS64 P0, [R2+URZ+0x36860], R5 ;  /* 0x03686005020085a7 */ /* 0x000e64000800007f */
[----:B-1----:R-:W-:Y:S05]  /*12770*/  @!P0 BRA `(.L_x_291) ;  /* 0xfffffffc00f08947 */ /* 0x002fea000383ffff */
[----:B------:R-:W-:Y:S05]  /*12780*/  BRA `(.L_x_353) ;  /* 0xffffffdc00f87947 */ /* 0x000fea000383ffff */
.L_x_302:
[----:B-1----:R1:W3:Y:S02]  /*12790*/  SYNCS.PHASECHK.TRANS64.TRYWAIT P0, [R0+URZ+0x36860], R2 ;  /* 0x03686002000075a7 */ /* 0x0022e4000800017f */
[----:B---3--:R-:W-:Y:S05]  /*127a0*/  @!P0 NANOSLEEP.SYNCS 0x989680 ;  /* 0x009896800000895d */ /* 0x008fea0003900000 */
[----:B------:R-:W3:Y:S02]  /*127b0*/  @!P0 SYNCS.PHASECHK.TRANS64 P0, [R0+URZ+0x36860], R2 ;  /* 0x03686002000085a7 */ /* 0x000ee4000800007f */
[----:B---3--:R-:W-:Y:S05]  /*127c0*/  @!P0 BRA `(.L_x_302) ;  /* 0xfffffffc00f08947 */ /* 0x008fea000383ffff */
[----:B------:R-:W-:Y:S05]  /*127d0*/  BRA `(.L_x_354) ;  /* 0xffffffe4004c7947 */ /* 0x000fea000383ffff */
.L_x_311:
[----:B0-----:R0:W1:Y:S02]  /*127e0*/  SYNCS.PHASECHK.TRANS64.TRYWAIT P0, [R0+URZ+0x36820], R3 ;  /* 0x03682003000075a7 */ /* 0x001064000800017f */
[----:B-1----:R-:W-:Y:S05]  /*127f0*/  @!P0 NANOSLEEP.SYNCS 0x989680 ;  /* 0x009896800000895d */ /* 0x002fea0003900000 */
[----:B------:R-:W1:Y:S02]  /*12800*/  @!P0 SYNCS.PHASECHK.TRANS64 P0, [R0+URZ+0x36820], R3 ;  /* 0x03682003000085a7 */ /* 0x000e64000800007f */
[----:B-1----:R-:W-:Y:S05]  /*12810*/  @!P0 BRA `(.L_x_311) ;  /* 0xfffffffc00f08947 */ /* 0x002fea000383ffff */
[----:B------:R-:W-:Y:S05]  /*12820*/  BRA `(.L_x_355) ;  /* 0xffffffe800d07947 */ /* 0x000fea000383ffff */
.L_x_312:
[----:B------:R-:W1:Y:S01]  /*12830*/  S2R R2, SR_TID.X ;  /* 0x0000000000027919 */ /* 0x000e620000002100 */
[----:B------:R-:W-:Y:S01]  /*12840*/  BSSY B0, `(.L_x_356) ;  /* 0x000000a000007945 */ /* 0x000fe20003800000 */
[----:B------:R-:W-:Y:S02]  /*12850*/  IMAD.MOV.U32 R12, RZ, RZ, RZ ;  /* 0x000000ffff0c7224 */ /* 0x000fe400078e00ff */
[----:B------:R-:W-:Y:S02]  /*12860*/  IMAD.MOV.U32 R11, RZ, RZ, 0x1f ;  /* 0x0000001fff0b7424 */ /* 0x000fe400078e00ff */
[----:B------:R-:W-:Y:S01]  /*12870*/  IMAD.MOV.U32 R15, RZ, RZ, -0x1 ;  /* 0xffffffffff0f7424 */ /* 0x000fe200078e00ff */
[----:B-1----:R-:W-:-:S04]  /*12880*/  SHF.R.U32.HI R2, RZ, 0x5, R2 ;  /* 0x00000005ff027819 */ /* 0x002fc80000011602 */
[----:B------:R-:W-:-:S05]  /*12890*/  LOP3.LUT R2, R2, 0x3, RZ, 0xc0, !PT ;  /* 0x0000000302027812 */ /* 0x000fca00078ec0ff */
[----:B------:R-:W-:-:S07]  /*128a0*/  IMAD.MOV.U32 R13, RZ, RZ, R2 ;  /* 0x000000ffff0d7224 */ /* 0x000fce00078e0002 */
[----:B0-----:R-:W-:Y:S05]  /*128b0*/  WARPSYNC.COLLECTIVE R15, `(.L_x_357) ;  /* 0x000000000f087348 */ /* 0x001fea0003c00000 */
[----:B------:R1:W2:Y:S02]  /*128c0*/  SHFL.IDX P6, R14, R13, R12, R11 ;  /* 0x0000000c0d0e7389 */ /* 0x0002a400000c000b */
[----:B012---:R-:W-:Y:S01]  /*128d0*/  ENDCOLLECTIVE ;  /* 0x000000000000791b */ /* 0x007fe20003800000 */
.L_x_357:
[----:B------:R-:W-:Y:S05]  /*128e0*/  BSYNC B0 ;  /* 0x0000000000007941 */ /* 0x000fea0003800000 */
.L_x_356:
[----:B------:R-:W-:Y:S05]  /*128f0*/  BRA `(.L_x_358) ;  /* 0xffffffe800b87947 */ /* 0x000fea000383ffff */
.L_x_315:
[----:B------:R-:W-:Y:S01]  /*12900*/  BSSY B1, `(.L_x_359) ;  /* 0x0000006000017945 */ /* 0x000fe20003800000 */
[----:B------:R-:W-:-:S07]  /*12910*/  IMAD.MOV.U32 R15, RZ, RZ, -0x1 ;  /* 0xffffffffff0f7424 */ /* 0x000fce00078e00ff */
[----:B01----:R-:W-:Y:S05]  /*12920*/  WARPSYNC.COLLECTIVE R15, `(.L_x_360) ;  /* 0x000000000f0c7348 */ /* 0x003fea0003c00000 */
[----:B------:R-:W-:Y:S02]  /*12930*/  ELECT P6, UR62, PT ;  /* 0x00000000003e782f */ /* 0x000fe400038c0000 */
[----:B------:R-:W-:Y:S01]  /*12940*/  MOV R14, UR62 ;  /* 0x0000003e000e7c02 */ /* 0x000fe20008000f00 */
[----:B01----:R-:W-:Y:S10]  /*12950*/  ENDCOLLECTIVE ;  /* 0x000000000000791b */ /* 0x003ff40003800000 */
.L_x_360:
[----:B------:R-:W-:Y:S05]  /*12960*/  BSYNC B1 ;  /* 0x0000000000017941 */ /* 0x000fea0003800000 */
.L_x_359:
[----:B------:R-:W-:Y:S05]  /*12970*/  BRA `(.L_x_361) ;  /* 0xffffffe800b07947 */ /* 0x000fea000383ffff */
.L_x_317:
[----:B0-----:R0:W1:Y:S02]  /*12980*/  SYNCS.PHASECHK.TRANS64.TRYWAIT P0, [R6+URZ], R5 ;  /* 0x00000005060075a7 */ /* 0x001064000800017f */
[----:B-1----:R-:W-:Y:S05]  /*12990*/  @!P0 NANOSLEEP.SYNCS 0x989680 ;  /* 0x009896800000895d */ /* 0x002fea0003900000 */
[----:B------:R-:W1:Y:S02]  /*129a0*/  @!P0 SYNCS.PHASECHK.TRANS64 P0, [R6+URZ], R5 ;  /* 0x00000005060085a7 */ /* 0x000e64000800007f */
[----:B-1----:R-:W-:Y:S05]  /*129b0*/  @!P0 BRA `(.L_x_317) ;  /* 0xfffffffc00f08947 */ /* 0x002fea000383ffff */
[----:B------:R-:W-:Y:S05]  /*129c0*/  BRA `(.L_x_362) ;  /* 0xffffffe800e87947 */ /* 0x000fea000383ffff */
.L_x_318:
[----:B-1----:R1:W2:Y:S02]  /*129d0*/  SYNCS.PHASECHK.TRANS64.TRYWAIT P0, [R7+URZ], R2 ;  /* 0x00000002070075a7 */ /* 0x0022a4000800017f */
[----:B--2---:R-:W-:Y:S05]  /*129e0*/  @!P0 NANOSLEEP.SYNCS 0x989680 ;  /* 0x009896800000895d */ /* 0x004fea0003900000 */
[----:B------:R-:W2:Y:S02]  /*129f0*/  @!P0 SYNCS.PHASECHK.TRANS64 P0, [R7+URZ], R2 ;  /* 0x00000002070085a7 */ /* 0x000ea4000800007f */
[----:B--2---:R-:W-:Y:S05]  /*12a00*/  @!P0 BRA `(.L_x_318) ;  /* 0xfffffffc00f08947 */ /* 0x004fea000383ffff */
[----:B------:R-:W-:Y:S05]  /*12a10*/  BRA `(.L_x_363) ;  /* 0xffffffe800dc7947 */ /* 0x000fea000383ffff */
.L_x_320:
[----:B--2---:R2:W3:Y:S02]  /*12a20*/  SYNCS.PHASECHK.TRANS64.TRYWAIT P0, [R4+URZ], R5 ;  /* 0x00000005040075a7 */ /* 0x0044e4000800017f */
[----:B---3--:R-:W-:Y:S05]  /*12a30*/  @!P0 NANOSLEEP.SYNCS 0x989680 ;  /* 0x009896800000895d */ /* 0x008fea0003900000 */
[----:B------:R-:W3:Y:S02]  /*12a40*/  @!P0 SYNCS.PHASECHK.TRANS64 P0, [R4+URZ], R5 ;  /* 0x00000005040085a7 */ /* 0x000ee4000800007f */
[----:B---3--:R-:W-:Y:S05]  /*12a50*/  @!P0 BRA `(.L_x_320) ;  /* 0xfffffffc00f08947 */ /* 0x008fea000383ffff */
[----:B------:R-:W-:Y:S05]  /*12a60*/  BRA `(.L_x_364) ;  /* 0xffffffe800e07947 */ /* 0x000fea000383ffff */
.L_x_365:
        /* <DEDUP_REMOVED lines=9> */
.L_x_3236:


//--------------------- .text._ZN7cutlass13device_kernelIN5flash11enable_sm90INS1_16FlashAttnFwdSm90INS1_25CollectiveMainloopFwdSm90ILi2EN4cute5tupleIJNS5_1CILi1EEES8_S8_EEENS6_IJNS7_ILi128EEENS7_ILi112EEENS7_ILi192EEEEEELi192ENS_10bfloat16_tEfNS_4arch4Sm90ELb0ELb0ELb1ELb1ELb0ELb0ELb0ELb1ELb1ELb1ELb0ELb0EEENS1_21CollectiveEpilogueFwdINS6_IJSA_SC_SB_EEES9_SE_SG_Li256ELb1ELb1ELb0ELb0EEENS1_36VarlenDynamicPersistentTileSchedulerILi128ELi112ELi256ELi128ELb0ELb1ELb1ELb0ELb1ELb1EEEEEEEEEvNT_6ParamsE --------------------------
	.section	.text._ZN7cutlass13device_kernelIN5flash11enable_sm90INS1_16FlashAttnFwdSm90INS1_25CollectiveMainloopFwdSm90ILi2EN4cute5tupleIJNS5_1CILi1EEES8_S8_EEENS6_IJNS7_ILi128EEENS7_ILi112EEENS7_ILi192EEEEEELi192ENS_10bfloat16_tEfNS_4arch4Sm90ELb0ELb0ELb1ELb1ELb0ELb0ELb0ELb1ELb1ELb1ELb0ELb0EEENS1_21CollectiveEpilogueFwdINS6_IJSA_SC_SB_EEES9_SE_SG_Li256ELb1ELb1ELb0ELb0EEENS1_36VarlenDynamicPersistentTileSchedulerILi128ELi112ELi256ELi128ELb0ELb1ELb1ELb0ELb1ELb1EEEEEEEEEvNT_6ParamsE,"ax",@progbits
	.align	128
.text._ZN7cutlass13device_kernelIN5flash11enable_sm90INS1_16FlashAttnFwdSm90INS1_25CollectiveMainloopFwdSm90ILi2EN4cute5tupleIJNS5_1CILi1EEES8_S8_EEENS6_IJNS7_ILi128EEENS7_ILi112EEENS7_ILi192EEEEEELi192ENS_10bfloat16_tEfNS_4arch4Sm90ELb0ELb0ELb1ELb1ELb0ELb0ELb0ELb1ELb1ELb1ELb0ELb0EEENS1_21CollectiveEpilogueFwdINS6_IJSA_SC_SB_EEES9_SE_SG_Li256ELb1ELb1ELb0ELb0EEENS1_36VarlenDynamicPersistentTileSchedulerILi128ELi112ELi256ELi128ELb0ELb1ELb1ELb0ELb1ELb1EEEEEEEEEvNT_6ParamsE:
        .type           _ZN7cutlass13device_kernelIN5flash11enable_sm90INS1_16FlashAttnFwdSm90INS1_25CollectiveMainloopFwdSm90ILi2EN4cute5tupleIJNS5_1CILi1EEES8_S8_EEENS6_IJNS7_ILi128EEENS7_ILi112EEENS7_ILi192EEEEEELi192ENS_10bfloat16_tEfNS_4arch4Sm90ELb0ELb0ELb1ELb1ELb0ELb0ELb0ELb1ELb1ELb1ELb0ELb0EEENS1_21CollectiveEpilogueFwdINS6_IJSA_SC_SB_EEES9_SE_SG_Li256ELb1ELb1ELb0ELb0EEENS1_36VarlenDynamicPersistentTileSchedulerILi128ELi112ELi256ELi128ELb0ELb1ELb1ELb0ELb1ELb1EEEEEEEEEvNT_6ParamsE,@function
        .size           _ZN7cutlass13device_kernelIN5flash11enable_sm90INS1_16FlashAttnFwdSm90INS1_25CollectiveMainloopFwdSm90ILi2EN4cute5tupleIJNS5_1CILi1EEES8_S8_EEENS6_IJNS7_ILi128EEENS7_ILi112EEENS7_ILi192EEEEEELi192ENS_10bfloat16_tEfNS_4arch4Sm90ELb0ELb0ELb1ELb1ELb0ELb0ELb0ELb1ELb1ELb1ELb0ELb0EEENS1_21CollectiveEpilogueFwdINS6_IJSA_SC_SB_EEES9_SE_SG_Li256ELb1ELb1ELb0ELb0EEENS1_36VarlenDynamicPersistentTileSchedulerILi128ELi112ELi256ELi128ELb0ELb1ELb1ELb0ELb1ELb1EEEEEEEEEvNT_6ParamsE,(.L_x_3237 - _ZN7cutlass13device_kernelIN5flash11enable_sm90INS1_16FlashAttnFwdSm90INS1_25CollectiveMainloopFwdSm90ILi2EN4cute5tupleIJNS5_1CILi1EEES8_S8_EEENS6_IJNS7_ILi128EEENS7_ILi112EEENS7_ILi192EEEEEELi192ENS_10bfloat16_tEfNS_4arch4Sm90ELb0ELb0ELb1ELb1ELb0ELb0ELb0ELb1ELb1ELb1ELb0ELb0EEENS1_21CollectiveEpilogueFwdINS6_IJSA_SC_SB_EEES9_SE_SG_Li256ELb1ELb1ELb0ELb0EEENS1_36VarlenDynamicPersistentTileSchedulerILi128ELi112ELi256ELi128ELb0ELb1ELb1ELb0ELb1ELb1EEEEEEEEEvNT_6ParamsE)
        .other          _ZN7cutlass13device_kernelIN5flash11enable_sm90INS1_16FlashAttnFwdSm90INS1_25CollectiveMainloopFwdSm90ILi2EN4cute5tupleIJNS5_1CILi1EEES8_S8_EEENS6_IJNS7_ILi128EEENS7_ILi112EEENS7_ILi192EEEEEELi192ENS_10bfloat16_tEfNS_4arch4Sm90ELb0ELb0ELb1ELb1ELb0ELb0ELb0ELb1ELb1ELb1ELb0ELb0EEENS1_21CollectiveEpilogueFwdINS6_IJSA_SC_SB_EEES9_SE_SG_Li256ELb1ELb1ELb0ELb0EEENS1_36VarlenDynamicPersistentTileSchedulerILi128ELi112ELi256ELi128ELb0ELb1ELb1ELb0ELb1ELb1EEEEEEEEEvNT_6ParamsE,@"STO_CUDA_ENTRY STV_DEFAULT"
_ZN7cutlass13device_kernelIN5flash11enable_sm90INS1_16FlashAttnFwdSm90INS1_25CollectiveMainloopFwdSm90ILi2EN4cute5tupleIJNS5_1CILi1EEES8_S8_EEENS6_IJNS7_ILi128EEENS7_ILi112EEENS7_ILi192EEEEEELi192ENS_10bfloat16_tEfNS_4arch4Sm90ELb0ELb0ELb1ELb1ELb0ELb0ELb0ELb1ELb1ELb1ELb0ELb0EEENS1_21CollectiveEpilogueFwdINS6_IJSA_SC_SB_EEES9_SE_SG_Li256ELb1ELb1ELb0ELb0EEENS1_36VarlenDynamicPersistentTileSchedulerILi128ELi112ELi256ELi128ELb0ELb1ELb1ELb0ELb1ELb1EEEEEEEEEvNT_6ParamsE:
        /* <DEDUP_REMOVED lines=17> */
.L_x_367:
[----:B------:R-:W-:Y:S05]  /*0110*/  BSYNC B0 ;  /* 0x0000000000007941 */ /* 0x000fea0003800000 */
.L_x_366:
        /* <DEDUP_REMOVED lines=40> */
.L_x_368:
        /* <DEDUP_REMOVED lines=22> */
.L_x_369:
        /* <DEDUP_REMOVED lines=18> */
.L_x_370:
        /* <DEDUP_REMOVED lines=22> */
.L_x_371:
        /* <DEDUP_REMOVED lines=22> */
.L_x_372:
        /* <DEDUP_REMOVED lines=8> */
.L_x_374:
[----:B------:R-:W-:-:S08]  /*0960*/  NOP ;  /* 0x0000000000007918 */ /* 0x000fd00000000000 */
[----:B------:R-:W1:Y:S02]  /*0970*/  USETMAXREG.TRY_ALLOC.CTAPOOL UP0, 0xf0 ;  /* 0x000000f0000079c8 */ /* 0x000e640008000600 */
[----:B-1----:R-:W-:-:S13]  /*0980*/  PLOP3.LUT P0, PT, PT, PT, UP0, 0x80, 0x0 ;  /* 0x000000000000781c */ /* 0x002fda0003f0f008 */
[----:B------:R-:W-:Y:S05]  /*0990*/  @!P0 BRA `(.L_x_374) ;  /* 0xfffffffc00f08947 */ /* 0x000fea000383ffff */
[----:B------:R-:W1:Y:S08]  /*09a0*/  S2UR UR5, SR_CgaCtaId ;  /* 0x00000000000579c3 */ /* 0x000e700000008800 */
[----:B------:R-:W-:Y:S06]  /*09b0*/  BAR.ARV 0x8, 0x180 ;  /* 0x0206000000007b1d */ /* 0x000fec0000002000 */
[----:B------:R-:W-:-:S02]  /*09c0*/  UMOV UR4, 0x400 ;  /* 0x0000040000047882 */ /* 0x000fc40000000000 */
[----:B------:R-:W-:Y:S01]  /*09d0*/  BAR.SYNC.DEFER_BLOCKING 0x5, 0x180 ;  /* 0x0146000000007b1d */ /* 0x000fe20000010000 */
[----:B-1----:R-:W-:-:S09]  /*09e0*/  ULEA UR4, UR5, UR4, 0x18 ;  /* 0x0000000405047291 */ /* 0x002fd2000f8ec03f */
[----:B------:R-:W1:Y:S01]  /*09f0*/  LDS.128 R40, [UR4+0x368d0] ;  /* 0x0368d004ff287984 */ /* 0x000e620008000c00 */
[----:B------:R-:W-:Y:S01]  /*0a00*/  ULDC UR4, c[0x0][0xc3c] ;  /* 0x00030f0000047ab9 */ /* 0x000fe20000000800 */
[----:B------:R-:W-:Y:S06]  /*0a10*/  BAR.ARV 0x4, 0x180 ;  /* 0x0106000000007b1d */ /* 0x000fec0000002000 */
[----:B-1----:R-:W-:-:S13]  /*0a20*/  ISETP.GE.AND P0, PT, R43, UR4, PT ;  /* 0x000000042b007c0c */ /* 0x002fda000bf06270 */
[----:B------:R-:W-:Y:S05]  /*0a30*/  @P0 EXIT ;  /* 0x000000000000094d */ /* 0x000fea0003800000 */
[----:B------:R-:W2:Y:S01]  /*0a40*/  LDL.LU R10, [R1+0x5c] ;  /* 0x00005c00010a7983 */ /* 0x000ea20000300800 */
[----:B------:R-:W1:Y:S02]  /*0a50*/  S2R R0, SR_TID.X ;  /* 0x0000000000007919 */ /* 0x000e640000002100 */
[----:B-1----:R-:W-:-:S05]  /*0a60*/  VIADD R220, R0, 0xffffff80 ;  /* 0xffffff8000dc7836 */ /* 0x002fca0000000000 */
[----:B------:R-:W-:-:S04]  /*0a70*/  SHF.R.S32.HI R3, RZ, 0x1f, R220 ;  /* 0x0000001fff037819 */ /* 0x000fc800000114dc */
[CC--:B------:R-:W-:Y:S02]  /*0a80*/  LEA.HI R5, R3.reuse, R220.reuse, RZ, 0x7 ;  /* 0x000000dc03057211 */ /* 0x0c0fe400078f38ff */
[-C--:B0-----:R-:W-:Y:S02]  /*0a90*/  LEA.HI R2, R3, R220.reuse, RZ, 0x5 ;  /* 0x000000dc03027211 */ /* 0x081fe400078f28ff */
[----:B------:R-:W-:Y:S02]  /*0aa0*/  LOP3.LUT R211, R5, 0xffffff80, RZ, 0xc0, !PT ;  /* 0xffffff8005d37812 */ /* 0x000fe400078ec0ff */
[----:B------:R-:W-:Y:S01]  /*0ab0*/  LEA.HI R0, R3, R220, RZ, 0x4 ;  /* 0x000000dc03007211 */ /* 0x000fe200078f20ff */
[----:B------:R-:W-:Y:S02]  /*0ac0*/  IMAD.SHL.U32 R2, R2, 0x20, RZ ;  /* 0x0000002002027824 */ /* 0x000fe400078e00ff */
[----:B------:R-:W-:Y:S01]  /*0ad0*/  IMAD.IADD R211, R220, 0x1, -R211 ;  /* 0x00000001dcd37824 */ /* 0x000fe200078e0ad3 */
[----:B------:R-:W-:-:S02]  /*0ae0*/  SHF.R.S32.HI R9, RZ, 0x4, R0 ;  /* 0x00000004ff097819 */ /* 0x000fc40000011400 */
[----:B------:R-:W-:Y:S02]  /*0af0*/  LOP3.LUT R7, R0, 0x3fffff0, RZ, 0xc0, !PT ;  /* 0x03fffff000077812 */ /* 0x000fe400078ec0ff */
[----:B------:R-:W-:Y:S02]  /*0b00*/  SHF.R.S32.HI R4, RZ, 0x1f, R211 ;  /* 0x0000001fff047819 */ /* 0x000fe400000114d3 */
[----:B------:R-:W-:Y:S01]  /*0b10*/  LOP3.LUT R2, R2, 0xfffffc00, RZ, 0xc0, !PT ;  /* 0xfffffc0002027812 */ /* 0x000fe200078ec0ff */
[----:B------:R-:W-:Y:S01]  /*0b20*/  IMAD.IADD R7, R220, 0x1, -R7 ;  /* 0x00000001dc077824 */ /* 0x000fe200078e0a07 */
[----:B------:R-:W-:Y:S02]  /*0b30*/  LEA.HI R0, R0, R9, RZ, 0x1 ;  /* 0x0000000900007211 */ /* 0x000fe400078f08ff */
[----:B------:R-:W-:Y:S01]  /*0b40*/  LEA.HI R6, R4, R211, RZ, 0x2 ;  /* 0x000000d304067211 */ /* 0x000fe200078f10ff */
[----:B------:R-:W-:Y:S01]  /*0b50*/  IMAD R7, R7, 0x40, R2 ;  /* 0x0000004007077824 */ /* 0x000fe200078e0202 */
[----:B------:R-:W-:-:S02]  /*0b60*/  LOP3.LUT R0, R0, 0x1ffffffe, RZ, 0xc0, !PT ;  /* 0x1ffffffe00007812 */ /* 0x000fc400078ec0ff */
[--C-:B------:R-:W-:Y:S02]  /*0b70*/  SHF.R.S32.HI R8, RZ, 0x2, R6.reuse ;  /* 0x00000002ff087819 */ /* 0x100fe40000011406 */
[----:B------:R-:W-:Y:S02]  /*0b80*/  SHF.R.S32.HI R11, RZ, 0x1f, R6 ;  /* 0x0000001fff0b7819 */ /* 0x000fe40000011406 */
[-C--:B------:R-:W-:Y:S01]  /*0b90*/  LEA.HI R2, R3, R220.reuse, RZ, 0x2 ;  /* 0x000000dc03027211 */ /* 0x080fe200078f10ff */
[----:B------:R-:W-:Y:S01]  /*0ba0*/  IMAD.IADD R0, R9, 0x1, -R0 ;  /* 0x0000000109007824 */ /* 0x000fe200078e0a00 */
[----:B------:R-:W-:Y:S02]  /*0bb0*/  LEA.HI R3, R3, R220, RZ, 0x3 ;  /* 0x000000dc03037211 */ /* 0x000fe400078f18ff */
[----:B------:R-:W-:Y:S02]  /*0bc0*/  LEA.HI R11, R11, R8, RZ, 0x3 ;  /* 0x000000080b0b7211 */ /* 0x000fe400078f18ff */
[----:B------:R-:W-:-:S02]  /*0bd0*/  LOP3.LUT R9, R2, 0xfffffffc, RZ, 0xc0, !PT ;  /* 0xfffffffc02097812 */ /* 0x000fc400078ec0ff */
[----:B------:R-:W-:Y:S02]  /*0be0*/  SHF.R.S32.HI R212, RZ, 0x7, R5 ;  /* 0x00000007ffd47819 */ /* 0x000fe40000011405 */
[----:B------:R-:W-:Y:S02]  /*0bf0*/  LOP3.LUT R205, R3, 0xfffffff8, RZ, 0xc0, !PT ;  /* 0xfffffff803cd7812 */ /* 0x000fe400078ec0ff */
[----:B------:R-:W-:Y:S02]  /*0c00*/  LOP3.LUT R11, R11, 0xfffffff8, RZ, 0xc0, !PT ;  /* 0xfffffff80b0b7812 */ /* 0x000fe400078ec0ff */
[----:B------:R-:W-:Y:S02]  /*0c10*/  IADD3 R9, R220, -R9, RZ ;  /* 0x80000009dc097210 */ /* 0x000fe40007ffe0ff */
[----:B------:R-:W-:Y:S02]  /*0c20*/  LEA.HI R4, R4, R211, RZ, 0x5 ;  /* 0x000000d304047211 */ /* 0x000fe400078f28ff */
[----:B------:R-:W-:Y:S01]  /*0c30*/  LEA.HI R5, R5, R212, RZ, 0x1 ;  /* 0x000000d405057211 */ /* 0x000fe200078f08ff */
[----:B------:R-:W-:Y:S01]  /*0c40*/  IMAD R216, R0, 0x8, R7 ;  /* 0x0000000800d87824 */ /* 0x000fe200078e0207 */
[----:B------:R-:W-:Y:S01]  /*0c50*/  LEA.HI R0, R9, R9, RZ, 0x1 ;  /* 0x0000000909007211 */ /* 0x000fe200078f08ff */
[----:B------:R-:W-:Y:S01]  /*0c60*/  IMAD.IADD R205, R220, 0x1, -R205 ;  /* 0x00000001dccd7824 */ /* 0x000fe200078e0acd */
[----:B------:R-:W-:Y:S01]  /*0c70*/  SHF.R.S32.HI R4, RZ, 0x5, R4 ;  /* 0x00000005ff047819 */ /* 0x000fe20000011404 */
[----:B------:R-:W-:Y:S01]  /*0c80*/  IMAD.IADD R11, R8, 0x1, -R11 ;  /* 0x00000001080b7824 */ /* 0x000fe200078e0a0b */
[----:B------:R-:W-:Y:S01]  /*0c90*/  LOP3.LUT R5, R5, 0x3fffffe, RZ, 0xc0, !PT ;  /* 0x03fffffe05057812 */ /* 0x000fe200078ec0ff */
[----:B------:R-:W-:Y:S01]  /*0ca0*/  IMAD.SHL.U32 R18, R205, 0x8, RZ ;  /* 0x00000008cd127824 */ /* 0x000fe200078e00ff */
[----:B------:R-:W-:Y:S01]  /*0cb0*/  LOP3.LUT R6, R6, 0x7ffffffc, RZ, 0xc0, !PT ;  /* 0x7ffffffc06067812 */ /* 0x000fe200078ec0ff */
[----:B------:R-:W-:Y:S01]  /*0cc0*/  IMAD R4, R4, 0x10, R11 ;  /* 0x0000001004047824 */ /* 0x000fe200078e020b */
[----:B------:R-:W-:Y:S01]  /*0cd0*/  LOP3.LUT R0, R0, 0x1ffffffe, RZ, 0xc0, !PT ;  /* 0x1ffffffe00007812 */ /* 0x000fe200078ec0ff */
[----:B------:R-:W-:-:S02]  /*0ce0*/  IMAD.IADD R5, R212, 0x1, -R5 ;  /* 0x00000001d4057824 */ /* 0x000fc400078e0a05 */
[C---:B------:R-:W-:Y:S02]  /*0cf0*/  VIADD R19, R18.reuse, 0x40 ;  /* 0x0000004012137836 */ /* 0x040fe40000000000 */
[----:B------:R-:W-:Y:S02]  /*0d00*/  VIADD R23, R18, 0x80 ;  /* 0x0000008012177836 */ /* 0x000fe40000000000 */
[----:B------:R-:W-:Y:S02]  /*0d10*/  IMAD.MOV.U32 R7, RZ, RZ, -0x2 ;  /* 0xfffffffeff077424 */ /* 0x000fe400078e00ff */
[----:B------:R-:W-:Y:S02]  /*0d20*/  IMAD.IADD R6, R211, 0x1, -R6 ;  /* 0x00000001d3067824 */ /* 0x000fe400078e0a06 */
[----:B------:R-:W-:Y:S02]  /*0d30*/  IMAD.IADD R0, R9, 0x1, -R0 ;  /* 0x0000000109007824 */ /* 0x000fe400078e0a00 */
[----:B------:R-:W-:Y:S01]  /*0d40*/  IMAD R213, R5, 0x40, R4 ;  /* 0x0000004005d57824 */ /* 0x000fe200078e0204 */
[----:B------:R-:W-:Y:S01]  /*0d50*/  CS2R R16, SRZ ;  /* 0x0000000000107805 */ /* 0x000fe2000001ff00 */
[----:B------:R-:W-:Y:S01]  /*0d60*/  IMAD R214, R6, R7, 0x70 ;  /* 0x0000007006d67424 */ /* 0x000fe200078e0207 */
[----:B------:R-:W-:Y:S01]  /*0d70*/  SHF.R.S32.HI R209, RZ, 0x3, R3 ;  /* 0x00000003ffd17819 */ /* 0x000fe20000011403 */
[----:B------:R-:W-:Y:S01]  /*0d80*/  IMAD.MOV.U32 R210, RZ, RZ, RZ ;  /* 0x000000ffffd27224 */ /* 0x000fe200078e00ff */
[----:B------:R-:W-:Y:S01]  /*0d90*/  SHF.R.S32.HI R219, RZ, 0x1f, R18 ;  /* 0x0000001fffdb7819 */ /* 0x000fe20000011412 */
[----:B------:R-:W-:Y:S01]  /*0da0*/  IMAD R215, R0, 0x8, R213 ;  /* 0x0000000800d77824 */ /* 0x000fe200078e02d5 */
[----:B------:R-:W-:-:S02]  /*0db0*/  SHF.R.S32.HI R218, RZ, 0x1f, R19 ;  /* 0x0000001fffda7819 */ /* 0x000fc40000011413 */
[----:B------:R-:W-:Y:S02]  /*0dc0*/  SHF.R.S32.HI R217, RZ, 0x1f, R23 ;  /* 0x0000001fffd97819 */ /* 0x000fe40000011417 */
[----:B--2---:R-:W-:-:S07]  /*0dd0*/  LOP3.LUT R22, R10, 0x1, RZ, 0xfc, !PT ;  /* 0x000000010a167812 */ /* 0x004fce00078efcff */
.L_x_417:
[----:B0-2-4-:R-:W0:Y:S01]  /*0de0*/  LDC.64 R2, c[0x0][0xc88] ;  /* 0x00032200ff027b82 */ /* 0x015e220000000a00 */
[----:B------:R-:W-:Y:S01]  /*0df0*/  ULDC.64 UR4, c[0x0][0xa28] ;  /* 0x00028a0000047ab9 */ /* 0x000fe20000000a00 */
[----:B------:R-:W-:Y:S01]  /*0e00*/  MOV R0, RZ ;  /* 0x000000ff00007202 */ /* 0x000fe20000000f00 */
[----:B------:R-:W-:Y:S01]  /*0e10*/  ULDC.64 UR6, c[0x0][0xa20] ;  /* 0x0002880000067ab9 */ /* 0x000fe20000000a00 */
[----:B0-----:R-:W-:-:S05]  /*0e20*/  IMAD.WIDE R2, R43, 0x4, R2 ;  /* 0x000000042b027825 */ /* 0x001fca00078e0202 */
[----:B------:R-:W2:Y:S01]  /*0e30*/  LDG.E R204, desc[UR60][R2.64] ;  /* 0x0000003c02cc7981 */ /* 0x000ea2000c1e1900 */
[----:B------:R-:W-:-:S04]  /*0e40*/  ISETP.NE.U32.AND P0, PT, RZ, UR4, PT ;  /* 0x00000004ff007c0c */ /* 0x000fc8000bf05070 */
[----:B------:R-:W-:Y:S02]  /*0e50*/  ISETP.NE.AND.EX P0, PT, RZ, UR5, PT, P0 ;  /* 0x00000005ff007c0c */ /* 0x000fe4000bf05300 */
[----:B--2---:R-:W-:-:S11]  /*0e60*/  SHF.R.S32.HI R208, RZ, 0x1f, R204 ;  /* 0x0000001fffd07819 */ /* 0x004fd600000114cc */
[----:B---3--:R-:W-:-:S04]  /*0e70*/  @P0 LEA R4, P1, R204, UR4, 0x2 ;  /* 0x00000004cc040c11 */ /* 0x008fc8000f8210ff */
[----:B------:R-:W-:Y:S01]  /*0e80*/  @P0 LEA.HI.X R5, R204, UR5, R208, 0x2, P1 ;  /* 0x00000005cc050c11 */ /* 0x000fe200088f14d0 */
[----:B------:R-:W-:-:S04]  /*0e90*/  ULDC.64 UR4, c[0x0][0x418] ;  /* 0x0001060000047ab9 */ /* 0x000fc80000000a00 */
[----:B------:R0:W5:Y:S01]  /*0ea0*/  @P0 LDG.E R0, desc[UR60][R4.64] ;  /* 0x0000003c04000981 */ /* 0x000162000c1e1900 */
[----:B------:R-:W-:Y:S01]  /*0eb0*/  ISETP.NE.U32.AND P0, PT, RZ, UR6, PT ;  /* 0x00000006ff007c0c */ /* 0x000fe2000bf05070 */
[----:B------:R-:W-:-:S03]  /*0ec0*/  UISETP.NE.U32.AND UP0, UPT, UR4, URZ, UPT ;  /* 0x0000003f0400728c */ /* 0x000fc6000bf05070 */
[----:B------:R-:W-:Y:S01]  /*0ed0*/  ISETP.NE.AND.EX P0, PT, RZ, UR7, PT, P0 ;  /* 0x00000007ff007c0c */ /* 0x000fe2000bf05300 */
[----:B------:R-:W-:Y:S01]  /*0ee0*/  UISETP.NE.AND.EX UP0, UPT, UR5, URZ, UPT, UP0 ;  /* 0x0000003f0500728c */ /* 0x000fe2000bf05300 */
[----:B------:R-:W-:Y:S02]  /*0ef0*/  ULDC UR4, c[0x0][0x424] ;  /* 0x0001090000047ab9 */ /* 0x000fe40000000800 */
[----:B------:R-:W-:Y:S01]  /*0f00*/  ULDC UR5, c[0x0][0x2f0] ;  /* 0x0000bc0000057ab9 */ /* 0x000fe20000000800 */
[----:B------:R-:W-:-:S04]  /*0f10*/  USEL UR4, UR4, 0x1, UP0 ;  /* 0x0000000104047887 */ /* 0x000fc80008000000 */
[----:B------:R-:W-:-:S04]  /*0f20*/  UIMAD UR4, UR4, UR5, URZ ;  /* 0x00000005040472a4 */ /* 0x000fc8000f8e023f */
[C---:B------:R-:W-:Y:S02]  /*0f30*/  @P0 LEA R2, P1, R204.reuse, UR6, 0x2 ;  /* 0x00000006cc020c11 */ /* 0x040fe4000f8210ff */
[----:B------:R-:W-:Y:S02]  /*0f40*/  IMAD.U32 R83, RZ, RZ, UR4 ;  /* 0x00000004ff537e24 */ /* 0x000fe4000f8e00ff */
[----:B------:R-:W-:-:S05]  /*0f50*/  @P0 LEA.HI.X R3, R204, UR7, R208, 0x2, P1 ;  /* 0x00000007cc030c11 */ /* 0x000fca00088f14d0 */
[----:B------:R0:W5:Y:S01]  /*0f60*/  @P0 LDG.E R83, desc[UR60][R2.64] ;  /* 0x0000003c02530981 */ /* 0x000162000c1e1900 */
[----:B------:R-:W-:Y:S05]  /*0f70*/  @P0 BRA `(.L_x_375) ;  /* 0x0000000000240947 */ /* 0x000fea0003800000 */
[----:B------:R-:W-:Y:S02]  /*0f80*/  ULDC.64 UR4, c[0x0][0xa08] ;  /* 0x0002820000047ab9 */ /* 0x000fe40000000a00 */
[----:B------:R-:W-:-:S04]  /*0f90*/  ISETP.NE.U32.AND P0, PT, RZ, UR4, PT ;  /* 0x00000004ff007c0c */ /* 0x000fc8000bf05070 */
[----:B------:R-:W-:-:S13]  /*0fa0*/  ISETP.NE.AND.EX P0, PT, RZ, UR5, PT, P0 ;  /* 0x00000005ff007c0c */ /* 0x000fda000bf05300 */
[----:B------:R-:W-:Y:S05]  /*0fb0*/  @!P0 BRA `(.L_x_375) ;  /* 0x0000000000148947 */ /* 0x000fea0003800000 */
[----:B0-----:R-:W0:Y:S02]  /*0fc0*/  LDC.64 R2, c[0x0][0xa08] ;  /* 0x00028200ff027b82 */ /* 0x001e240000000a00 */
[----:B0-----:R-:W-:-:S05]  /*0fd0*/  IMAD.WIDE R2, R204, 0x4, R2 ;  /* 0x00000004cc027825 */ /* 0x001fca00078e0202 */
[----:B-----5:R-:W2:Y:S04]  /*0fe0*/  LDG.E R83, desc[UR60][R2.64] ;  /* 0x0000003c02537981 */ /* 0x020ea8000c1e1900 */
[----:B------:R-:W2:Y:S02]  /*0ff0*/  LDG.E R4, desc[UR60][R2.64+0x4] ;  /* 0x0000043c02047981 */ /* 0x000ea4000c1e1900 */
[----:B--2---:R-:W-:-:S07]  /*1000*/  IMAD.IADD R83, R4, 0x1, -R83 ;  /* 0x0000000104537824 */ /* 0x004fce00078e0a53 */
.L_x_375:
[----:B-----5:R-:W-:Y:S01]  /*1010*/  IMAD.IADD R83, R83, 0x1, -R0 ;  /* 0x0000000153537824 */ /* 0x020fe200078e0a00 */
[----:B------:R-:W-:Y:S01]  /*1020*/  PLOP3.LUT P0, PT, PT, PT, PT, 0x80, 0x0 ;  /* 0x000000000000781c */ /* 0x000fe20003f0f070 */
[----:B0-----:R-:W-:Y:S01]  /*1030*/  IMAD.MOV.U32 R2, RZ, RZ, RZ ;  /* 0x000000ffff027224 */ /* 0x001fe200078e00ff */
[----:B------:R-:W-:Y:S01]  /*1040*/  CS2R R118, SRZ ;  /* 0x0000000000767805 */ /* 0x000fe2000001ff00 */
[C---:B------:R-:W-:Y:S01]  /*1050*/  VIADD R3, R83.reuse, 0x6f ;  /* 0x0000006f53037836 */ /* 0x040fe20000000000 */
[----:B------:R-:W-:Y:S01]  /*1060*/  ISETP.GE.AND P1, PT, R83, 0x1, PT ;  /* 0x000000015300780c */ /* 0x000fe20003f26270 */
[----:B------:R-:W-:Y:S01]  /*1070*/  IMAD.MOV.U32 R207, RZ, RZ, R41 ;  /* 0x000000ffffcf7224 */ /* 0x000fe200078e0029 */
[----:B------:R-:W-:Y:S01]  /*1080*/  CS2R R116, SRZ ;  /* 0x0000000000747805 */ /* 0x000fe2000001ff00 */
[----:B------:R-:W-:Y:S01]  /*1090*/  IMAD.HI R2, R3, -0x6db6db6d, R2 ;  /* 0x9249249303027827 */ /* 0x000fe200078e0202 */
[----:B------:R-:W-:Y:S02]  /*10a0*/  CS2R R114, SRZ ;  /* 0x0000000000727805 */ /* 0x000fe4000001ff00 */
[----:B------:R-:W-:-:S02]  /*10b0*/  CS2R R112, SRZ ;  /* 0x0000000000707805 */ /* 0x000fc4000001ff00 */
[----:B------:R-:W-:Y:S01]  /*10c0*/  CS2R R110, SRZ ;  /* 0x00000000006e7805 */ /* 0x000fe2000001ff00 */
[----:B------:R-:W-:Y:S01]  /*10d0*/  IMAD.MOV.U32 R206, RZ, RZ, R42 ;  /* 0x000000ffffce7224 */ /* 0x000fe200078e002a */
[----:B------:R-:W-:Y:S01]  /*10e0*/  SHF.R.U32.HI R3, RZ, 0x1f, R2 ;  /* 0x0000001fff037819 */ /* 0x000fe20000011602 */
[----:B------:R-:W-:Y:S01]  /*10f0*/  IMAD.MOV.U32 R0, RZ, RZ, RZ ;  /* 0x000000ffff007224 */ /* 0x000fe200078e00ff */
[----:B------:R-:W-:Y:S02]  /*1100*/  CS2R R108, SRZ ;  /* 0x00000000006c7805 */ /* 0x000fe4000001ff00 */
[----:B------:R-:W-:Y:S02]  /*1110*/  CS2R R106, SRZ ;  /* 0x00000000006a7805 */ /* 0x000fe4000001ff00 */
[----:B------:R-:W-:Y:S02]  /*1120*/  LEA.HI.SX32 R120, R2, R3, 0x1a ;  /* 0x0000000302787211 */ /* 0x000fe400078fd2ff */
        /* <DEDUP_REMOVED lines=11> */
[----:B------:R-:W-:Y:S01]  /*11e0*/  CS2R R84, SRZ ;  /* 0x0000000000547805 */ /* 0x000fe2000001ff00 */
[----:B------:R-:W-:Y:S01]  /*11f0*/  IMAD.MOV.U32 R39, RZ, RZ, RZ ;  /* 0x000000ffff277224 */ /* 0x000fe200078e00ff */
[----:B------:R-:W-:Y:S01]  /*1200*/  CS2R R80, SRZ ;  /* 0x0000000000507805 */ /* 0x000fe2000001ff00 */
[----:B------:R-:W-:Y:S01]  /*1210*/  IMAD.MOV.U32 R82, RZ, RZ, RZ ;  /* 0x000000ffff527224 */ /* 0x000fe200078e00ff */
        /* <DEDUP_REMOVED lines=22> */
[----:B------:R-:W-:Y:S02]  /*1380*/  MOV R121, RZ ;  /* 0x000000ff00797202 */ /* 0x000fe40000000f00 */
[----:B------:R-:W-:Y:S02]  /*1390*/  CS2R R132, SRZ ;  /* 0x0000000000847805 */ /* 0x000fe4000001ff00 */
[----:B------:R-:W-:Y:S01]  /*13a0*/  CS2R R122, SRZ ;  /* 0x00000000007a7805 */ /* 0x000fe2000001ff00 */
[----:B------:R-:W-:Y:S01]  /*13b0*/  IMAD.MOV.U32 R36, RZ, RZ, RZ ;  /* 0x000000ffff247224 */ /* 0x000fe200078e00ff */
[----:B------:R-:W-:-:S02]  /*13c0*/  CS2R R6, SRZ ;  /* 0x0000000000067805 */ /* 0x000fc4000001ff00 */
[----:B------:R-:W-:Y:S01]  /*13d0*/  CS2R R134, SRZ ;  /* 0x0000000000867805 */ /* 0x000fe2000001ff00 */
[----:B------:R-:W-:Y:S01]  /*13e0*/  IMAD.MOV.U32 R24, RZ, RZ, RZ ;  /* 0x000000ffff187224 */ /* 0x000fe200078e00ff */
[----:B------:R-:W-:Y:S06]  /*13f0*/  @!P1 BRA `(.L_x_376) ;  /* 0x000000a0008c9947 */ /* 0x000fec0003800000 */
[----:B------:R-:W0:Y:S01]  /*1400*/  SHFL.IDX PT, R0, R212, RZ, 0x1f ;  /* 0x00001fffd4007589 */ /* 0x000e2200000e0000 */
[----:B------:R-:W1:Y:S01]  /*1410*/  S2UR UR7, SR_CgaCtaId ;  /* 0x00000000000779c3 */ /* 0x000e620000008800 */
[----:B------:R-:W-:Y:S01]  /*1420*/  UMOV UR6, 0x400 ;  /* 0x0000040000067882 */ /* 0x000fe20000000000 */
[----:B0-----:R-:W-:Y:S01]  /*1430*/  R2UR UR4, R0 ;  /* 0x00000000000472ca */ /* 0x001fe200000e0000 */
[----:B-1----:R-:W-:-:S04]  /*1440*/  ULEA UR6, UR7, UR6, 0x18 ;  /* 0x0000000607067291 */ /* 0x002fc8000f8ec03f */
[----:B------:R-:W-:-:S04]  /*1450*/  UIADD3 UR6, UR6, 0x15400, URZ ;  /* 0x0001540006067890 */ /* 0x000fc8000fffe03f */
[----:B------:R-:W-:-:S04]  /*1460*/  ULOP3.LUT UP0, URZ, UR6, 0x9f, URZ, 0xc0, !UPT ;  /* 0x0000009f063f7892 */ /* 0x000fc8000f80c03f */
[----:B------:R-:W-:Y:S02]  /*1470*/  ULEA.HI UR5, UR4, UR4, URZ, 0x1 ;  /* 0x0000000404057291 */ /* 0x000fe4000f8f083f */
[----:B------:R-:W-:Y:S02]  /*1480*/  PLOP3.LUT P0, PT, PT, PT, UP0, 0x80, 0x0 ;  /* 0x000000000000781c */ /* 0x000fe40003f0f008 */
[----:B------:R-:W-:-:S04]  /*1490*/  ULOP3.LUT UR5, UR5, 0x1e, URZ, 0xc0, !UPT ;  /* 0x0000001e05057892 */ /* 0x000fc8000f8ec03f */
[----:B------:R-:W-:-:S04]  /*14a0*/  UIADD3 UR5, UR4, -UR5, URZ ;  /* 0x8000000504057290 */ /* 0x000fc8000fffe03f */
[----:B------:R-:W-:-:S04]  /*14b0*/  ULEA UR5, UR5, UR6, 0xd ;  /* 0x0000000605057291 */ /* 0x000fc8000f8e683f */
[----:B------:R-:W-:-:S04]  /*14c0*/  USHF.R.U32.HI UR5, URZ, 0x4, UR5 ;  /* 0x000000043f057899 */ /* 0x000fc80008011605 */
[----:B------:R-:W-:Y:S01]  /*14d0*/  ULOP3.LUT UR36, UR5, 0x3fff, URZ, 0xc0, !UPT ;  /* 0x00003fff05247892 */ /* 0x000fe2000f8ec03f */
[----:B------:R-:W-:Y:S11]  /*14e0*/  @!P0 BRA `(.L_x_377) ;  /* 0x0000000000408947 */ /* 0x000ff60003800000 */
        /* <DEDUP_REMOVED lines=8> */
[----:B------:R-:W-:Y:S01]  /*1570*/  MOV R13, RZ ;  /* 0x000000ff000d7202 */ /* 0x000fe20000000f00 */
[----:B------:R-:W-:Y:S02]  /*1580*/  IMAD.U32 R6, RZ, RZ, UR4 ;  /* 0x00000004ff067e24 */ /* 0x000fe4000f8e00ff */
[----:B------:R-:W-:-:S02]  /*1590*/  IMAD.U32 R7, RZ, RZ, UR5 ;  /* 0x00000005ff077e24 */ /* 0x000fc4000f8e00ff */
[----:B------:R-:W-:Y:S02]  /*15a0*/  IMAD.U32 R11, RZ, RZ, UR7 ;  /* 0x00000007ff0b7e24 */ /* 0x000fe4000f8e00ff */
[----:B------:R-:W-:Y:S02]  /*15b0*/  IMAD.MOV.U32 R8, RZ, RZ, 0x70 ;  /* 0x00000070ff087424 */ /* 0x000fe400078e00ff */
[----:B0-----:R-:W-:-:S07]  /*15c0*/  IMAD.MOV.U32 R12, RZ, RZ, 0x1 ;  /* 0x00000001ff0c7424 */ /* 0x001fce00078e00ff */
[----:B------:R-:W-:-:S07]  /*15d0*/  LEPC R20, `(.L_x_377) ;  /* 0x000000001014794e */ /* 0x000fce0000000000 */
[----:B-1----:R-:W-:Y:S05]  /*15e0*/  CALL.ABS.NOINC R2 ;  /* 0x0000000002007343 */ /* 0x002fea0003c00000 */
.L_x_377:
[----:B------:R-:W0:Y:S01]  /*15f0*/  S2UR UR5, SR_CgaCtaId ;  /* 0x00000000000579c3 */ /* 0x000e220000008800 */
[----:B------:R-:W-:Y:S01]  /*1600*/  LEA.HI R0, R210, R210, RZ, 0x1 ;  /* 0x000000d2d2007211 */ /* 0x000fe200078f08ff */
[----:B------:R-:W-:Y:S01]  /*1610*/  UMOV UR4, 0x400 ;  /* 0x0000040000047882 */ /* 0x000fe20000000000 */
[----:B------:R-:W-:Y:S01]  /*1620*/  BSSY B0, `(.L_x_378) ;  /* 0x0000009000007945 */ /* 0x000fe20003800000 */
[----:B------:R-:W-:Y:S02]  /*1630*/  ISETP.NE.AND P0, PT, R22, 0x3, PT ;  /* 0x000000031600780c */ /* 0x000fe40003f05270 */
[----:B------:R-:W-:-:S05]  /*1640*/  LOP3.LUT R3, R0, 0xfffffffe, RZ, 0xc0, !PT ;  /* 0xfffffffe00037812 */ /* 0x000fca00078ec0ff */
[----:B------:R-:W-:-:S05]  /*1650*/  IMAD.IADD R3, R210, 0x1, -R3 ;  /* 0x00000001d2037824 */ /* 0x000fca00078e0a03 */
[----:B------:R-:W-:Y:S01]  /*1660*/  SHF.L.U32 R3, R3, 0x1f, RZ ;  /* 0x0000001f03037819 */ /* 0x000fe200000006ff */
[----:B0-----:R-:W-:-:S06]  /*1670*/  ULEA UR4, UR5, UR4, 0x18 ;  /* 0x0000000405047291 */ /* 0x001fcc000f8ec03f */
[----:B------:R-:W-:-:S04]  /*1680*/  IMAD.U32 R2, RZ, RZ, UR4 ;  /* 0x00000004ff027e24 */ /* 0x000fc8000f8e00ff */
[----:B------:R-:W0:Y:S02]  /*1690*/  SYNCS.PHASECHK.TRANS64.TRYWAIT P1, [R2+URZ+0x36800], R3 ;  /* 0x03680003020075a7 */ /* 0x000e24000802017f */
[----:B0-----:R-:W-:Y:S05]  /*16a0*/  @!P1 BRA `(.L_x_379) ;  /* 0x00000128009c9947 */ /* 0x001fea0003800000 */
.L_x_546:
[----:B------:R-:W-:Y:S05]  /*16b0*/  BSYNC B0 ;  /* 0x0000000000007941 */ /* 0x000fea0003800000 */
.L_x_378:
[----:B------:R-:W-:Y:S05]  /*16c0*/  @!P0 BRA `(.L_x_380) ;  /* 0x0000000000048947 */ /* 0x000fea0003800000 */
[----:B------:R-:W-:Y:S01]  /*16d0*/  BPT.TRAP 0x1 ;  /* 0x000000040000795c */ /* 0x000fe20000300000 */
.L_x_380:
[----:B------:R-:W-:Y:S01]  /*16e0*/  IMAD R0, R16, 0x8, R2 ;  /* 0x0000000810007824 */ /* 0x000fe200078e0202 */
[----:B0-----:R-:W-:-:S04]  /*16f0*/  SHF.L.U32 R3, R17, 0x1f, RZ ;  /* 0x0000001f11037819 */ /* 0x001fc800000006ff */
[----:B------:R0:W1:Y:S01]  /*1700*/  SYNCS.PHASECHK.TRANS64.TRYWAIT P2, [R0+URZ+0x36830], R3 ;  /* 0x03683003000075a7 */ /* 0x000062000804017f */
[----:B------:R-:W-:Y:S05]  /*1710*/  @!P0 BRA `(.L_x_381) ;  /* 0x0000000000048947 */ /* 0x000fea0003800000 */
[----:B------:R-:W-:Y:S01]  /*1720*/  BPT.TRAP 0x1 ;  /* 0x000000040000795c */ /* 0x000fe20000300000 */
.L_x_381:
[----:B------:R-:W2:Y:S01]  /*1730*/  S2R R4, SR_TID.X ;  /* 0x0000000000047919 */ /* 0x000ea20000002100 */
[----:B------:R-:W-:Y:S01]  /*1740*/  IMAD.MOV.U32 R119, RZ, RZ, RZ ;  /* 0x000000ffff777224 */ /* 0x000fe200078e00ff */
[----:B--2---:R-:W-:Y:S01]  /*1750*/  LOP3.LUT P1, RZ, R4, 0x7f, RZ, 0xc0, !PT ;  /* 0x0000007f04ff7812 */ /* 0x004fe2000782c0ff */
[----:B-1----:R-:W-:-:S12]  /*1760*/  @P2 BRA `(.L_x_382) ;  /* 0x0000000000082947 */ /* 0x002fd80003800000 */
[----:B------:R-:W1:Y:S02]  /*1770*/  SYNCS.PHASECHK.TRANS64.TRYWAIT P2, [R0+URZ+0x36830], R3 ;  /* 0x03683003000075a7 */ /* 0x000e64000804017f */
[----:B-1----:R-:W-:Y:S05]  /*1780*/  @!P2 BRA `(.L_x_383) ;  /* 0x000001280078a947 */ /* 0x002fea0003800000 */
.L_x_382:
[----:B------:R-:W-:Y:S05]  /*1790*/  WARPSYNC.ALL ;  /* 0x0000000000007948 */ /* 0x000fea0003800000 */
[----:B01----:R-:W-:Y:S01]  /*17a0*/  VIADD R3, R2, 0x21400 ;  /* 0x0002140002037836 */ /* 0x003fe20000000000 */
[----:B------:R-:W-:Y:S01]  /*17b0*/  ULOP3.LUT UR5, UR36, 0x10000, URZ, 0xfc, !UPT ;  /* 0x0001000024057892 */ /* 0x000fe2000f8efc3f */
[----:B------:R-:W-:Y:S01]  /*17c0*/  WARPGROUP.ARRIVE ;  /* 0x00000000000079c5 */ /* 0x000fe20000000000 */
[----:B------:R-:W-:Y:S01]  /*17d0*/  UMOV UR53, 0x40000040 ;  /* 0x4000004000357882 */ /* 0x000fe20000000000 */
[----:B------:R-:W-:Y:S01]  /*17e0*/  UMOV UR55, 0x40000040 ;  /* 0x4000004000377882 */ /* 0x000fe20000000000 */
[----:B------:R-:W-:Y:S01]  /*17f0*/  SHF.R.U32.HI R3, RZ, 0x4, R3 ;  /* 0x00000004ff037819 */ /* 0x000fe20000011603 */
[----:B------:R-:W-:Y:S01]  /*1800*/  UMOV UR13, UR53 ;  /* 0x00000035000d7c82 */ /* 0x000fe20008000000 */
[----:B------:R-:W-:Y:S01]  /*1810*/  UMOV UR15, 0x40000040 ;  /* 0x40000040000f7882 */ /* 0x000fe20000000000 */
[----:B------:R-:W-:Y:S01]  /*1820*/  UMOV UR52, UR5 ;  /* 0x0000000500347c82 */ /* 0x000fe20008000000 */
[----:B------:R-:W-:Y:S01]  /*1830*/  LOP3.LUT R3, R3, 0x3fff, RZ, 0xc0, !PT ;  /* 0x00003fff03037812 */ /* 0x000fe200078ec0ff */
[----:B------:R-:W-:Y:S01]  /*1840*/  UMOV UR12, UR52 ;  /* 0x00000034000c7c82 */ /* 0x000fe20008000000 */
[----:B------:R-:W-:Y:S01]  /*1850*/  UMOV UR16, UR52 ;  /* 0x0000003400107c82 */ /* 0x000fe20008000000 */
[----:B------:R-:W-:Y:S01]  /*1860*/  UMOV UR17, UR53 ;  /* 0x0000003500117c82 */ /* 0x000fe20008000000 */
[----:B------:R-:W-:Y:S01]  /*1870*/  LOP3.LUT R5, R3, 0x10000, RZ, 0xfc, !PT ;  /* 0x0001000003057812 */ /* 0x000fe200078efcff */
[----:B------:R-:W-:Y:S01]  /*1880*/  UMOV UR19, 0x40000040 ;  /* 0x4000004000137882 */ /* 0x000fe20000000000 */
[----:B------:R-:W-:Y:S01]  /*1890*/  UMOV UR20, UR52 ;  /* 0x0000003400147c82 */ /* 0x000fe20008000000 */
[----:B------:R-:W-:Y:S01]  /*18a0*/  UMOV UR21, UR53 ;  /* 0x0000003500157c82 */ /* 0x000fe20008000000 */
[----:B------:R-:W-:Y:S01]  /*18b0*/  UMOV UR23, 0x40000040 ;  /* 0x4000004000177882 */ /* 0x000fe20000000000 */
[----:B------:R-:W-:Y:S01]  /*18c0*/  IMAD R3, R16, 0xa80, R5 ;  /* 0x00000a8010037824 */ /* 0x000fe200078e0205 */
[----:B------:R-:W-:Y:S01]  /*18d0*/  UMOV UR8, UR52 ;  /* 0x0000003400087c82 */ /* 0x000fe20008000000 */
[----:B------:R-:W-:Y:S01]  /*18e0*/  UMOV UR9, UR53 ;  /* 0x0000003500097c82 */ /* 0x000fe20008000000 */
[----:B------:R-:W-:Y:S01]  /*18f0*/  UMOV UR11, 0x40000040 ;  /* 0x40000040000b7882 */ /* 0x000fe20000000000 */
[----:B------:R-:W-:Y:S01]  /*1900*/  UIADD3 UR7, UR5, 0x2, URZ ;  /* 0x0000000205077890 */ /* 0x000fe2000fffe03f */
[----:B------:R-:W-:Y:S01]  /*1910*/  R2UR UR4, R3 ;  /* 0x00000000030472ca */ /* 0x000fe200000e0000 */
        /* <DEDUP_REMOVED lines=8> */
[----:B------:R-:W-:Y:S01]  /*19a0*/  MOV R6, UR53 ;  /* 0x0000003500067c02 */ /* 0x000fe20008000f00 */
[----:B------:R-:W-:Y:S01]  /*19b0*/  IMAD.IADD R9, R214, 0x1, R83 ;  /* 0x00000001d6097824 */ /* 0x000fe200078e0253 */
[----:B------:R-:W-:Y:S01]  /*19c0*/  MOV R7, UR52 ;  /* 0x0000003400077c02 */ /* 0x000fe20008000f00 */
[----:B------:R-:W-:Y:S01]  /*19d0*/  @!P1 VIADD R0, R0, 0x36840 ;  /* 0x0003684000009836 */ /* 0x000fe20000000000 */
[----:B------:R-:W-:Y:S01]  /*19e0*/  UMOV UR54, UR4 ;  /* 0x0000000400367c82 */ /* 0x000fe20008000000 */
[----:B------:R-:W-:Y:S01]  /*19f0*/  UIADD3 UR14, UR4, 0x80, URZ ;  /* 0x00000080040e7890 */ /* 0x000fe2000fffe03f */
[----:B------:R-:W-:Y:S01]  /*1a00*/  HGMMA.64x16x16.F32.BF16 R72, gdesc[UR52], RZ, !UPT, gsb0 ;  /* 0x00200000344879f0 */ /* 0x000fe2000c0018ff */
[----:B------:R-:W-:Y:S01]  /*1a10*/  UIADD3 UR18, UR4, 0x100, URZ ;  /* 0x0000010004127890 */ /* 0x000fe2000fffe03f */
[----:B------:R-:W-:Y:S01]  /*1a20*/  P2R R80, PR, RZ, 0x1 ;  /* 0x00000001ff507803 */ /* 0x000fe20000000000 */
[----:B------:R-:W-:Y:S01]  /*1a30*/  UIADD3 UR22, UR4, 0x180, URZ ;  /* 0x0000018004167890 */ /* 0x000fe2000fffe03f */
[----:B------:R-:W-:Y:S01]  /*1a40*/  @!P1 PRMT R0, RZ, 0x654, R0 ;  /* 0x00000654ff009816 */ /* 0x000fe20000000000 */
[----:B------:R-:W-:Y:S01]  /*1a50*/  UIADD3 UR54, UR4, 0x200, URZ ;  /* 0x0000020004367890 */ /* 0x000fe2000fffe03f */
[-C--:B------:R-:W-:Y:S01]  /*1a60*/  MOV R118, R119.reuse ;  /* 0x0000007700767202 */ /* 0x080fe20000000f00 */
[----:B------:R-:W-:Y:S01]  /*1a70*/  UMOV UR55, 0x40000040 ;  /* 0x4000004000377882 */ /* 0x000fe20000000000 */
[----:B------:R-:W-:Y:S01]  /*1a80*/  UIADD3 UR10, UR4, 0x280, URZ ;  /* 0x00000280040a7890 */ /* 0x000fe2000fffe03f */
[--C-:B------:R-:W-:Y:S01]  /*1a90*/  IMAD.MOV.U32 R116, RZ, RZ, R119.reuse ;  /* 0x000000ffff747224 */ /* 0x100fe200078e0077 */
        /* <DEDUP_REMOVED lines=18> */
[----:B------:R-:W-:Y:S01]  /*1bc0*/  MOV R96, R119 ;  /* 0x0000007700607202 */ /* 0x000fe20000000f00 */
[----:B------:R-:W-:-:S02]  /*1bd0*/  IMAD.MOV.U32 R94, RZ, RZ, R119 ;  /* 0x000000ffff5e7224 */ /* 0x000fc400078e0077 */
[--C-:B------:R-:W-:Y:S02]  /*1be0*/  IMAD.MOV.U32 R92, RZ, RZ, R119.reuse ;  /* 0x000000ffff5c7224 */ /* 0x100fe400078e0077 */
[--C-:B------:R-:W-:Y:S02]  /*1bf0*/  IMAD.MOV.U32 R90, RZ, RZ, R119.reuse ;  /* 0x000000ffff5a7224 */ /* 0x100fe400078e0077 */
[--C-:B------:R-:W-:Y:S02]  /*1c00*/  IMAD.MOV.U32 R88, RZ, RZ, R119.reuse ;  /* 0x000000ffff587224 */ /* 0x100fe400078e0077 */
[--C-:B------:R-:W-:Y:S02]  /*1c10*/  IMAD.MOV.U32 R86, RZ, RZ, R119.reuse ;  /* 0x000000ffff567224 */ /* 0x100fe400078e0077 */
[--C-:B------:R-:W-:Y:S02]  /*1c20*/  IMAD.MOV.U32 R84, RZ, RZ, R119.reuse ;  /* 0x000000ffff547224 */ /* 0x100fe400078e0077 */
[----:B------:R-:W-:Y:S01]  /*1c30*/  IMAD.MOV.U32 R82, RZ, RZ, R119 ;  /* 0x000000ffff527224 */ /* 0x000fe200078e0077 */
[----:B------:R-:W-:-:S02]  /*1c40*/  WARPGROUP.DEPBAR.LE gsb0, 0x0 ;  /* 0x00008000000079c5 */ /* 0x000fc40000010000 */
[----:B------:R-:W-:-:S06]  /*1c50*/  WARPGROUP.ARRIVE ;  /* 0x00000000000079c5 */ /* 0x000fcc0000000000 */
[----:B------:R-:W-:Y:S01]  /*1c60*/  HGMMA.64x16x16.F32.BF16 R64, gdesc[UR12], RZ, !UPT, gsb0 ;  /* 0x002000000c4079f0 */ /* 0x000fe2000c0018ff */
[----:B------:R-:W-:Y:S02]  /*1c70*/  UIADD3 UR12, UR4, 0x2, URZ ;  /* 0x00000002040c7890 */ /* 0x000fe4000fffe03f */
[----:B------:R-:W-:Y:S01]  /*1c80*/  UIADD3 UR14, UR4, 0x282, URZ ;  /* 0x00000282040e7890 */ /* 0x000fe2000fffe03f */
[----:B------:R-:W-:Y:S01]  /*1c90*/  UMOV UR15, 0x40000040 ;  /* 0x40000040000f7882 */ /* 0x000fe20000000000 */
[----:B------:R-:W-:Y:S02]  /*1ca0*/  WARPGROUP.DEPBAR.LE gsb0, 0x0 ;  /* 0x00008000000079c5 */ /* 0x000fe40000010000 */
[----:B------:R-:W-:-:S06]  /*1cb0*/  WARPGROUP.ARRIVE ;  /* 0x00000000000079c5 */ /* 0x000fcc0000000000 */
[----:B------:R-:W-:Y:S01]  /*1cc0*/  HGMMA.64x16x16.F32.BF16 R56, gdesc[UR16], RZ, !UPT, gsb0 ;  /* 0x00200000103879f0 */ /* 0x000fe2000c0018ff */
        /* <DEDUP_REMOVED lines=18> */
[----:B------:R-:W-:Y:S01]  /*1df0*/  UMOV UR10, UR12 ;  /* 0x0000000c000a7c82 */ /* 0x000fe20008000000 */
[----:B------:R-:W-:Y:S01]  /*1e00*/  UMOV UR11, 0x40000040 ;  /* 0x40000040000b7882 */ /* 0x000fe20000000000 */
[----:B------:R-:W-:Y:S01]  /*1e10*/  UMOV UR20, UR8 ;  /* 0x0000000800147c82 */ /* 0x000fe20008000000 */
[----:B------:R-:W-:Y:S01]  /*1e20*/  UMOV UR21, UR9 ;  /* 0x0000000900157c82 */ /* 0x000fe20008000000 */
[----:B------:R-:W-:Y:S01]  /*1e30*/  UMOV UR24, UR8 ;  /* 0x0000000800187c82 */ /* 0x000fe20008000000 */
[----:B------:R-:W-:Y:S01]  /*1e40*/  UMOV UR25, UR9 ;  /* 0x0000000900197c82 */ /* 0x000fe20008000000 */
[----:B------:R-:W-:Y:S01]  /*1e50*/  UMOV UR16, UR8 ;  /* 0x0000000800107c82 */ /* 0x000fe20008000000 */
[----:B------:R-:W-:Y:S01]  /*1e60*/  UMOV UR17, UR9 ;  /* 0x0000000900117c82 */ /* 0x000fe20008000000 */
[----:B------:R-:W-:Y:S01]  /*1e70*/  UMOV UR12, UR8 ;  /* 0x00000008000c7c82 */ /* 0x000fe20008000000 */
[----:B------:R-:W-:Y:S01]  /*1e80*/  UMOV UR13, UR9 ;  /* 0x00000009000d7c82 */ /* 0x000fe20008000000 */
[----:B------:R-:W-:Y:S01]  /*1e90*/  UIADD3 UR7, UR5, 0x4, URZ ;  /* 0x0000000405077890 */ /* 0x000fe2000fffe03f */
[----:B------:R-:W-:-:S02]  /*1ea0*/  MOV R3, UR9 ;  /* 0x0000000900037c02 */ /* 0x000fc40008000f00 */
[----:B------:R-:W-:Y:S01]  /*1eb0*/  MOV R4, UR8 ;  /* 0x0000000800047c02 */ /* 0x000fe20008000f00 */
        /* <DEDUP_REMOVED lines=47> */
[----:B------:R-:W-:-:S02]  /*21b0*/  WARPGROUP.DEPBAR.LE gsb0, 0x0 ;  /* 0x00008000000079c5 */ /* 0x000fc40000010000 */
        /* <DEDUP_REMOVED lines=290> */
[----:B------:R-:W-:-:S05]  /*33e0*/  UMOV UR53, UR41 ;  /* 0x0000002900357c82 */ /* 0x000fca0008000000 */
        /* <DEDUP_REMOVED lines=48> */
[----:B------:R-:W-:Y:S02]  /*36f0*/  UIADD3 UR7, UR5, 0x806, URZ ;  /* 0x0000080605077890 */ /* 0x000fe4000fffe03f */
[----:B------:R-:W-:Y:S01]  /*3700*/  UIADD3 UR5, UR4, 0x784, URZ ;  /* 0x0000078404057890 */ /* 0x000fe2000fffe03f */
[----:B------:R-:W-:Y:S01]  /*3710*/  UMOV UR8, UR44 ;  /* 0x0000002c00087c82 */ /* 0x000fe20008000000 */
[----:B------:R-:W-:Y:S01]  /*3720*/  UMOV UR9, UR45 ;  /* 0x0000002d00097c82 */ /* 0x000fe20008000000 */
[----:B------:R-:W-:Y:S01]  /*3730*/  UMOV UR52, UR44 ;  /* 0x0000002c00347c82 */ /* 0x000fe20008000000 */
[----:B------:R-:W-:-:S03]  /*3740*/  UMOV UR53, UR45 ;  /* 0x0000002d00357c82 */ /* 0x000fc60008000000 */
[----:B------:R-:W-:Y:S01]  /*3750*/  UMOV UR10, UR5 ;  /* 0x00000005000a7c82 */ /* 0x000fe20008000000 */
[----:B------:R-:W-:Y:S01]  /*3760*/  ULDC UR5, c[0x0][0x9d8] ;  /* 0x0002760000057ab9 */ /* 0x000fe20000000800 */
        /* <DEDUP_REMOVED lines=44> */
[----:B------:R-:W-:Y:S02]  /*3a30*/  WARPGROUP.DEPBAR.LE gsb0, 0x0 ;  /* 0x00008000000079c5 */ /* 0x000fe40000010000 */
[----:B------:R-:W-:-:S06]  /*3a40*/  WARPGROUP.ARRIVE ;  /* 0x00000000000079c5 */ /* 0x000fcc0000000000 */
[----:B------:R-:W-:Y:S03]  /*3a50*/  HGMMA.64x16x16.F32.BF16 R32, gdesc[UR56], R32, gsb0 ;  /* 0x00200000382079f0 */ /* 0x000fe60008001820 */
        /* <DEDUP_REMOVED lines=17> */
[----:B------:R-:W-:Y:S01]  /*3b70*/  MUFU.TANH R72, R72 ;  /* 0x0000004800487308 */ /* 0x000fe20000002400 */
[----:B------:R-:W-:Y:S01]  /*3b80*/  UMOV UR51, 0x40000040 ;  /* 0x4000004000337882 */ /* 0x000fe20000000000 */
[----:B------:R-:W-:Y:S01]  /*3b90*/  FMUL.FTZ R75, R75, UR5 ;  /* 0x000000054b4b7c20 */ /* 0x000fe20008410000 */
[----:B------:R-:W-:Y:S01]  /*3ba0*/  FMUL.FTZ R78, R78, UR5 ;  /* 0x000000054e4e7c20 */ /* 0x000fe20008410000 */
[----:B------:R-:W-:-:S04]  /*3bb0*/  FMUL.FTZ R79, R79, UR5 ;  /* 0x000000054f4f7c20 */ /* 0x000fc80008410000 */
[----:B------:R-:W0:Y:S08]  /*3bc0*/  MUFU.TANH R73, R73 ;  /* 0x0000004900497308 */ /* 0x000e300000002400 */
[----:B------:R-:W1:Y:S08]  /*3bd0*/  MUFU.TANH R76, R76 ;  /* 0x0000004c004c7308 */ /* 0x000e700000002400 */
[----:B------:R-:W2:Y:S08]  /*3be0*/  MUFU.TANH R77, R77 ;  /* 0x0000004d004d7308 */ /* 0x000eb00000002400 */
[----:B------:R3:W4:Y:S08]  /*3bf0*/  MUFU.TANH R3, R74 ;  /* 0x0000004a00037308 */ /* 0x0007300000002400 */
[----:B------:R-:W5:Y:S01]  /*3c00*/  MUFU.TANH R4, R75 ;  /* 0x0000004b00047308 */ /* 0x000f620000002400 */
[----:B---3--:R-:W-:-:S07]  /*3c10*/  MOV R74, R119 ;  /* 0x00000077004a7202 */ /* 0x008fce0000000f00 */
[----:B------:R-:W-:Y:S01]  /*3c20*/  MUFU.TANH R7, R78 ;  /* 0x0000004e00077308 */ /* 0x000fe20000002400 */
[----:B------:R-:W-:Y:S02]  /*3c30*/  WARPGROUP.DEPBAR.LE gsb0, 0x0 ;  /* 0x00008000000079c5 */ /* 0x000fe40000010000 */
        /* <DEDUP_REMOVED lines=13> */
[----:B------:R-:W-:Y:S01]  /*3d10*/  MUFU.TANH R64, R64 ;  /* 0x0000004000407308 */ /* 0x000fe20000002400 */
[----:B---3--:R-:W-:-:S02]  /*3d20*/  IMAD R66, R120, -0x70, R9 ;  /* 0xffffff9078427824 */ /* 0x008fc400078e0209 */
[----:B------:R-:W-:-:S03]  /*3d30*/  IMAD.MOV.U32 R78, RZ, RZ, R119 ;  /* 0x000000ffff4e7224 */ /* 0x000fc600078e0077 */
[C---:B------:R-:W-:Y:S02]  /*3d40*/  ISETP.GT.AND P4, PT, R66.reuse, RZ, PT ;  /* 0x000000ff4200720c */ /* 0x040fe40003f84270 */
[C---:B------:R-:W-:Y:S01]  /*3d50*/  ISETP.GT.AND P2, PT, R66.reuse, 0x1, PT ;  /* 0x000000014200780c */ /* 0x040fe20003f44270 */
[----:B------:R-:W3:Y:S01]  /*3d60*/  MUFU.TANH R65, R65 ;  /* 0x0000004100417308 */ /* 0x000ee20000002400 */
[C---:B------:R-:W-:Y:S02]  /*3d70*/  ISETP.GT.AND P3, PT, R66.reuse, 0x8, PT ;  /* 0x000000084200780c */ /* 0x040fe40003f64270 */
[----:B0-----:R-:W-:Y:S02]  /*3d80*/  FSEL R73, R73, -INF , P2 ;  /* 0xff80000049497808 */ /* 0x001fe40001000000 */
[----:B------:R-:W-:Y:S02]  /*3d90*/  ISETP.GT.AND P6, PT, R66, 0x9, PT ;  /* 0x000000094200780c */ /* 0x000fe40003fc4270 */
[----:B-1----:R-:W-:Y:S01]  /*3da0*/  FSEL R75, R76, -INF , P3 ;  /* 0xff8000004c4b7808 */ /* 0x002fe20001800000 */
[----:B------:R0:W-:Y:S01]  /*3db0*/  MUFU.TANH R15, R67 ;  /* 0x00000043000f7308 */ /* 0x0001e20000002400 */
[----:B------:R-:W-:Y:S01]  /*3dc0*/  ISETP.GT.AND P5, PT, R66, 0x10, PT ;  /* 0x000000104200780c */ /* 0x000fe20003fa4270 */
[----:B------:R-:W-:Y:S01]  /*3dd0*/  IMAD.MOV.U32 R76, RZ, RZ, R119 ;  /* 0x000000ffff4c7224 */ /* 0x000fe200078e0077 */
[----:B--2---:R-:W-:-:S02]  /*3de0*/  FSEL R77, R77, -INF , P6 ;  /* 0xff8000004d4d7808 */ /* 0x004fc40003000000 */
[----:B----4-:R-:W-:Y:S02]  /*3df0*/  FSEL R3, R3, -INF , P4 ;  /* 0xff80000003037808 */ /* 0x010fe40002000000 */
[----:B-----5:R-:W-:Y:S01]  /*3e00*/  FSEL R4, R4, -INF , P2 ;  /* 0xff80000004047808 */ /* 0x020fe20001000000 */
[----:B------:R-:W1:Y:S01]  /*3e10*/  MUFU.TANH R68, R68 ;  /* 0x0000004400447308 */ /* 0x000e620000002400 */
[----:B0-----:R-:W-:Y:S01]  /*3e20*/  FSEL R67, R72, -INF , P4 ;  /* 0xff80000048437808 */ /* 0x001fe20002000000 */
[----:B------:R-:W-:Y:S01]  /*3e30*/  IMAD.MOV.U32 R72, RZ, RZ, R119 ;  /* 0x000000ffff487224 */ /* 0x000fe200078e0077 */
[C---:B------:R-:W-:Y:S02]  /*3e40*/  ISETP.GT.AND P4, PT, R66.reuse, 0x11, PT ;  /* 0x000000114200780c */ /* 0x040fe40003f84270 */
[----:B------:R-:W-:Y:S02]  /*3e50*/  FMNMX.FTZ R12, R67, R73, !PT ;  /* 0x00000049430c7209 */ /* 0x000fe40007810000 */
[----:B------:R-:W-:Y:S01]  /*3e60*/  ISETP.GT.AND P2, PT, R66, 0x18, PT ;  /* 0x000000184200780c */ /* 0x000fe20003f44270 */
[----:B------:R0:W2:Y:S01]  /*3e70*/  MUFU.TANH R11, R79 ;  /* 0x0000004f000b7308 */ /* 0x0000a20000002400 */
[----:B------:R-:W-:-:S02]  /*3e80*/  FMNMX.FTZ R14, R75, R12, !PT ;  /* 0x0000000c4b0e7209 */ /* 0x000fc40007810000 */
[----:B---3--:R-:W-:Y:S02]  /*3e90*/  FSEL R65, R65, -INF , P4 ;  /* 0xff80000041417808 */ /* 0x008fe40002000000 */
[----:B------:R-:W-:Y:S02]  /*3ea0*/  FMNMX.FTZ R14, R77, R14, !PT ;  /* 0x0000000e4d0e7209 */ /* 0x000fe40007810000 */
[----:B------:R-:W-:Y:S01]  /*3eb0*/  FSEL R7, R7, -INF , P3 ;  /* 0xff80000007077808 */ /* 0x000fe20001800000 */
[----:B------:R-:W3:Y:S01]  /*3ec0*/  MUFU.TANH R69, R69 ;  /* 0x0000004500457308 */ /* 0x000ee20000002400 */
[----:B0-----:R-:W-:Y:S01]  /*3ed0*/  FSEL R79, R64, -INF , P5 ;  /* 0xff800000404f7808 */ /* 0x001fe20002800000 */
[--C-:B------:R-:W-:Y:S01]  /*3ee0*/  IMAD.MOV.U32 R64, RZ, RZ, R119.reuse ;  /* 0x000000ffff407224 */ /* 0x100fe200078e0077 */
[----:B------:R-:W-:Y:S01]  /*3ef0*/  ISETP.GT.AND P3, PT, R66, 0x19, PT ;  /* 0x000000194200780c */ /* 0x000fe20003f64270 */
[----:B------:R-:W-:Y:S02]  /*3f00*/  WARPGROUP.DEPBAR.LE gsb0, 0x0 ;  /* 0x00008000000079c5 */ /* 0x000fe40000010000 */
[----:B------:R-:W-:Y:S01]  /*3f10*/  WARPGROUP.ARRIVE ;  /* 0x00000000000079c5 */ /* 0x000fe20000000000 */
[----:B------:R-:W-:Y:S01]  /*3f20*/  FMUL.FTZ R56, R56, UR5 ;  /* 0x0000000538387c20 */ /* 0x000fe20008410000 */
[----:B------:R-:W-:Y:S01]  /*3f30*/  FMUL.FTZ R57, R57, UR5 ;  /* 0x0000000539397c20 */ /* 0x000fe20008410000 */
[----:B------:R-:W-:Y:S01]  /*3f40*/  MUFU.TANH R71, R71 ;  /* 0x0000004700477308 */ /* 0x000fe20000002400 */
[----:B------:R-:W-:Y:S01]  /*3f50*/  FMUL.FTZ R60, R60, UR5 ;  /* 0x000000053c3c7c20 */ /* 0x000fe20008410000 */
[----:B------:R-:W-:Y:S01]  /*3f60*/  FMNMX.FTZ R14, R79, R14, !PT ;  /* 0x0000000e4f0e7209 */ /* 0x000fe20007810000 */
[----:B------:R-:W-:Y:S01]  /*3f70*/  HGMMA.64x16x16.F32.BF16 R48, gdesc[UR48], R48, gsb0 ;  /* 0x00200000303079f0 */ /* 0x000fe20008001830 */
[----:B------:R-:W-:Y:S01]  /*3f80*/  UIADD3 UR50, UR4, 0x906, URZ ;  /* 0x0000090604327890 */ /* 0x000fe2000fffe03f */
[----:B------:R-:W-:Y:S01]  /*3f90*/  FMUL.FTZ R61, R61, UR5 ;  /* 0x000000053d3d7c20 */ /* 0x000fe20008410000 */
[----:B------:R-:W-:Y:S01]  /*3fa0*/  UMOV UR51, 0x40000040 ;  /* 0x4000004000337882 */ /* 0x000fe20000000000 */
[----:B------:R-:W-:Y:S01]  /*3fb0*/  FMUL.FTZ R58, R58, UR5 ;  /* 0x000000053a3a7c20 */ /* 0x000fe20008410000 */
[----:B------:R-:W-:Y:S01]  /*3fc0*/  MUFU.TANH R56, R56 ;  /* 0x0000003800387308 */ /* 0x000fe20000002400 */
[----:B-1----:R-:W-:Y:S01]  /*3fd0*/  FSEL R81, R68, -INF , P2 ;  /* 0xff80000044517808 */ /* 0x002fe20001000000 */
[----:B------:R-:W-:Y:S01]  /*3fe0*/  FMUL.FTZ R59, R59, UR5 ;  /* 0x000000053b3b7c20 */ /* 0x000fe20008410000 */
[----:B------:R-:W-:Y:S01]  /*3ff0*/  FMNMX.FTZ R14, R65, R14, !PT ;  /* 0x0000000e410e7209 */ /* 0x000fe20007810000 */
[----:B------:R-:W-:Y:S01]  /*4000*/  FMUL.FTZ R62, R62, UR5 ;  /* 0x000000053e3e7c20 */ /* 0x000fe20008410000 */
[----:B--2---:R-:W-:Y:S01]  /*4010*/  FSEL R11, R11, -INF , P6 ;  /* 0xff8000000b0b7808 */ /* 0x004fe20003000000 */
[----:B------:R-:W-:Y:S01]  /*4020*/  FMUL.FTZ R63, R63, UR5 ;  /* 0x000000053f3f7c20 */ /* 0x000fe20008410000 */
[----:B------:R-:W-:Y:S01]  /*4030*/  ISETP.GT.AND P6, PT, R66, 0x20, PT ;  /* 0x000000204200780c */ /* 0x000fe20003fc4270 */
[----:B------:R-:W0:Y:S01]  /*4040*/  MUFU.TANH R57, R57 ;  /* 0x0000003900397308 */ /* 0x000e220000002400 */
[----:B---3--:R-:W-:Y:S01]  /*4050*/  FSEL R69, R69, -INF , P3 ;  /* 0xff80000045457808 */ /* 0x008fe20001800000 */
[----:B------:R-:W-:Y:S01]  /*4060*/  IMAD.MOV.U32 R68, RZ, RZ, R119 ;  /* 0x000000ffff447224 */ /* 0x000fe200078e0077 */
[----:B------:R-:W-:-:S02]  /*4070*/  FMNMX.FTZ R20, R81, R14, !PT ;  /* 0x0000000e51147209 */ /* 0x000fc40007810000 */
[----:B------:R-:W-:Y:S02]  /*4080*/  FSEL R13, R13, -INF , P5 ;  /* 0xff8000000d0d7808 */ /* 0x000fe40002800000 */
[C---:B------:R-:W-:Y:S01]  /*4090*/  ISETP.GT.AND P5, PT, R66.reuse, 0x21, PT ;  /* 0x000000214200780c */ /* 0x040fe20003fa4270 */
[----:B------:R1:W2:Y:S01]  /*40a0*/  MUFU.TANH R21, R70 ;  /* 0x0000004600157308 */ /* 0x0002a20000002400 */
[----:B------:R-:W-:Y:S02]  /*40b0*/  FMNMX.FTZ R20, R69, R20, !PT ;  /* 0x0000001445147209 */ /* 0x000fe40007810000 */
[----:B------:R-:W-:Y:S02]  /*40c0*/  FSEL R15, R15, -INF , P4 ;  /* 0xff8000000f0f7808 */ /* 0x000fe40002000000 */
[----:B------:R-:W-:-:S03]  /*40d0*/  ISETP.GT.AND P4, PT, R66, 0x28, PT ;  /* 0x000000284200780c */ /* 0x000fc60003f84270 */
[----:B------:R-:W3:Y:S01]  /*40e0*/  MUFU.TANH R60, R60 ;  /* 0x0000003c003c7308 */ /* 0x000ee20000002400 */
[----:B0-----:R-:W-:Y:S01]  /*40f0*/  FSEL R85, R57, -INF , P5 ;  /* 0xff80000039557808 */ /* 0x001fe20002800000 */
[----:B-1----:R-:W-:-:S06]  /*4100*/  IMAD.MOV.U32 R70, RZ, RZ, R119 ;  /* 0x000000ffff467224 */ /* 0x002fcc00078e0077 */
[----:B------:R-:W0:Y:S01]  /*4110*/  MUFU.TANH R61, R61 ;  /* 0x0000003d003d7308 */ /* 0x000e220000002400 */
[----:B--2---:R-:W-:Y:S02]  /*4120*/  FSEL R21, R21, -INF , P2 ;  /* 0xff80000015157808 */ /* 0x004fe40001000000 */
[----:B------:R-:W-:-:S05]  /*4130*/  ISETP.GT.AND P2, PT, R66, 0x29, PT ;  /* 0x000000294200780c */ /* 0x000fca0003f44270 */
[----:B------:R-:W-:Y:S01]  /*4140*/  MUFU.TANH R58, R58 ;  /* 0x0000003a003a7308 */ /* 0x000fe20000002400 */
[----:B---3--:R-:W-:Y:S01]  /*4150*/  FSEL R87, R60, -INF , P4 ;  /* 0xff8000003c577808 */ /* 0x008fe20002000000 */
[----:B------:R-:W-:Y:S01]  /*4160*/  IMAD.MOV.U32 R60, RZ, RZ, R119 ;  /* 0x000000ffff3c7224 */ /* 0x000fe200078e0077 */
[----:B------:R-:W-:Y:S02]  /*4170*/  WARPGROUP.DEPBAR.LE gsb0, 0x0 ;  /* 0x00008000000079c5 */ /* 0x000fe40000010000 */
[----:B------:R-:W-:Y:S01]  /*4180*/  WARPGROUP.ARRIVE ;  /* 0x00000000000079c5 */ /* 0x000fe20000000000 */
[----:B------:R-:W-:Y:S01]  /*4190*/  FMUL.FTZ R48, R48, UR5 ;  /* 0x0000000530307c20 */ /* 0x000fe20008410000 */
[----:B------:R-:W-:Y:S01]  /*41a0*/  FMUL.FTZ R49, R49, UR5 ;  /* 0x0000000531317c20 */ /* 0x000fe20008410000 */
[----:B------:R-:W-:Y:S01]  /*41b0*/  FMUL.FTZ R52, R52, UR5 ;  /* 0x0000000534347c20 */ /* 0x000fe20008410000 */
[----:B------:R-:W-:Y:S01]  /*41c0*/  MUFU.TANH R59, R59 ;  /* 0x0000003b003b7308 */ /* 0x000fe20000002400 */
[----:B------:R-:W-:Y:S01]  /*41d0*/  FMUL.FTZ R53, R53, UR5 ;  /* 0x0000000535357c20 */ /* 0x000fe20008410000 */
[----:B------:R-:W-:Y:S01]  /*41e0*/  HGMMA.64x16x16.F32.BF16 R40, gdesc[UR48], R40, gsb0 ;  /* 0x00200000302879f0 */ /* 0x000fe20008001828 */
[----:B------:R-:W-:Y:S01]  /*41f0*/  UIADD3 UR50, UR4, 0x986, URZ ;  /* 0x0000098604327890 */ /* 0x000fe2000fffe03f */
[----:B------:R-:W-:Y:S01]  /*4200*/  FMUL.FTZ R50, R50, UR5 ;  /* 0x0000000532327c20 */ /* 0x000fe20008410000 */
[----:B------:R-:W-:Y:S01]  /*4210*/  UMOV UR51, 0x40000040 ;  /* 0x4000004000337882 */ /* 0x000fe20000000000 */
[----:B------:R-:W-:Y:S01]  /*4220*/  FMUL.FTZ R51, R51, UR5 ;  /* 0x0000000533337c20 */ /* 0x000fe20008410000 */
[----:B0-----:R-:W-:Y:S01]  /*4230*/  FSEL R89, R61, -INF , P2 ;  /* 0xff8000003d597808 */ /* 0x001fe20001000000 */
[----:B------:R-:W0:Y:S01]  /*4240*/  MUFU.TANH R48, R48 ;  /* 0x0000003000307308 */ /* 0x000e220000002400 */
[----:B------:R-:W-:Y:S01]  /*4250*/  FMUL.FTZ R54, R54, UR5 ;  /* 0x0000000536367c20 */ /* 0x000fe20008410000 */
[----:B------:R-:W-:-:S06]  /*4260*/  FMUL.FTZ R55, R55, UR5 ;  /* 0x0000000537377c20 */ /* 0x000fcc0008410000 */
[----:B------:R-:W1:Y:S08]  /*4270*/  MUFU.TANH R49, R49 ;  /* 0x0000003100317308 */ /* 0x000e700000002400 */
[----:B------:R-:W2:Y:S08]  /*4280*/  MUFU.TANH R62, R62 ;  /* 0x0000003e003e7308 */ /* 0x000eb00000002400 */
[----:B------:R-:W3:Y:S08]  /*4290*/  MUFU.TANH R52, R52 ;  /* 0x0000003400347308 */ /* 0x000ef00000002400 */
[----:B------:R-:W4:Y:S08]  /*42a0*/  MUFU.TANH R63, R63 ;  /* 0x0000003f003f7308 */ /* 0x000f300000002400 */
[----:B------:R-:W5:Y:S01]  /*42b0*/  MUFU.TANH R53, R53 ;  /* 0x0000003500357308 */ /* 0x000f620000002400 */
[----:B------:R-:W-:-:S02]  /*42c0*/  WARPGROUP.DEPBAR.LE gsb0, 0x0 ;  /* 0x00008000000079c5 */ /* 0x000fc40000010000 */
[----:B------:R-:W-:Y:S01]  /*42d0*/  WARPGROUP.ARRIVE ;  /* 0x00000000000079c5 */ /* 0x000fe20000000000 */
[----:B------:R-:W-:Y:S01]  /*42e0*/  FMUL.FTZ R41, R41, UR5 ;  /* 0x0000000529297c20 */ /* 0x000fe20008410000 */
[----:B------:R-:W-:Y:S01]  /*42f0*/  FMUL.FTZ R40, R40, UR5 ;  /* 0x0000000528287c20 */ /* 0x000fe20008410000 */
[----:B------:R-:W-:Y:S02]  /*4300*/  FMUL.FTZ R43, R43, UR5 ;  /* 0x000000052b2b7c20 */ /* 0x000fe40008410000 */
[----:B------:R-:W-:Y:S01]  /*4310*/  MUFU.TANH R50, R50 ;  /* 0x0000003200327308 */ /* 0x000fe20000002400 */
[----:B------:R-:W-:Y:S01]  /*4320*/  FMUL.FTZ R44, R44, UR5 ;  /* 0x000000052c2c7c20 */ /* 0x000fe20008410000 */
[----:B------:R-:W-:Y:S01]  /*4330*/  HGMMA.64x16x16.F32.BF16 R32, gdesc[UR48], R32, gsb0 ;  /* 0x00200000302079f0 */ /* 0x000fe20008001820 */
[----:B------:R-:W-:Y:S01]  /*4340*/  UIADD3 UR50, UR4, 0xa06, URZ ;  /* 0x00000a0604327890 */ /* 0x000fe2000fffe03f */
[----:B------:R-:W-:Y:S01]  /*4350*/  FMUL.FTZ R45, R45, UR5 ;  /* 0x000000052d2d7c20 */ /* 0x000fe20008410000 */
[----:B------:R-:W-:Y:S01]  /*4360*/  UMOV UR51, 0x40000040 ;  /* 0x4000004000337882 */ /* 0x000fe20000000000 */
[----:B------:R-:W-:Y:S01]  /*4370*/  FMUL.FTZ R47, R47, UR5 ;  /* 0x000000052f2f7c20 */ /* 0x000fe20008410000 */
[----:B------:R-:W-:Y:S01]  /*4380*/  FMUL.FTZ R42, R42, UR5 ;  /* 0x000000052a2a7c20 */ /* 0x000fe20008410000 */
[----:B------:R0:W-:Y:S01]  /*4390*/  MUFU.TANH R6, R41 ;  /* 0x0000002900067308 */ /* 0x0001e20000002400 */
[----:B------:R-:W-:Y:S01]  /*43a0*/  FMUL.FTZ R46, R46, UR5 ;  /* 0x000000052e2e7c20 */ /* 0x000fe20008410000 */
[----:B------:R-:W-:-:S06]  /*43b0*/  ULDC UR4, c[0x0][0x988] ;  /* 0x0002620000047ab9 */ /* 0x000fcc0000000800 */
[----:B------:R1:W-:Y:S01]  /*43c0*/  MUFU.TANH R8, R43 ;  /* 0x0000002b00087308 */ /* 0x0003e20000002400 */
[----:B0-----:R-:W-:Y:S02]  /*43d0*/  FSEL R41, R71, -INF , P3 ;  /* 0xff80000047297808 */ /* 0x001fe40001800000 */
[----:B------:R-:W-:Y:S01]  /*43e0*/  FSEL R71, R56, -INF , P6 ;  /* 0xff80000038477808 */ /* 0x000fe20003000000 */
[----:B------:R-:W-:Y:S01]  /*43f0*/  IMAD.MOV.U32 R56, RZ, RZ, R119 ;  /* 0x000000ffff387224 */ /* 0x000fe200078e0077 */
[----:B------:R-:W-:Y:S02]  /*4400*/  ISETP.GT.AND P3, PT, R66, 0x30, PT ;  /* 0x000000304200780c */ /* 0x000fe40003f64270 */
[----:B------:R-:W-:Y:S01]  /*4410*/  FMNMX.FTZ R20, R71, R20, !PT ;  /* 0x0000001447147209 */ /* 0x000fe20007810000 */
[----:B------:R-:W0:Y:S01]  /*4420*/  MUFU.TANH R40, R40 ;  /* 0x0000002800287308 */ /* 0x000e220000002400 */
[----:B------:R-:W-:Y:S02]  /*4430*/  FSEL R91, R48, -INF , P3 ;  /* 0xff800000305b7808 */ /* 0x000fe40001800000 */
[----:B------:R-:W-:-:S02]  /*4440*/  FMNMX.FTZ R48, R85, R20, !PT ;  /* 0x0000001455307209 */ /* 0x000fc40007810000 */
[----:B-1----:R-:W-:Y:S01]  /*4450*/  FSEL R43, R58, -INF , P6 ;  /* 0xff8000003a2b7808 */ /* 0x002fe20003000000 */
[----:B------:R-:W-:Y:S01]  /*4460*/  IMAD.MOV.U32 R58, RZ, RZ, R119 ;  /* 0x000000ffff3a7224 */ /* 0x000fe200078e0077 */
[----:B------:R-:W-:Y:S01]  /*4470*/  FMNMX.FTZ R48, R87, R48, !PT ;  /* 0x0000003057307209 */ /* 0x000fe20007810000 */
[----:B------:R-:W1:Y:S01]  /*4480*/  MUFU.TANH R51, R51 ;  /* 0x0000003300337308 */ /* 0x000e620000002400 */
[----:B------:R-:W-:Y:S02]  /*4490*/  ISETP.GT.AND P6, PT, R66, 0x31, PT ;  /* 0x000000314200780c */ /* 0x000fe40003fc4270 */
[----:B------:R-:W-:Y:S02]  /*44a0*/  FMNMX.FTZ R48, R89, R48, !PT ;  /* 0x0000003059307209 */ /* 0x000fe40007810000 */
[----:B------:R-:W-:Y:S02]  /*44b0*/  FSEL R93, R49, -INF , P6 ;  /* 0xff800000315d7808 */ /* 0x000fe40003000000 */
[----:B------:R-:W-:Y:S01]  /*44c0*/  FMNMX.FTZ R48, R91, R48, !PT ;  /* 0x000000305b307209 */ /* 0x000fe20007810000 */
[----:B------:R-:W1:Y:S03]  /*44d0*/  MUFU.TANH R54, R54 ;  /* 0x0000003600367308 */ /* 0x000e660000002400 */
[----:B------:R-:W-:-:S05]  /*44e0*/  FMNMX.FTZ R48, R93, R48, !PT ;  /* 0x000000305d307209 */ /* 0x000fca0007810000 */
[----:B------:R2:W-:Y:S01]  /*44f0*/  MUFU.TANH R9, R45 ;  /* 0x0000002d00097308 */ /* 0x0005e20000002400 */
[----:B------:R-:W-:Y:S02]  /*4500*/  WARPGROUP.DEPBAR.LE gsb0, 0x0 ;  /* 0x00008000000079c5 */ /* 0x000fe40000010000 */
[----:B------:R-:W-:Y:S01]  /*4510*/  WARPGROUP.ARRIVE ;  /* 0x00000000000079c5 */ /* 0x000fe20000000000 */
[----:B------:R-:W-:Y:S01]  /*4520*/  FMUL.FTZ R12, R33, UR5 ;  /* 0x00000005210c7c20 */ /* 0x000fe20008410000 */
[----:B------:R-:W-:-:S03]  /*4530*/  FSEL R33, R59, -INF , P5 ;  /* 0xff8000003b217808 */ /* 0x000fc60002800000 */
[----:B------:R-:W1:Y:S01]  /*4540*/  MUFU.TANH R44, R44 ;  /* 0x0000002c002c7308 */ /* 0x000e620000002400 */
[----:B------:R-:W-:Y:S01]  /*4550*/  ISETP.GT.AND P5, PT, R66, 0x38, PT ;  /* 0x000000384200780c */ /* 0x000fe20003fa4270 */
[----:B------:R-:W-:Y:S01]  /*4560*/  FMUL.FTZ R32, R32, UR5 ;  /* 0x0000000520207c20 */ /* 0x000fe20008410000 */
[----:B------:R-:W-:Y:S01]  /*4570*/  HGMMA.64x16x16.F32.BF16 R24, gdesc[UR48], R24, gsb0 ;  /* 0x00200000301879f0 */ /* 0x000fe20008001818 */
[----:B--2---:R-:W-:Y:S01]  /*4580*/  FSEL R45, R62, -INF , P4 ;  /* 0xff8000003e2d7808 */ /* 0x004fe20002000000 */
[----:B------:R-:W-:Y:S01]  /*4590*/  FMUL.FTZ R14, R35, UR5 ;  /* 0x00000005230e7c20 */ /* 0x000fe20008410000 */
[----:B------:R-:W-:Y:S01]  /*45a0*/  ISETP.GT.AND P4, PT, R66, 0x39, PT ;  /* 0x000000394200780c */ /* 0x000fe20003f84270 */
[----:B------:R-:W-:Y:S01]  /*45b0*/  FMUL.FTZ R36, R36, UR5 ;  /* 0x0000000524247c20 */ /* 0x000fe20008410000 */
[----:B---3--:R-:W-:Y:S01]  /*45c0*/  FSEL R95, R52, -INF , P5 ;  /* 0xff800000345f7808 */ /* 0x008fe20002800000 */
[----:B------:R-:W2:Y:S01]  /*45d0*/  MUFU.TANH R55, R55 ;  /* 0x0000003700377308 */ /* 0x000ea20000002400 */
[----:B----4-:R-:W-:Y:S01]  /*45e0*/  FSEL R35, R63, -INF , P2 ;  /* 0xff8000003f237808 */ /* 0x010fe20001000000 */
[----:B------:R-:W-:Y:S01]  /*45f0*/  FMUL.FTZ R20, R37, UR5 ;  /* 0x0000000525147c20 */ /* 0x000fe20008410000 */
[----:B------:R-:W-:Y:S01]  /*4600*/  ISETP.GT.AND P2, PT, R66, 0x40, PT ;  /* 0x000000404200780c */ /* 0x000fe20003f44270 */
[----:B------:R-:W-:Y:S01]  /*4610*/  FMUL.FTZ R34, R34, UR5 ;  /* 0x0000000522227c20 */ /* 0x000fe20008410000 */
[----:B-----5:R-:W-:Y:S01]  /*4620*/  FSEL R97, R53, -INF , P4 ;  /* 0xff80000035617808 */ /* 0x020fe20002000000 */
[----:B------:R-:W-:Y:S01]  /*4630*/  FMUL.FTZ R38, R38, UR5 ;  /* 0x0000000526267c20 */ /* 0x000fe20008410000 */
[----:B------:R-:W-:Y:S01]  /*4640*/  FMNMX.FTZ R48, R95, R48, !PT ;  /* 0x000000305f307209 */ /* 0x000fe20007810000 */
[----:B------:R3:W-:Y:S01]  /*4650*/  MUFU.TANH R10, R47 ;  /* 0x0000002f000a7308 */ /* 0x0007e20000002400 */
[----:B0-----:R-:W-:Y:S01]  /*4660*/  FSEL R99, R40, -INF , P2 ;  /* 0xff80000028637808 */ /* 0x001fe20001000000 */
[----:B------:R-:W-:Y:S01]  /*4670*/  FMUL.FTZ R39, R39, UR5 ;  /* 0x0000000527277c20 */ /* 0x000fe20008410000 */
[----:B------:R-:W-:Y:S01]  /*4680*/  FMNMX.FTZ R48, R97, R48, !PT ;  /* 0x0000003061307209 */ /* 0x000fe20007810000 */
[----:B------:R-:W-:Y:S01]  /*4690*/  IMAD.MOV.U32 R62, RZ, RZ, R119 ;  /* 0x000000ffff3e7224 */ /* 0x000fe200078e0077 */
[----:B-1----:R-:W-:-:S02]  /*46a0*/  FSEL R37, R51, -INF , P6 ;  /* 0xff80000033257808 */ /* 0x002fc40003000000 */
[----:B------:R-:W-:Y:S01]  /*46b0*/  ISETP.GT.AND P6, PT, R66, 0x48, PT ;  /* 0x000000484200780c */ /* 0x000fe20003fc4270 */
[----:B------:R-:W0:Y:S01]  /*46c0*/  MUFU.TANH R32, R32 ;  /* 0x0000002000207308 */ /* 0x000e220000002400 */
[----:B---3--:R-:W-:Y:S01]  /*46d0*/  FSEL R47, R50, -INF , P3 ;  /* 0xff800000322f7808 */ /* 0x008fe20001800000 */
[--C-:B------:R-:W-:Y:S01]  /*46e0*/  IMAD.MOV.U32 R50, RZ, RZ, R119.reuse ;  /* 0x000000ffff327224 */ /* 0x100fe200078e0077 */
[----:B------:R-:W-:Y:S02]  /*46f0*/  ISETP.GT.AND P3, PT, R66, 0x41, PT ;  /* 0x000000414200780c */ /* 0x000fe40003f64270 */
[----:B------:R-:W-:Y:S02]  /*4700*/  FMNMX.FTZ R48, R99, R48, !PT ;  /* 0x0000003063307209 */ /* 0x000fe40007810000 */
[----:B------:R-:W-:Y:S01]  /*4710*/  FSEL R101, R6, -INF , P3 ;  /* 0xff80000006657808 */ /* 0x000fe20001800000 */
[----:B------:R-:W1:Y:S01]  /*4720*/  MUFU.TANH R42, R42 ;  /* 0x0000002a002a7308 */ /* 0x000e620000002400 */
[----:B------:R-:W-:Y:S01]  /*4730*/  FSEL R49, R54, -INF , P5 ;  /* 0xff80000036317808 */ /* 0x000fe20002800000 */
[----:B------:R-:W-:Y:S01]  /*4740*/  IMAD.MOV.U32 R54, RZ, RZ, R119 ;  /* 0x000000ffff367224 */ /* 0x000fe200078e0077 */
[----:B------:R-:W-:-:S02]  /*4750*/  ISETP.GT.AND P5, PT, R66, 0x49, PT ;  /* 0x000000494200780c */ /* 0x000fc40003fa4270 */
[----:B------:R-:W-:Y:S01]  /*4760*/  FSEL R103, R44, -INF , P6 ;  /* 0xff8000002c677808 */ /* 0x000fe20003000000 */
[----:B------:R-:W-:Y:S01]  /*4770*/  IMAD.MOV.U32 R44, RZ, RZ, R119 ;  /* 0x000000ffff2c7224 */ /* 0x000fe200078e0077 */
[----:B------:R-:W-:Y:S01]  /*4780*/  FMNMX.FTZ R48, R101, R48, !PT ;  /* 0x0000003065307209 */ /* 0x000fe20007810000 */
[----:B------:R-:W3:Y:S01]  /*4790*/  MUFU.TANH R12, R12 ;  /* 0x0000000c000c7308 */ /* 0x000ee20000002400 */
[----:B--2---:R-:W-:Y:S02]  /*47a0*/  FSEL R51, R55, -INF , P4 ;  /* 0xff80000037337808 */ /* 0x004fe40002000000 */
[----:B------:R-:W-:Y:S02]  /*47b0*/  ISETP.GT.AND P4, PT, R66, 0x50, PT ;  /* 0x000000504200780c */ /* 0x000fe40003f84270 */
[----:B------:R-:W-:Y:S02]  /*47c0*/  FSEL R105, R9, -INF , P5 ;  /* 0xff80000009697808 */ /* 0x000fe40002800000 */
[----:B------:R-:W-:Y:S01]  /*47d0*/  FMNMX.FTZ R48, R103, R48, !PT ;  /* 0x0000003067307209 */ /* 0x000fe20007810000 */
[----:B------:R-:W2:Y:S01]  /*47e0*/  MUFU.TANH R46, R46 ;  /* 0x0000002e002e7308 */ /* 0x000ea20000002400 */
[----:B------:R-:W-:-:S02]  /*47f0*/  FSEL R55, R8, -INF , P3 ;  /* 0xff80000008377808 */ /* 0x000fc40001800000 */
[----:B------:R-:W-:Y:S02]  /*4800*/  ISETP.GT.AND P3, PT, R66, 0x51, PT ;  /* 0x000000514200780c */ /* 0x000fe40003f64270 */
[----:B0-----:R-:W-:Y:S01]  /*4810*/  FSEL R107, R32, -INF , P4 ;  /* 0xff800000206b7808 */ /* 0x001fe20002000000 */
[----:B------:R-:W-:Y:S02]  /*4820*/  WARPGROUP.DEPBAR.LE gsb0, 0x0 ;  /* 0x00008000000079c5 */ /* 0x000fe40000010000 */
[----:B------:R-:W0:Y:S01]  /*4830*/  MUFU.TANH R36, R36 ;  /* 0x0000002400247308 */ /* 0x000e220000002400 */
[----:B------:R-:W-:Y:S01]  /*4840*/  FMUL.FTZ R24, R24, UR5 ;  /* 0x0000000518187c20 */ /* 0x000fe20008410000 */
[----:B------:R-:W-:Y:S01]  /*4850*/  FMUL.FTZ R6, R25, UR5 ;  /* 0x0000000519067c20 */ /* 0x000fe20008410000 */
[----:B------:R-:W-:Y:S01]  /*4860*/  FMNMX.FTZ R48, R105, R48, !PT ;  /* 0x0000003069307209 */ /* 0x000fe20007810000 */
[----:B------:R-:W-:Y:S01]  /*4870*/  FMUL.FTZ R28, R28, UR5 ;  /* 0x000000051c1c7c20 */ /* 0x000fe20008410000 */
[----:B-1----:R-:W-:Y:S01]  /*4880*/  FSEL R53, R42, -INF , P2 ;  /* 0xff8000002a357808 */ /* 0x002fe20001000000 */
[----:B------:R-:W-:Y:S01]  /*4890*/  FMUL.FTZ R8, R29, UR5 ;  /* 0x000000051d087c20 */ /* 0x000fe20008410000 */
[----:B------:R-:W-:Y:S01]  /*48a0*/  ISETP.GT.AND P2, PT, R66, 0x58, PT ;  /* 0x000000584200780c */ /* 0x000fe20003f44270 */
[----:B------:R-:W1:Y:S01]  /*48b0*/  MUFU.TANH R20, R20 ;  /* 0x0000001400147308 */ /* 0x000e620000002400 */
[----:B---3--:R-:W-:Y:S01]  /*48c0*/  FSEL R109, R12, -INF , P3 ;  /* 0xff8000000c6d7808 */ /* 0x008fe20001800000 */
[----:B------:R-:W-:Y:S01]  /*48d0*/  FMUL.FTZ R26, R26, UR5 ;  /* 0x000000051a1a7c20 */ /* 0x000fe20008410000 */
[----:B------:R-:W-:Y:S01]  /*48e0*/  FMNMX.FTZ R48, R107, R48, !PT ;  /* 0x000000306b307209 */ /* 0x000fe20007810000 */
[----:B------:R-:W-:Y:S01]  /*48f0*/  FMUL.FTZ R30, R30, UR5 ;  /* 0x000000051e1e7c20 */ /* 0x000fe20008410000 */
[----:B--2---:R-:W-:Y:S01]  /*4900*/  FSEL R25, R46, -INF , P6 ;  /* 0xff8000002e197808 */ /* 0x004fe20003000000 */
[----:B------:R-:W-:Y:S01]  /*4910*/  FMUL.FTZ R31, R31, UR5 ;  /* 0x000000051f1f7c20 */ /* 0x000fe20008410000 */
[----:B------:R-:W-:Y:S01]  /*4920*/  ISETP.GT.AND P6, PT, R66, 0x59, PT ;  /* 0x000000594200780c */ /* 0x000fe20003fc4270 */
[----:B------:R-:W2:Y:S01]  /*4930*/  MUFU.TANH R34, R34 ;  /* 0x0000002200227308 */ /* 0x000ea20000002400 */
[----:B0-----:R-:W-:Y:S01]  /*4940*/  FSEL R111, R36, -INF , P2 ;  /* 0xff800000246f7808 */ /* 0x001fe20001000000 */
[----:B------:R0:W-:Y:S01]  /*4950*/  @!P1 SYNCS.ARRIVE.TRANS64.RED.A1T0 RZ, [R0+URZ], RZ ;  /* 0x000000ff00ff99a7 */ /* 0x0001e2000810043f */
[----:B------:R-:W-:Y:S01]  /*4960*/  FMNMX.FTZ R48, R109, R48, !PT ;  /* 0x000000306d307209 */ /* 0x000fe20007810000 */
[----:B------:R-:W-:Y:S01]  /*4970*/  IMAD.MOV.U32 R46, RZ, RZ, R119 ;  /* 0x000000ffff2e7224 */ /* 0x000fe200078e0077 */
[----:B------:R-:W-:-:S02]  /*4980*/  FSEL R29, R10, -INF , P5 ;  /* 0xff8000000a1d7808 */ /* 0x000fc40002800000 */
[----:B------:R-:W-:Y:S01]  /*4990*/  ISETP.GT.AND P5, PT, R66, 0x60, PT ;  /* 0x000000604200780c */ /* 0x000fe20003fa4270 */
[----:B------:R-:W3:Y:S01]  /*49a0*/  MUFU.TANH R24, R24 ;  /* 0x0000001800187308 */ /* 0x000ee20000002400 */
[----:B-1----:R-:W-:Y:S02]  /*49b0*/  FSEL R113, R20, -INF , P6 ;  /* 0xff80000014717808 */ /* 0x002fe40003000000 */
[----:B------:R-:W-:Y:S02]  /*49c0*/  FMNMX.FTZ R48, R111, R48, !PT ;  /* 0x000000306f307209 */ /* 0x000fe40007810000 */
[----:B------:R-:W-:Y:S02]  /*49d0*/  MOV R52, R119 ;  /* 0x0000007700347202 */ /* 0x000fe40000000f00 */
[----:B------:R-:W-:Y:S01]  /*49e0*/  FMNMX.FTZ R48, R113, R48, !PT ;  /* 0x0000003071307209 */ /* 0x000fe20007810000 */
[----:B------:R-:W1:Y:S01]  /*49f0*/  MUFU.TANH R14, R14 ;  /* 0x0000000e000e7308 */ /* 0x000e620000002400 */
[----:B--2---:R-:W-:-:S02]  /*4a00*/  FSEL R57, R34, -INF , P4 ;  /* 0xff80000022397808 */ /* 0x004fc40002000000 */
[----:B------:R-:W-:-:S05]  /*4a10*/  ISETP.GT.AND P4, PT, R66, 0x61, PT ;  /* 0x000000614200780c */ /* 0x000fca0003f84270 */
[----:B------:R-:W2:Y:S01]  /*4a20*/  MUFU.TANH R6, R6 ;  /* 0x0000000600067308 */ /* 0x000ea20000002400 */
[----:B---3--:R-:W-:-:S04]  /*4a30*/  FSEL R115, R24, -INF , P5 ;  /* 0xff80000018737808 */ /* 0x008fc80002800000 */
[----:B------:R-:W-:-:S03]  /*4a40*/  FMNMX.FTZ R48, R115, R48, !PT ;  /* 0x0000003073307209 */ /* 0x000fc60007810000 */
[----:B------:R-:W3:Y:S01]  /*4a50*/  MUFU.TANH R38, R38 ;  /* 0x0000002600267308 */ /* 0x000ee20000002400 */
[----:B-1----:R-:W-:Y:S02]  /*4a60*/  FSEL R59, R14, -INF , P3 ;  /* 0xff8000000e3b7808 */ /* 0x002fe40001800000 */
[----:B------:R-:W-:Y:S02]  /*4a70*/  ISETP.GT.AND P3, PT, R66, 0x68, PT ;  /* 0x000000684200780c */ /* 0x000fe40003f64270 */
[----:B------:R-:W-:-:S03]  /*4a80*/  FMNMX.FTZ R14, R3, R4, !PT ;  /* 0x00000004030e7209 */ /* 0x000fc60007810000 */
[----:B------:R-:W1:Y:S01]  /*4a90*/  MUFU.TANH R28, R28 ;  /* 0x0000001c001c7308 */ /* 0x000e620000002400 */
[----:B--2---:R-:W-:Y:S01]  /*4aa0*/  FSEL R117, R6, -INF , P4 ;  /* 0xff80000006757808 */ /* 0x004fe20002000000 */
[----:B------:R-:W-:Y:S01]  /*4ab0*/  IMAD.U32 R6, RZ, RZ, UR4 ;  /* 0x00000004ff067e24 */ /* 0x000fe2000f8e00ff */
[----:B------:R-:W-:Y:S02]  /*4ac0*/  FMNMX.FTZ R14, R7, R14, !PT ;  /* 0x0000000e070e7209 */ /* 0x000fe40007810000 */
[----:B------:R-:W-:Y:S02]  /*4ad0*/  FMNMX.FTZ R48, R117, R48, !PT ;  /* 0x0000003075307209 */ /* 0x000fe40007810000 */
[----:B------:R-:W-:Y:S01]  /*4ae0*/  FMNMX.FTZ R14, R11, R14, !PT ;  /* 0x0000000e0b0e7209 */ /* 0x000fe20007810000 */
[----:B------:R-:W2:Y:S01]  /*4af0*/  MUFU.TANH R8, R8 ;  /* 0x0000000800087308 */ /* 0x000ea20000002400 */
[----:B---3--:R-:W-:Y:S02]  /*4b00*/  FSEL R61, R38, -INF , P2 ;  /* 0xff800000263d7808 */ /* 0x008fe40001000000 */
[----:B------:R-:W-:Y:S01]  /*4b10*/  ISETP.GT.AND P2, PT, R66, 0x69, PT ;  /* 0x000000694200780c */ /* 0x000fe20003f44270 */
[----:B------:R-:W-:Y:S01]  /*4b20*/  IMAD.MOV.U32 R66, RZ, RZ, R119 ;  /* 0x000000ffff427224 */ /* 0x000fe200078e0077 */
[----:B------:R-:W-:-:S03]  /*4b30*/  FMNMX.FTZ R14, R13, R14, !PT ;  /* 0x0000000e0d0e7209 */ /* 0x000fc60007810000 */
[----:B------:R-:W3:Y:S01]  /*4b40*/  MUFU.TANH R26, R26 ;  /* 0x0000001a001a7308 */ /* 0x000ee20000002400 */
[----:B-1----:R-:W-:Y:S02]  /*4b50*/  FSEL R121, R28, -INF , P3 ;  /* 0xff8000001c797808 */ /* 0x002fe40001800000 */
[----:B------:R-:W-:Y:S02]  /*4b60*/  FMNMX.FTZ R14, R15, R14, !PT ;  /* 0x0000000e0f0e7209 */ /* 0x000fe40007810000 */
[----:B------:R-:W-:Y:S02]  /*4b70*/  FMNMX.FTZ R48, R121, R48, !PT ;  /* 0x0000003079307209 */ /* 0x000fe40007810000 */
[----:B------:R-:W-:Y:S01]  /*4b80*/  FMNMX.FTZ R14, R21, R14, !PT ;  /* 0x0000000e150e7209 */ /* 0x000fe20007810000 */
[----:B------:R-:W1:Y:S01]  /*4b90*/  MUFU.TANH R30, R30 ;  /* 0x0000001e001e7308 */ /* 0x000e620000002400 */
[----:B--2---:R-:W-:Y:S02]  /*4ba0*/  FSEL R123, R8, -INF , P2 ;  /* 0xff800000087b7808 */ /* 0x004fe40001000000 */
[----:B------:R-:W-:-:S02]  /*4bb0*/  FMNMX.FTZ R14, R41, R14, !PT ;  /* 0x0000000e290e7209 */ /* 0x000fc40007810000 */
[----:B------:R-:W-:Y:S02]  /*4bc0*/  FMNMX.FTZ R48, R123, R48, !PT ;  /* 0x000000307b307209 */ /* 0x000fe40007810000 */
[----:B------:R-:W-:Y:S01]  /*4bd0*/  FMNMX.FTZ R14, R43, R14, !PT ;  /* 0x0000000e2b0e7209 */ /* 0x000fe20007810000 */
[----:B------:R-:W2:Y:S02]  /*4be0*/  MUFU.TANH R12, R31 ;  /* 0x0000001f000c7308 */ /* 0x000ea40000002400 */
[----:B------:R-:W4:Y:S01]  /*4bf0*/  SHFL.BFLY PT, R9, R48, 0x2, 0x1f ;  /* 0x0c401f0030097f89 */ /* 0x000f2200000e0000 */
[----:B------:R-:W-:-:S04]  /*4c00*/  FMNMX.FTZ R14, R33, R14, !PT ;  /* 0x0000000e210e7209 */ /* 0x000fc80007810000 */
[----:B------:R-:W-:-:S04]  /*4c10*/  FMNMX.FTZ R14, R45, R14, !PT ;  /* 0x0000000e2d0e7209 */ /* 0x000fc80007810000 */
[----:B------:R-:W-:-:S04]  /*4c20*/  FMNMX.FTZ R14, R35, R14, !PT ;  /* 0x0000000e230e7209 */ /* 0x000fc80007810000 */
[----:B------:R-:W-:-:S04]  /*4c30*/  FMNMX.FTZ R14, R47, R14, !PT ;  /* 0x0000000e2f0e7209 */ /* 0x000fc80007810000 */
[----:B------:R-:W-:-:S04]  /*4c40*/  FMNMX.FTZ R14, R37, R14, !PT ;  /* 0x0000000e250e7209 */ /* 0x000fc80007810000 */
[----:B------:R-:W-:Y:S02]  /*4c50*/  FMNMX.FTZ R14, R49, R14, !PT ;  /* 0x0000000e310e7209 */ /* 0x000fe40007810000 */
[----:B----4-:R-:W-:Y:S01]  /*4c60*/  FMNMX.FTZ R10, R48, R9, !PT ;  /* 0x00000009300a7209 */ /* 0x010fe20007810000 */
[----:B------:R-:W-:Y:S01]  /*4c70*/  IMAD.MOV.U32 R48, RZ, RZ, R119 ;  /* 0x000000ffff307224 */ /* 0x000fe200078e0077 */
[----:B------:R-:W-:-:S03]  /*4c80*/  FMNMX.FTZ R14, R51, R14, !PT ;  /* 0x0000000e330e7209 */ /* 0x000fc60007810000 */
        /* <DEDUP_REMOVED lines=8> */
[----:B------:R-:W-:Y:S01]  /*4d10*/  FMUL.FTZ R10, R27, UR5 ;  /* 0x000000051b0a7c20 */ /* 0x000fe20008410000 */
[----:B------:R-:W-:Y:S02]  /*4d20*/  FMNMX.FTZ R14, R61, R14, !PT ;  /* 0x0000000e3d0e7209 */ /* 0x000fe40007810000 */
[C---:B------:R-:W-:Y:S01]  /*4d30*/  FSETP.NEU.FTZ.AND P0, PT, R8.reuse, -INF , PT ;  /* 0xff8000000800780b */ /* 0x040fe20003f1d000 */
[----:B------:R-:W-:Y:S02]  /*4d40*/  FMUL.FTZ R9, R8, R6 ;  /* 0x0000000608097220 */ /* 0x000fe40000410000 */
[----:B------:R-:W4:Y:S03]  /*4d50*/  MUFU.TANH R10, R10 ;  /* 0x0000000a000a7308 */ /* 0x000f260000002400 */
[----:B------:R-:W-:-:S02]  /*4d60*/  FSEL R20, R9, RZ, P0 ;  /* 0x000000ff09147208 */ /* 0x000fc40000000000 */
[----:B------:R-:W-:Y:S01]  /*4d70*/  ISETP.NE.AND P0, PT, R80, RZ, PT ;  /* 0x000000ff5000720c */ /* 0x000fe20003f05270 */
[--C-:B------:R-:W-:Y:S02]  /*4d80*/  IMAD.MOV.U32 R80, RZ, RZ, R119.reuse ;  /* 0x000000ffff507224 */ /* 0x100fe400078e0077 */
[----:B------:R5:W0:Y:S01]  /*4d90*/  MUFU.TANH R9, R39 ;  /* 0x0000002700097308 */ /* 0x000a220000002400 */
[-CC-:B------:R-:W-:Y:S01]  /*4da0*/  FFMA.FTZ R200, R67, R6.reuse, -R20.reuse ;  /* 0x0000000643c87223 */ /* 0x180fe20000010814 */
[-CC-:B------:R-:W-:Y:S01]  /*4db0*/  FFMA.FTZ R63, R69, R6.reuse, -R20.reuse ;  /* 0x00000006453f7223 */ /* 0x180fe20000010814 */
[----:B---3--:R-:W-:Y:S01]  /*4dc0*/  FSEL R69, R26, -INF , P5 ;  /* 0xff8000001a457808 */ /* 0x008fe20002800000 */
[-CC-:B------:R-:W-:Y:S01]  /*4dd0*/  FFMA.FTZ R192, R71, R6.reuse, -R20.reuse ;  /* 0x0000000647c07223 */ /* 0x180fe20000010814 */
[-CC-:B------:R-:W-:Y:S01]  /*4de0*/  FFMA.FTZ R27, R73, R6.reuse, -R20.reuse ;  /* 0x00000006491b7223 */ /* 0x180fe20000010814 */
[----:B-1----:R-:W-:Y:S01]  /*4df0*/  FSEL R73, R30, -INF , P3 ;  /* 0xff8000001e497808 */ /* 0x002fe20001800000 */
[-CC-:B------:R-:W-:Y:S01]  /*4e00*/  FFMA.FTZ R202, R75, R6.reuse, -R20.reuse ;  /* 0x000000064bca7223 */ /* 0x180fe20000010814 */
[----:B--2---:R-:W-:Y:S01]  /*4e10*/  FSEL R75, R12, -INF , P2 ;  /* 0xff8000000c4b7808 */ /* 0x004fe20001000000 */
[----:B------:R-:W-:Y:S01]  /*4e20*/  MUFU.EX2 R200, R200 ;  /* 0x000000c800c87308 */ /* 0x000fe20000000800 */
[----:B----4-:R-:W-:Y:S01]  /*4e30*/  FSEL R71, R10, -INF , P4 ;  /* 0xff8000000a477808 */ /* 0x010fe20002000000 */
[-CC-:B------:R-:W-:Y:S01]  /*4e40*/  FFMA.FTZ R31, R77, R6.reuse, -R20.reuse ;  /* 0x000000064d1f7223 */ /* 0x180fe20000010814 */
[-CC-:B------:R-:W-:Y:S01]  /*4e50*/  FFMA.FTZ R196, R79, R6.reuse, -R20.reuse ;  /* 0x000000064fc47223 */ /* 0x180fe20000010814 */
[-CC-:B-----5:R-:W-:Y:S01]  /*4e60*/  FFMA.FTZ R39, R65, R6.reuse, -R20.reuse ;  /* 0x0000000641277223 */ /* 0x1a0fe20000010814 */
[-CC-:B------:R-:W-:Y:S01]  /*4e70*/  FFMA.FTZ R198, R81, R6.reuse, -R20.reuse ;  /* 0x0000000651c67223 */ /* 0x180fe20000010814 */
[-CC-:B------:R-:W-:Y:S01]  /*4e80*/  FFMA.FTZ R65, R85, R6.reuse, -R20.reuse ;  /* 0x0000000655417223 */ /* 0x180fe20000010814 */
[-CC-:B------:R-:W-:Y:S01]  /*4e90*/  FFMA.FTZ R194, R87, R6.reuse, -R20.reuse ;  /* 0x0000000657c27223 */ /* 0x180fe20000010814 */
[----:B0-----:R-:W-:Y:S01]  /*4ea0*/  FSEL R67, R9, -INF , P6 ;  /* 0xff80000009437808 */ /* 0x001fe20003000000 */
[----:B------:R-:W0:Y:S01]  /*4eb0*/  MUFU.EX2 R27, R27 ;  /* 0x0000001b001b7308 */ /* 0x000e220000000800 */
[-CC-:B------:R-:W-:Y:S01]  /*4ec0*/  FFMA.FTZ R89, R89, R6.reuse, -R20.reuse ;  /* 0x0000000659597223 */ /* 0x180fe20000010814 */
[--C-:B------:R-:W-:Y:S01]  /*4ed0*/  FFMA.FTZ R91, R91, R6, -R20.reuse ;  /* 0x000000065b5b7223 */ /* 0x100fe20000010814 */
[----:B------:R-:W-:Y:S01]  /*4ee0*/  FMNMX.FTZ R14, R67, R14, !PT ;  /* 0x0000000e430e7209 */ /* 0x000fe20007810000 */
[-CC-:B------:R-:W-:Y:S01]  /*4ef0*/  FFMA.FTZ R93, R93, R6.reuse, -R20.reuse ;  /* 0x000000065d5d7223 */ /* 0x180fe20000010814 */
[-CC-:B------:R-:W-:Y:S01]  /*4f00*/  FFMA.FTZ R95, R95, R6.reuse, -R20.reuse ;  /* 0x000000065f5f7223 */ /* 0x180fe20000010814 */
[--C-:B------:R-:W-:Y:S01]  /*4f10*/  FFMA.FTZ R97, R97, R6, -R20.reuse ;  /* 0x0000000661617223 */ /* 0x100fe20000010814 */
[----:B------:R-:W-:Y:S01]  /*4f20*/  FMNMX.FTZ R14, R69, R14, !PT ;  /* 0x0000000e450e7209 */ /* 0x000fe20007810000 */
[----:B------:R-:W1:Y:S01]  /*4f30*/  MUFU.EX2 R202, R202 ;  /* 0x000000ca00ca7308 */ /* 0x000e620000000800 */
[-CC-:B------:R-:W-:Y:S01]  /*4f40*/  FFMA.FTZ R99, R99, R6.reuse, -R20.reuse ;  /* 0x0000000663637223 */ /* 0x180fe20000010814 */
[--C-:B------:R-:W-:Y:S01]  /*4f50*/  FFMA.FTZ R101, R101, R6, -R20.reuse ;  /* 0x0000000665657223 */ /* 0x100fe20000010814 */
[----:B------:R-:W-:Y:S01]  /*4f60*/  FMNMX.FTZ R14, R71, R14, !PT ;  /* 0x0000000e470e7209 */ /* 0x000fe20007810000 */
[-CC-:B------:R-:W-:Y:S01]  /*4f70*/  FFMA.FTZ R103, R103, R6.reuse, -R20.reuse ;  /* 0x0000000667677223 */ /* 0x180fe20000010814 */
[-CC-:B------:R-:W-:Y:S01]  /*4f80*/  FFMA.FTZ R105, R105, R6.reuse, -R20.reuse ;  /* 0x0000000669697223 */ /* 0x180fe20000010814 */
[--C-:B------:R-:W-:Y:S01]  /*4f90*/  FFMA.FTZ R107, R107, R6, -R20.reuse ;  /* 0x000000066b6b7223 */ /* 0x100fe20000010814 */
[----:B------:R-:W-:Y:S01]  /*4fa0*/  FMNMX.FTZ R14, R73, R14, !PT ;  /* 0x0000000e490e7209 */ /* 0x000fe20007810000 */
[----:B------:R-:W2:Y:S01]  /*4fb0*/  MUFU.EX2 R31, R31 ;  /* 0x0000001f001f7308 */ /* 0x000ea20000000800 */
[-CC-:B------:R-:W-:Y:S01]  /*4fc0*/  FFMA.FTZ R109, R109, R6.reuse, -R20.reuse ;  /* 0x000000066d6d7223 */ /* 0x180fe20000010814 */
[--C-:B------:R-:W-:Y:S01]  /*4fd0*/  FFMA.FTZ R111, R111, R6, -R20.reuse ;  /* 0x000000066f6f7223 */ /* 0x100fe20000010814 */
[----:B------:R-:W-:Y:S01]  /*4fe0*/  FMNMX.FTZ R14, R75, R14, !PT ;  /* 0x0000000e4b0e7209 */ /* 0x000fe20007810000 */
[-CC-:B------:R-:W-:Y:S01]  /*4ff0*/  FFMA.FTZ R113, R113, R6.reuse, -R20.reuse ;  /* 0x0000000671717223 */ /* 0x180fe20000010814 */
[-CC-:B------:R-:W-:Y:S01]  /*5000*/  FFMA.FTZ R115, R115, R6.reuse, -R20.reuse ;  /* 0x0000000673737223 */ /* 0x180fe20000010814 */
[-CC-:B------:R-:W-:Y:S01]  /*5010*/  FFMA.FTZ R117, R117, R6.reuse, -R20.reuse ;  /* 0x0000000675757223 */ /* 0x180fe20000010814 */
[-CC-:B------:R-:W-:Y:S01]  /*5020*/  FFMA.FTZ R121, R121, R6.reuse, -R20.reuse ;  /* 0x0000000679797223 */ /* 0x180fe20000010814 */
[----:B------:R-:W3:Y:S01]  /*5030*/  SHFL.BFLY PT, R9, R14, 0x2, 0x1f ;  /* 0x0c401f000e097f89 */ /* 0x000ee200000e0000 */
[----:B------:R-:W4:Y:S01]  /*5040*/  MUFU.EX2 R196, R196 ;  /* 0x000000c400c47308 */ /* 0x000f220000000800 */
[----:B------:R-:W-:Y:S01]  /*5050*/  FFMA.FTZ R20, R123, R6, -R20 ;  /* 0x000000067b147223 */ /* 0x000fe20000010814 */
[--C-:B------:R-:W-:Y:S01]  /*5060*/  IMAD.MOV.U32 R87, RZ, RZ, R119.reuse ;  /* 0x000000ffff577224 */ /* 0x100fe200078e0077 */
[----:B------:R-:W-:Y:S01]  /*5070*/  MOV R85, R119 ;  /* 0x0000007700557202 */ /* 0x000fe20000000f00 */
[----:B------:R-:W-:-:S02]  /*5080*/  IMAD.MOV.U32 R81, RZ, RZ, R119 ;  /* 0x000000ffff517224 */ /* 0x000fc400078e0077 */
[--C-:B------:R-:W-:Y:S02]  /*5090*/  IMAD.MOV.U32 R79, RZ, RZ, R119.reuse ;  /* 0x000000ffff4f7224 */ /* 0x100fe400078e0077 */
[----:B------:R-:W-:Y:S01]  /*50a0*/  MUFU.EX2 R39, R39 ;  /* 0x0000002700277308 */ /* 0x000fe20000000800 */
[----:B------:R-:W-:-:S07]  /*50b0*/  IMAD.MOV.U32 R77, RZ, RZ, R119 ;  /* 0x000000ffff4d7224 */ /* 0x000fce00078e0077 */
[----:B------:R-:W-:Y:S01]  /*50c0*/  MUFU.EX2 R198, R198 ;  /* 0x000000c600c67308 */ /* 0x000fe20000000800 */
[----:B---3--:R-:W-:-:S07]  /*50d0*/  FMNMX.FTZ R10, R14, R9, !PT ;  /* 0x000000090e0a7209 */ /* 0x008fce0007810000 */
[----:B------:R-:W-:Y:S01]  /*50e0*/  MUFU.EX2 R63, R63 ;  /* 0x0000003f003f7308 */ /* 0x000fe20000000800 */
[----:B------:R-:W3:Y:S07]  /*50f0*/  SHFL.BFLY PT, R9, R10, 0x1, 0x1f ;  /* 0x0c201f000a097f89 */ /* 0x000eee00000e0000 */
[----:B------:R-:W-:Y:S08]  /*5100*/  MUFU.EX2 R192, R192 ;  /* 0x000000c000c07308 */ /* 0x000ff00000000800 */
[----:B------:R-:W-:Y:S08]  /*5110*/  MUFU.EX2 R65, R65 ;  /* 0x0000004100417308 */ /* 0x000ff00000000800 */
[----:B------:R-:W-:Y:S01]  /*5120*/  MUFU.EX2 R194, R194 ;  /* 0x000000c200c27308 */ /* 0x000fe20000000800 */
[----:B---3--:R-:W-:-:S04]  /*5130*/  FMNMX.FTZ R9, R10, R9, !PT ;  /* 0x000000090a097209 */ /* 0x008fc80007810000 */
[C---:B------:R-:W-:Y:S01]  /*5140*/  FSETP.NEU.FTZ.AND P2, PT, R9.reuse, -INF , PT ;  /* 0xff8000000900780b */ /* 0x040fe20003f5d000 */
[-C--:B------:R-:W-:Y:S02]  /*5150*/  FMUL.FTZ R10, R9, R6.reuse ;  /* 0x00000006090a7220 */ /* 0x080fe40000410000 */
[----:B------:R-:W-:Y:S03]  /*5160*/  MUFU.EX2 R89, R89 ;  /* 0x0000005900597308 */ /* 0x000fe60000000800 */
[----:B------:R-:W-:Y:S02]  /*5170*/  FSEL R10, R10, RZ, P2 ;  /* 0x000000ff0a0a7208 */ /* 0x000fe40001000000 */
        /* <DEDUP_REMOVED lines=10> */
[----:B------:R0:W-:Y:S01]  /*5220*/  MUFU.EX2 R14, R11 ;  /* 0x0000000b000e7308 */ /* 0x0001e20000000800 */
        /* <DEDUP_REMOVED lines=8> */
[----:B0-----:R-:W-:Y:S01]  /*52b0*/  FADD.FTZ R11, R200, R27 ;  /* 0x0000001bc80b7221 */ /* 0x001fe20000010000 */
[-CC-:B------:R-:W-:Y:S01]  /*52c0*/  FFMA.FTZ R49, R49, R6.reuse, -R10.reuse ;  /* 0x0000000631317223 */ /* 0x180fe2000001080a */
[-CC-:B------:R-:W-:Y:S01]  /*52d0*/  FFMA.FTZ R51, R51, R6.reuse, -R10.reuse ;  /* 0x0000000633337223 */ /* 0x180fe2000001080a */
[-CC-:B------:R-:W-:Y:S01]  /*52e0*/  FFMA.FTZ R53, R53, R6.reuse, -R10.reuse ;  /* 0x0000000635357223 */ /* 0x180fe2000001080a */
[-CC-:B------:R-:W-:Y:S01]  /*52f0*/  FFMA.FTZ R55, R55, R6.reuse, -R10.reuse ;  /* 0x0000000637377223 */ /* 0x180fe2000001080a */
[-CC-:B------:R-:W-:Y:S01]  /*5300*/  FFMA.FTZ R25, R25, R6.reuse, -R10.reuse ;  /* 0x0000000619197223 */ /* 0x180fe2000001080a */
[-CC-:B------:R-:W-:Y:S01]  /*5310*/  FFMA.FTZ R29, R29, R6.reuse, -R10.reuse ;  /* 0x000000061d1d7223 */ /* 0x180fe2000001080a */
[----:B------:R1:W0:Y:S01]  /*5320*/  MUFU.EX2 R12, R4 ;  /* 0x00000004000c7308 */ /* 0x0002220000000800 */
[-CC-:B------:R-:W-:Y:S01]  /*5330*/  FFMA.FTZ R57, R57, R6.reuse, -R10.reuse ;  /* 0x0000000639397223 */ /* 0x180fe2000001080a */
[-CC-:B------:R-:W-:Y:S01]  /*5340*/  FFMA.FTZ R59, R59, R6.reuse, -R10.reuse ;  /* 0x000000063b3b7223 */ /* 0x180fe2000001080a */
[-CC-:B------:R-:W-:Y:S01]  /*5350*/  FFMA.FTZ R61, R61, R6.reuse, -R10.reuse ;  /* 0x000000063d3d7223 */ /* 0x180fe2000001080a */
[-CC-:B------:R-:W-:Y:S01]  /*5360*/  FFMA.FTZ R67, R67, R6.reuse, -R10.reuse ;  /* 0x0000000643437223 */ /* 0x180fe2000001080a */
[-CC-:B------:R-:W-:Y:S01]  /*5370*/  FFMA.FTZ R69, R69, R6.reuse, -R10.reuse ;  /* 0x0000000645457223 */ /* 0x180fe2000001080a */
[-CC-:B------:R-:W-:Y:S01]  /*5380*/  FFMA.FTZ R71, R71, R6.reuse, -R10.reuse ;  /* 0x0000000647477223 */ /* 0x180fe2000001080a */
[-CC-:B------:R-:W-:Y:S01]  /*5390*/  FFMA.FTZ R73, R73, R6.reuse, -R10.reuse ;  /* 0x0000000649497223 */ /* 0x180fe2000001080a */
[----:B------:R-:W3:Y:S01]  /*53a0*/  MUFU.EX2 R7, R7 ;  /* 0x0000000700077308 */ /* 0x000ee20000000800 */
[----:B-1----:R-:W-:Y:S01]  /*53b0*/  FADD.FTZ R4, R202, R11 ;  /* 0x0000000bca047221 */ /* 0x002fe20000010000 */
[----:B------:R-:W-:Y:S01]  /*53c0*/  FFMA.FTZ R75, R75, R6, -R10 ;  /* 0x000000064b4b7223 */ /* 0x000fe2000001080a */
[----:B------:R-:W-:Y:S01]  /*53d0*/  F2FP.BF16.F32.PACK_AB R200, R27, R200 ;  /* 0x000000c81bc8723e */ /* 0x000fe200000010ff */
[----:B------:R-:W-:-:S02]  /*53e0*/  IMAD.MOV.U32 R27, RZ, RZ, R119 ;  /* 0x000000ffff1b7224 */ /* 0x000fc400078e0077 */
[C---:B--2---:R-:W-:Y:S01]  /*53f0*/  FADD.FTZ R11, R31.reuse, R4 ;  /* 0x000000041f0b7221 */ /* 0x044fe20000010000 */
[----:B------:R-:W-:Y:S01]  /*5400*/  F2FP.BF16.F32.PACK_AB R202, R31, R202 ;  /* 0x000000ca1fca723e */ /* 0x000fe200000010ff */
[----:B------:R-:W-:Y:S01]  /*5410*/  IMAD.MOV.U32 R31, RZ, RZ, R119 ;  /* 0x000000ffff1f7224 */ /* 0x000fe200078e0077 */
[----:B------:R-:W1:Y:S01]  /*5420*/  MUFU.EX2 R13, R13 ;  /* 0x0000000d000d7308 */ /* 0x000e620000000800 */
[----:B----4-:R-:W-:Y:S01]  /*5430*/  FADD.FTZ R4, R196, R11 ;  /* 0x0000000bc4047221 */ /* 0x010fe20000010000 */
[----:B0-----:R-:W-:Y:S02]  /*5440*/  F2FP.BF16.F32.PACK_AB R201, R12, R3 ;  /* 0x000000030cc9723e */ /* 0x001fe400000010ff */
[C---:B------:R-:W-:Y:S01]  /*5450*/  F2FP.BF16.F32.PACK_AB R196, R39.reuse, R196 ;  /* 0x000000c427c4723e */ /* 0x040fe200000010ff */
[----:B------:R-:W-:Y:S01]  /*5460*/  FADD.FTZ R11, R39, R4 ;  /* 0x00000004270b7221 */ /* 0x000fe20000010000 */
[----:B------:R-:W-:Y:S01]  /*5470*/  FADD.FTZ R4, R3, R12 ;  /* 0x0000000c03047221 */ /* 0x000fe20000010000 */
[----:B------:R-:W-:Y:S01]  /*5480*/  IMAD.MOV.U32 R39, RZ, RZ, R119 ;  /* 0x000000ffff277224 */ /* 0x000fe200078e0077 */
[----:B------:R0:W2:Y:S01]  /*5490*/  MUFU.EX2 R24, R15 ;  /* 0x0000000f00187308 */ /* 0x0000a20000000800 */
[----:B------:R-:W-:Y:S01]  /*54a0*/  FADD.FTZ R36, R198, R11 ;  /* 0x0000000bc6247221 */ /* 0x000fe20000010000 */
[----:B---3--:R-:W-:Y:S01]  /*54b0*/  FADD.FTZ R11, R7, R4 ;  /* 0x00000004070b7221 */ /* 0x008fe20000010000 */
[C---:B------:R-:W-:Y:S01]  /*54c0*/  F2FP.BF16.F32.PACK_AB R203, R14.reuse, R7 ;  /* 0x000000070ecb723e */ /* 0x040fe200000010ff */
[----:B------:R-:W-:Y:S01]  /*54d0*/  IMAD.MOV.U32 R7, RZ, RZ, 0x3f800000 ;  /* 0x3f800000ff077424 */ /* 0x000fe200078e00ff */
[----:B------:R-:W-:Y:S01]  /*54e0*/  F2FP.BF16.F32.PACK_AB R198, R63, R198 ;  /* 0x000000c63fc6723e */ /* 0x000fe200000010ff */
[----:B------:R-:W-:-:S02]  /*54f0*/  FADD.FTZ R4, R14, R11 ;  /* 0x0000000b0e047221 */ /* 0x000fc40000010000 */
[----:B------:R-:W3:Y:S01]  /*5500*/  MUFU.EX2 R21, R21 ;  /* 0x0000001500157308 */ /* 0x000ee20000000800 */
[----:B0-----:R-:W-:Y:S01]  /*5510*/  FADD.FTZ R15, R63, R36 ;  /* 0x000000243f0f7221 */ /* 0x001fe20000010000 */
[----:B-1----:R-:W-:Y:S01]  /*5520*/  FADD.FTZ R11, R13, R4 ;  /* 0x000000040d0b7221 */ /* 0x002fe20000010000 */
[----:B------:R-:W-:Y:S02]  /*5530*/  MOV R63, R119 ;  /* 0x00000077003f7202 */ /* 0x000fe40000000f00 */
[----:B------:R-:W-:Y:S01]  /*5540*/  FADD.FTZ R38, R192, R15 ;  /* 0x0000000fc0267221 */ /* 0x000fe20000010000 */
[C---:B------:R-:W-:Y:S02]  /*5550*/  F2FP.BF16.F32.PACK_AB R192, R65.reuse, R192 ;  /* 0x000000c041c0723e */ /* 0x040fe400000010ff */
[----:B------:R0:W1:Y:S01]  /*5560*/  MUFU.EX2 R26, R41 ;  /* 0x00000029001a7308 */ /* 0x0000620000000800 */
[----:B------:R-:W-:Y:S01]  /*5570*/  FADD.FTZ R15, R65, R38 ;  /* 0x00000026410f7221 */ /* 0x000fe20000010000 */
[C---:B--2---:R-:W-:Y:S01]  /*5580*/  FADD.FTZ R4, R24.reuse, R11 ;  /* 0x0000000b18047221 */ /* 0x044fe20000010000 */
[----:B------:R-:W-:Y:S01]  /*5590*/  F2FP.BF16.F32.PACK_AB R197, R24, R13 ;  /* 0x0000000d18c5723e */ /* 0x000fe200000010ff */
[----:B------:R-:W-:-:S02]  /*55a0*/  IMAD.MOV.U32 R65, RZ, RZ, R119 ;  /* 0x000000ffff417224 */ /* 0x000fc400078e0077 */
[----:B------:R-:W-:Y:S01]  /*55b0*/  FADD.FTZ R38, R194, R15 ;  /* 0x0000000fc2267221 */ /* 0x000fe20000010000 */
[----:B------:R-:W-:Y:S01]  /*55c0*/  F2FP.BF16.F32.PACK_AB R194, R89, R194 ;  /* 0x000000c259c2723e */ /* 0x000fe200000010ff */
[--C-:B------:R-:W-:Y:S01]  /*55d0*/  IMAD.MOV.U32 R24, RZ, RZ, R119.reuse ;  /* 0x000000ffff187224 */ /* 0x100fe200078e0077 */
[----:B------:R-:W2:Y:S01]  /*55e0*/  MUFU.EX2 R43, R43 ;  /* 0x0000002b002b7308 */ /* 0x000ea20000000800 */
[----:B---3--:R-:W-:Y:S01]  /*55f0*/  FADD.FTZ R11, R21, R4 ;  /* 0x00000004150b7221 */ /* 0x008fe20000010000 */
[----:B------:R-:W-:Y:S01]  /*5600*/  FADD.FTZ R40, R89, R38 ;  /* 0x0000002659287221 */ /* 0x000fe20000010000 */
[----:B------:R-:W-:Y:S01]  /*5610*/  IMAD.MOV.U32 R89, RZ, RZ, R119 ;  /* 0x000000ffff597224 */ /* 0x000fe200078e0077 */
[----:B0-----:R-:W-:Y:S02]  /*5620*/  MOV R41, R119 ;  /* 0x0000007700297202 */ /* 0x001fe40000000f00 */
[----:B------:R-:W-:Y:S02]  /*5630*/  FADD.FTZ R15, R91, R40 ;  /* 0x000000285b0f7221 */ /* 0x000fe40000010000 */
[----:B------:R0:W3:Y:S01]  /*5640*/  MUFU.EX2 R188, R93 ;  /* 0x0000005d00bc7308 */ /* 0x0000e20000000800 */
[C---:B-1----:R-:W-:Y:S01]  /*5650*/  FADD.FTZ R4, R26.reuse, R11 ;  /* 0x0000000b1a047221 */ /* 0x042fe20000010000 */
[----:B------:R-:W-:Y:S01]  /*5660*/  F2FP.BF16.F32.PACK_AB R199, R26, R21 ;  /* 0x000000151ac7723e */ /* 0x000fe200000010ff */
[----:B------:R-:W-:-:S05]  /*5670*/  IMAD.MOV.U32 R26, RZ, RZ, R119 ;  /* 0x000000ffff1a7224 */ /* 0x000fca00078e0077 */
[----:B------:R1:W4:Y:S01]  /*5680*/  MUFU.EX2 R28, R33 ;  /* 0x00000021001c7308 */ /* 0x0003220000000800 */
[----:B--2---:R-:W-:Y:S01]  /*5690*/  FADD.FTZ R11, R43, R4 ;  /* 0x000000042b0b7221 */ /* 0x004fe20000010000 */
[----:B0-----:R-:W-:-:S06]  /*56a0*/  IMAD.MOV.U32 R93, RZ, RZ, R119 ;  /* 0x000000ffff5d7224 */ /* 0x001fcc00078e0077 */
[----:B------:R-:W0:Y:S01]  /*56b0*/  MUFU.EX2 R95, R95 ;  /* 0x0000005f005f7308 */ /* 0x000e220000000800 */
[C---:B---3--:R-:W-:Y:S01]  /*56c0*/  FADD.FTZ R4, R188.reuse, R15 ;  /* 0x0000000fbc047221 */ /* 0x048fe20000010000 */
[----:B------:R-:W-:Y:S01]  /*56d0*/  F2FP.BF16.F32.PACK_AB R188, R188, R91 ;  /* 0x0000005bbcbc723e */ /* 0x000fe200000010ff */
[--C-:B------:R-:W-:Y:S02]  /*56e0*/  IMAD.MOV.U32 R91, RZ, RZ, R119.reuse ;  /* 0x000000ffff5b7224 */ /* 0x100fe400078e0077 */
[----:B-1----:R-:W-:-:S03]  /*56f0*/  IMAD.MOV.U32 R33, RZ, RZ, R119 ;  /* 0x000000ffff217224 */ /* 0x002fc600078e0077 */
        /* <DEDUP_REMOVED lines=13> */
[--C-:B------:R-:W-:Y:S02]  /*57d0*/  IMAD.MOV.U32 R95, RZ, RZ, R119.reuse ;  /* 0x000000ffff5f7224 */ /* 0x100fe400078e0077 */
[----:B0-----:R-:W-:-:S03]  /*57e0*/  IMAD.MOV.U32 R35, RZ, RZ, R119 ;  /* 0x000000ffff237224 */ /* 0x001fc600078e0077 */
[----:B------:R-:W0:Y:S01]  /*57f0*/  MUFU.EX2 R47, R47 ;  /* 0x0000002f002f7308 */ /* 0x000e220000000800 */
[C---:B----4-:R-:W-:Y:S01]  /*5800*/  FADD.FTZ R4, R30.reuse, R11 ;  /* 0x0000000b1e047221 */ /* 0x050fe20000010000 */
[----:B------:R-:W-:Y:S01]  /*5810*/  F2FP.BF16.F32.PACK_AB R195, R30, R45 ;  /* 0x0000002d1ec3723e */ /* 0x000fe200000010ff */
[----:B------:R-:W-:Y:S01]  /*5820*/  IMAD.MOV.U32 R45, RZ, RZ, R119 ;  /* 0x000000ffff2d7224 */ /* 0x000fe200078e0077 */
[----:B------:R-:W-:-:S04]  /*5830*/  MOV R30, R119 ;  /* 0x00000077001e7202 */ /* 0x000fc80000000f00 */
        /* <DEDUP_REMOVED lines=38> */
[----:B-1----:R-:W-:Y:S01]  /*5aa0*/  IMAD.MOV.U32 R55, RZ, RZ, R119 ;  /* 0x000000ffff377224 */ /* 0x002fe200078e0077 */
[----:B------:R-:W-:-:S04]  /*5ab0*/  MOV R107, R119 ;  /* 0x00000077006b7202 */ /* 0x000fc80000000f00 */
        /* <DEDUP_REMOVED lines=33> */
[----:B------:R-:W-:Y:S02]  /*5cd0*/  IMAD.MOV.U32 R0, RZ, RZ, 0x3f800000 ;  /* 0x3f800000ff007424 */ /* 0x000fe400078e00ff */
[----:B------:R-:W-:-:S03]  /*5ce0*/  IMAD.MOV.U32 R57, RZ, RZ, R119 ;  /* 0x000000ffff397224 */ /* 0x000fc600078e0077 */
[----:B------:R-:W2:Y:S01]  /*5cf0*/  MUFU.EX2 R20, R20 ;  /* 0x0000001400147308 */ /* 0x000ea20000000800 */
[----:B0-----:R-:W-:Y:S01]  /*5d00*/  FADD.FTZ R15, R121, R42 ;  /* 0x0000002a790f7221 */ /* 0x001fe20000010000 */
[----:B------:R-:W-:-:S06]  /*5d10*/  IMAD.MOV.U32 R42, RZ, RZ, R119 ;  /* 0x000000ffff2a7224 */ /* 0x000fcc00078e0077 */
[----:B------:R0:W3:Y:S01]  /*5d20*/  MUFU.EX2 R10, R67 ;  /* 0x00000043000a7308 */ /* 0x0000e20000000800 */
[----:B-1----:R-:W-:-:S07]  /*5d30*/  FADD.FTZ R11, R61, R4 ;  /* 0x000000043d0b7221 */ /* 0x002fce0000010000 */
[----:B------:R-:W1:Y:S01]  /*5d40*/  MUFU.EX2 R69, R69 ;  /* 0x0000004500457308 */ /* 0x000e620000000800 */
[C---:B--2---:R-:W-:Y:S01]  /*5d50*/  FADD.FTZ R4, R20.reuse, R15 ;  /* 0x0000000f14047221 */ /* 0x044fe20000010000 */
[----:B------:R-:W-:Y:S01]  /*5d60*/  F2FP.BF16.F32.PACK_AB R178, R20, R121 ;  /* 0x0000007914b2723e */ /* 0x000fe200000010ff */
[----:B0-----:R-:W-:-:S05]  /*5d70*/  IMAD.MOV.U32 R67, RZ, RZ, R119 ;  /* 0x000000ffff437224 */ /* 0x001fca00078e0077 */
[----:B------:R0:W2:Y:S01]  /*5d80*/  MUFU.EX2 R40, R71 ;  /* 0x0000004700287308 */ /* 0x0000a20000000800 */
[C---:B---3--:R-:W-:Y:S01]  /*5d90*/  FADD.FTZ R20, R10.reuse, R11 ;  /* 0x0000000b0a147221 */ /* 0x048fe20000010000 */
[----:B------:R-:W-:Y:S01]  /*5da0*/  F2FP.BF16.F32.PACK_AB R183, R10, R61 ;  /* 0x0000003d0ab7723e */ /* 0x000fe200000010ff */
[----:B------:R-:W-:-:S05]  /*5db0*/  IMAD.MOV.U32 R61, RZ, RZ, R119 ;  /* 0x000000ffff3d7224 */ /* 0x000fca00078e0077 */
[----:B------:R-:W3:Y:S01]  /*5dc0*/  MUFU.EX2 R73, R73 ;  /* 0x0000004900497308 */ /* 0x000ee20000000800 */
[----:B-1----:R-:W-:Y:S01]  /*5dd0*/  FADD.FTZ R3, R69, R20 ;  /* 0x0000001445037221 */ /* 0x002fe20000010000 */
[----:B0-----:R-:W-:-:S06]  /*5de0*/  IMAD.MOV.U32 R71, RZ, RZ, R119 ;  /* 0x000000ffff477224 */ /* 0x001fcc00078e0077 */
[----:B------:R0:W1:Y:S01]  /*5df0*/  MUFU.EX2 R12, R75 ;  /* 0x0000004b000c7308 */ /* 0x0000620000000800 */
[C---:B--2---:R-:W-:Y:S01]  /*5e00*/  FADD.FTZ R14, R40.reuse, R3 ;  /* 0x00000003280e7221 */ /* 0x044fe20000010000 */
[----:B------:R-:W-:Y:S01]  /*5e10*/  F2FP.BF16.F32.PACK_AB R177, R40, R69 ;  /* 0x0000004528b1723e */ /* 0x000fe200000010ff */
[--C-:B------:R-:W-:Y:S02]  /*5e20*/  IMAD.MOV.U32 R69, RZ, RZ, R119.reuse ;  /* 0x000000ffff457224 */ /* 0x100fe400078e0077 */
[--C-:B------:R-:W-:Y:S02]  /*5e30*/  IMAD.MOV.U32 R40, RZ, RZ, R119.reuse ;  /* 0x000000ffff287224 */ /* 0x100fe400078e0077 */
[----:B---3--:R-:W-:Y:S01]  /*5e40*/  FADD.FTZ R3, R73, R14 ;  /* 0x0000000e49037221 */ /* 0x008fe20000010000 */
[----:B0-----:R-:W-:Y:S01]  /*5e50*/  IMAD.MOV.U32 R75, RZ, RZ, R119 ;  /* 0x000000ffff4b7224 */ /* 0x001fe200078e0077 */
[C---:B-1----:R-:W-:Y:S02]  /*5e60*/  F2FP.BF16.F32.PACK_AB R179, R12.reuse, R73 ;  /* 0x000000490cb3723e */ /* 0x042fe400000010ff */
[----:B------:R-:W-:Y:S01]  /*5e70*/  FADD.FTZ R3, R12, R3 ;  /* 0x000000030c037221 */ /* 0x000fe20000010000 */
[----:B------:R-:W-:Y:S01]  /*5e80*/  IMAD.MOV.U32 R73, RZ, RZ, R119 ;  /* 0x000000ffff497224 */ /* 0x000fe200078e0077 */
[----:B------:R-:W-:Y:S06]  /*5e90*/  @!P2 BRA `(.L_x_384) ;  /* 0x00000044005ca947 */ /* 0x000fec0003800000 */
[----:B------:R-:W-:Y:S01]  /*5ea0*/  R2UR UR6, R16 ;  /* 0x00000000100672ca */ /* 0x000fe200000e0000 */
[----:B------:R-:W-:Y:S01]  /*5eb0*/  VIADD R11, R120, 0xfffffffe ;  /* 0xfffffffe780b7836 */ /* 0x000fe20000000000 */
[----:B------:R-:W-:Y:S01]  /*5ec0*/  MOV R0, 0x3f800000 ;  /* 0x3f80000000007802 */ /* 0x000fe20000000f00 */
[----:B------:R-:W-:Y:S01]  /*5ed0*/  IMAD.MOV.U32 R10, RZ, RZ, R9 ;  /* 0x000000ffff0a7224 */ /* 0x000fe200078e0009 */
[----:B------:R-:W-:Y:S01]  /*5ee0*/  CS2R R118, SRZ ;  /* 0x0000000000767805 */ /* 0x000fe2000001ff00 */
[----:B------:R-:W-:Y:S01]  /*5ef0*/  IMAD.MOV.U32 R13, RZ, RZ, R8 ;  /* 0x000000ffff0d7224 */ /* 0x000fe200078e0008 */
[----:B------:R-:W-:Y:S01]  /*5f00*/  CS2R R114, SRZ ;  /* 0x0000000000727805 */ /* 0x000fe2000001ff00 */
[----:B------:R-:W-:Y:S01]  /*5f10*/  IMAD.MOV.U32 R14, RZ, RZ, R17 ;  /* 0x000000ffff0e7224 */ /* 0x000fe200078e0011 */
        /* <DEDUP_REMOVED lines=45> */
[----:B------:R-:W-:Y:S01]  /*61f0*/  CS2R R24, SRZ ;  /* 0x0000000000187805 */ /* 0x000fe2000001ff00 */
[----:B------:R-:W-:-:S06]  /*6200*/  ULDC UR4, c[0x0][0x9d8] ;  /* 0x0002760000047ab9 */ /* 0x000fcc0000000800 */
.L_x_393:
[----:B------:R-:W-:-:S04]  /*6210*/  UIADD3 UR5, UR6, 0x1, URZ ;  /* 0x0000000106057890 */ /* 0x000fc8000fffe03f */
[----:B------:R-:W-:-:S04]  /*6220*/  UISETP.NE.AND UP0, UPT, UR5, 0x2, UPT ;  /* 0x000000020500788c */ /* 0x000fc8000bf05270 */
[----:B------:R-:W-:Y:S02]  /*6230*/  USEL UR7, URZ, 0x1, UP0 ;  /* 0x000000013f077887 */ /* 0x000fe40008000000 */
[----:B------:R-:W-:-:S04]  /*6240*/  USEL UR5, UR5, URZ, UP0 ;  /* 0x0000003f05057287 */ /* 0x000fc80008000000 */
[----:B------:R-:W-:Y:S02]  /*6250*/  LOP3.LUT R17, R14, UR7, RZ, 0x3c, !PT ;  /* 0x000000070e117c12 */ /* 0x000fe4000f8e3cff */
[----:B------:R-:W-:Y:S01]  /*6260*/  IMAD.U32 R16, RZ, RZ, UR5 ;  /* 0x00000005ff107e24 */ /* 0x000fe2000f8e00ff */
[----:B------:R-:W-:Y:S06]  /*6270*/  @!P0 BRA `(.L_x_385) ;  /* 0x0000000000048947 */ /* 0x000fec0003800000 */
[----:B------:R-:W-:Y:S01]  /*6280*/  BPT.TRAP 0x1 ;  /* 0x000000040000795c */ /* 0x000fe20000300000 */
.L_x_385:
[----:B------:R-:W0:Y:S01]  /*6290*/  S2UR UR10, SR_CgaCtaId ;  /* 0x00000000000a79c3 */ /* 0x000e220000008800 */
[----:B------:R-:W-:Y:S01]  /*62a0*/  UMOV UR7, 0x400 ;  /* 0x0000040000077882 */ /* 0x000fe20000000000 */
[----:B------:R-:W-:Y:S01]  /*62b0*/  IMAD.U32 R15, RZ, RZ, UR5 ;  /* 0x00000005ff0f7e24 */ /* 0x000fe2000f8e00ff */
[----:B------:R-:W-:Y:S01]  /*62c0*/  SHF.L.U32 R9, R17, 0x1f, RZ ;  /* 0x0000001f11097819 */ /* 0x000fe200000006ff */
[----:B0-----:R-:W-:-:S06]  /*62d0*/  ULEA UR7, UR10, UR7, 0x18 ;  /* 0x000000070a077291 */ /* 0x001fcc000f8ec03f */
[----:B------:R-:W-:-:S04]  /*62e0*/  IMAD.U32 R2, RZ, RZ, UR7 ;  /* 0x00000007ff027e24 */ /* 0x000fc8000f8e00ff */
[----:B------:R-:W-:-:S04]  /*62f0*/  IMAD R12, R15, 0x8, R2 ;  /* 0x000000080f0c7824 */ /* 0x000fc800078e0202 */
[----:B------:R0:W1:Y:S01]  /*6300*/  SYNCS.PHASECHK.TRANS64.TRYWAIT P2, [R12+URZ+0x36830], R9 ;  /* 0x036830090c0075a7 */ /* 0x000062000804017f */
[----:B------:R-:W-:Y:S05]  /*6310*/  @!P0 BRA `(.L_x_386) ;  /* 0x0000000000048947 */ /* 0x000fea0003800000 */
[----:B------:R-:W-:Y:S01]  /*6320*/  BPT.TRAP 0x1 ;  /* 0x000000040000795c */ /* 0x000fe20000300000 */
.L_x_386:
[----:B------:R-:W-:Y:S01]  /*6330*/  IMAD R6, R16, 0xa80, R5 ;  /* 0x00000a8010067824 */ /* 0x000fe200078e0205 */
[----:B-1----:R-:W-:Y:S06]  /*6340*/  @P2 BRA `(.L_x_387) ;  /* 0x0000000000082947 */ /* 0x002fec0003800000 */
[----:B------:R-:W1:Y:S02]  /*6350*/  SYNCS.PHASECHK.TRANS64.TRYWAIT P2, [R12+URZ+0x36830], R9 ;  /* 0x036830090c0075a7 */ /* 0x000e64000804017f */
[----:B-1----:R-:W-:Y:S05]  /*6360*/  @!P2 BRA `(.L_x_388) ;  /* 0x000000dc0094a947 */ /* 0x002fea0003800000 */
.L_x_387:
        /* <DEDUP_REMOVED lines=13> */
[----:B------:R-:W-:Y:S01]  /*6440*/  UMOV UR54, UR5 ;  /* 0x0000000500367c82 */ /* 0x000fe20008000000 */
[----:B------:R-:W-:Y:S01]  /*6450*/  UIADD3 UR7, UR5, 0x80, URZ ;  /* 0x0000008005077890 */ /* 0x000fe2000fffe03f */
[----:B------:R-:W-:Y:S01]  /*6460*/  HGMMA.64x16x16.F32.BF16 R168, gdesc[UR52], RZ, !UPT, gsb0 ;  /* 0x0020000034a879f0 */ /* 0x000fe2000c0018ff */
[----:B------:R-:W-:Y:S01]  /*6470*/  UMOV UR55, 0x40000040 ;  /* 0x4000004000377882 */ /* 0x000fe20000000000 */
[----:B------:R-:W-:Y:S01]  /*6480*/  UIADD3 UR10, UR5, 0x100, URZ ;  /* 0x00000100050a7890 */ /* 0x000fe2000fffe03f */
[-C--:B------:R-:W-:Y:S01]  /*6490*/  FMUL.FTZ R24, R24, R7.reuse ;  /* 0x0000000718187220 */ /* 0x080fe20000410000 */
[----:B------:R-:W-:Y:S01]  /*64a0*/  UIADD3 UR14, UR5, 0x102, URZ ;  /* 0x00000102050e7890 */ /* 0x000fe2000fffe03f */
[-C--:B------:R-:W-:Y:S01]  /*64b0*/  FMUL.FTZ R25, R25, R7.reuse ;  /* 0x0000000719197220 */ /* 0x080fe20000410000 */
[----:B------:R-:W-:Y:S01]  /*64c0*/  UMOV UR54, UR7 ;  /* 0x0000000700367c82 */ /* 0x000fe20008000000 */
        /* <DEDUP_REMOVED lines=20> */
[----:B------:R-:W-:Y:S01]  /*6610*/  UMOV UR51, 0x40000040 ;  /* 0x4000004000337882 */ /* 0x000fe20000000000 */
        /* <DEDUP_REMOVED lines=29> */
[-C--:B------:R-:W-:Y:S01]  /*67f0*/  FMUL.FTZ R101, R101, R7.reuse ;  /* 0x0000000765657220 */ /* 0x080fe20000410000 */
        /* <DEDUP_REMOVED lines=518> */
.L_x_389:
[----:B01----:R-:W-:Y:S01]  /*8860*/  IMAD.U32 R9, RZ, RZ, UR6 ;  /* 0x00000006ff097e24 */ /* 0x003fe2000f8e00ff */
[----:B------:R-:W-:-:S03]  /*8870*/  SHF.L.U32 R7, R14, 0x1f, RZ ;  /* 0x0000001f0e077819 */ /* 0x000fc600000006ff */
[----:B------:R-:W-:-:S04]  /*8880*/  IMAD R14, R9, 0x8, R2 ;  /* 0x00000008090e7824 */ /* 0x000fc800078e0202 */
[----:B------:R0:W1:Y:S01]  /*8890*/  SYNCS.PHASECHK.TRANS64.TRYWAIT P2, [R14+URZ+0x36850], R7 ;  /* 0x036850070e0075a7 */ /* 0x000062000804017f */
[----:B------:R-:W-:Y:S05]  /*88a0*/  @!P0 BRA `(.L_x_390) ;  /* 0x0000000000048947 */ /* 0x000fea0003800000 */
[----:B------:R-:W-:Y:S01]  /*88b0*/  BPT.TRAP 0x1 ;  /* 0x000000040000795c */ /* 0x000fe20000300000 */
.L_x_390:
[----:B-1----:R-:W-:Y:S05]  /*88c0*/  @P2 BRA `(.L_x_391) ;  /* 0x0000000000082947 */ /* 0x002fea0003800000 */
[----:B------:R-:W1:Y:S02]  /*88d0*/  SYNCS.PHASECHK.TRANS64.TRYWAIT P2, [R14+URZ+0x36850], R7 ;  /* 0x036850070e0075a7 */ /* 0x000e64000804017f */
[----:B-1----:R-:W-:Y:S05]  /*88e0*/  @!P2 BRA `(.L_x_392) ;  /* 0x000000b80048a947 */ /* 0x002fea0003800000 */
.L_x_391:
[----:B------:R-:W-:Y:S01]  /*88f0*/  R2UR UR5, R2 ;  /* 0x00000000020572ca */ /* 0x000fe200000e0000 */
[----:B------:R-:W-:Y:S01]  /*8900*/  WARPGROUP.ARRIVE ;  /* 0x00000000000079c5 */ /* 0x000fe20000000000 */
[----:B------:R-:W-:Y:S01]  /*8910*/  UMOV UR7, 0x40000040 ;  /* 0x4000004000077882 */ /* 0x000fe20000000000 */
[----:B------:R-:W-:Y:S01]  /*8920*/  UMOV UR11, 0x40000040 ;  /* 0x40000040000b7882 */ /* 0x000fe20000000000 */
        /* <DEDUP_REMOVED lines=9> */
[----:B------:R-:W-:Y:S01]  /*89c0*/  UIADD3 UR5, UR5, 0x400, URZ ;  /* 0x0000040005057890 */ /* 0x000fe2000fffe03f */
[----:B------:R-:W-:Y:S01]  /*89d0*/  FMUL.FTZ R231, R148, UR4 ;  /* 0x0000000494e77c20 */ /* 0x000fe20008410000 */
[----:B------:R-:W-:Y:S01]  /*89e0*/  FMUL.FTZ R229, R149, UR4 ;  /* 0x0000000495e57c20 */ /* 0x000fe20008410000 */
[----:B------:R-:W-:Y:S01]  /*89f0*/  FMUL.FTZ R233, R136, UR4 ;  /* 0x0000000488e97c20 */ /* 0x000fe20008410000 */
[----:B------:R-:W-:Y:S01]  /*8a00*/  USHF.R.U32.HI UR5, URZ, 0x4, UR5 ;  /* 0x000000043f057899 */ /* 0x000fe20008011605 */
[----:B------:R-:W3:Y:S01]  /*8a10*/  MUFU.TANH R9, R9 ;  /* 0x0000000900097308 */ /* 0x000ee20000002400 */
[----:B------:R-:W-:Y:S01]  /*8a20*/  FMUL.FTZ R137, R137, UR4 ;  /* 0x0000000489897c20 */ /* 0x000fe20008410000 */
[----:B------:R-:W-:Y:S01]  /*8a30*/  FMUL.FTZ R235, R140, UR4 ;  /* 0x000000048ceb7c20 */ /* 0x000fe20008410000 */
[----:B------:R-:W-:Y:S01]  /*8a40*/  ULOP3.LUT UR5, UR5, 0x3fff, URZ, 0xc0, !UPT ;  /* 0x00003fff05057892 */ /* 0x000fe2000f8ec03f */
[----:B------:R-:W-:Y:S01]  /*8a50*/  FMUL.FTZ R141, R141, UR4 ;  /* 0x000000048d8d7c20 */ /* 0x000fe20008410000 */
[----:B------:R-:W-:Y:S01]  /*8a60*/  FMUL.FTZ R237, R128, UR4 ;  /* 0x0000000480ed7c20 */ /* 0x000fe20008410000 */
[----:B------:R-:W-:Y:S01]  /*8a70*/  FMUL.FTZ R129, R129, UR4 ;  /* 0x0000000481817c20 */ /* 0x000fe20008410000 */
[----:B------:R-:W-:Y:S01]  /*8a80*/  ULOP3.LUT UR5, UR5, 0x3800000, URZ, 0xfc, !UPT ;  /* 0x0380000005057892 */ /* 0x000fe2000f8efc3f */
[----:B------:R-:W4:Y:S01]  /*8a90*/  MUFU.TANH R169, R169 ;  /* 0x000000a900a97308 */ /* 0x000f220000002400 */
[----:B--2---:R-:W-:Y:S01]  /*8aa0*/  FMNMX.FTZ R6, R0, R13, !PT ;  /* 0x0000000d00067209 */ /* 0x004fe20007810000 */
[----:B------:R-:W-:Y:S01]  /*8ab0*/  FMUL.FTZ R20, R132, UR4 ;  /* 0x0000000484147c20 */ /* 0x000fe20008410000 */
[----:B------:R-:W-:Y:S01]  /*8ac0*/  UIMAD UR6, UR6, 0xa80, UR5 ;  /* 0x00000a80060678a4 */ /* 0x000fe2000f8e0205 */
[----:B------:R-:W-:Y:S01]  /*8ad0*/  FMUL.FTZ R133, R133, UR4 ;  /* 0x0000000485857c20 */ /* 0x000fe20008410000 */
[----:B------:R-:W-:Y:S01]  /*8ae0*/  FMUL.FTZ R120, R120, UR4 ;  /* 0x0000000478787c20 */ /* 0x000fe20008410000 */
[----:B------:R-:W-:Y:S01]  /*8af0*/  FMUL.FTZ R121, R121, UR4 ;  /* 0x0000000479797c20 */ /* 0x000fe20008410000 */
[----:B------:R-:W-:Y:S01]  /*8b00*/  UIADD3 UR10, UR6, 0x80, URZ ;  /* 0x00000080060a7890 */ /* 0x000fe2000fffe03f */
[----:B------:R-:W2:Y:S01]  /*8b10*/  MUFU.TANH R173, R173 ;  /* 0x000000ad00ad7308 */ /* 0x000ea20000002400 */
[----:B---3--:R-:W-:Y:S01]  /*8b20*/  FMNMX.FTZ R6, R9, R6, !PT ;  /* 0x0000000609067209 */ /* 0x008fe20007810000 */
[----:B------:R-:W-:Y:S01]  /*8b30*/  FMUL.FTZ R15, R170, UR4 ;  /* 0x00000004aa0f7c20 */ /* 0x000fe20008410000 */
[----:B------:R-:W-:Y:S01]  /*8b40*/  FMUL.FTZ R21, R171, UR4 ;  /* 0x00000004ab157c20 */ /* 0x000fe20008410000 */
[----:B------:R-:W-:Y:S01]  /*8b50*/  HGMMA.64x192x16.F32.BF16 R24, R200, gdesc[UR4].tnspB, R24, gsb0 ;  /* 0x42e00004c8187df0 */ /* 0x000fe20008001818 */
[----:B------:R-:W-:Y:S01]  /*8b60*/  FMUL.FTZ R171, R174, UR4 ;  /* 0x00000004aeab7c20 */ /* 0x000fe20008410000 */
[----:B------:R-:W-:Y:S01]  /*8b70*/  FMUL.FTZ R175, R175, UR4 ;  /* 0x00000004afaf7c20 */ /* 0x000fe20008410000 */
[----:B------:R-:W-:Y:S01]  /*8b80*/  FMUL.FTZ R128, R130, UR4 ;  /* 0x0000000482807c20 */ /* 0x000fe20008410000 */
[----:B------:R-:W-:Y:S01]  /*8b90*/  MUFU.TANH R221, R221 ;  /* 0x000000dd00dd7308 */ /* 0x000fe20000002400 */
[----:B----4-:R-:W-:Y:S01]  /*8ba0*/  FMNMX.FTZ R6, R169, R6, !PT ;  /* 0x00000006a9067209 */ /* 0x010fe20007810000 */
[----:B------:R-:W-:Y:S01]  /*8bb0*/  FMUL.FTZ R130, R134, UR4 ;  /* 0x0000000486827c20 */ /* 0x000fe20008410000 */
[----:B------:R-:W-:Y:S01]  /*8bc0*/  FMUL.FTZ R163, R163, UR4 ;  /* 0x00000004a3a37c20 */ /* 0x000fe20008410000 */
[----:B------:R-:W-:Y:S01]  /*8bd0*/  FMUL.FTZ R167, R167, UR4 ;  /* 0x00000004a7a77c20 */ /* 0x000fe20008410000 */
[----:B------:R-:W-:Y:S01]  /*8be0*/  FMUL.FTZ R153, R154, UR4 ;  /* 0x000000049a997c20 */ /* 0x000fe20008410000 */
[----:B------:R-:W-:Y:S01]  /*8bf0*/  FMUL.FTZ R155, R155, UR4 ;  /* 0x000000049b9b7c20 */ /* 0x000fe20008410000 */
[----:B------:R-:W-:Y:S01]  /*8c00*/  FMUL.FTZ R159, R159, UR4 ;  /* 0x000000049f9f7c20 */ /* 0x000fe20008410000 */
[----:B------:R-:W-:Y:S01]  /*8c10*/  MUFU.TANH R223, R223 ;  /* 0x000000df00df7308 */ /* 0x000fe20000002400 */
        /* <DEDUP_REMOVED lines=8> */
[----:B------:R-:W-:Y:S01]  /*8ca0*/  UMOV UR7, 0x40000040 ;  /* 0x4000004000077882 */ /* 0x000fe20000000000 */
[----:B------:R-:W-:Y:S01]  /*8cb0*/  FMUL.FTZ R135, R135, UR4 ;  /* 0x0000000487877c20 */ /* 0x000fe20008410000 */
[----:B------:R-:W-:Y:S01]  /*8cc0*/  FMUL.FTZ R122, R122, UR4 ;  /* 0x000000047a7a7c20 */ /* 0x000fe20008410000 */
[----:B------:R-:W-:Y:S01]  /*8cd0*/  FMUL.FTZ R123, R123, UR4 ;  /* 0x000000047b7b7c20 */ /* 0x000fe20008410000 */
[----:B------:R-:W-:Y:S01]  /*8ce0*/  FMUL.FTZ R126, R126, UR4 ;  /* 0x000000047e7e7c20 */ /* 0x000fe20008410000 */
[----:B------:R-:W-:Y:S01]  /*8cf0*/  FMUL.FTZ R127, R127, UR4 ;  /* 0x000000047f7f7c20 */ /* 0x000fe20008410000 */
[----:B------:R-:W-:Y:S01]  /*8d00*/  @!P1 VIADD R12, R12, 0x36840 ;  /* 0x000368400c0c9836 */ /* 0x000fe20000000000 */
[----:B------:R-:W-:Y:S01]  /*8d10*/  MUFU.TANH R227, R227 ;  /* 0x000000e300e37308 */ /* 0x000fe20000002400 */
[----:B01----:R-:W-:Y:S01]  /*8d20*/  @!P1 VIADD R14, R14, 0x36860 ;  /* 0x000368600e0e9836 */ /* 0x003fe20000000000 */
[C---:B------:R-:W-:Y:S01]  /*8d30*/  ISETP.GT.AND P2, PT, R11.reuse, RZ, PT ;  /* 0x000000ff0b00720c */ /* 0x040fe20003f44270 */
[----:B------:R-:W-:Y:S01]  /*8d40*/  VIADD R11, R11, 0xffffffff ;  /* 0xffffffff0b0b7836 */ /* 0x000fe20000000000 */
[----:B------:R-:W-:-:S04]  /*8d50*/  @!P1 PRMT R12, RZ, 0x654, R12 ;  /* 0x00000654ff0c9816 */ /* 0x000fc8000000000c */
        /* <DEDUP_REMOVED lines=26> */
[----:B------:R-:W-:Y:S02]  /*8f00*/  FMUL.FTZ R165, R166, UR4 ;  /* 0x00000004a6a57c20 */ /* 0x000fe40008410000 */
[----:B------:R-:W-:Y:S01]  /*8f10*/  MUFU.TANH R147, R147 ;  /* 0x0000009300937308 */ /* 0x000fe20000002400 */
[----:B------:R-:W-:Y:S01]  /*8f20*/  HGMMA.64x192x16.F32.BF16 R24, R196, gdesc[UR8].tnspB, R24, gsb0 ;  /* 0x42e00008c4187df0 */ /* 0x000fe20008001818 */
[----:B------:R-:W-:Y:S01]  /*8f30*/  UIADD3 UR10, UR6, 0x100, URZ ;  /* 0x00000100060a7890 */ /* 0x000fe2000fffe03f */
[----:B------:R-:W-:-:S05]  /*8f40*/  UMOV UR11, 0x40000040 ;  /* 0x40000040000b7882 */ /* 0x000fca0000000000 */
        /* <DEDUP_REMOVED lines=18> */
[----:B------:R-:W-:-:S03]  /*9070*/  FMUL.FTZ R161, R162, UR4 ;  /* 0x00000004a2a17c20 */ /* 0x000fc60008410000 */
[----:B------:R-:W-:Y:S01]  /*9080*/  HGMMA.64x192x16.F32.BF16 R24, R192, gdesc[UR8].tnspB, R24, gsb0 ;  /* 0x42e00008c0187df0 */ /* 0x000fe20008001818 */
[----:B------:R-:W-:Y:S01]  /*9090*/  UIADD3 UR10, UR6, 0x180, URZ ;  /* 0x00000180060a7890 */ /* 0x000fe2000fffe03f */
[----:B------:R-:W0:Y:S01]  /*90a0*/  MUFU.TANH R197, R197 ;  /* 0x000000c500c57308 */ /* 0x000e220000002400 */
[----:B------:R-:W-:-:S07]  /*90b0*/  UMOV UR11, 0x40000040 ;  /* 0x40000040000b7882 */ /* 0x000fce0000000000 */
[----:B------:R-:W1:Y:S08]  /*90c0*/  MUFU.TANH R199, R199 ;  /* 0x000000c700c77308 */ /* 0x000e700000002400 */
[----:B------:R-:W-:Y:S01]  /*90d0*/  MUFU.TANH R161, R161 ;  /* 0x000000a100a17308 */ /* 0x000fe20000002400 */
[----:B0-----:R-:W-:-:S04]  /*90e0*/  FMNMX.FTZ R6, R197, R6, !PT ;  /* 0x00000006c5067209 */ /* 0x001fc80007810000 */
[----:B-1----:R-:W-:-:S04]  /*90f0*/  FMNMX.FTZ R6, R199, R6, !PT ;  /* 0x00000006c7067209 */ /* 0x002fc80007810000 */
[----:B------:R-:W-:-:S04]  /*9100*/  FMNMX.FTZ R6, R201, R6, !PT ;  /* 0x00000006c9067209 */ /* 0x000fc80007810000 */
[----:B------:R-:W-:-:S04]  /*9110*/  FMNMX.FTZ R6, R203, R6, !PT ;  /* 0x00000006cb067209 */ /* 0x000fc80007810000 */
[----:B------:R-:W-:-:S04]  /*9120*/  FMNMX.FTZ R6, R221, R6, !PT ;  /* 0x00000006dd067209 */ /* 0x000fc80007810000 */
[----:B------:R-:W-:Y:S01]  /*9130*/  FMNMX.FTZ R6, R223, R6, !PT ;  /* 0x00000006df067209 */ /* 0x000fe20007810000 */
[----:B------:R-:W-:Y:S02]  /*9140*/  WARPGROUP.DEPBAR.LE gsb0, 0x0 ;  /* 0x00008000000079c5 */ /* 0x000fe40000010000 */
        /* <DEDUP_REMOVED lines=30> */
[----:B------:R-:W-:Y:S01]  /*9330*/  FMUL.FTZ R125, R151, UR4 ;  /* 0x00000004977d7c20 */ /* 0x000fe20008410000 */
[----:B------:R-:W-:Y:S01]  /*9340*/  FMUL.FTZ R151, R138, UR4 ;  /* 0x000000048a977c20 */ /* 0x000fe20008410000 */
[----:B------:R-:W-:Y:S01]  /*9350*/  FMUL.FTZ R124, R142, UR4 ;  /* 0x000000048e7c7c20 */ /* 0x000fe20008410000 */
[----:B------:R-:W-:Y:S01]  /*9360*/  HGMMA.64x192x16.F32.BF16 R24, R184, gdesc[UR8].tnspB, R24, gsb0 ;  /* 0x42e00008b8187df0 */ /* 0x000fe20008001818 */
[----:B------:R-:W0:Y:S01]  /*9370*/  MUFU.TANH R189, R189 ;  /* 0x000000bd00bd7308 */ /* 0x000e220000002400 */
[----:B------:R-:W-:Y:S01]  /*9380*/  UIADD3 UR10, UR6, 0x280, URZ ;  /* 0x00000280060a7890 */ /* 0x000fe2000fffe03f */
[----:B------:R-:W-:Y:S01]  /*9390*/  UMOV UR11, 0x40000040 ;  /* 0x40000040000b7882 */ /* 0x000fe20000000000 */
[----:B------:R-:W-:-:S05]  /*93a0*/  UIADD3 UR6, UR6, 0x300, URZ ;  /* 0x0000030006067890 */ /* 0x000fca000fffe03f */
[----:B------:R-:W1:Y:S08]  /*93b0*/  MUFU.TANH R191, R191 ;  /* 0x000000bf00bf7308 */ /* 0x000e700000002400 */
[----:B------:R-:W-:Y:S01]  /*93c0*/  MUFU.TANH R125, R125 ;  /* 0x0000007d007d7308 */ /* 0x000fe20000002400 */
[----:B0-----:R-:W-:-:S07]  /*93d0*/  FMNMX.FTZ R6, R189, R6, !PT ;  /* 0x00000006bd067209 */ /* 0x001fce0007810000 */
[----:B------:R-:W-:Y:S01]  /*93e0*/  MUFU.TANH R151, R151 ;  /* 0x0000009700977308 */ /* 0x000fe20000002400 */
[----:B-1----:R-:W-:-:S05]  /*93f0*/  FMNMX.FTZ R6, R191, R6, !PT ;  /* 0x00000006bf067209 */ /* 0x002fca0007810000 */
[----:B------:R-:W0:Y:S02]  /*9400*/  SHFL.BFLY PT, R7, R6, 0x2, 0x1f ;  /* 0x0c401f0006077f89 */ /* 0x000e2400000e0000 */
[----:B------:R-:W-:Y:S01]  /*9410*/  MUFU.TANH R124, R124 ;  /* 0x0000007c007c7308 */ /* 0x000fe20000002400 */
[----:B0-----:R-:W-:Y:S02]  /*9420*/  FMNMX.FTZ R7, R6, R7, !PT ;  /* 0x0000000706077209 */ /* 0x001fe40007810000 */
[----:B------:R-:W0:Y:S03]  /*9430*/  LDC R6, c[0x0][0x988] ;  /* 0x00026200ff067b82 */ /* 0x000e260000000800 */
[----:B------:R-:W1:Y:S02]  /*9440*/  SHFL.BFLY PT, R8, R7, 0x1, 0x1f ;  /* 0x0c201f0007087f89 */ /* 0x000e6400000e0000 */
[----:B-1----:R-:W-:-:S05]  /*9450*/  FMNMX.FTZ R8, R7, R8, !PT ;  /* 0x0000000807087209 */ /* 0x002fca0007810000 */
[C---:B0-----:R-:W-:Y:S01]  /*9460*/  FMUL.FTZ R134, R8.reuse, R6 ;  /* 0x0000000608867220 */ /* 0x041fe20000410000 */
[----:B------:R-:W-:-:S03]  /*9470*/  FADD.FTZ R7, -R8, R13 ;  /* 0x0000000d08077221 */ /* 0x000fc60000010100 */
[--C-:B------:R-:W-:Y:S01]  /*9480*/  FFMA.FTZ R200, R0, R6, -R134.reuse ;  /* 0x0000000600c87223 */ /* 0x100fe20000010886 */
[----:B------:R-:W-:Y:S01]  /*9490*/  FMNMX.FTZ R0, R15, R10, !PT ;  /* 0x0000000a0f007209 */ /* 0x000fe20007810000 */
[-CC-:B------:R-:W-:Y:S01]  /*94a0*/  FFMA.FTZ R13, R9, R6.reuse, -R134.reuse ;  /* 0x00000006090d7223 */ /* 0x180fe20000010886 */
[-CC-:B------:R-:W-:Y:S01]  /*94b0*/  FFMA.FTZ R202, R169, R6.reuse, -R134.reuse ;  /* 0x00000006a9ca7223 */ /* 0x180fe20000010886 */
[--C-:B------:R-:W-:Y:S01]  /*94c0*/  FFMA.FTZ R132, R173, R6, -R134.reuse ;  /* 0x00000006ad847223 */ /* 0x100fe20000010886 */
[----:B------:R-:W-:Y:S01]  /*94d0*/  FMNMX.FTZ R0, R21, R0, !PT ;  /* 0x0000000015007209 */ /* 0x000fe20007810000 */
[-CC-:B------:R-:W-:Y:S01]  /*94e0*/  FFMA.FTZ R196, R197, R6.reuse, -R134.reuse ;  /* 0x00000006c5c47223 */ /* 0x180fe20000010886 */
[-CC-:B------:R-:W-:Y:S01]  /*94f0*/  FFMA.FTZ R192, R221, R6.reuse, -R134.reuse ;  /* 0x00000006ddc07223 */ /* 0x180fe20000010886 */
[----:B------:R-:W-:Y:S01]  /*9500*/  FMUL.FTZ R7, R7, R6 ;  /* 0x0000000607077220 */ /* 0x000fe20000410000 */
[----:B------:R-:W-:Y:S01]  /*9510*/  FMNMX.FTZ R0, R171, R0, !PT ;  /* 0x00000000ab007209 */ /* 0x000fe20007810000 */
[-CC-:B------:R-:W-:Y:S01]  /*9520*/  FFMA.FTZ R197, R199, R6.reuse, -R134.reuse ;  /* 0x00000006c7c57223 */ /* 0x180fe20000010886 */
[-CC-:B------:R-:W-:Y:S01]  /*9530*/  FFMA.FTZ R198, R201, R6.reuse, -R134.reuse ;  /* 0x00000006c9c67223 */ /* 0x180fe20000010886 */
        /* <DEDUP_REMOVED lines=11> */
[----:B------:R-:W-:Y:S01]  /*95f0*/  FFMA.FTZ R121, R121, R6, -R134 ;  /* 0x0000000679797223 */ /* 0x000fe20000010886 */
[----:B------:R-:W-:Y:S01]  /*9600*/  MUFU.EX2 R7, R7 ;  /* 0x0000000700077308 */ /* 0x000fe20000000800 */
[----:B------:R-:W-:-:S04]  /*9610*/  FMNMX.FTZ R0, R165, R0, !PT ;  /* 0x00000000a5007209 */ /* 0x000fc80007810000 */
[----:B------:R-:W-:-:S03]  /*9620*/  FMNMX.FTZ R0, R167, R0, !PT ;  /* 0x00000000a7007209 */ /* 0x000fc60007810000 */
[----:B------:R-:W0:Y:S01]  /*9630*/  MUFU.EX2 R200, R200 ;  /* 0x000000c800c87308 */ /* 0x000e220000000800 */
[----:B------:R-:W-:-:S04]  /*9640*/  FMNMX.FTZ R0, R153, R0, !PT ;  /* 0x0000000099007209 */ /* 0x000fc80007810000 */
[----:B------:R-:W-:-:S03]  /*9650*/  FMNMX.FTZ R0, R155, R0, !PT ;  /* 0x000000009b007209 */ /* 0x000fc60007810000 */
[----:B------:R-:W1:Y:S01]  /*9660*/  MUFU.EX2 R13, R13 ;  /* 0x0000000d000d7308 */ /* 0x000e620000000800 */
[----:B------:R-:W-:-:S04]  /*9670*/  FMNMX.FTZ R0, R157, R0, !PT ;  /* 0x000000009d007209 */ /* 0x000fc80007810000 */
[----:B------:R-:W-:-:S03]  /*9680*/  FMNMX.FTZ R0, R159, R0, !PT ;  /* 0x000000009f007209 */ /* 0x000fc60007810000 */
[----:B------:R-:W2:Y:S01]  /*9690*/  MUFU.EX2 R202, R202 ;  /* 0x000000ca00ca7308 */ /* 0x000ea20000000800 */
[----:B------:R-:W-:Y:S01]  /*96a0*/  FMNMX.FTZ R0, R145, R0, !PT ;  /* 0x0000000091007209 */ /* 0x000fe20007810000 */
[----:B0-----:R-:W-:-:S03]  /*96b0*/  FFMA.FTZ R148, R7, R4, R200 ;  /* 0x0000000407947223 */ /* 0x001fc600000100c8 */
[----:B------:R-:W-:-:S03]  /*96c0*/  FMNMX.FTZ R0, R147, R0, !PT ;  /* 0x0000000093007209 */ /* 0x000fc60007810000 */
[----:B------:R-:W0:Y:S01]  /*96d0*/  MUFU.EX2 R132, R132 ;  /* 0x0000008400847308 */ /* 0x000e220000000800 */
[----:B------:R-:W-:Y:S02]  /*96e0*/  FMNMX.FTZ R0, R149, R0, !PT ;  /* 0x0000000095007209 */ /* 0x000fe40007810000 */
[----:B-1----:R-:W-:Y:S02]  /*96f0*/  F2FP.BF16.F32.PACK_AB R200, R13, R200 ;  /* 0x000000c80dc8723e */ /* 0x002fe400000010ff */
[----:B------:R-:W-:-:S03]  /*9700*/  FMNMX.FTZ R0, R125, R0, !PT ;  /* 0x000000007d007209 */ /* 0x000fc60007810000 */
[----:B------:R-:W1:Y:S01]  /*9710*/  MUFU.EX2 R196, R196 ;  /* 0x000000c400c47308 */ /* 0x000e620000000800 */
[----:B------:R-:W-:-:S04]  /*9720*/  FMNMX.FTZ R0, R151, R0, !PT ;  /* 0x0000000097007209 */ /* 0x000fc80007810000 */
        /* <DEDUP_REMOVED lines=17> */
[----:B------:R-:W-:Y:S02]  /*9840*/  WARPGROUP.DEPBAR.LE gsb0, 0x0 ;  /* 0x00008000000079c5 */ /* 0x000fe40000010000 */
[----:B------:R-:W-:Y:S01]  /*9850*/  WARPGROUP.ARRIVE ;  /* 0x00000000000079c5 */ /* 0x000fe20000000000 */
[----:B------:R-:W3:Y:S01]  /*9860*/  SHFL.BFLY PT, R9, R0, 0x2, 0x1f ;  /* 0x0c401f0000097f89 */ /* 0x000ee200000e0000 */
[-CC-:B------:R-:W-:Y:S01]  /*9870*/  FFMA.FTZ R185, R203, R6.reuse, -R134.reuse ;  /* 0x00000006cbb97223 */ /* 0x180fe20000010886 */
[-CC-:B------:R-:W-:Y:S01]  /*9880*/  FFMA.FTZ R187, R195, R6.reuse, -R134.reuse ;  /* 0x00000006c3bb7223 */ /* 0x180fe20000010886 */
[-CC-:B------:R-:W-:Y:S01]  /*9890*/  FFMA.FTZ R184, R233, R6.reuse, -R134.reuse ;  /* 0x00000006e9b87223 */ /* 0x180fe20000010886 */
[----:B------:R-:W-:Y:S01]  /*98a0*/  FFMA.FTZ R186, R235, R6, -R134 ;  /* 0x00000006ebba7223 */ /* 0x000fe20000010886 */
[----:B------:R-:W-:Y:S01]  /*98b0*/  HGMMA.64x192x16.F32.BF16 R24, R180, gdesc[UR8].tnspB, R24, gsb0 ;  /* 0x42e00008b4187df0 */ /* 0x000fe20008001818 */
[----:B------:R-:W-:Y:S08]  /*98c0*/  MUFU.EX2 R221, R221 ;  /* 0x000000dd00dd7308 */ /* 0x000ff00000000800 */
[----:B------:R-:W-:Y:S08]  /*98d0*/  MUFU.EX2 R185, R185 ;  /* 0x000000b900b97308 */ /* 0x000ff00000000800 */
[----:B------:R-:W-:Y:S01]  /*98e0*/  MUFU.EX2 R187, R187 ;  /* 0x000000bb00bb7308 */ /* 0x000fe20000000800 */
[----:B---3--:R-:W-:-:S05]  /*98f0*/  FMNMX.FTZ R136, R0, R9, !PT ;  /* 0x0000000900887209 */ /* 0x008fca0007810000 */
[----:B------:R-:W3:Y:S02]  /*9900*/  SHFL.BFLY PT, R9, R136, 0x1, 0x1f ;  /* 0x0c201f0088097f89 */ /* 0x000ee400000e0000 */
[----:B------:R-:W-:Y:S08]  /*9910*/  MUFU.EX2 R190, R190 ;  /* 0x000000be00be7308 */ /* 0x000ff00000000800 */
[----:B------:R-:W-:Y:S08]  /*9920*/  MUFU.EX2 R173, R173 ;  /* 0x000000ad00ad7308 */ /* 0x000ff00000000800 */
[----:B------:R-:W-:Y:S01]  /*9930*/  MUFU.EX2 R184, R184 ;  /* 0x000000b800b87308 */ /* 0x000fe20000000800 */
[----:B---3--:R-:W-:-:S07]  /*9940*/  FMNMX.FTZ R9, R136, R9, !PT ;  /* 0x0000000988097209 */ /* 0x008fce0007810000 */
[----:B------:R-:W-:Y:S08]  /*9950*/  MUFU.EX2 R137, R137 ;  /* 0x0000008900897308 */ /* 0x000ff00000000800 */
[----:B------:R-:W-:Y:S08]  /*9960*/  MUFU.EX2 R186, R186 ;  /* 0x000000ba00ba7308 */ /* 0x000ff00000000800 */
[----:B------:R-:W-:Y:S08]  /*9970*/  MUFU.EX2 R141, R141 ;  /* 0x0000008d008d7308 */ /* 0x000ff00000000800 */
[----:B------:R-:W-:Y:S01]  /*9980*/  MUFU.EX2 R121, R121 ;  /* 0x0000007900797308 */ /* 0x000fe20000000800 */
[----:B------:R-:W-:-:S02]  /*9990*/  WARPGROUP.DEPBAR.LE gsb0, 0x0 ;  /* 0x00008000000079c5 */ /* 0x000fc40000010000 */
[----:B------:R-:W-:Y:S01]  /*99a0*/  WARPGROUP.ARRIVE ;  /* 0x00000000000079c5 */ /* 0x000fe20000000000 */
[-CC-:B------:R-:W-:Y:S01]  /*99b0*/  FFMA.FTZ R181, R129, R6.reuse, -R134.reuse ;  /* 0x0000000681b57223 */ /* 0x180fe20000010886 */
[-CC-:B------:R-:W-:Y:S01]  /*99c0*/  FFMA.FTZ R182, R20, R6.reuse, -R134.reuse ;  /* 0x0000000614b67223 */ /* 0x180fe20000010886 */
[-CC-:B------:R-:W-:Y:S01]  /*99d0*/  FFMA.FTZ R129, R133, R6.reuse, -R134.reuse ;  /* 0x0000000685817223 */ /* 0x180fe20000010886 */
[-CC-:B------:R-:W-:Y:S01]  /*99e0*/  FFMA.FTZ R20, R120, R6.reuse, -R134.reuse ;  /* 0x0000000678147223 */ /* 0x180fe20000010886 */
[-CC-:B------:R-:W-:Y:S01]  /*99f0*/  FFMA.FTZ R180, R237, R6.reuse, -R134.reuse ;  /* 0x00000006edb47223 */ /* 0x180fe20000010886 */
[----:B------:R-:W-:Y:S01]  /*9a00*/  HGMMA.64x192x16.F32.BF16 R24, R176, gdesc[UR4].tnspB, R24, gsb0 ;  /* 0x42e00004b0187df0 */ /* 0x000fe20008001818 */
[-CC-:B------:R-:W-:Y:S01]  /*9a10*/  FFMA.FTZ R120, R189, R6.reuse, -R134.reuse ;  /* 0x00000006bd787223 */ /* 0x180fe20000010886 */
[-C--:B------:R-:W-:Y:S01]  /*9a20*/  FFMA.FTZ R133, R191, R6.reuse, -R134 ;  /* 0x00000006bf857223 */ /* 0x080fe20000010886 */
[CC--:B------:R-:W-:Y:S01]  /*9a30*/  FMUL.FTZ R134, R9.reuse, R6.reuse ;  /* 0x0000000609867220 */ /* 0x0c0fe20000410000 */
[----:B------:R-:W-:Y:S01]  /*9a40*/  FADD.FTZ R183, -R9, R10 ;  /* 0x0000000a09b77221 */ /* 0x000fe20000010100 */
[----:B------:R-:W-:Y:S01]  /*9a50*/  MUFU.EX2 R180, R180 ;  /* 0x000000b400b47308 */ /* 0x000fe20000000800 */
[----:B------:R-:W-:Y:S01]  /*9a60*/  R2UR UR6, R16 ;  /* 0x00000000100672ca */ /* 0x000fe200000e0000 */
[-CC-:B------:R-:W-:Y:S01]  /*9a70*/  FFMA.FTZ R201, R15, R6.reuse, -R134.reuse ;  /* 0x000000060fc97223 */ /* 0x180fe20000010886 */
[-C--:B------:R-:W-:Y:S01]  /*9a80*/  FMUL.FTZ R183, R183, R6.reuse ;  /* 0x00000006b7b77220 */ /* 0x080fe20000410000 */
[-CC-:B------:R-:W-:Y:S01]  /*9a90*/  FFMA.FTZ R10, R21, R6.reuse, -R134.reuse ;  /* 0x00000006150a7223 */ /* 0x180fe20000010886 */
[-CC-:B------:R-:W-:Y:S01]  /*9aa0*/  FFMA.FTZ R203, R171, R6.reuse, -R134.reuse ;  /* 0x00000006abcb7223 */ /* 0x180fe20000010886 */
[-CC-:B------:R-:W-:Y:S01]  /*9ab0*/  FFMA.FTZ R136, R175, R6.reuse, -R134.reuse ;  /* 0x00000006af887223 */ /* 0x180fe20000010886 */
[-CC-:B------:R-:W-:Y:S01]  /*9ac0*/  FFMA.FTZ R15, R161, R6.reuse, -R134.reuse ;  /* 0x00000006a10f7223 */ /* 0x180fe20000010886 */
[----:B------:R-:W-:Y:S01]  /*9ad0*/  MUFU.EX2 R0, R183 ;  /* 0x000000b700007308 */ /* 0x000fe20000000800 */
[-CC-:B------:R-:W-:Y:S01]  /*9ae0*/  FFMA.FTZ R138, R163, R6.reuse, -R134.reuse ;  /* 0x00000006a38a7223 */ /* 0x180fe20000010886 */
[-C--:B------:R-:W-:Y:S01]  /*9af0*/  FFMA.FTZ R189, R145, R6.reuse, -R134 ;  /* 0x0000000691bd7223 */ /* 0x080fe20000010886 */
[----:B------:R-:W-:Y:S01]  /*9b00*/  FADD.FTZ R145, R13, R148 ;  /* 0x000000940d917221 */ /* 0x000fe20000010000 */
[-CC-:B------:R-:W-:Y:S01]  /*9b10*/  FFMA.FTZ R199, R165, R6.reuse, -R134.reuse ;  /* 0x00000006a5c77223 */ /* 0x180fe20000010886 */
[-CC-:B------:R-:W-:Y:S01]  /*9b20*/  FFMA.FTZ R140, R167, R6.reuse, -R134.reuse ;  /* 0x00000006a78c7223 */ /* 0x180fe20000010886 */
[-CC-:B------:R-:W-:Y:S01]  /*9b30*/  FFMA.FTZ R193, R153, R6.reuse, -R134.reuse ;  /* 0x0000000699c17223 */ /* 0x180fe20000010886 */
[----:B--2---:R-:W-:Y:S01]  /*9b40*/  FADD.FTZ R145, R202, R145 ;  /* 0x00000091ca917221 */ /* 0x004fe20000010000 */
[----:B------:R-:W2:Y:S01]  /*9b50*/  MUFU.EX2 R201, R201 ;  /* 0x000000c900c97308 */ /* 0x000ea20000000800 */
[-CC-:B------:R-:W-:Y:S01]  /*9b60*/  FFMA.FTZ R125, R125, R6.reuse, -R134.reuse ;  /* 0x000000067d7d7223 */ /* 0x180fe20000010886 */
[-CC-:B------:R-:W-:Y:S01]  /*9b70*/  FFMA.FTZ R142, R155, R6.reuse, -R134.reuse ;  /* 0x000000069b8e7223 */ /* 0x180fe20000010886 */
[----:B0-----:R-:W-:Y:S01]  /*9b80*/  FADD.FTZ R145, R132, R145 ;  /* 0x0000009184917221 */ /* 0x001fe20000010000 */
[-CC-:B------:R-:W-:Y:S01]  /*9b90*/  FFMA.FTZ R195, R157, R6.reuse, -R134.reuse ;  /* 0x000000069dc37223 */ /* 0x180fe20000010886 */
[-CC-:B------:R-:W-:Y:S01]  /*9ba0*/  FFMA.FTZ R144, R159, R6.reuse, -R134.reuse ;  /* 0x000000069f907223 */ /* 0x180fe20000010886 */
[-CC-:B------:R-:W-:Y:S01]  /*9bb0*/  FFMA.FTZ R146, R147, R6.reuse, -R134.reuse ;  /* 0x0000000693927223 */ /* 0x180fe20000010886 */
[----:B-1----:R-:W-:Y:S01]  /*9bc0*/  FADD.FTZ R148, R196, R145 ;  /* 0x00000091c4947221 */ /* 0x002fe20000010000 */
[----:B------:R-:W0:Y:S01]  /*9bd0*/  MUFU.EX2 R10, R10 ;  /* 0x0000000a000a7308 */ /* 0x000e220000000800 */
        /* <DEDUP_REMOVED lines=8> */
[----:B--2---:R-:W-:Y:S01]  /*9c60*/  FFMA.FTZ R21, R0, R3, R201 ;  /* 0x0000000300157223 */ /* 0x004fe200000100c9 */
[-CC-:B------:R-:W-:Y:S01]  /*9c70*/  FFMA.FTZ R126, R126, R6.reuse, -R134.reuse ;  /* 0x000000067e7e7223 */ /* 0x180fe20000010886 */
[----:B------:R-:W-:Y:S01]  /*9c80*/  FFMA.FTZ R127, R127, R6, -R134 ;  /* 0x000000067f7f7223 */ /* 0x000fe20000010886 */
[----:B------:R-:W-:-:S02]  /*9c90*/  F2FP.BF16.F32.PACK_AB R202, R132, R202 ;  /* 0x000000ca84ca723e */ /* 0x000fc400000010ff */
[----:B------:R-:W-:Y:S02]  /*9ca0*/  F2FP.BF16.F32.PACK_AB R196, R197, R196 ;  /* 0x000000c4c5c4723e */ /* 0x000fe400000010ff */
[----:B------:R-:W-:Y:S01]  /*9cb0*/  MUFU.EX2 R136, R136 ;  /* 0x0000008800887308 */ /* 0x000fe20000000800 */
[----:B0-----:R-:W-:-:S07]  /*9cc0*/  F2FP.BF16.F32.PACK_AB R201, R10, R201 ;  /* 0x000000c90ac9723e */ /* 0x001fce00000010ff */
        /* <DEDUP_REMOVED lines=17> */
[----:B------:R-:W0:Y:S08]  /*9de0*/  MUFU.EX2 R135, R135 ;  /* 0x0000008700877308 */ /* 0x000e300000000800 */
[----:B------:R-:W-:Y:S08]  /*9df0*/  MUFU.EX2 R129, R129 ;  /* 0x0000008100817308 */ /* 0x000ff00000000800 */
[----:B------:R-:W1:Y:S01]  /*9e00*/  MUFU.EX2 R20, R20 ;  /* 0x0000001400147308 */ /* 0x000e620000000800 */
[----:B------:R-:W-:-:S02]  /*9e10*/  WARPGROUP.DEPBAR.LE gsb0, 0x0 ;  /* 0x00008000000079c5 */ /* 0x000fc40000010000 */
[----:B------:R2:W-:Y:S01]  /*9e20*/  @!P1 SYNCS.ARRIVE.TRANS64.RED.A1T0 RZ, [R12+URZ], RZ ;  /* 0x000000ff0cff99a7 */ /* 0x0005e2000810043f */
[----:B0-----:R-:W-:-:S04]  /*9e30*/  F2FP.BF16.F32.PACK_AB R183, R135, R130 ;  /* 0x0000008287b7723e */ /* 0x001fc800000010ff */
[----:B------:R-:W-:Y:S01]  /*9e40*/  MUFU.EX2 R123, R123 ;  /* 0x0000007b007b7308 */ /* 0x000fe20000000800 */
[----:B--2---:R-:W-:Y:S01]  /*9e50*/  @!P1 PRMT R12, RZ, 0x654, R14 ;  /* 0x00000654ff0c9816 */ /* 0x004fe2000000000e */
[----:B------:R-:W-:-:S03]  /*9e60*/  FADD.FTZ R14, R10, R21 ;  /* 0x000000150a0e7221 */ /* 0x000fc60000010000 */
[----:B------:R0:W-:Y:S01]  /*9e70*/  @!P1 SYNCS.ARRIVE.TRANS64.RED.A1T0 RZ, [R12+URZ], RZ ;  /* 0x000000ff0cff99a7 */ /* 0x0001e2000810043f */
[----:B------:R-:W-:Y:S01]  /*9e80*/  FADD.FTZ R21, R203, R14 ;  /* 0x0000000ecb157221 */ /* 0x000fe20000010000 */
[-CC-:B------:R-:W-:Y:S01]  /*9e90*/  FFMA.FTZ R14, R124, R6.reuse, -R134.reuse ;  /* 0x000000067c0e7223 */ /* 0x180fe20000010886 */
[----:B------:R-:W-:Y:S01]  /*9ea0*/  MUFU.EX2 R126, R126 ;  /* 0x0000007e007e7308 */ /* 0x000fe20000000800 */
[C---:B------:R-:W-:Y:S01]  /*9eb0*/  F2FP.BF16.F32.PACK_AB R203, R136.reuse, R203 ;  /* 0x000000cb88cb723e */ /* 0x040fe200000010ff */
[----:B------:R-:W-:Y:S01]  /*9ec0*/  FADD.FTZ R124, R136, R21 ;  /* 0x00000015887c7221 */ /* 0x000fe20000010000 */
[--C-:B------:R-:W-:Y:S01]  /*9ed0*/  FFMA.FTZ R21, R143, R6, -R134.reuse ;  /* 0x000000068f157223 */ /* 0x100fe20000010886 */
[----:B-1----:R-:W-:Y:S01]  /*9ee0*/  F2FP.BF16.F32.PACK_AB R176, R121, R20 ;  /* 0x0000001479b0723e */ /* 0x002fe200000010ff */
[----:B0-----:R-:W-:Y:S01]  /*9ef0*/  FFMA.FTZ R12, R139, R6, -R134 ;  /* 0x000000068b0c7223 */ /* 0x001fe20000010886 */
[----:B------:R-:W-:Y:S01]  /*9f00*/  FADD.FTZ R139, R197, R148 ;  /* 0x00000094c58b7221 */ /* 0x000fe20000010000 */
[----:B------:R-:W-:Y:S01]  /*9f10*/  FADD.FTZ R125, R15, R124 ;  /* 0x0000007c0f7d7221 */ /* 0x000fe20000010000 */
[----:B------:R-:W-:Y:S01]  /*9f20*/  F2FP.BF16.F32.PACK_AB R197, R138, R15 ;  /* 0x0000000f8ac5723e */ /* 0x000fe200000010ff */
[----:B------:R-:W-:Y:S01]  /*9f30*/  MUFU.EX2 R14, R14 ;  /* 0x0000000e000e7308 */ /* 0x000fe20000000800 */
[----:B------:R-:W-:Y:S01]  /*9f40*/  FADD.FTZ R148, R198, R139 ;  /* 0x0000008bc6947221 */ /* 0x000fe20000010000 */
[----:B------:R-:W-:Y:S01]  /*9f50*/  FADD.FTZ R124, R138, R125 ;  /* 0x0000007d8a7c7221 */ /* 0x000fe20000010000 */
[----:B------:R-:W-:-:S02]  /*9f60*/  F2FP.BF16.F32.PACK_AB R198, R185, R198 ;  /* 0x000000c6b9c6723e */ /* 0x000fc400000010ff */
[----:B------:R-:W-:Y:S01]  /*9f70*/  FADD.FTZ R139, R185, R148 ;  /* 0x00000094b98b7221 */ /* 0x000fe20000010000 */
[----:B------:R-:W-:Y:S01]  /*9f80*/  FADD.FTZ R125, R199, R124 ;  /* 0x0000007cc77d7221 */ /* 0x000fe20000010000 */
[----:B------:R-:W-:Y:S01]  /*9f90*/  FFMA.FTZ R124, R122, R6, -R134 ;  /* 0x000000067a7c7223 */ /* 0x000fe20000010886 */
[----:B------:R-:W0:Y:S01]  /*9fa0*/  MUFU.EX2 R12, R12 ;  /* 0x0000000c000c7308 */ /* 0x000e220000000800 */
[----:B------:R-:W-:Y:S01]  /*9fb0*/  FADD.FTZ R148, R192, R139 ;  /* 0x0000008bc0947221 */ /* 0x000fe20000010000 */
[C---:B------:R-:W-:Y:S01]  /*9fc0*/  FADD.FTZ R122, R140.reuse, R125 ;  /* 0x0000007d8c7a7221 */ /* 0x040fe20000010000 */
[----:B------:R-:W-:Y:S02]  /*9fd0*/  F2FP.BF16.F32.PACK_AB R199, R140, R199 ;  /* 0x000000c78cc7723e */ /* 0x000fe400000010ff */
[----:B------:R-:W-:Y:S01]  /*9fe0*/  FADD.FTZ R139, R169, R148 ;  /* 0x00000094a98b7221 */ /* 0x000fe20000010000 */
[----:B------:R-:W-:Y:S01]  /*9ff0*/  FADD.FTZ R125, R193, R122 ;  /* 0x0000007ac17d7221 */ /* 0x000fe20000010000 */
[----:B------:R-:W-:Y:S01]  /*a000*/  F2FP.BF16.F32.PACK_AB R192, R169, R192 ;  /* 0x000000c0a9c0723e */ /* 0x000fe200000010ff */
[----:B------:R1:W-:Y:S01]  /*a010*/  MUFU.EX2 R122, R128 ;  /* 0x00000080007a7308 */ /* 0x0003e20000000800 */
[----:B------:R-:W-:Y:S01]  /*a020*/  FADD.FTZ R148, R194, R139 ;  /* 0x0000008bc2947221 */ /* 0x000fe20000010000 */
[----:B------:R-:W-:Y:S01]  /*a030*/  FADD.FTZ R134, R142, R125 ;  /* 0x0000007d8e867221 */ /* 0x000fe20000010000 */
[----:B------:R-:W-:-:S02]  /*a040*/  F2FP.BF16.F32.PACK_AB R194, R187, R194 ;  /* 0x000000c2bbc2723e */ /* 0x000fc400000010ff */
[----:B------:R-:W-:Y:S01]  /*a050*/  FADD.FTZ R125, R187, R148 ;  /* 0x00000094bb7d7221 */ /* 0x000fe20000010000 */
[----:B------:R-:W-:Y:S01]  /*a060*/  FADD.FTZ R13, R195, R134 ;  /* 0x00000086c30d7221 */ /* 0x000fe20000010000 */
[----:B------:R-:W-:Y:S01]  /*a070*/  F2FP.BF16.F32.PACK_AB R193, R142, R193 ;  /* 0x000000c18ec1723e */ /* 0x000fe200000010ff */
[----:B------:R-:W2:Y:S01]  /*a080*/  MUFU.EX2 R21, R21 ;  /* 0x0000001500157308 */ /* 0x000ea20000000800 */
[----:B------:R-:W-:Y:S01]  /*a090*/  FADD.FTZ R134, R188, R125 ;  /* 0x0000007dbc867221 */ /* 0x000fe20000010000 */
[----:B------:R-:W-:Y:S01]  /*a0a0*/  FADD.FTZ R132, R144, R13 ;  /* 0x0000000d90847221 */ /* 0x000fe20000010000 */
[----:B0-----:R-:W-:Y:S02]  /*a0b0*/  F2FP.BF16.F32.PACK_AB R185, R12, R3 ;  /* 0x000000030cb9723e */ /* 0x001fe400000010ff */
[----:B------:R-:W-:Y:S01]  /*a0c0*/  FADD.FTZ R125, R221, R134 ;  /* 0x00000086dd7d7221 */ /* 0x000fe20000010000 */
[----:B------:R-:W-:Y:S01]  /*a0d0*/  FADD.FTZ R13, R189, R132 ;  /* 0x00000084bd0d7221 */ /* 0x000fe20000010000 */
[----:B------:R-:W-:Y:S01]  /*a0e0*/  F2FP.BF16.F32.PACK_AB R195, R144, R195 ;  /* 0x000000c390c3723e */ /* 0x000fe200000010ff */
[----:B------:R-:W0:Y:S01]  /*a0f0*/  MUFU.EX2 R124, R124 ;  /* 0x0000007c007c7308 */ /* 0x000e220000000800 */
[----:B-1----:R-:W-:Y:S01]  /*a100*/  FADD.FTZ R128, R190, R125 ;  /* 0x0000007dbe807221 */ /* 0x002fe20000010000 */
[----:B------:R-:W-:Y:S01]  /*a110*/  FADD.FTZ R10, R146, R13 ;  /* 0x0000000d920a7221 */ /* 0x000fe20000010000 */
[----:B------:R-:W-:-:S02]  /*a120*/  F2FP.BF16.F32.PACK_AB R188, R221, R188 ;  /* 0x000000bcddbc723e */ /* 0x000fc400000010ff */
[----:B------:R-:W-:Y:S01]  /*a130*/  FADD.FTZ R15, R173, R128 ;  /* 0x00000080ad0f7221 */ /* 0x000fe20000010000 */
[----:B------:R-:W-:Y:S01]  /*a140*/  FADD.FTZ R13, R191, R10 ;  /* 0x0000000abf0d7221 */ /* 0x000fe20000010000 */
[----:B------:R-:W-:Y:S01]  /*a150*/  F2FP.BF16.F32.PACK_AB R191, R4, R191 ;  /* 0x000000bf04bf723e */ /* 0x000fe200000010ff */
[----:B------:R-:W-:Y:S01]  /*a160*/  MUFU.EX2 R120, R120 ;  /* 0x0000007800787308 */ /* 0x000fe20000000800 */
[----:B------:R-:W-:Y:S01]  /*a170*/  FADD.FTZ R128, R184, R15 ;  /* 0x0000000fb8807221 */ /* 0x000fe20000010000 */
[----:B------:R-:W-:Y:S01]  /*a180*/  FADD.FTZ R10, R4, R13 ;  /* 0x0000000d040a7221 */ /* 0x000fe20000010000 */
[----:B--2---:R-:W-:Y:S02]  /*a190*/  F2FP.BF16.F32.PACK_AB R187, R21, R14 ;  /* 0x0000000e15bb723e */ /* 0x004fe400000010ff */
        /* <DEDUP_REMOVED lines=9> */
[----:B------:R-:W-:Y:S01]  /*a230*/  F2FP.BF16.F32.PACK_AB R184, R137, R184 ;  /* 0x000000b889b8723e */ /* 0x000fe200000010ff */
[----:B------:R-:W1:Y:S01]  /*a240*/  MUFU.EX2 R133, R133 ;  /* 0x0000008500857308 */ /* 0x000e620000000800 */
[----:B------:R-:W-:Y:S01]  /*a250*/  FADD.FTZ R128, R180, R15 ;  /* 0x0000000fb4807221 */ /* 0x000fe20000010000 */
[----:B------:R-:W-:Y:S01]  /*a260*/  FADD.FTZ R13, R21, R10 ;  /* 0x0000000a150d7221 */ /* 0x000fe20000010000 */
[C---:B------:R-:W-:Y:S01]  /*a270*/  F2FP.BF16.F32.PACK_AB R180, R181.reuse, R180 ;  /* 0x000000b4b5b4723e */ /* 0x040fe200000010ff */
[----:B------:R-:W-:Y:S02]  /*a280*/  IMAD.MOV.U32 R14, RZ, RZ, R17 ;  /* 0x000000ffff0e7224 */ /* 0x000fe400078e0011 */
[----:B------:R-:W-:Y:S01]  /*a290*/  FADD.FTZ R15, R181, R128 ;  /* 0x00000080b50f7221 */ /* 0x000fe20000010000 */
[----:B------:R-:W-:Y:S01]  /*a2a0*/  FADD.FTZ R13, R122, R13 ;  /* 0x0000000d7a0d7221 */ /* 0x000fe20000010000 */
[----:B------:R-:W-:-:S02]  /*a2b0*/  F2FP.BF16.F32.PACK_AB R186, R141, R186 ;  /* 0x000000ba8dba723e */ /* 0x000fc400000010ff */
[----:B------:R-:W-:Y:S01]  /*a2c0*/  FADD.FTZ R4, R182, R15 ;  /* 0x0000000fb6047221 */ /* 0x000fe20000010000 */
[C---:B------:R-:W-:Y:S01]  /*a2d0*/  FADD.FTZ R13, R131.reuse, R13 ;  /* 0x0000000d830d7221 */ /* 0x040fe20000010000 */
[----:B------:R-:W-:Y:S02]  /*a2e0*/  F2FP.BF16.F32.PACK_AB R181, R131, R122 ;  /* 0x0000007a83b5723e */ /* 0x000fe400000010ff */
[C---:B------:R-:W-:Y:S01]  /*a2f0*/  FADD.FTZ R3, R129.reuse, R4 ;  /* 0x0000000481037221 */ /* 0x040fe20000010000 */
[----:B------:R-:W-:Y:S01]  /*a300*/  FADD.FTZ R13, R130, R13 ;  /* 0x0000000d820d7221 */ /* 0x000fe20000010000 */
[----:B------:R-:W-:Y:S02]  /*a310*/  F2FP.BF16.F32.PACK_AB R182, R129, R182 ;  /* 0x000000b681b6723e */ /* 0x000fe400000010ff */
[----:B------:R-:W-:Y:S01]  /*a320*/  FADD.FTZ R4, R20, R3 ;  /* 0x0000000314047221 */ /* 0x000fe20000010000 */
[----:B------:R-:W-:Y:S01]  /*a330*/  FADD.FTZ R13, R135, R13 ;  /* 0x0000000d870d7221 */ /* 0x000fe20000010000 */
[----:B0-----:R-:W-:-:S02]  /*a340*/  F2FP.BF16.F32.PACK_AB R177, R123, R124 ;  /* 0x0000007c7bb1723e */ /* 0x001fc400000010ff */
[----:B------:R-:W-:Y:S01]  /*a350*/  FADD.FTZ R3, R121, R4 ;  /* 0x0000000479037221 */ /* 0x000fe20000010000 */
[----:B------:R-:W-:Y:S01]  /*a360*/  FADD.FTZ R13, R124, R13 ;  /* 0x0000000d7c0d7221 */ /* 0x000fe20000010000 */
[----:B-1----:R-:W-:Y:S02]  /*a370*/  F2FP.BF16.F32.PACK_AB R178, R133, R120 ;  /* 0x0000007885b2723e */ /* 0x002fe400000010ff */
[----:B------:R-:W-:Y:S01]  /*a380*/  FADD.FTZ R4, R120, R3 ;  /* 0x0000000378047221 */ /* 0x000fe20000010000 */
[----:B------:R-:W-:Y:S01]  /*a390*/  FADD.FTZ R13, R123, R13 ;  /* 0x0000000d7b0d7221 */ /* 0x000fe20000010000 */
[----:B------:R-:W-:Y:S02]  /*a3a0*/  F2FP.BF16.F32.PACK_AB R179, R127, R126 ;  /* 0x0000007e7fb3723e */ /* 0x000fe400000010ff */
[----:B------:R-:W-:Y:S01]  /*a3b0*/  FADD.FTZ R4, R133, R4 ;  /* 0x0000000485047221 */ /* 0x000fe20000010000 */
[----:B------:R-:W-:Y:S01]  /*a3c0*/  FADD.FTZ R13, R126, R13 ;  /* 0x0000000d7e0d7221 */ /* 0x000fe20000010000 */
[----:B------:R-:W-:-:S03]  /*a3d0*/  MOV R10, R9 ;  /* 0x00000009000a7202 */ /* 0x000fc60000000f00 */
[----:B------:R-:W-:Y:S01]  /*a3e0*/  FADD.FTZ R3, R127, R13 ;  /* 0x0000000d7f037221 */ /* 0x000fe20000010000 */
[----:B------:R-:W-:Y:S01]  /*a3f0*/  IMAD.MOV.U32 R13, RZ, RZ, R8 ;  /* 0x000000ffff0d7224 */ /* 0x000fe200078e0008 */
[----:B------:R-:W-:Y:S06]  /*a400*/  @P2 BRA `(.L_x_393) ;  /* 0xffffffbc00802947 */ /* 0x000fec000383ffff */
.L_x_384:
        /* <DEDUP_REMOVED lines=99> */
.L_x_394:
[----:B------:R-:W-:Y:S01]  /*aa40*/  IMAD R13, R16, 0x8, R2 ;  /* 0x00000008100d7824 */ /* 0x000fe200078e0202 */
[----:B------:R-:W-:-:S04]  /*aa50*/  SHF.L.U32 R0, R17, 0x1f, RZ ;  /* 0x0000001f11007819 */ /* 0x000fc800000006ff */
[----:B------:R0:W1:Y:S01]  /*aa60*/  SYNCS.PHASECHK.TRANS64.TRYWAIT P2, [R13+URZ+0x36850], R0 ;  /* 0x036850000d0075a7 */ /* 0x000062000804017f */
[----:B------:R-:W-:Y:S05]  /*aa70*/  @!P0 BRA `(.L_x_395) ;  /* 0x0000000000048947 */ /* 0x000fea0003800000 */
[----:B------:R-:W-:Y:S01]  /*aa80*/  BPT.TRAP 0x1 ;  /* 0x000000040000795c */ /* 0x000fe20000300000 */
.L_x_395:
[----:B-1----:R-:W-:Y:S05]  /*aa90*/  @P2 BRA `(.L_x_396) ;  /* 0x0000000000082947 */ /* 0x002fea0003800000 */
[----:B------:R-:W1:Y:S02]  /*aaa0*/  SYNCS.PHASECHK.TRANS64.TRYWAIT P0, [R13+URZ+0x36850], R0 ;  /* 0x036850000d0075a7 */ /* 0x000e64000800017f */
[----:B-1----:R-:W-:Y:S05]  /*aab0*/  @!P0 BRA `(.L_x_397) ;  /* 0x0000009400e88947 */ /* 0x002fea0003800000 */
.L_x_396:
[----:B------:R-:W-:Y:S05]  /*aac0*/  WARPSYNC.ALL ;  /* 0x0000000000007948 */ /* 0x000fea0003800000 */
[----:B------:R-:W-:Y:S01]  /*aad0*/  VIADD R2, R2, 0x400 ;  /* 0x0000040002027836 */ /* 0x000fe20000000000 */
[----:B------:R-:W-:Y:S01]  /*aae0*/  WARPGROUP.ARRIVE ;  /* 0x00000000000079c5 */ /* 0x000fe20000000000 */
[----:B------:R-:W-:Y:S01]  /*aaf0*/  IMAD.MOV.U32 R15, RZ, RZ, 0x40000040 ;  /* 0x40000040ff0f7424 */ /* 0x000fe200078e00ff */
[----:B------:R-:W2:Y:S01]  /*ab00*/  SHFL.BFLY PT, R5, R4, 0x2, 0x1f ;  /* 0x0c401f0004057f89 */ /* 0x000ea200000e0000 */
[----:B------:R-:W-:Y:S01]  /*ab10*/  VIADD R210, R210, 0x1 ;  /* 0x00000001d2d27836 */ /* 0x000fe20000000000 */
[----:B------:R-:W-:-:S02]  /*ab20*/  SHF.R.U32.HI R2, RZ, 0x4, R2 ;  /* 0x00000004ff027819 */ /* 0x000fc40000011602 */
[----:B01----:R-:W0:Y:S02]  /*ab30*/  SHFL.BFLY PT, R0, R3, 0x2, 0x1f ;  /* 0x0c401f0003007f89 */ /* 0x003e2400000e0000 */
[----:B------:R-:W-:-:S04]  /*ab40*/  LOP3.LUT R2, R2, 0x3fff, RZ, 0xc0, !PT ;  /* 0x00003fff02027812 */ /* 0x000fc800078ec0ff */
[----:B------:R-:W-:-:S05]  /*ab50*/  LOP3.LUT R11, R2, 0x3800000, RZ, 0xfc, !PT ;  /* 0x03800000020b7812 */ /* 0x000fca00078efcff */
[----:B------:R-:W-:Y:S02]  /*ab60*/  IMAD R10, R16, 0xa80, R11 ;  /* 0x00000a80100a7824 */ /* 0x000fe400078e020b */
[----:B------:R-:W-:Y:S02]  /*ab70*/  IMAD.MOV.U32 R11, RZ, RZ, 0x40000040 ;  /* 0x40000040ff0b7424 */ /* 0x000fe400078e00ff */
[C---:B------:R-:W-:Y:S01]  /*ab80*/  VIADD R14, R10.reuse, 0x80 ;  /* 0x000000800a0e7836 */ /* 0x040fe20000000000 */
[----:B------:R-:W-:Y:S01]  /*ab90*/  R2UR UR6, R10 ;  /* 0x000000000a0672ca */ /* 0x000fe200000e0000 */
[----:B------:R-:W-:Y:S01]  /*aba0*/  VIADD R16, R16, 0x1 ;  /* 0x0000000110107836 */ /* 0x000fe20000000000 */
[----:B------:R-:W-:Y:S01]  /*abb0*/  R2UR UR7, R11 ;  /* 0x000000000b0772ca */ /* 0x000fe200000e0000 */
[----:B------:R-:W-:Y:S02]  /*abc0*/  IMAD.MOV.U32 R11, RZ, RZ, 0x40000040 ;  /* 0x40000040ff0b7424 */ /* 0x000fe400078e00ff */
[----:B--2---:R-:W-:Y:S01]  /*abd0*/  FADD.FTZ R5, R5, R4 ;  /* 0x0000000405057221 */ /* 0x004fe20000010000 */
[----:B------:R-:W-:Y:S01]  /*abe0*/  ISETP.NE.AND P2, PT, R16, 0x2, PT ;  /* 0x000000021000780c */ /* 0x000fe20003f45270 */
[----:B0-----:R-:W-:-:S03]  /*abf0*/  FADD.FTZ R2, R0, R3 ;  /* 0x0000000300027221 */ /* 0x001fc60000010000 */
[----:B------:R-:W0:Y:S01]  /*ac00*/  SHFL.BFLY PT, R0, R5, 0x1, 0x1f ;  /* 0x0c201f0005007f89 */ /* 0x000e2200000e0000 */
[----:B------:R-:W-:-:S03]  /*ac10*/  SEL R16, R16, RZ, P2 ;  /* 0x000000ff10107207 */ /* 0x000fc60001000000 */
[----:B------:R-:W1:Y:S01]  /*ac20*/  SHFL.BFLY PT, R7, R2, 0x1, 0x1f ;  /* 0x0c201f0002077f89 */ /* 0x000e6200000e0000 */
[----:B------:R-:W-:Y:S01]  /*ac30*/  HGMMA.64x192x16.F32.BF16 R24, R200, gdesc[UR4].tnspB, R24, gsb0 ;  /* 0x42e00004c8187df0 */ /* 0x000fe20008001818 */
[----:B------:R-:W-:Y:S01]  /*ac40*/  R2UR UR6, R14 ;  /* 0x000000000e0672ca */ /* 0x000fe200000e0000 */
[----:B------:R-:W-:Y:S01]  /*ac50*/  VIADD R14, R10, 0x100 ;  /* 0x000001000a0e7836 */ /* 0x000fe20000000000 */
[----:B------:R-:W-:Y:S01]  /*ac60*/  R2UR UR7, R15 ;  /* 0x000000000f0772ca */ /* 0x000fe200000e0000 */
[----:B------:R-:W-:Y:S02]  /*ac70*/  IMAD.MOV.U32 R15, RZ, RZ, 0x40000040 ;  /* 0x40000040ff0f7424 */ /* 0x000fe400078e00ff */
[----:B0-----:R-:W-:Y:S01]  /*ac80*/  FADD.FTZ R12, R5, R0 ;  /* 0x00000000050c7221 */ /* 0x001fe20000010000 */
[----:B------:R-:W-:Y:S02]  /*ac90*/  CS2R R4, SRZ ;  /* 0x0000000000047805 */ /* 0x000fe4000001ff00 */
[----:B------:R-:W-:-:S02]  /*aca0*/  SEL R0, RZ, 0x1, P2 ;  /* 0x00000001ff007807 */ /* 0x000fc40001000000 */
[----:B------:R-:W-:Y:S02]  /*acb0*/  FSETP.NE.FTZ.AND P0, PT, R12, RZ, PT ;  /* 0x000000ff0c00720b */ /* 0x000fe40003f15000 */
[----:B------:R-:W-:Y:S01]  /*acc0*/  LOP3.LUT R17, R17, R0, RZ, 0x3c, !PT ;  /* 0x0000000011117212 */ /* 0x000fe200078e3cff */
[----:B------:R-:W-:-:S10]  /*acd0*/  IMAD.MOV.U32 R0, RZ, RZ, -0x800000 ;  /* 0xff800000ff007424 */ /* 0x000fd400078e00ff */
[----:B------:R-:W-:Y:S01]  /*ace0*/  @P0 MUFU.RCP R4, R12 ;  /* 0x0000000c00040308 */ /* 0x000fe20000001000 */
[----:B------:R-:W-:Y:S01]  /*acf0*/  @P0 FMUL.FTZ R3, R6, 0.69314718246459960938 ;  /* 0x3f31721806030820 */ /* 0x000fe20000410000 */
[----:B------:R-:W-:Y:S02]  /*ad00*/  WARPGROUP.DEPBAR.LE gsb0, 0x0 ;  /* 0x00008000000079c5 */ /* 0x000fe40000010000 */
[----:B------:R-:W-:-:S06]  /*ad10*/  WARPGROUP.ARRIVE ;  /* 0x00000000000079c5 */ /* 0x000fcc0000000000 */
[----:B------:R-:W-:Y:S01]  /*ad20*/  HGMMA.64x192x16.F32.BF16 R24, R196, gdesc[UR4].tnspB, R24, gsb0 ;  /* 0x42e00004c4187df0 */ /* 0x000fe20008001818 */
[----:B------:R-:W-:Y:S01]  /*ad30*/  R2UR UR6, R14 ;  /* 0x000000000e0672ca */ /* 0x000fe200000e0000 */
[----:B------:R-:W-:Y:S01]  /*ad40*/  VIADD R14, R10, 0x180 ;  /* 0x000001800a0e7836 */ /* 0x000fe20000000000 */
[----:B------:R-:W-:Y:S01]  /*ad50*/  R2UR UR7, R15 ;  /* 0x000000000f0772ca */ /* 0x000fe200000e0000 */
[----:B------:R-:W-:Y:S01]  /*ad60*/  IMAD.MOV.U32 R15, RZ, RZ, 0x40000040 ;  /* 0x40000040ff0f7424 */ /* 0x000fe200078e00ff */
[----:B------:R-:W-:Y:S02]  /*ad70*/  WARPGROUP.DEPBAR.LE gsb0, 0x0 ;  /* 0x00008000000079c5 */ /* 0x000fe40000010000 */
[----:B------:R-:W-:-:S13]  /*ad80*/  WARPGROUP.ARRIVE ;  /* 0x00000000000079c5 */ /* 0x000fda0000000000 */
[----:B------:R-:W-:Y:S01]  /*ad90*/  HGMMA.64x192x16.F32.BF16 R24, R192, gdesc[UR4].tnspB, R24, gsb0 ;  /* 0x42e00004c0187df0 */ /* 0x000fe20008001818 */
[----:B------:R-:W-:Y:S02]  /*ada0*/  R2UR UR6, R14 ;  /* 0x000000000e0672ca */ /* 0x000fe400000e0000 */
[----:B------:R-:W-:Y:S01]  /*adb0*/  R2UR UR7, R15 ;  /* 0x000000000f0772ca */ /* 0x000fe200000e0000 */
[----:B------:R-:W-:Y:S01]  /*adc0*/  IMAD.MOV.U32 R15, RZ, RZ, 0x40000040 ;  /* 0x40000040ff0f7424 */ /* 0x000fe200078e00ff */
[----:B------:R-:W-:Y:S01]  /*add0*/  IADD3 R14, R10, 0x200, RZ ;  /* 0x000002000a0e7810 */ /* 0x000fe20007ffe0ff */
[----:B------:R-:W-:Y:S02]  /*ade0*/  WARPGROUP.DEPBAR.LE gsb0, 0x0 ;  /* 0x00008000000079c5 */ /* 0x000fe40000010000 */
[----:B------:R-:W-:-:S12]  /*adf0*/  WARPGROUP.ARRIVE ;  /* 0x00000000000079c5 */ /* 0x000fd80000000000 */
[----:B------:R-:W-:Y:S01]  /*ae00*/  HGMMA.64x192x16.F32.BF16 R24, R188, gdesc[UR4].tnspB, R24, gsb0 ;  /* 0x42e00004bc187df0 */ /* 0x000fe20008001818 */
[----:B------:R-:W-:Y:S01]  /*ae10*/  R2UR UR6, R14 ;  /* 0x000000000e0672ca */ /* 0x000fe200000e0000 */
[C---:B------:R-:W-:Y:S01]  /*ae20*/  VIADD R14, R10.reuse, 0x280 ;  /* 0x000002800a0e7836 */ /* 0x040fe20000000000 */
[----:B------:R-:W-:Y:S01]  /*ae30*/  R2UR UR7, R15 ;  /* 0x000000000f0772ca */ /* 0x000fe200000e0000 */
[----:B------:R-:W-:Y:S02]  /*ae40*/  IMAD.MOV.U32 R15, RZ, RZ, 0x40000040 ;  /* 0x40000040ff0f7424 */ /* 0x000fe400078e00ff */
[----:B------:R-:W-:Y:S01]  /*ae50*/  VIADD R10, R10, 0x300 ;  /* 0x000003000a0a7836 */ /* 0x000fe20000000000 */
[----:B------:R-:W-:Y:S02]  /*ae60*/  WARPGROUP.DEPBAR.LE gsb0, 0x0 ;  /* 0x00008000000079c5 */ /* 0x000fe40000010000 */
[----:B------:R-:W-:-:S11]  /*ae70*/  WARPGROUP.ARRIVE ;  /* 0x00000000000079c5 */ /* 0x000fd60000000000 */
[----:B------:R-:W-:Y:S01]  /*ae80*/  HGMMA.64x192x16.F32.BF16 R24, R184, gdesc[UR4].tnspB, R24, gsb0 ;  /* 0x42e00004b8187df0 */ /* 0x000fe20008001818 */
[----:B------:R-:W-:Y:S01]  /*ae90*/  R2UR UR6, R14 ;  /* 0x000000000e0672ca */ /* 0x000fe200000e0000 */
[----:B-1----:R-:W-:Y:S01]  /*aea0*/  FADD.FTZ R14, R2, R7 ;  /* 0x00000007020e7221 */ /* 0x002fe20000010000 */
[----:B------:R-:W-:Y:S01]  /*aeb0*/  R2UR UR7, R15 ;  /* 0x000000000f0772ca */ /* 0x000fe200000e0000 */
[----:B------:R-:W0:Y:S01]  /*aec0*/  @P0 MUFU.LG2 R7, R12 ;  /* 0x0000000c00070308 */ /* 0x000e220000000c00 */
[----:B------:R-:W-:Y:S02]  /*aed0*/  IMAD.MOV.U32 R2, RZ, RZ, -0x800000 ;  /* 0xff800000ff027424 */ /* 0x000fe400078e00ff */
[----:B------:R-:W-:-:S13]  /*aee0*/  FSETP.NE.FTZ.AND P3, PT, R14, RZ, PT ;  /* 0x000000ff0e00720b */ /* 0x000fda0003f75000 */
[----:B------:R-:W-:Y:S01]  /*aef0*/  @P3 MUFU.RCP R5, R14 ;  /* 0x0000000e00053308 */ /* 0x000fe20000001000 */
[----:B------:R-:W-:Y:S02]  /*af00*/  WARPGROUP.DEPBAR.LE gsb0, 0x0 ;  /* 0x00008000000079c5 */ /* 0x000fe40000010000 */
[----:B------:R-:W-:-:S06]  /*af10*/  WARPGROUP.ARRIVE ;  /* 0x00000000000079c5 */ /* 0x000fcc0000000000 */
[----:B------:R-:W-:Y:S01]  /*af20*/  HGMMA.64x192x16.F32.BF16 R24, R180, gdesc[UR4].tnspB, R24, gsb0 ;  /* 0x42e00004b4187df0 */ /* 0x000fe20008001818 */
[----:B------:R-:W-:Y:S02]  /*af30*/  R2UR UR6, R10 ;  /* 0x000000000a0672ca */ /* 0x000fe400000e0000 */
[----:B------:R-:W-:Y:S01]  /*af40*/  R2UR UR7, R11 ;  /* 0x000000000b0772ca */ /* 0x000fe200000e0000 */
[----:B------:R-:W-:Y:S01]  /*af50*/  @!P1 VIADD R11, R13, 0x36860 ;  /* 0x000368600d0b9836 */ /* 0x000fe20000000000 */
[----:B------:R-:W1:Y:S01]  /*af60*/  @P3 MUFU.LG2 R10, R14 ;  /* 0x0000000e000a3308 */ /* 0x000e620000000c00 */
[----:B------:R-:W-:Y:S01]  /*af70*/  @P3 FMUL.FTZ R13, R6, 0.69314718246459960938 ;  /* 0x3f317218060d3820 */ /* 0x000fe20000410000 */
[----:B0-----:R-:W-:Y:S02]  /*af80*/  @P0 FMUL.FTZ R6, R7, 0.69314718246459960938 ;  /* 0x3f31721807060820 */ /* 0x001fe40000410000 */
[----:B------:R-:W-:Y:S02]  /*af90*/  @!P1 PRMT R11, RZ, 0x654, R11 ;  /* 0x00000654ff0b9816 */ /* 0x000fe4000000000b */
[----:B------:R-:W-:Y:S01]  /*afa0*/  @P0 FFMA.FTZ R0, R3, R8, R6 ;  /* 0x0000000803000223 */ /* 0x000fe20000010006 */
[----:B------:R-:W-:Y:S01]  /*afb0*/  PLOP3.LUT P0, PT, PT, PT, PT, 0x8, 0x0 ;  /* 0x000000000000781c */ /* 0x000fe20003f0e170 */
[----:B-1----:R-:W-:-:S04]  /*afc0*/  @P3 FMUL.FTZ R10, R10, 0.69314718246459960938 ;  /* 0x3f3172180a0a3820 */ /* 0x002fc80000410000 */
[----:B------:R-:W-:Y:S01]  /*afd0*/  @P3 FFMA.FTZ R2, R13, R9, R10 ;  /* 0x000000090d023223 */ /* 0x000fe2000001000a */
[----:B------:R-:W-:Y:S02]  /*afe0*/  WARPGROUP.DEPBAR.LE gsb0, 0x0 ;  /* 0x00008000000079c5 */ /* 0x000fe40000010000 */
[----:B------:R-:W-:-:S06]  /*aff0*/  WARPGROUP.ARRIVE ;  /* 0x00000000000079c5 */ /* 0x000fcc0000000000 */
[----:B------:R-:W-:Y:S03]  /*b000*/  HGMMA.64x192x16.F32.BF16 R24, R176, gdesc[UR4].tnspB, R24, gsb0 ;  /* 0x42e00004b0187df0 */ /* 0x000fe60008001818 */
[----:B------:R-:W-:Y:S02]  /*b010*/  WARPGROUP.DEPBAR.LE gsb0, 0x0 ;  /* 0x00008000000079c5 */ /* 0x000fe40000010000 */
[----:B------:R0:W-:Y:S01]  /*b020*/  @!P1 SYNCS.ARRIVE.TRANS64.RED.A1T0 RZ, [R11+URZ], RZ ;  /* 0x000000ff0bff99a7 */ /* 0x0001e2000810043f */
        /* <DEDUP_REMOVED lines=95> */
[----:B0-----:R-:W-:-:S07]  /*b620*/  FMUL.FTZ R119, R119, R5 ;  /* 0x0000000577777220 */ /* 0x001fce0000410000 */
.L_x_376:
[----:B------:R-:W0:Y:S01]  /*b630*/  S2R R5, SR_CgaCtaId ;  /* 0x0000000000057919 */ /* 0x000e220000008800 */
[----:B------:R-:W-:Y:S01]  /*b640*/  MOV R38, 0x400 ;  /* 0x0000040000267802 */ /* 0x000fe20000000f00 */
[----:B------:R-:W-:Y:S01]  /*b650*/  BSSY B0, `(.L_x_398) ;  /* 0x0000257000007945 */ /* 0x000fe20003800000 */
[----:B------:R-:W-:Y:S02]  /*b660*/  BAR.SYNC.DEFER_BLOCKING 0x5, 0x180 ;  /* 0x0146000000007b1d */ /* 0x000fe40000010000 */
[----:B0-----:R-:W-:-:S05]  /*b670*/  LEA R38, R5, R38, 0x18 ;  /* 0x0000002605267211 */ /* 0x001fca00078ec0ff */
[----:B------:R0:W1:Y:S01]  /*b680*/  LDS.128 R40, [R38+0x368d0] ;  /* 0x0368d00026287984 */ /* 0x0000620000000c00 */
[----:B------:R-:W-:Y:S06]  /*b690*/  BAR.ARV 0x4, 0x180 ;  /* 0x0106000000007b1d */ /* 0x000fec0000002000 */
[----:B------:R-:W-:Y:S05]  /*b6a0*/  @P0 BRA `(.L_x_399) ;  /* 0x0000001800540947 */ /* 0x000fea0003800000 */
[----:B------:R-:W2:Y:S01]  /*b6b0*/  S2R R5, SR_SWINHI ;  /* 0x0000000000057919 */ /* 0x000ea20000002f00 */
[----:B------:R-:W-:Y:S01]  /*b6c0*/  F2FP.BF16.F32.PACK_AB R6, R7, R6 ;  /* 0x000000060706723e */ /* 0x000fe200000010ff */
[----:B------:R-:W-:Y:S01]  /*b6d0*/  ULDC.64 UR4, c[0x0][0xc08] ;  /* 0x0003020000047ab9 */ /* 0x000fe20000000a00 */
        /* <DEDUP_REMOVED lines=13> */
[----:B------:R-:W-:Y:S02]  /*b7b0*/  MOV R20, R38 ;  /* 0x0000002600147202 */ /* 0x000fe40000000f00 */
[----:B--2---:R-:W-:-:S03]  /*b7c0*/  MOV R21, R5 ;  /* 0x0000000500157202 */ /* 0x004fc60000000f00 */
[----:B------:R-:W-:-:S03]  /*b7d0*/  IMAD.WIDE R4, R216, 0x2, R20 ;  /* 0x00000002d8047825 */ /* 0x000fc600078e0214 */
[C---:B------:R-:W-:Y:S02]  /*b7e0*/  LOP3.LUT R25, R4.reuse, 0x380, RZ, 0xc0, !PT ;  /* 0x0000038004197812 */ /* 0x040fe400078ec0ff */
[C---:B------:R-:W-:Y:S02]  /*b7f0*/  IADD3 R137, P1, R4.reuse, 0x40, RZ ;  /* 0x0000004004897810 */ /* 0x040fe40007f3e0ff */
[C---:B------:R-:W-:Y:S02]  /*b800*/  IADD3 R139, P6, R4.reuse, 0x60, RZ ;  /* 0x00000060048b7810 */ /* 0x040fe40007fde0ff */
[C---:B------:R-:W-:Y:S01]  /*b810*/  IADD3 R141, P5, R4.reuse, 0x4000, RZ ;  /* 0x00004000048d7810 */ /* 0x040fe20007fbe0ff */
[--C-:B------:R-:W-:Y:S01]  /*b820*/  IMAD.X R11, RZ, RZ, R5.reuse, P1 ;  /* 0x000000ffff0b7224 */ /* 0x100fe200008e0605 */
[----:B------:R-:W-:Y:S01]  /*b830*/  IADD3 R83, P2, R4, 0x20, RZ ;  /* 0x0000002004537810 */ /* 0x000fe20007f5e0ff */
[--C-:B------:R-:W-:Y:S01]  /*b840*/  IMAD.X R13, RZ, RZ, R5.reuse, P6 ;  /* 0x000000ffff0d7224 */ /* 0x100fe200030e0605 */
[----:B------:R-:W-:Y:S01]  /*b850*/  SHF.R.U64 R25, R25, 0x3, RZ ;  /* 0x0000000319197819 */ /* 0x000fe200000012ff */
[----:B------:R-:W-:Y:S01]  /*b860*/  IMAD.X R15, RZ, RZ, R5, P5 ;  /* 0x000000ffff0f7224 */ /* 0x000fe200028e0605 */
[----:B------:R-:W-:-:S02]  /*b870*/  IADD3.X R9, RZ, R5, RZ, P2, !PT ;  /* 0x00000005ff097210 */ /* 0x000fc400017fe4ff */
[----:B------:R-:W-:Y:S02]  /*b880*/  LOP3.LUT R8, R83, 0x380, RZ, 0xc0, !PT ;  /* 0x0000038053087812 */ /* 0x000fe400078ec0ff */
[C---:B------:R-:W-:Y:S02]  /*b890*/  IADD3 R143, P0, R4.reuse, 0x4020, RZ ;  /* 0x00004020048f7810 */ /* 0x040fe40007f1e0ff */
[C---:B------:R-:W-:Y:S02]  /*b8a0*/  IADD3 R145, P4, R4.reuse, 0x4040, RZ ;  /* 0x0000404004917810 */ /* 0x040fe40007f9e0ff */
[C---:B------:R-:W-:Y:S01]  /*b8b0*/  IADD3 R147, P3, R4.reuse, 0x4060, RZ ;  /* 0x0000406004937810 */ /* 0x040fe20007f7e0ff */
[--C-:B------:R-:W-:Y:S01]  /*b8c0*/  IMAD.X R27, RZ, RZ, R5.reuse, P0 ;  /* 0x000000ffff1b7224 */ /* 0x100fe200000e0605 */
[C---:B------:R-:W-:Y:S01]  /*b8d0*/  IADD3 R149, P2, R4.reuse, 0x8000, RZ ;  /* 0x0000800004957810 */ /* 0x040fe20007f5e0ff */
[--C-:B------:R-:W-:Y:S01]  /*b8e0*/  IMAD.X R29, RZ, RZ, R5.reuse, P4 ;  /* 0x000000ffff1d7224 */ /* 0x100fe200020e0605 */
[C---:B------:R-:W-:Y:S01]  /*b8f0*/  IADD3 R151, P1, R4.reuse, 0x8020, RZ ;  /* 0x0000802004977810 */ /* 0x040fe20007f3e0ff */
[--C-:B------:R-:W-:Y:S01]  /*b900*/  IMAD.X R31, RZ, RZ, R5.reuse, P3 ;  /* 0x000000ffff1f7224 */ /* 0x100fe200018e0605 */
[C---:B------:R-:W-:Y:S01]  /*b910*/  IADD3 R153, P6, R4.reuse, 0x8040, RZ ;  /* 0x0000804004997810 */ /* 0x040fe20007fde0ff */
[--C-:B------:R-:W-:Y:S01]  /*b920*/  IMAD.X R33, RZ, RZ, R5.reuse, P2 ;  /* 0x000000ffff217224 */ /* 0x100fe200010e0605 */
[----:B------:R-:W-:Y:S01]  /*b930*/  IADD3 R120, P5, R4, 0x8060, RZ ;  /* 0x0000806004787810 */ /* 0x000fe20007fbe0ff */
[--C-:B------:R-:W-:Y:S01]  /*b940*/  IMAD.X R35, RZ, RZ, R5.reuse, P1 ;  /* 0x000000ffff237224 */ /* 0x100fe200008e0605 */
[----:B------:R-:W-:Y:S01]  /*b950*/  LOP3.LUT R4, R25, R4, RZ, 0x3c, !PT ;  /* 0x0000000419047212 */ /* 0x000fe200078e3cff */
[--C-:B------:R-:W-:Y:S01]  /*b960*/  IMAD.X R37, RZ, RZ, R5.reuse, P6 ;  /* 0x000000ffff257224 */ /* 0x100fe200030e0605 */
[----:B------:R-:W-:Y:S01]  /*b970*/  LOP3.LUT R10, R137, 0x380, RZ, 0xc0, !PT ;  /* 0x00000380890a7812 */ /* 0x000fe200078ec0ff */
[----:B------:R-:W-:Y:S01]  /*b980*/  IMAD.X R25, RZ, RZ, R5, P5 ;  /* 0x000000ffff197224 */ /* 0x000fe200028e0605 */
[----:B------:R-:W-:-:S02]  /*b990*/  SHF.R.U64 R8, R8, 0x3, RZ ;  /* 0x0000000308087819 */ /* 0x000fc400000012ff */
[----:B------:R-:W-:Y:S02]  /*b9a0*/  MOV R136, R4 ;  /* 0x0000000400887202 */ /* 0x000fe40000000f00 */
[----:B------:R-:W-:Y:S02]  /*b9b0*/  LOP3.LUT R12, R139, 0x380, RZ, 0xc0, !PT ;  /* 0x000003808b0c7812 */ /* 0x000fe400078ec0ff */
[----:B------:R-:W-:Y:S02]  /*b9c0*/  LOP3.LUT R14, R141, 0x380, RZ, 0xc0, !PT ;  /* 0x000003808d0e7812 */ /* 0x000fe400078ec0ff */
[----:B------:R-:W-:Y:S02]  /*b9d0*/  F2FP.BF16.F32.PACK_AB R4, R125, R24 ;  /* 0x000000187d04723e */ /* 0x000fe400000010ff */
[----:B------:R-:W-:Y:S02]  /*b9e0*/  SHF.R.U64 R10, R10, 0x3, RZ ;  /* 0x000000030a0a7819 */ /* 0x000fe400000012ff */
[----:B------:R-:W-:-:S02]  /*b9f0*/  LOP3.LUT R8, R8, R83, RZ, 0x3c, !PT ;  /* 0x0000005308087212 */ /* 0x000fc400078e3cff */
[----:B------:R-:W-:Y:S02]  /*ba00*/  LOP3.LUT R24, R151, 0x380, RZ, 0xc0, !PT ;  /* 0x0000038097187812 */ /* 0x000fe400078ec0ff */
[----:B------:R-:W-:Y:S02]  /*ba10*/  LOP3.LUT R26, R143, 0x380, RZ, 0xc0, !PT ;  /* 0x000003808f1a7812 */ /* 0x000fe400078ec0ff */
[----:B------:R-:W-:Y:S02]  /*ba20*/  LOP3.LUT R83, R120, 0x380, RZ, 0xc0, !PT ;  /* 0x0000038078537812 */ /* 0x000fe400078ec0ff */
[----:B------:R-:W-:Y:S02]  /*ba30*/  LOP3.LUT R28, R145, 0x380, RZ, 0xc0, !PT ;  /* 0x00000380911c7812 */ /* 0x000fe400078ec0ff */
[----:B------:R-:W-:Y:S02]  /*ba40*/  LOP3.LUT R30, R147, 0x380, RZ, 0xc0, !PT ;  /* 0x00000380931e7812 */ /* 0x000fe400078ec0ff */
[----:B------:R-:W-:-:S02]  /*ba50*/  SHF.R.U64 R12, R12, 0x3, RZ ;  /* 0x000000030c0c7819 */ /* 0x000fc400000012ff */
[----:B------:R-:W-:Y:S02]  /*ba60*/  SHF.R.U64 R14, R14, 0x3, RZ ;  /* 0x000000030e0e7819 */ /* 0x000fe400000012ff */
[----:B------:R-:W-:Y:S02]  /*ba70*/  LOP3.LUT R10, R10, R137, RZ, 0x3c, !PT ;  /* 0x000000890a0a7212 */ /* 0x000fe400078e3cff */
[----:B------:R-:W-:Y:S01]  /*ba80*/  F2FP.BF16.F32.PACK_AB R5, R135, R134 ;  /* 0x000000868705723e */ /* 0x000fe200000010ff */
[----:B------:R-:W-:Y:S01]  /*ba90*/  BAR.SYNC.DEFER_BLOCKING 0x1, 0x100 ;  /* 0x0044000000007b1d */ /* 0x000fe20000010000 */
[----:B------:R-:W-:Y:S02]  /*baa0*/  SHF.R.U64 R24, R24, 0x3, RZ ;  /* 0x0000000318187819 */ /* 0x000fe400000012ff */
[----:B------:R-:W-:Y:S02]  /*bab0*/  SHF.R.U64 R26, R26, 0x3, RZ ;  /* 0x000000031a1a7819 */ /* 0x000fe400000012ff */
[----:B-1----:R-:W-:-:S02]  /*bac0*/  LOP3.LUT R40, R153, 0x380, RZ, 0xc0, !PT ;  /* 0x0000038099287812 */ /* 0x002fc400078ec0ff */
[----:B------:R-:W-:Y:S02]  /*bad0*/  SHF.R.U64 R83, R83, 0x3, RZ ;  /* 0x0000000353537819 */ /* 0x000fe400000012ff */
[----:B------:R-:W-:Y:S02]  /*bae0*/  LOP3.LUT R32, R149, 0x380, RZ, 0xc0, !PT ;  /* 0x0000038095207812 */ /* 0x000fe400078ec0ff */
[----:B------:R-:W-:Y:S02]  /*baf0*/  SHF.R.U64 R28, R28, 0x3, RZ ;  /* 0x000000031c1c7819 */ /* 0x000fe400000012ff */
[----:B------:R-:W-:Y:S02]  /*bb00*/  SHF.R.U64 R30, R30, 0x3, RZ ;  /* 0x000000031e1e7819 */ /* 0x000fe400000012ff */
[----:B------:R-:W-:Y:S02]  /*bb10*/  LOP3.LUT R12, R12, R139, RZ, 0x3c, !PT ;  /* 0x0000008b0c0c7212 */ /* 0x000fe400078e3cff */
[----:B------:R-:W-:-:S02]  /*bb20*/  LOP3.LUT R14, R14, R141, RZ, 0x3c, !PT ;  /* 0x0000008d0e0e7212 */ /* 0x000fc400078e3cff */
[----:B------:R-:W-:Y:S02]  /*bb30*/  LOP3.LUT R34, R24, R151, RZ, 0x3c, !PT ;  /* 0x0000009718227212 */ /* 0x000fe400078e3cff */
[----:B------:R-:W-:Y:S02]  /*bb40*/  MOV R134, R10 ;  /* 0x0000000a00867202 */ /* 0x000fe40000000f00 */
[----:B------:R-:W-:Y:S01]  /*bb50*/  LOP3.LUT R26, R26, R143, RZ, 0x3c, !PT ;  /* 0x0000008f1a1a7212 */ /* 0x000fe200078e3cff */
[----:B------:R1:W-:Y:S01]  /*bb60*/  STSM.16.M88.4 [R136], R4 ;  /* 0x0000000488007844 */ /* 0x0003e20000000200 */
[----:B------:R-:W-:Y:S02]  /*bb70*/  SHF.R.U64 R40, R40, 0x3, RZ ;  /* 0x0000000328287819 */ /* 0x000fe400000012ff */
[----:B------:R-:W-:Y:S02]  /*bb80*/  LOP3.LUT R24, R83, R120, RZ, 0x3c, !PT ;  /* 0x0000007853187212 */ /* 0x000fe400078e3cff */
[----:B------:R-:W-:-:S02]  /*bb90*/  F2FP.BF16.F32.PACK_AB R10, R45, R44 ;  /* 0x0000002c2d0a723e */ /* 0x000fc400000010ff */
[----:B------:R-:W-:Y:S01]  /*bba0*/  SHF.R.U64 R32, R32, 0x3, RZ ;  /* 0x0000000320207819 */ /* 0x000fe200000012ff */
[----:B------:R-:W2:Y:S01]  /*bbb0*/  LDC.64 R44, c[0x0][0xc00] ;  /* 0x00030000ff2c7b82 */ /* 0x000ea20000000a00 */
[----:B------:R-:W-:Y:S02]  /*bbc0*/  LOP3.LUT R28, R28, R145, RZ, 0x3c, !PT ;  /* 0x000000911c1c7212 */ /* 0x000fe400078e3cff */
[----:B------:R-:W-:Y:S02]  /*bbd0*/  LOP3.LUT R30, R30, R147, RZ, 0x3c, !PT ;  /* 0x000000931e1e7212 */ /* 0x000fe400078e3cff */
[----:B------:R-:W-:Y:S02]  /*bbe0*/  MOV R135, R8 ;  /* 0x0000000800877202 */ /* 0x000fe40000000f00 */
[----:B------:R-:W-:Y:S02]  /*bbf0*/  MOV R133, R12 ;  /* 0x0000000c00857202 */ /* 0x000fe40000000f00 */
[----:B-1----:R-:W-:-:S02]  /*bc00*/  F2FP.BF16.F32.PACK_AB R4, R123, R122 ;  /* 0x0000007a7b04723e */ /* 0x002fc400000010ff */
[----:B------:R-:W-:Y:S02]  /*bc10*/  F2FP.BF16.F32.PACK_AB R5, R132, R129 ;  /* 0x000000818405723e */ /* 0x000fe400000010ff */
[----:B------:R-:W-:Y:S02]  /*bc20*/  F2FP.BF16.F32.PACK_AB R6, R126, R121 ;  /* 0x000000797e06723e */ /* 0x000fe400000010ff */
[----:B------:R-:W-:Y:S02]  /*bc30*/  F2FP.BF16.F32.PACK_AB R7, R131, R128 ;  /* 0x000000808307723e */ /* 0x000fe400000010ff */
[----:B------:R-:W-:Y:S02]  /*bc40*/  MOV R125, R14 ;  /* 0x0000000e007d7202 */ /* 0x000fe40000000f00 */
[----:B------:R-:W-:Y:S01]  /*bc50*/  F2FP.BF16.F32.PACK_AB R8, R124, R3 ;  /* 0x000000037c08723e */ /* 0x000fe200000010ff */
[----:B------:R1:W-:Y:S01]  /*bc60*/  STSM.16.M88.4 [R135], R4 ;  /* 0x0000000487007844 */ /* 0x0003e20000000200 */
[----:B------:R-:W-:-:S02]  /*bc70*/  F2FP.BF16.F32.PACK_AB R9, R130, R127 ;  /* 0x0000007f8209723e */ /* 0x000fc400000010ff */
[----:B------:R-:W-:Y:S02]  /*bc80*/  F2FP.BF16.F32.PACK_AB R11, R47, R46 ;  /* 0x0000002e2f0b723e */ /* 0x000fe400000010ff */
[----:B------:R-:W-:Y:S02]  /*bc90*/  F2FP.BF16.F32.PACK_AB R12, R49, R48 ;  /* 0x00000030310c723e */ /* 0x000fe400000010ff */
[----:B------:R-:W-:Y:S01]  /*bca0*/  F2FP.BF16.F32.PACK_AB R13, R51, R50 ;  /* 0x00000032330d723e */ /* 0x000fe200000010ff */
[----:B------:R3:W-:Y:S01]  /*bcb0*/  STSM.16.M88.4 [R134], R8 ;  /* 0x0000000886007844 */ /* 0x0007e20000000200 */
[----:B------:R-:W-:Y:S02]  /*bcc0*/  F2FP.BF16.F32.PACK_AB R14, R53, R52 ;  /* 0x00000034350e723e */ /* 0x000fe400000010ff */
[----:B------:R-:W-:Y:S02]  /*bcd0*/  F2FP.BF16.F32.PACK_AB R15, R55, R54 ;  /* 0x00000036370f723e */ /* 0x000fe400000010ff */
[----:B------:R-:W-:-:S02]  /*bce0*/  LOP3.LUT R36, R40, R153, RZ, 0x3c, !PT ;  /* 0x0000009928247212 */ /* 0x000fc400078e3cff */
[----:B------:R-:W-:Y:S01]  /*bcf0*/  MOV R120, R26 ;  /* 0x0000001a00787202 */ /* 0x000fe20000000f00 */
[----:B------:R4:W-:Y:S01]  /*bd00*/  STSM.16.M88.4 [R133], R12 ;  /* 0x0000000c85007844 */ /* 0x0009e20000000200 */
[----:B------:R-:W-:Y:S02]  /*bd10*/  MOV R3, R24 ;  /* 0x0000001800037202 */ /* 0x000fe40000000f00 */
[----:B------:R-:W-:Y:S02]  /*bd20*/  LOP3.LUT R32, R32, R149, RZ, 0x3c, !PT ;  /* 0x0000009520207212 */ /* 0x000fe400078e3cff */
[----:B------:R-:W-:Y:S02]  /*bd30*/  MOV R83, R28 ;  /* 0x0000001c00537202 */ /* 0x000fe40000000f00 */
[----:B------:R-:W-:Y:S02]  /*bd40*/  MOV R40, R30 ;  /* 0x0000001e00287202 */ /* 0x000fe40000000f00 */
[----:B------:R-:W-:-:S02]  /*bd50*/  F2FP.BF16.F32.PACK_AB R24, R57, R56 ;  /* 0x000000383918723e */ /* 0x000fc400000010ff */
[----:B------:R-:W-:Y:S02]  /*bd60*/  F2FP.BF16.F32.PACK_AB R25, R59, R58 ;  /* 0x0000003a3b19723e */ /* 0x000fe400000010ff */
[----:B------:R-:W-:Y:S02]  /*bd70*/  F2FP.BF16.F32.PACK_AB R26, R61, R60 ;  /* 0x0000003c3d1a723e */ /* 0x000fe400000010ff */
[----:B------:R-:W-:Y:S02]  /*bd80*/  F2FP.BF16.F32.PACK_AB R27, R63, R62 ;  /* 0x0000003e3f1b723e */ /* 0x000fe400000010ff */
[----:B------:R-:W-:Y:S02]  /*bd90*/  F2FP.BF16.F32.PACK_AB R28, R65, R64 ;  /* 0x00000040411c723e */ /* 0x000fe400000010ff */
[----:B------:R-:W-:Y:S01]  /*bda0*/  F2FP.BF16.F32.PACK_AB R29, R67, R66 ;  /* 0x00000042431d723e */ /* 0x000fe200000010ff */
[----:B------:R-:W-:Y:S01]  /*bdb0*/  STSM.16.M88.4 [R125], R24 ;  /* 0x000000187d007844 */ /* 0x000fe20000000200 */
[----:B------:R-:W-:-:S02]  /*bdc0*/  F2FP.BF16.F32.PACK_AB R30, R69, R68 ;  /* 0x00000044451e723e */ /* 0x000fc400000010ff */
[----:B------:R-:W-:Y:S02]  /*bdd0*/  F2FP.BF16.F32.PACK_AB R31, R71, R70 ;  /* 0x00000046471f723e */ /* 0x000fe400000010ff */
[----:B-1----:R-:W-:Y:S02]  /*bde0*/  F2FP.BF16.F32.PACK_AB R4, R73, R72 ;  /* 0x000000484904723e */ /* 0x002fe400000010ff */
[----:B------:R-:W-:Y:S01]  /*bdf0*/  F2FP.BF16.F32.PACK_AB R5, R75, R74 ;  /* 0x0000004a4b05723e */ /* 0x000fe200000010ff */
[----:B------:R-:W-:Y:S01]  /*be00*/  STSM.16.M88.4 [R120], R28 ;  /* 0x0000001c78007844 */ /* 0x000fe20000000200 */
[----:B------:R-:W-:Y:S02]  /*be10*/  F2FP.BF16.F32.PACK_AB R6, R77, R76 ;  /* 0x0000004c4d06723e */ /* 0x000fe400000010ff */
[----:B------:R-:W-:Y:S02]  /*be20*/  F2FP.BF16.F32.PACK_AB R7, R79, R78 ;  /* 0x0000004e4f07723e */ /* 0x000fe400000010ff */
[----:B---3--:R-:W-:-:S02]  /*be30*/  F2FP.BF16.F32.PACK_AB R8, R81, R80 ;  /* 0x000000505108723e */ /* 0x008fc400000010ff */
[----:B------:R-:W-:Y:S01]  /*be40*/  F2FP.BF16.F32.PACK_AB R9, R39, R82 ;  /* 0x000000522709723e */ /* 0x000fe200000010ff */
[----:B------:R-:W-:Y:S01]  /*be50*/  STSM.16.M88.4 [R83], R4 ;  /* 0x0000000453007844 */ /* 0x000fe20000000200 */
[----:B------:R-:W-:Y:S02]  /*be60*/  F2FP.BF16.F32.PACK_AB R10, R85, R84 ;  /* 0x00000054550a723e */ /* 0x000fe400000010ff */
[----:B------:R-:W-:Y:S02]  /*be70*/  F2FP.BF16.F32.PACK_AB R11, R87, R86 ;  /* 0x00000056570b723e */ /* 0x000fe400000010ff */
[----:B------:R-:W-:Y:S02]  /*be80*/  MOV R32, R32 ;  /* 0x0000002000207202 */ /* 0x000fe40000000f00 */
[----:B----4-:R-:W-:Y:S01]  /*be90*/  F2FP.BF16.F32.PACK_AB R12, R89, R88 ;  /* 0x00000058590c723e */ /* 0x010fe200000010ff */
[----:B------:R1:W-:Y:S01]  /*bea0*/  STSM.16.M88.4 [R40], R8 ;  /* 0x0000000828007844 */ /* 0x0003e20000000200 */
[----:B------:R-:W-:-:S02]  /*beb0*/  F2FP.BF16.F32.PACK_AB R13, R91, R90 ;  /* 0x0000005a5b0d723e */ /* 0x000fc400000010ff */
[----:B------:R-:W-:Y:S02]  /*bec0*/  F2FP.BF16.F32.PACK_AB R14, R93, R92 ;  /* 0x0000005c5d0e723e */ /* 0x000fe400000010ff */
[----:B------:R-:W-:Y:S02]  /*bed0*/  F2FP.BF16.F32.PACK_AB R15, R95, R94 ;  /* 0x0000005e5f0f723e */ /* 0x000fe400000010ff */
[----:B------:R-:W-:Y:S02]  /*bee0*/  MOV R34, R34 ;  /* 0x0000002200227202 */ /* 0x000fe40000000f00 */
[----:B------:R-:W-:Y:S01]  /*bef0*/  MOV R37, R36 ;  /* 0x0000002400257202 */ /* 0x000fe20000000f00 */
[----:B------:R-:W-:Y:S01]  /*bf00*/  STSM.16.M88.4 [R32], R12 ;  /* 0x0000000c20007844 */ /* 0x000fe20000000200 */
[----:B------:R-:W-:Y:S01]  /*bf10*/  ISETP.NE.U32.AND P2, PT, RZ, UR4, PT ;  /* 0x00000004ff007c0c */ /* 0x000fe2000bf45070 */
[----:B------:R-:W-:Y:S01]  /*bf20*/  IMAD.MOV.U32 R36, RZ, RZ, RZ ;  /* 0x000000ffff247224 */ /* 0x000fe200078e00ff */
[----:B--2---:R-:W-:Y:S01]  /*bf30*/  ISETP.NE.U32.AND P0, PT, R44, RZ, PT ;  /* 0x000000ff2c00720c */ /* 0x004fe20003f05070 */
[----:B------:R-:W-:Y:S01]  /*bf40*/  STSM.16.M88.4 [R34], R96 ;  /* 0x0000006022007844 */ /* 0x000fe20000000200 */
[----:B------:R-:W-:Y:S01]  /*bf50*/  ISETP.NE.AND.EX P2, PT, RZ, UR5, PT, P2 ;  /* 0x00000005ff007c0c */ /* 0x000fe2000bf45320 */
[----:B-1----:R-:W1:Y:S01]  /*bf60*/  LDC R40, c[0x0][0xbe8] ;  /* 0x0002fa00ff287b82 */ /* 0x002e620000000800 */
[----:B------:R-:W-:Y:S01]  /*bf70*/  SHF.L.U32 R5, R204, 0x2, RZ ;  /* 0x00000002cc057819 */ /* 0x000fe200000006ff */
[----:B------:R-:W-:Y:S01]  /*bf80*/  STSM.16.M88.4 [R37], R104 ;  /* 0x0000006825007844 */ /* 0x000fe20000000200 */
[----:B------:R-:W-:-:S02]  /*bf90*/  ISETP.NE.AND.EX P0, PT, R45, RZ, PT, P0 ;  /* 0x000000ff2d00720c */ /* 0x000fc40003f05300 */
[----:B------:R-:W-:Y:S01]  /*bfa0*/  SHF.L.U64.HI R10, R204, 0x2, R208 ;  /* 0x00000002cc0a7819 */ /* 0x000fe200000102d0 */
[----:B------:R2:W-:Y:S02]  /*bfb0*/  STSM.16.M88.4 [R3], R112 ;  /* 0x0000007003007844 */ /* 0x0005e40000000200 */
[----:B------:R-:W-:Y:S01]  /*bfc0*/  BAR.SYNC.DEFER_BLOCKING 0x1, 0x100 ;  /* 0x0044000000007b1d */ /* 0x000fe20000010000 */
[----:B------:R-:W-:-:S03]  /*bfd0*/  IADD3 R6, P1, R5, R44, RZ ;  /* 0x0000002c05067210 */ /* 0x000fc60007f3e0ff */
[----:B------:R-:W-:Y:S02]  /*bfe0*/  @P2 IADD3 R4, P3, R5, UR4, RZ ;  /* 0x0000000405042c10 */ /* 0x000fe4000ff7e0ff */
[----:B------:R-:W-:Y:S01]  /*bff0*/  ULDC UR4, c[0x0][0xa88] ;  /* 0x0002a20000047ab9 */ /* 0x000fe20000000800 */
[C---:B------:R-:W-:Y:S01]  /*c000*/  IMAD.X R7, R10.reuse, 0x1, R45, P1 ;  /* 0x000000010a077824 */ /* 0x040fe200008e062d */
[----:B------:R-:W-:Y:S01]  /*c010*/  @P2 IADD3.X R5, R10, UR5, RZ, P3, !PT ;  /* 0x000000050a052c10 */ /* 0x000fe20009ffe4ff */
[----:B--2---:R-:W-:-:S03]  /*c020*/  IMAD.U32 R3, RZ, RZ, UR4 ;  /* 0x00000004ff037e24 */ /* 0x004fc6000f8e00ff */
[----:B------:R2:W5:Y:S01]  /*c030*/  @P0 LDG.E R36, desc[UR60][R6.64] ;  /* 0x0000003c06240981 */ /* 0x000562000c1e1900 */
[----:B-1----:R-:W-:-:S03]  /*c040*/  ISETP.NE.AND P1, PT, R40, 0x1, PT ;  /* 0x000000012800780c */ /* 0x002fc60003f25270 */
[----:B------:R2:W5:Y:S10]  /*c050*/  @P2 LDG.E R3, desc[UR60][R4.64] ;  /* 0x0000003c04032981 */ /* 0x000574000c1e1900 */
[----:B------:R-:W1:Y:S08]  /*c060*/  @P1 LDC R8, c[0x0][0xbec] ;  /* 0x0002fb00ff081b82 */ /* 0x000e700000000800 */
[----:B------:R-:W3:Y:S01]  /*c070*/  @P1 LDC R9, c[0x0][0xbf0] ;  /* 0x0002fc00ff091b82 */ /* 0x000ee20000000800 */
[----:B--2---:R-:W-:Y:S05]  /*c080*/  @P2 BRA `(.L_x_400) ;  /* 0x0000000000102947 */ /* 0x004fea0003800000 */
[----:B------:R-:W-:Y:S05]  /*c090*/  @!P0 BRA `(.L_x_400) ;  /* 0x00000000000c8947 */ /* 0x000fea0003800000 */
[----:B------:R-:W2:Y:S04]  /*c0a0*/  LDG.E R4, desc[UR60][R6.64] ;  /* 0x0000003c06047981 */ /* 0x000ea8000c1e1900 */
[----:B-----5:R-:W2:Y:S02]  /*c0b0*/  LDG.E R3, desc[UR60][R6.64+0x4] ;  /* 0x0000043c06037981 */ /* 0x020ea4000c1e1900 */
[----:B--2---:R-:W-:-:S07]  /*c0c0*/  IMAD.IADD R3, R3, 0x1, -R4 ;  /* 0x0000000103037824 */ /* 0x004fce00078e0a04 */
.L_x_400:
[----:B------:R-:W-:Y:S01]  /*c0d0*/  SHF.R.S32.HI R39, RZ, 0x1f, R206 ;  /* 0x0000001fff277819 */ /* 0x000fe200000114ce */
[C---:B------:R-:W-:Y:S01]  /*c0e0*/  IMAD R13, R207.reuse, 0x80, R215 ;  /* 0x00000080cf0d7824 */ /* 0x040fe200078e02d7 */
[----:B------:R-:W-:Y:S01]  /*c0f0*/  ULDC.64 UR4, c[0x0][0xb90] ;  /* 0x0002e40000047ab9 */ /* 0x000fe20000000a00 */
[----:B-----5:R-:W-:Y:S01]  /*c100*/  SHF.R.S32.HI R37, RZ, 0x1f, R36 ;  /* 0x0000001fff257819 */ /* 0x020fe20000011424 */
[----:B------:R-:W-:Y:S01]  /*c110*/  IMAD R14, R207, 0x80, R213 ;  /* 0x00000080cf0e7824 */ /* 0x000fe200078e02d5 */
[----:B------:R-:W-:Y:S01]  /*c120*/  SEL R208, R208, RZ, !P0 ;  /* 0x000000ffd0d07207 */ /* 0x000fe20004000000 */
[----:B------:R-:W-:Y:S01]  /*c130*/  IMAD R5, R39, UR4, RZ ;  /* 0x0000000427057c24 */ /* 0x000fe2000f8e02ff */
[----:B------:R-:W-:Y:S01]  /*c140*/  SEL R69, R204, RZ, !P0 ;  /* 0x000000ffcc457207 */ /* 0x000fe20004000000 */
[----:B-1----:R-:W-:Y:S01]  /*c150*/  @P1 IMAD.HI.U32 R6, R13, R8, RZ ;  /* 0x000000080d061227 */ /* 0x002fe200078e00ff */
[----:B------:R-:W1:Y:S03]  /*c160*/  @P1 LDC R73, c[0x0][0xbec] ;  /* 0x0002fb00ff491b82 */ /* 0x000e660000000800 */
[----:B------:R-:W-:Y:S01]  /*c170*/  IMAD.MOV.U32 R7, RZ, RZ, R13 ;  /* 0x000000ffff077224 */ /* 0x000fe200078e000d */
[----:B---3--:R-:W-:Y:S01]  /*c180*/  @P1 SHF.R.U32.HI R7, RZ, R9, R6 ;  /* 0x00000009ff071219 */ /* 0x008fe20000011606 */
[----:B------:R-:W-:-:S02]  /*c190*/  IMAD R11, R206, UR5, R5 ;  /* 0x00000005ce0b7c24 */ /* 0x000fc4000f8e0205 */
[----:B------:R-:W-:Y:S01]  /*c1a0*/  IMAD.WIDE.U32 R4, R206, UR4, R36 ;  /* 0x00000004ce047c25 */ /* 0x000fe2000f8e0024 */
[----:B------:R-:W-:-:S03]  /*c1b0*/  ULDC.64 UR4, c[0x0][0xb98] ;  /* 0x0002e60000047ab9 */ /* 0x000fc60000000a00 */
[----:B------:R-:W-:Y:S02]  /*c1c0*/  IMAD R9, R209, 0x40, R18 ;  /* 0x00000040d1097824 */ /* 0x000fe400078e0212 */
[----:B------:R-:W-:Y:S02]  /*c1d0*/  IMAD.IADD R5, R5, 0x1, R11 ;  /* 0x0000000105057824 */ /* 0x000fe400078e020b */
[----:B------:R-:W-:Y:S02]  /*c1e0*/  IMAD.MOV R11, RZ, RZ, -R7 ;  /* 0x000000ffff0b7224 */ /* 0x000fe400078e0a07 */
[----:B------:R-:W-:-:S04]  /*c1f0*/  IMAD.WIDE R20, R9, 0x2, R20 ;  /* 0x0000000209147825 */ /* 0x000fc800078e0214 */
[----:B------:R-:W-:Y:S01]  /*c200*/  IMAD R6, R208, UR4, RZ ;  /* 0x00000004d0067c24 */ /* 0x000fe2000f8e02ff */
[C---:B------:R-:W-:Y:S01]  /*c210*/  IADD3 R29, P3, R20.reuse, 0x6000, RZ ;  /* 0x00006000141d7810 */ /* 0x040fe20007f7e0ff */
[----:B------:R-:W-:Y:S01]  /*c220*/  IMAD.WIDE.U32 R4, R69, UR4, R4 ;  /* 0x0000000445047c25 */ /* 0x000fe2000f8e0004 */
[----:B------:R-:W-:Y:S02]  /*c230*/  IADD3 R25, P5, R20, 0x3000, RZ ;  /* 0x0000300014197810 */ /* 0x000fe40007fbe0ff */
[----:B------:R-:W-:Y:S01]  /*c240*/  LOP3.LUT R28, R29, 0x380, RZ, 0xc0, !PT ;  /* 0x000003801d1c7812 */ /* 0x000fe200078ec0ff */
[----:B------:R-:W-:Y:S01]  /*c250*/  IMAD R9, R40, R11, R13 ;  /* 0x0000000b28097224 */ /* 0x000fe200078e020d */
[----:B------:R-:W-:Y:S01]  /*c260*/  SHF.R.S32.HI R11, RZ, 0x1f, R7 ;  /* 0x0000001fff0b7819 */ /* 0x000fe20000011407 */
[----:B------:R-:W-:Y:S01]  /*c270*/  IMAD R8, R69, UR5, R6 ;  /* 0x0000000545087c24 */ /* 0x000fe2000f8e0206 */
[----:B------:R-:W-:Y:S01]  /*c280*/  IADD3 R4, P0, R7, R4, RZ ;  /* 0x0000000407047210 */ /* 0x000fe20007f1e0ff */
[----:B------:R-:W-:Y:S01]  /*c290*/  ULDC.64 UR4, c[0x0][0xb88] ;  /* 0x0002e20000047ab9 */ /* 0x000fe20000000a00 */
[----:B------:R-:W-:Y:S01]  /*c2a0*/  SHF.R.S32.HI R6, RZ, 0x1f, R9 ;  /* 0x0000001fff067819 */ /* 0x000fe20000011409 */
[----:B------:R-:W-:Y:S01]  /*c2b0*/  IMAD R71, R3, R40, RZ ;  /* 0x0000002803477224 */ /* 0x000fe200078e02ff */
[----:B------:R-:W-:-:S02]  /*c2c0*/  IADD3.X R5, R11, R5, R8, P0, !PT ;  /* 0x000000050b057210 */ /* 0x000fc400007fe408 */
[----:B------:R-:W-:Y:S01]  /*c2d0*/  IADD3 R7, P2, R20, 0x1000, RZ ;  /* 0x0000100014077810 */ /* 0x000fe20007f5e0ff */
[----:B------:R-:W-:Y:S01]  /*c2e0*/  IMAD R6, R6, UR4, RZ ;  /* 0x0000000406067c24 */ /* 0x000fe2000f8e02ff */
[C---:B------:R-:W-:Y:S01]  /*c2f0*/  IADD3 R13, P6, R20.reuse, 0x2000, RZ ;  /* 0x00002000140d7810 */ /* 0x040fe20007fde0ff */
[----:B------:R-:W-:Y:S01]  /*c300*/  IMAD.WIDE.U32 R4, R9, UR4, R4 ;  /* 0x0000000409047c25 */ /* 0x000fe2000f8e0004 */
[----:B------:R-:W-:Y:S02]  /*c310*/  LOP3.LUT R8, R7, 0x380, RZ, 0xc0, !PT ;  /* 0x0000038007087812 */ /* 0x000fe400078ec0ff */
[----:B------:R-:W-:Y:S01]  /*c320*/  IADD3 R53, P4, R20, 0x4000, RZ ;  /* 0x0000400014357810 */ /* 0x000fe20007f9e0ff */
[----:B------:R-:W-:Y:S01]  /*c330*/  IMAD R11, R9, UR5, R6 ;  /* 0x00000005090b7c24 */ /* 0x000fe2000f8e0206 */
[----:B------:R-:W-:Y:S01]  /*c340*/  ULDC.64 UR4, c[0x0][0xb50] ;  /* 0x0002d40000047ab9 */ /* 0x000fe20000000a00 */
[----:B------:R-:W-:Y:S02]  /*c350*/  SHF.R.U64 R8, R8, 0x3, RZ ;  /* 0x0000000308087819 */ /* 0x000fe400000012ff */
[----:B------:R-:W-:Y:S01]  /*c360*/  IMAD.IADD R5, R5, 0x1, R11 ;  /* 0x0000000105057824 */ /* 0x000fe200078e020b */
[----:B------:R-:W-:-:S02]  /*c370*/  LEA R10, P0, R4, UR4, 0x2 ;  /* 0x00000004040a7c11 */ /* 0x000fc4000f8010ff */
[----:B------:R-:W-:Y:S02]  /*c380*/  LOP3.LUT R8, R8, R7, RZ, 0x3c, !PT ;  /* 0x0000000708087212 */ /* 0x000fe400078e3cff */
[----:B------:R-:W-:Y:S01]  /*c390*/  LEA.HI.X R7, R4, UR5, R5, 0x2, P0 ;  /* 0x0000000504077c11 */ /* 0x000fe200080f1405 */
[----:B------:R-:W-:Y:S01]  /*c3a0*/  SHFL.IDX PT, R50, R10, RZ, 0x1c1f ;  /* 0x001c1fff0a327589 */ /* 0x000fe200000e0000 */
[----:B------:R-:W-:Y:S01]  /*c3b0*/  IADD3 R45, P0, R20, 0x5000, RZ ;  /* 0x00005000142d7810 */ /* 0x000fe20007f1e0ff */
[----:B------:R-:W-:Y:S01]  /*c3c0*/  VIADD R4, R14, 0x8 ;  /* 0x000000080e047836 */ /* 0x000fe20000000000 */
[----:B------:R-:W-:Y:S01]  /*c3d0*/  IADD3.X R9, RZ, R21, RZ, P2, !PT ;  /* 0x00000015ff097210 */ /* 0x000fe200017fe4ff */
[----:B------:R-:W2:Y:S01]  /*c3e0*/  SHFL.IDX PT, R51, R7, RZ, 0x1c1f ;  /* 0x001c1fff07337589 */ /* 0x000ea200000e0000 */
[----:B------:R-:W-:Y:S01]  /*c3f0*/  LOP3.LUT R44, R45, 0x380, RZ, 0xc0, !PT ;  /* 0x000003802d2c7812 */ /* 0x000fe200078ec0ff */
[----:B------:R-:W-:Y:S01]  /*c400*/  ULDC.64 UR4, c[0x0][0xaa0] ;  /* 0x0002a80000047ab9 */ /* 0x000fe20000000a00 */
[----:B------:R-:W-:Y:S01]  /*c410*/  IADD3 R33, P2, R20, 0x7000, RZ ;  /* 0x0000700014217810 */ /* 0x000fe20007f5e0ff */
[----:B------:R-:W-:Y:S01]  /*c420*/  SHFL.IDX PT, R58, R10, 0x1, 0x1c1f ;  /* 0x003c1f000a3a7f89 */ /* 0x000fe200000e0000 */
[----:B------:R-:W-:-:S02]  /*c430*/  SHF.R.U64 R28, R28, 0x3, RZ ;  /* 0x000000031c1c7819 */ /* 0x000fc400000012ff */
[----:B------:R-:W-:Y:S01]  /*c440*/  SHF.R.U64 R44, R44, 0x3, RZ ;  /* 0x000000032c2c7819 */ /* 0x000fe200000012ff */
[----:B------:R-:W3:Y:S01]  /*c450*/  SHFL.IDX PT, R59, R7, 0x1, 0x1c1f ;  /* 0x003c1f00073b7f89 */ /* 0x000ee200000e0000 */
[----:B------:R-:W-:Y:S02]  /*c460*/  LOP3.LUT R32, R33, 0x380, RZ, 0xc0, !PT ;  /* 0x0000038021207812 */ /* 0x000fe400078ec0ff */
[----:B------:R-:W-:Y:S02]  /*c470*/  LOP3.LUT R12, R13, 0x380, RZ, 0xc0, !PT ;  /* 0x000003800d0c7812 */ /* 0x000fe400078ec0ff */
[----:B------:R-:W-:Y:S02]  /*c480*/  LOP3.LUT R24, R25, 0x380, RZ, 0xc0, !PT ;  /* 0x0000038019187812 */ /* 0x000fe400078ec0ff */
[----:B------:R-:W-:Y:S02]  /*c490*/  LOP3.LUT R52, R53, 0x380, RZ, 0xc0, !PT ;  /* 0x0000038035347812 */ /* 0x000fe400078ec0ff */
[----:B------:R-:W-:Y:S01]  /*c4a0*/  LOP3.LUT R28, R28, R29, RZ, 0x3c, !PT ;  /* 0x0000001d1c1c7212 */ /* 0x000fe200078e3cff */
[--C-:B------:R-:W-:Y:S01]  /*c4b0*/  IMAD.X R29, RZ, RZ, R21.reuse, P3 ;  /* 0x000000ffff1d7224 */ /* 0x100fe200018e0615 */
[----:B------:R-:W-:Y:S01]  /*c4c0*/  LOP3.LUT R44, R44, R45, RZ, 0x3c, !PT ;  /* 0x0000002d2c2c7212 */ /* 0x000fe200078e3cff */
[----:B------:R-:W-:Y:S01]  /*c4d0*/  IMAD.X R45, RZ, RZ, R21, P0 ;  /* 0x000000ffff2d7224 */ /* 0x000fe200000e0615 */
[----:B------:R-:W-:-:S02]  /*c4e0*/  SHF.R.U64 R32, R32, 0x3, RZ ;  /* 0x0000000320207819 */ /* 0x000fc400000012ff */
[----:B------:R-:W-:Y:S02]  /*c4f0*/  IADD3 R6, P3, R20, 0xb000, RZ ;  /* 0x0000b00014067810 */ /* 0x000fe40007f7e0ff */
[----:B------:R-:W-:Y:S02]  /*c500*/  SHF.R.U64 R12, R12, 0x3, RZ ;  /* 0x000000030c0c7819 */ /* 0x000fe400000012ff */
[----:B------:R-:W-:Y:S01]  /*c510*/  SHF.R.U64 R24, R24, 0x3, RZ ;  /* 0x0000000318187819 */ /* 0x000fe200000012ff */
[--C-:B------:R-:W-:Y:S01]  /*c520*/  IMAD.X R49, RZ, RZ, R21.reuse, P3 ;  /* 0x000000ffff317224 */ /* 0x100fe200018e0615 */
[----:B------:R-:W-:Y:S02]  /*c530*/  SHF.R.U64 R52, R52, 0x3, RZ ;  /* 0x0000000334347819 */ /* 0x000fe400000012ff */
[----:B------:R-:W-:Y:S02]  /*c540*/  LOP3.LUT P0, RZ, R211, 0x3, RZ, 0xc0, !PT ;  /* 0x00000003d3ff7812 */ /* 0x000fe4000780c0ff */
[----:B------:R-:W-:Y:S01]  /*c550*/  LOP3.LUT R32, R32, R33, RZ, 0x3c, !PT ;  /* 0x0000002120207212 */ /* 0x000fe200078e3cff */
[----:B------:R-:W-:Y:S01]  /*c560*/  IMAD.X R33, RZ, RZ, R21, P2 ;  /* 0x000000ffff217224 */ /* 0x000fe200010e0615 */
[----:B------:R-:W-:-:S02]  /*c570*/  LOP3.LUT R3, R6, 0x380, RZ, 0xc0, !PT ;  /* 0x0000038006037812 */ /* 0x000fc400078ec0ff */
[----:B------:R-:W-:Y:S01]  /*c580*/  LOP3.LUT R12, R12, R13, RZ, 0x3c, !PT ;  /* 0x0000000d0c0c7212 */ /* 0x000fe200078e3cff */
[--C-:B------:R-:W-:Y:S01]  /*c590*/  IMAD.X R13, RZ, RZ, R21.reuse, P6 ;  /* 0x000000ffff0d7224 */ /* 0x100fe200030e0615 */
[----:B------:R-:W-:Y:S01]  /*c5a0*/  LOP3.LUT R24, R24, R25, RZ, 0x3c, !PT ;  /* 0x0000001918187212 */ /* 0x000fe200078e3cff */
[--C-:B------:R-:W-:Y:S01]  /*c5b0*/  IMAD.X R25, RZ, RZ, R21.reuse, P5 ;  /* 0x000000ffff197224 */ /* 0x100fe200028e0615 */
[----:B------:R-:W-:Y:S01]  /*c5c0*/  LOP3.LUT R52, R52, R53, RZ, 0x3c, !PT ;  /* 0x0000003534347212 */ /* 0x000fe200078e3cff */
[----:B------:R-:W-:Y:S01]  /*c5d0*/  IMAD.X R53, RZ, RZ, R21, P4 ;  /* 0x000000ffff357224 */ /* 0x000fe200020e0615 */
[-C--:B------:R-:W-:Y:S02]  /*c5e0*/  ISETP.GE.OR P2, PT, R14, R71.reuse, P0 ;  /* 0x000000470e00720c */ /* 0x080fe40000746670 */
[----:B------:R-:W-:Y:S02]  /*c5f0*/  ISETP.GE.OR P0, PT, R4, R71, P0 ;  /* 0x000000470400720c */ /* 0x000fe40000706670 */
[----:B------:R-:W-:-:S02]  /*c600*/  IADD3 R65, P6, R20, 0x8000, RZ ;  /* 0x0000800014417810 */ /* 0x000fc40007fde0ff */
[C---:B------:R-:W-:Y:S02]  /*c610*/  IADD3 R61, P5, R20.reuse, 0x9000, RZ ;  /* 0x00009000143d7810 */ /* 0x040fe40007fbe0ff */
[C---:B------:R-:W-:Y:S02]  /*c620*/  IADD3 R57, P4, R20.reuse, 0xa000, RZ ;  /* 0x0000a00014397810 */ /* 0x040fe40007f9e0ff */
[----:B------:R-:W-:Y:S02]  /*c630*/  LOP3.LUT R5, R20, 0x380, RZ, 0xc0, !PT ;  /* 0x0000038014057812 */ /* 0x000fe400078ec0ff */
[----:B------:R-:W-:Y:S01]  /*c640*/  SHF.R.U64 R3, R3, 0x3, RZ ;  /* 0x0000000303037819 */ /* 0x000fe200000012ff */
[----:B--2---:R2:W-:Y:S01]  /*c650*/  @!P2 ST.E desc[UR60][R50.64], R0 ;  /* 0x000000003200a985 */ /* 0x0045e2000c10193c */
[----:B------:R-:W-:Y:S02]  /*c660*/  LOP3.LUT R64, R65, 0x380, RZ, 0xc0, !PT ;  /* 0x0000038041407812 */ /* 0x000fe400078ec0ff */
[----:B------:R-:W-:Y:S01]  /*c670*/  LOP3.LUT R60, R61, 0x380, RZ, 0xc0, !PT ;  /* 0x000003803d3c7812 */ /* 0x000fe200078ec0ff */
[----:B---3--:R3:W-:Y:S01]  /*c680*/  @!P0 ST.E desc[UR60][R58.64], R2 ;  /* 0x000000023a008985 */ /* 0x0087e2000c10193c */
[----:B------:R-:W-:-:S02]  /*c690*/  LOP3.LUT R56, R57, 0x380, RZ, 0xc0, !PT ;  /* 0x0000038039387812 */ /* 0x000fc400078ec0ff */
[----:B------:R-:W-:Y:S01]  /*c6a0*/  SHF.R.U64 R5, R5, 0x3, RZ ;  /* 0x0000000305057819 */ /* 0x000fe200000012ff */
[----:B------:R-:W5:Y:S01]  /*c6b0*/  LD.E.128 R8, desc[UR60][R8.64] ;  /* 0x0000003c08087980 */ /* 0x000f62000c101d00 */
[----:B------:R-:W-:Y:S01]  /*c6c0*/  LOP3.LUT R48, R3, R6, RZ, 0x3c, !PT ;  /* 0x0000000603307212 */ /* 0x000fe200078e3cff */
[----:B------:R-:W-:Y:S01]  /*c6d0*/  IMAD R3, R37, UR4, RZ ;  /* 0x0000000425037c24 */ /* 0x000fe2000f8e02ff */
[----:B------:R-:W-:Y:S01]  /*c6e0*/  SHF.R.U64 R64, R64, 0x3, RZ ;  /* 0x0000000340407819 */ /* 0x000fe200000012ff */
[----:B------:R-:W4:Y:S01]  /*c6f0*/  @P1 LDC R37, c[0x0][0xbf0] ;  /* 0x0002fc00ff251b82 */ /* 0x000f220000000800 */
[----:B------:R-:W-:Y:S01]  /*c700*/  SHF.R.U64 R60, R60, 0x3, RZ ;  /* 0x000000033c3c7819 */ /* 0x000fe200000012ff */
[----:B--2---:R-:W-:Y:S01]  /*c710*/  IMAD R0, R205, 0x20, R209 ;  /* 0x00000020cd007824 */ /* 0x004fe200078e02d1 */
[----:B------:R-:W-:Y:S01]  /*c720*/  SHF.R.U64 R56, R56, 0x3, RZ ;  /* 0x0000000338387819 */ /* 0x000fe200000012ff */
[----:B------:R-:W5:Y:S01]  /*c730*/  LD.E.128 R12, desc[UR60][R12.64] ;  /* 0x0000003c0c0c7980 */ /* 0x000f62000c101d00 */
[----:B------:R-:W-:-:S02]  /*c740*/  LOP3.LUT R20, R5, R20, RZ, 0x3c, !PT ;  /* 0x0000001405147212 */ /* 0x000fc400078e3cff */
[----:B------:R-:W-:Y:S01]  /*c750*/  LOP3.LUT R64, R64, R65, RZ, 0x3c, !PT ;  /* 0x0000004140407212 */ /* 0x000fe200078e3cff */
[--C-:B------:R-:W-:Y:S01]  /*c760*/  IMAD.X R65, RZ, RZ, R21.reuse, P6 ;  /* 0x000000ffff417224 */ /* 0x100fe200030e0615 */
[----:B------:R-:W-:Y:S01]  /*c770*/  LOP3.LUT R60, R60, R61, RZ, 0x3c, !PT ;  /* 0x0000003d3c3c7212 */ /* 0x000fe200078e3cff */
[----:B------:R-:W-:Y:S01]  /*c780*/  IMAD.X R61, RZ, RZ, R21, P5 ;  /* 0x000000ffff3d7224 */ /* 0x000fe200028e0615 */
[----:B------:R-:W-:Y:S01]  /*c790*/  LOP3.LUT R56, R56, R57, RZ, 0x3c, !PT ;  /* 0x0000003938387212 */ /* 0x000fe200078e3cff */
[----:B------:R2:W5:Y:S01]  /*c7a0*/  LD.E.128 R4, desc[UR60][R20.64] ;  /* 0x0000003c14047980 */ /* 0x000562000c101d00 */
[----:B------:R-:W-:-:S03]  /*c7b0*/  IADD3.X R57, RZ, R21, RZ, P4, !PT ;  /* 0x00000015ff397210 */ /* 0x000fc600027fe4ff */
[----:B------:R-:W5:Y:S04]  /*c7c0*/  LD.E.128 R24, desc[UR60][R24.64] ;  /* 0x0000003c18187980 */ /* 0x000f68000c101d00 */
[----:B------:R-:W5:Y:S01]  /*c7d0*/  LD.E.128 R52, desc[UR60][R52.64] ;  /* 0x0000003c34347980 */ /* 0x000f62000c101d00 */
[C---:B--2---:R-:W-:Y:S02]  /*c7e0*/  IMAD R21, R36.reuse, UR5, R3 ;  /* 0x0000000524157c24 */ /* 0x044fe4000f8e0203 */
[----:B---3--:R-:W-:Y:S01]  /*c7f0*/  IMAD.WIDE.U32 R2, R36, UR4, RZ ;  /* 0x0000000424027c25 */ /* 0x008fe2000f8e00ff */
[----:B------:R-:W-:Y:S01]  /*c800*/  ULDC.64 UR4, c[0x0][0xae8] ;  /* 0x0002ba0000047ab9 */ /* 0x000fe20000000a00 */
[----:B------:R-:W5:Y:S02]  /*c810*/  LD.E.128 R44, desc[UR60][R44.64] ;  /* 0x0000003c2c2c7980 */ /* 0x000f64000c101d00 */
[----:B------:R-:W-:-:S02]  /*c820*/  IMAD.IADD R3, R3, 0x1, R21 ;  /* 0x0000000103037824 */ /* 0x000fc400078e0215 */
[----:B------:R-:W-:Y:S01]  /*c830*/  IMAD R21, R39, UR4, RZ ;  /* 0x0000000427157c24 */ /* 0x000fe2000f8e02ff */
[----:B------:R-:W5:Y:S01]  /*c840*/  LD.E.128 R28, desc[UR60][R28.64] ;  /* 0x0000003c1c1c7980 */ /* 0x000f62000c101d00 */
[----:B------:R-:W-:Y:S02]  /*c850*/  IMAD R36, R207, 0x80, R0 ;  /* 0x00000080cf247824 */ /* 0x000fe400078e0200 */
[C---:B------:R-:W-:Y:S01]  /*c860*/  IMAD R21, R206.reuse, UR5, R21 ;  /* 0x00000005ce157c24 */ /* 0x040fe2000f8e0215 */
[----:B------:R-:W5:Y:S01]  /*c870*/  LD.E.128 R32, desc[UR60][R32.64] ;  /* 0x0000003c20207980 */ /* 0x000f62000c101d00 */
[----:B------:R-:W-:Y:S01]  /*c880*/  IMAD.WIDE.U32 R2, R206, UR4, R2 ;  /* 0x00000004ce027c25 */ /* 0x000fe2000f8e0002 */
[----:B------:R-:W-:Y:S02]  /*c890*/  ULDC.64 UR4, c[0x0][0xaf0] ;  /* 0x0002bc0000047ab9 */ /* 0x000fe40000000a00 */
[----:B------:R-:W5:Y:S01]  /*c8a0*/  LD.E.128 R64, desc[UR60][R64.64] ;  /* 0x0000003c40407980 */ /* 0x000f62000c101d00 */
[----:B-1----:R-:W-:-:S03]  /*c8b0*/  @P1 IMAD.HI.U32 R0, R36, R73, RZ ;  /* 0x0000004924001227 */ /* 0x002fc600078e00ff */
[----:B------:R-:W5:Y:S01]  /*c8c0*/  LD.E.128 R60, desc[UR60][R60.64] ;  /* 0x0000003c3c3c7980 */ /* 0x000f62000c101d00 */
[----:B------:R-:W-:Y:S02]  /*c8d0*/  IMAD.IADD R3, R3, 0x1, R21 ;  /* 0x0000000103037824 */ /* 0x000fe400078e0215 */
[----:B------:R-:W-:Y:S01]  /*c8e0*/  IMAD.MOV.U32 R21, RZ, RZ, R36 ;  /* 0x000000ffff157224 */ /* 0x000fe200078e0024 */
[----:B----4-:R-:W-:Y:S01]  /*c8f0*/  @P1 SHF.R.U32.HI R21, RZ, R37, R0 ;  /* 0x00000025ff151219 */ /* 0x010fe20000011600 */
[----:B------:R-:W-:Y:S01]  /*c900*/  IMAD R20, R208, UR4, RZ ;  /* 0x00000004d0147c24 */ /* 0x000fe2000f8e02ff */
[----:B------:R-:W5:Y:S01]  /*c910*/  LD.E.128 R56, desc[UR60][R56.64] ;  /* 0x0000003c38387980 */ /* 0x000f62000c101d00 */
[C---:B------:R-:W-:Y:S01]  /*c920*/  IMAD.WIDE.U32 R2, R69.reuse, UR4, R2 ;  /* 0x0000000445027c25 */ /* 0x040fe2000f8e0002 */
[--C-:B------:R-:W-:Y:S02]  /*c930*/  SHF.R.S32.HI R0, RZ, 0x1f, R21.reuse ;  /* 0x0000001fff007819 */ /* 0x100fe40000011415 */
[----:B------:R-:W5:Y:S01]  /*c940*/  LD.E.128 R48, desc[UR60][R48.64] ;  /* 0x0000003c30307980 */ /* 0x000f62000c101d00 */
[----:B------:R-:W-:Y:S01]  /*c950*/  IMAD R37, R69, UR5, R20 ;  /* 0x0000000545257c24 */ /* 0x000fe2000f8e0214 */
[----:B------:R-:W-:Y:S01]  /*c960*/  ULDC.64 UR4, c[0x0][0xae0] ;  /* 0x0002b80000047ab9 */ /* 0x000fe20000000a00 */
[----:B------:R-:W-:Y:S01]  /*c970*/  IMAD.MOV R39, RZ, RZ, -R21 ;  /* 0x000000ffff277224 */ /* 0x000fe200078e0a15 */
[----:B------:R-:W-:Y:S01]  /*c980*/  @!PT LDS RZ, [RZ] ;  /* 0x00000000fffff984 */ /* 0x000fe20000000800 */
[----:B------:R-:W-:Y:S01]  /*c990*/  @!PT LDS RZ, [RZ] ;  /* 0x00000000fffff984 */ /* 0x000fe20000000800 */
[----:B------:R-:W-:Y:S01]  /*c9a0*/  @!PT LDS RZ, [RZ] ;  /* 0x00000000fffff984 */ /* 0x000fe20000000800 */
[----:B------:R-:W-:Y:S01]  /*c9b0*/  @!PT LDS RZ, [RZ] ;  /* 0x00000000fffff984 */ /* 0x000fe20000000800 */
[----:B------:R1:W-:Y:S06]  /*c9c0*/  MEMBAR.ALL.CTA ;  /* 0x0000000000007992 */ /* 0x0003ec0000008000 */
[----:B-1----:R-:W1:Y:S01]  /*c9d0*/  FENCE.VIEW.ASYNC.S ;  /* 0x00000000000073c6 */ /* 0x002e620000000000 */
[----:B------:R-:W-:-:S02]  /*c9e0*/  IMAD.IADD R3, R3, 0x1, R37 ;  /* 0x0000000103037824 */ /* 0x000fc400078e0225 */
[----:B------:R-:W-:Y:S02]  /*c9f0*/  IMAD R0, R0, UR4, RZ ;  /* 0x0000000400007c24 */ /* 0x000fe4000f8e02ff */
[----:B------:R-:W-:Y:S02]  /*ca00*/  IMAD R37, R40, R39, R36 ;  /* 0x0000002728257224 */ /* 0x000fe400078e0224 */
[C---:B------:R-:W-:Y:S02]  /*ca10*/  IMAD R39, R21.reuse, UR5, R0 ;  /* 0x0000000515277c24 */ /* 0x040fe4000f8e0200 */
[----:B------:R-:W-:Y:S01]  /*ca20*/  IMAD.WIDE.U32 R2, R21, UR4, R2 ;  /* 0x0000000415027c25 */ /* 0x000fe2000f8e0002 */
[----:B------:R-:W-:Y:S01]  /*ca30*/  SHF.R.S32.HI R0, RZ, 0x1f, R37 ;  /* 0x0000001fff007819 */ /* 0x000fe20000011425 */
[----:B------:R-:W-:Y:S02]  /*ca40*/  ULDC.64 UR4, c[0x0][0xad8] ;  /* 0x0002b60000047ab9 */ /* 0x000fe40000000a00 */
[----:B------:R-:W-:-:S02]  /*ca50*/  IMAD.IADD R3, R3, 0x1, R39 ;  /* 0x0000000103037824 */ /* 0x000fc400078e0227 */
[----:B------:R-:W-:Y:S02]  /*ca60*/  IMAD R20, R0, UR4, RZ ;  /* 0x0000000400147c24 */ /* 0x000fe4000f8e02ff */
[----:B------:R-:W-:Y:S02]  /*ca70*/  IMAD R68, R207, 0x80, R209 ;  /* 0x00000080cf447824 */ /* 0x000fe400078e02d1 */
[C---:B------:R-:W-:Y:S02]  /*ca80*/  IMAD R21, R37.reuse, UR5, R20 ;  /* 0x0000000525157c24 */ /* 0x040fe4000f8e0214 */
[----:B------:R-:W-:Y:S01]  /*ca90*/  IMAD.WIDE.U32 R2, R37, UR4, R2 ;  /* 0x0000000425027c25 */ /* 0x000fe2000f8e0002 */
[CC--:B------:R-:W-:Y:S01]  /*caa0*/  ISETP.GE.AND P2, PT, R68.reuse, R71.reuse, PT ;  /* 0x000000474400720c */ /* 0x0c0fe20003f46270 */
[----:B------:R-:W-:Y:S01]  /*cab0*/  ULDC.64 UR4, c[0x0][0xa80] ;  /* 0x0002a00000047ab9 */ /* 0x000fe20000000a00 */
[----:B------:R-:W-:Y:S01]  /*cac0*/  IADD3 R0, R68, 0x20, RZ ;  /* 0x0000002044007810 */ /* 0x000fe20007ffe0ff */
[----:B------:R-:W-:Y:S01]  /*cad0*/  IMAD.IADD R3, R3, 0x1, R21 ;  /* 0x0000000103037824 */ /* 0x000fe200078e0215 */
[----:B------:R-:W-:Y:S01]  /*cae0*/  LEA R39, P3, R2, UR4, 0x1 ;  /* 0x0000000402277c11 */ /* 0x000fe2000f8608ff */
[----:B0-----:R-:W-:Y:S01]  /*caf0*/  VIADD R38, R38, 0x36820 ;  /* 0x0003682026267836 */ /* 0x001fe20000000000 */
[----:B------:R-:W-:Y:S01]  /*cb00*/  ISETP.GE.AND P1, PT, R0, R71, PT ;  /* 0x000000470000720c */ /* 0x000fe20003f26270 */
[----:B------:R-:W-:Y:S01]  /*cb10*/  VIADD R0, R68, 0x40 ;  /* 0x0000004044007836 */ /* 0x000fe20000000000 */
[----:B------:R-:W-:-:S02]  /*cb20*/  LEA.HI.X R40, R2, UR5, R3, 0x1, P3 ;  /* 0x0000000502287c11 */ /* 0x000fc400098f0c03 */
[----:B------:R-:W-:Y:S01]  /*cb30*/  PRMT R38, RZ, 0x654, R38 ;  /* 0x00000654ff267816 */ /* 0x000fe20000000026 */
[----:B-1----:R0:W1:Y:S01]  /*cb40*/  SHFL.IDX PT, R36, R39, RZ, 0x181f ;  /* 0x00181fff27247589 */ /* 0x00206200000e0000 */
[----:B------:R-:W-:Y:S01]  /*cb50*/  ISETP.GE.AND P0, PT, R0, R71, PT ;  /* 0x000000470000720c */ /* 0x000fe20003f06270 */
[----:B------:R-:W-:Y:S01]  /*cb60*/  BSSY B1, `(.L_x_401) ;  /* 0x0000011000017945 */ /* 0x000fe20003800000 */
[----:B------:R0:W-:Y:S01]  /*cb70*/  SYNCS.ARRIVE.TRANS64.RED.A1T0 RZ, [R38+URZ], RZ ;  /* 0x000000ff26ff79a7 */ /* 0x0001e2000810043f */
[----:B------:R0:W2:Y:S02]  /*cb80*/  SHFL.IDX PT, R0, R40, RZ, 0x181f ;  /* 0x00181fff28007589 */ /* 0x0000a400000e0000 */
[----:B------:R-:W-:Y:S08]  /*cb90*/  @P2 BRA `(.L_x_402) ;  /* 0x0000000000342947 */ /* 0x000ff00003800000 */
[----:B------:R-:W-:Y:S02]  /*cba0*/  ULDC UR4, c[0x0][0xac8] ;  /* 0x0002b20000047ab9 */ /* 0x000fe40000000800 */
[----:B------:R-:W-:Y:S02]  /*cbb0*/  ISETP.GE.AND P4, PT, R18, UR4, PT ;  /* 0x0000000412007c0c */ /* 0x000fe4000bf86270 */
[----:B------:R-:W-:Y:S02]  /*cbc0*/  ISETP.GE.AND P3, PT, R19, UR4, PT ;  /* 0x0000000413007c0c */ /* 0x000fe4000bf66270 */
[----:B------:R-:W-:-:S09]  /*cbd0*/  ISETP.GE.AND P2, PT, R23, UR4, PT ;  /* 0x0000000417007c0c */ /* 0x000fd2000bf46270 */
[CC--:B-1----:R-:W-:Y:S02]  /*cbe0*/  @!P4 LEA R2, P6, R18.reuse, R36.reuse, 0x1 ;  /* 0x000000241202c211 */ /* 0x0c2fe400078c08ff */
[----:B------:R-:W-:Y:S02]  /*cbf0*/  @!P3 LEA R20, P5, R19, R36, 0x1 ;  /* 0x000000241314b211 */ /* 0x000fe400078a08ff */
[----:B--2---:R-:W-:Y:S02]  /*cc00*/  @!P4 LEA.HI.X R3, R18, R0, R219, 0x1, P6 ;  /* 0x000000001203c211 */ /* 0x004fe400030f0cdb */
[----:B------:R-:W-:Y:S02]  /*cc10*/  @!P2 LEA R36, P6, R23, R36, 0x1 ;  /* 0x000000241724a211 */ /* 0x000fe400078c08ff */
[-C--:B------:R-:W-:Y:S01]  /*cc20*/  @!P3 LEA.HI.X R21, R19, R0.reuse, R218, 0x1, P5 ;  /* 0x000000001315b211 */ /* 0x080fe200028f0cda */
[----:B-----5:R3:W-:Y:S01]  /*cc30*/  @!P4 ST.E.128 desc[UR60][R2.64], R4 ;  /* 0x000000040200c985 */ /* 0x0207e2000c101d3c */
[----:B------:R-:W-:-:S03]  /*cc40*/  @!P2 LEA.HI.X R37, R23, R0, R217, 0x1, P6 ;  /* 0x000000001725a211 */ /* 0x000fc600030f0cd9 */
[----:B------:R3:W-:Y:S04]  /*cc50*/  @!P3 ST.E.128 desc[UR60][R20.64], R52 ;  /* 0x000000341400b985 */ /* 0x0007e8000c101d3c */
[----:B------:R3:W-:Y:S02]  /*cc60*/  @!P2 ST.E.128 desc[UR60][R36.64], R64 ;  /* 0x000000402400a985 */ /* 0x0007e4000c101d3c */
.L_x_402:
[----:B------:R-:W-:Y:S05]  /*cc70*/  BSYNC B1 ;  /* 0x0000000000017941 */ /* 0x000fea0003800000 */
.L_x_401:
[----:B--2---:R2:W4:Y:S01]  /*cc80*/  SHFL.IDX PT, R0, R40, 0x1, 0x181f ;  /* 0x00381f0028007f89 */ /* 0x00452200000e0000 */
[----:B------:R-:W-:Y:S03]  /*cc90*/  BSSY B1, `(.L_x_403) ;  /* 0x0000010000017945 */ /* 0x000fe60003800000 */
[----:B---3-5:R2:W3:Y:S01]  /*cca0*/  SHFL.IDX PT, R6, R39, 0x1, 0x181f ;  /* 0x00381f0027067f89 */ /* 0x0284e200000e0000 */
[----:B------:R-:W-:Y:S05]  /*ccb0*/  @P1 BRA `(.L_x_404) ;  /* 0x0000000000341947 */ /* 0x000fea0003800000 */
[----:B------:R-:W-:Y:S02]  /*ccc0*/  ULDC UR4, c[0x0][0xac8] ;  /* 0x0002b20000047ab9 */ /* 0x000fe40000000800 */
[----:B------:R-:W-:Y:S02]  /*ccd0*/  ISETP.GE.AND P4, PT, R18, UR4, PT ;  /* 0x0000000412007c0c */ /* 0x000fe4000bf86270 */
[----:B------:R-:W-:Y:S02]  /*cce0*/  ISETP.GE.AND P5, PT, R19, UR4, PT ;  /* 0x0000000413007c0c */ /* 0x000fe4000bfa6270 */
[----:B------:R-:W-:-:S09]  /*ccf0*/  ISETP.GE.AND P6, PT, R23, UR4, PT ;  /* 0x0000000417007c0c */ /* 0x000fd2000bfc6270 */
[CC--:B---3--:R-:W-:Y:S02]  /*cd00*/  @!P4 LEA R2, P1, R18.reuse, R6.reuse, 0x1 ;  /* 0x000000061202c211 */ /* 0x0c8fe400078208ff */
[-C--:B------:R-:W-:Y:S02]  /*cd10*/  @!P5 LEA R4, P2, R19, R6.reuse, 0x1 ;  /* 0x000000061304d211 */ /* 0x080fe400078408ff */
[----:B------:R-:W-:Y:S02]  /*cd20*/  @!P6 LEA R6, P3, R23, R6, 0x1 ;  /* 0x000000061706e211 */ /* 0x000fe400078608ff */
[-C--:B----4-:R-:W-:Y:S02]  /*cd30*/  @!P4 LEA.HI.X R3, R18, R0.reuse, R219, 0x1, P1 ;  /* 0x000000001203c211 */ /* 0x090fe400008f0cdb */
[-C--:B------:R-:W-:Y:S02]  /*cd40*/  @!P5 LEA.HI.X R5, R19, R0.reuse, R218, 0x1, P2 ;  /* 0x000000001305d211 */ /* 0x080fe400010f0cda */
[----:B------:R-:W-:Y:S01]  /*cd50*/  @!P6 LEA.HI.X R7, R23, R0, R217, 0x1, P3 ;  /* 0x000000001707e211 */ /* 0x000fe200018f0cd9 */
[----:B------:R3:W-:Y:S04]  /*cd60*/  @!P4 ST.E.128 desc[UR60][R2.64], R8 ;  /* 0x000000080200c985 */ /* 0x0007e8000c101d3c */
[----:B------:R3:W-:Y:S04]  /*cd70*/  @!P5 ST.E.128 desc[UR60][R4.64], R44 ;  /* 0x0000002c0400d985 */ /* 0x0007e8000c101d3c */
[----:B------:R3:W-:Y:S02]  /*cd80*/  @!P6 ST.E.128 desc[UR60][R6.64], R60 ;  /* 0x0000003c0600e985 */ /* 0x0007e4000c101d3c */
.L_x_404:
[----:B------:R-:W-:Y:S05]  /*cd90*/  BSYNC B1 ;  /* 0x0000000000017941 */ /* 0x000fea0003800000 */
.L_x_403:
[----:B----4-:R4:W0:Y:S01]  /*cda0*/  SHFL.IDX PT, R0, R40, 0x2, 0x181f ;  /* 0x00581f0028007f89 */ /* 0x01082200000e0000 */
[----:B------:R-:W-:Y:S03]  /*cdb0*/  BSSY B1, `(.L_x_405) ;  /* 0x0000010000017945 */ /* 0x000fe60003800000 */
[----:B---3--:R4:W3:Y:S01]  /*cdc0*/  SHFL.IDX PT, R6, R39, 0x2, 0x181f ;  /* 0x00581f0027067f89 */ /* 0x0088e200000e0000 */
        /* <DEDUP_REMOVED lines=8> */
[-C--:B0-----:R-:W-:Y:S02]  /*ce50*/  @!P3 LEA.HI.X R3, R18, R0.reuse, R219, 0x1, P0 ;  /* 0x000000001203b211 */ /* 0x081fe400000f0cdb */
[-C--:B------:R-:W-:Y:S02]  /*ce60*/  @!P4 LEA.HI.X R5, R19, R0.reuse, R218, 0x1, P1 ;  /* 0x000000001305c211 */ /* 0x080fe400008f0cda */
[----:B------:R-:W-:Y:S01]  /*ce70*/  @!P5 LEA.HI.X R7, R23, R0, R217, 0x1, P2 ;  /* 0x000000001707d211 */ /* 0x000fe200010f0cd9 */
[----:B------:R0:W-:Y:S04]  /*ce80*/  @!P3 ST.E.128 desc[UR60][R2.64], R12 ;  /* 0x0000000c0200b985 */ /* 0x0001e8000c101d3c */
[----:B------:R0:W-:Y:S04]  /*ce90*/  @!P4 ST.E.128 desc[UR60][R4.64], R28 ;  /* 0x0000001c0400c985 */ /* 0x0001e8000c101d3c */
[----:B------:R0:W-:Y:S02]  /*cea0*/  @!P5 ST.E.128 desc[UR60][R6.64], R56 ;  /* 0x000000380600d985 */ /* 0x0001e4000c101d3c */
.L_x_406:
[----:B------:R-:W-:Y:S05]  /*ceb0*/  BSYNC B1 ;  /* 0x0000000000017941 */ /* 0x000fea0003800000 */
.L_x_405:
[----:B0-----:R-:W-:Y:S01]  /*cec0*/  VIADD R0, R68, 0x60 ;  /* 0x0000006044007836 */ /* 0x001fe20000000000 */
[----:B--2-4-:R-:W0:Y:S04]  /*ced0*/  SHFL.IDX PT, R40, R40, 0x3, 0x181f ;  /* 0x00781f0028287f89 */ /* 0x014e2800000e0000 */
[----:B------:R-:W-:Y:S01]  /*cee0*/  ISETP.GE.AND P0, PT, R0, R71, PT ;  /* 0x000000470000720c */ /* 0x000fe20003f06270 */
[----:B---3--:R2:W3:-:S12]  /*cef0*/  SHFL.IDX PT, R6, R39, 0x3, 0x181f ;  /* 0x00781f0027067f89 */ /* 0x0084d800000e0000 */
[----:B--2---:R-:W-:Y:S05]  /*cf00*/  @P0 BRA `(.L_x_407) ;  /* 0x0000000c002c0947 */ /* 0x004fea0003800000 */
[----:B------:R-:W-:Y:S02]  /*cf10*/  ULDC UR4, c[0x0][0xac8] ;  /* 0x0002b20000047ab9 */ /* 0x000fe40000000800 */
[----:B------:R-:W-:Y:S02]  /*cf20*/  ISETP.GE.AND P2, PT, R18, UR4, PT ;  /* 0x0000000412007c0c */ /* 0x000fe4000bf46270 */
[----:B------:R-:W-:-:S11]  /*cf30*/  ISETP.GE.AND P3, PT, R19, UR4, PT ;  /* 0x0000000413007c0c */ /* 0x000fd6000bf66270 */
[CC--:B---3--:R-:W-:Y:S02]  /*cf40*/  @!P2 LEA R2, P0, R18.reuse, R6.reuse, 0x1 ;  /* 0x000000061202a211 */ /* 0x0c8fe400078008ff */
[C---:B------:R-:W-:Y:S02]  /*cf50*/  @!P3 LEA R4, P1, R19.reuse, R6, 0x1 ;  /* 0x000000061304b211 */ /* 0x040fe400078208ff */
[-C--:B0-----:R-:W-:Y:S02]  /*cf60*/  @!P2 LEA.HI.X R3, R18, R40.reuse, R219, 0x1, P0 ;  /* 0x000000281203a211 */ /* 0x081fe400000f0cdb */
[----:B------:R-:W-:Y:S02]  /*cf70*/  @!P3 LEA.HI.X R5, R19, R40, R218, 0x1, P1 ;  /* 0x000000281305b211 */ /* 0x000fe400008f0cda */
[----:B------:R-:W-:Y:S01]  /*cf80*/  ISETP.GE.AND P0, PT, R23, UR4, PT ;  /* 0x0000000417007c0c */ /* 0x000fe2000bf06270 */
[----:B------:R2:W-:Y:S04]  /*cf90*/  @!P2 ST.E.128 desc[UR60][R2.64], R24 ;  /* 0x000000180200a985 */ /* 0x0005e8000c101d3c */
[----:B------:R2:W-:Y:S08]  /*cfa0*/  @!P3 ST.E.128 desc[UR60][R4.64], R32 ;  /* 0x000000200400b985 */ /* 0x0005f0000c101d3c */
[----:B------:R-:W-:Y:S05]  /*cfb0*/  @P0 BRA `(.L_x_407) ;  /* 0x0000000c00000947 */ /* 0x000fea0003800000 */
[----:B--2---:R-:W-:-:S04]  /*cfc0*/  LEA R2, P0, R23, R6, 0x1 ;  /* 0x0000000617027211 */ /* 0x004fc800078008ff */
[----:B------:R-:W-:-:S05]  /*cfd0*/  LEA.HI.X R3, R23, R40, R217, 0x1, P0 ;  /* 0x0000002817037211 */ /* 0x000fca00000f0cd9 */
[----:B------:R4:W-:Y:S01]  /*cfe0*/  ST.E.128 desc[UR60][R2.64], R48 ;  /* 0x0000003002007985 */ /* 0x0009e2000c101d3c */
[----:B------:R-:W-:Y:S05]  /*cff0*/  BRA `(.L_x_407) ;  /* 0x0000000800f07947 */ /* 0x000fea0003800000 */
.L_x_399:
[----:B------:R-:W2:Y:S01]  /*d000*/  LDC.64 R4, c[0x0][0xc00] ;  /* 0x00030000ff047b82 */ /* 0x000ea20000000a00 */
[----:B------:R-:W-:Y:S01]  /*d010*/  ULDC.64 UR4, c[0x0][0xc08] ;  /* 0x0003020000047ab9 */ /* 0x000fe20000000a00 */
[----:B------:R-:W-:-:S06]  /*d020*/  IMAD.MOV.U32 R6, RZ, RZ, RZ ;  /* 0x000000ffff067224 */ /* 0x000fcc00078e00ff */
[----:B------:R-:W3:Y:S01]  /*d030*/  LDC.64 R2, c[0x0][0xc00] ;  /* 0x00030000ff027b82 */ /* 0x000ee20000000a00 */
[----:B------:R-:W-:-:S04]  /*d040*/  ISETP.NE.U32.AND P1, PT, RZ, UR4, PT ;  /* 0x00000004ff007c0c */ /* 0x000fc8000bf25070 */
[----:B------:R-:W-:-:S03]  /*d050*/  ISETP.NE.AND.EX P1, PT, RZ, UR5, PT, P1 ;  /* 0x00000005ff007c0c */ /* 0x000fc6000bf25310 */
[----:B------:R-:W4:Y:S01]  /*d060*/  LDC R25, c[0x0][0xbe8] ;  /* 0x0002fa00ff197b82 */ /* 0x000f220000000800 */
[----:B--2---:R-:W-:-:S04]  /*d070*/  ISETP.NE.U32.AND P0, PT, R4, RZ, PT ;  /* 0x000000ff0400720c */ /* 0x004fc80003f05070 */
[----:B------:R-:W-:Y:S01]  /*d080*/  ISETP.NE.AND.EX P0, PT, R5, RZ, PT, P0 ;  /* 0x000000ff0500720c */ /* 0x000fe20003f05300 */
[----:B---3--:R-:W-:-:S04]  /*d090*/  IMAD.WIDE R4, R204, 0x4, R2 ;  /* 0x00000004cc047825 */ /* 0x008fc800078e0202 */
[----:B------:R-:W2:Y:S01]  /*d0a0*/  @P1 LDC.64 R2, c[0x0][0xc08] ;  /* 0x00030200ff021b82 */ /* 0x000ea20000000a00 */
[----:B------:R-:W-:Y:S02]  /*d0b0*/  ULDC UR4, c[0x0][0xa88] ;  /* 0x0002a20000047ab9 */ /* 0x000fe40000000800 */
[----:B------:R-:W-:-:S05]  /*d0c0*/  IMAD.U32 R0, RZ, RZ, UR4 ;  /* 0x00000004ff007e24 */ /* 0x000fca000f8e00ff */
[----:B------:R3:W5:Y:S01]  /*d0d0*/  @P0 LDG.E R6, desc[UR60][R4.64] ;  /* 0x0000003c04060981 */ /* 0x000762000c1e1900 */
[----:B--2---:R-:W-:-:S05]  /*d0e0*/  @P1 IMAD.WIDE R2, R204, 0x4, R2 ;  /* 0x00000004cc021825 */ /* 0x004fca00078e0202 */
[----:B------:R3:W5:Y:S01]  /*d0f0*/  @P1 LDG.E R0, desc[UR60][R2.64] ;  /* 0x0000003c02001981 */ /* 0x000762000c1e1900 */
[----:B----4-:R-:W-:Y:S02]  /*d100*/  ISETP.NE.AND P2, PT, R25, 0x1, PT ;  /* 0x000000011900780c */ /* 0x010fe40003f45270 */
[----:B------:R-:W-:-:S11]  /*d110*/  ISETP.GE.AND P3, PT, R220, 0x80, PT ;  /* 0x00000080dc00780c */ /* 0x000fd60003f66270 */
[----:B------:R-:W2:Y:S08]  /*d120*/  @P2 LDC R12, c[0x0][0xbec] ;  /* 0x0002fb00ff0c2b82 */ /* 0x000eb00000000800 */
[----:B------:R-:W4:Y:S01]  /*d130*/  @P2 LDC R27, c[0x0][0xbf0] ;  /* 0x0002fc00ff1b2b82 */ /* 0x000f220000000800 */
[----:B---3--:R-:W-:Y:S05]  /*d140*/  @P1 BRA `(.L_x_408) ;  /* 0x0000000000101947 */ /* 0x008fea0003800000 */
[----:B------:R-:W-:Y:S05]  /*d150*/  @!P0 BRA `(.L_x_408) ;  /* 0x00000000000c8947 */ /* 0x000fea0003800000 */
[----:B------:R-:W3:Y:S04]  /*d160*/  LDG.E R3, desc[UR60][R4.64] ;  /* 0x0000003c04037981 */ /* 0x000ee8000c1e1900 */
[----:B-----5:R-:W3:Y:S02]  /*d170*/  LDG.E R0, desc[UR60][R4.64+0x4] ;  /* 0x0000043c04007981 */ /* 0x020ee4000c1e1900 */
[----:B---3--:R-:W-:-:S07]  /*d180*/  IMAD.IADD R0, R0, 0x1, -R3 ;  /* 0x0000000100007824 */ /* 0x008fce00078e0a03 */
.L_x_408:
[----:B------:R-:W-:Y:S01]  /*d190*/  BSSY B1, `(.L_x_409) ;  /* 0x000002e000017945 */ /* 0x000fe20003800000 */
[----:B------:R-:W-:Y:S02]  /*d1a0*/  SHF.R.S32.HI R10, RZ, 0x1f, R206 ;  /* 0x0000001fff0a7819 */ /* 0x000fe400000114ce */
[----:B------:R-:W-:Y:S02]  /*d1b0*/  SEL R13, R204, RZ, !P0 ;  /* 0x000000ffcc0d7207 */ /* 0x000fe40004000000 */
[----:B------:R-:W-:Y:S02]  /*d1c0*/  SEL R208, R208, RZ, !P0 ;  /* 0x000000ffd0d07207 */ /* 0x000fe40004000000 */
[----:B-----5:R-:W-:Y:S01]  /*d1d0*/  SHF.R.S32.HI R11, RZ, 0x1f, R6 ;  /* 0x0000001fff0b7819 */ /* 0x020fe20000011406 */
[----:B------:R-:W-:Y:S06]  /*d1e0*/  @P3 BRA `(.L_x_410) ;  /* 0x0000000000a03947 */ /* 0x000fec0003800000 */
[----:B------:R-:W3:Y:S01]  /*d1f0*/  S2R R2, SR_TID.X ;  /* 0x0000000000027919 */ /* 0x000ee20000002100 */
[----:B------:R-:W5:Y:S02]  /*d200*/  LDC R9, c[0x0][0xbe8] ;  /* 0x0002fa00ff097b82 */ /* 0x000f640000000800 */
[----:B-----5:R-:W-:Y:S02]  /*d210*/  IMAD R3, R0, R9, RZ ;  /* 0x0000000900037224 */ /* 0x020fe400078e02ff */
[----:B---3--:R-:W-:-:S04]  /*d220*/  IMAD R2, R207, 0x80, R2 ;  /* 0x00000080cf027824 */ /* 0x008fc800078e0202 */
[----:B------:R-:W-:-:S05]  /*d230*/  VIADD R8, R2, 0xffffff80 ;  /* 0xffffff8002087836 */ /* 0x000fca0000000000 */
[----:B------:R-:W-:-:S13]  /*d240*/  ISETP.GE.AND P0, PT, R8, R3, PT ;  /* 0x000000030800720c */ /* 0x000fda0003f06270 */
[----:B------:R-:W-:Y:S05]  /*d250*/  @P0 BRA `(.L_x_410) ;  /* 0x0000000000840947 */ /* 0x000fea0003800000 */
[----:B------:R-:W-:Y:S01]  /*d260*/  ISETP.NE.AND P0, PT, R9, 0x1, PT ;  /* 0x000000010900780c */ /* 0x000fe20003f05270 */
[----:B------:R-:W-:Y:S01]  /*d270*/  ULDC.64 UR4, c[0x0][0xb90] ;  /* 0x0002e40000047ab9 */ /* 0x000fe20000000a00 */
[----:B------:R-:W-:Y:S01]  /*d280*/  MOV R2, R6 ;  /* 0x0000000600027202 */ /* 0x000fe20000000f00 */
[----:B------:R-:W-:Y:S02]  /*d290*/  IMAD R7, R10, UR4, RZ ;  /* 0x000000040a077c24 */ /* 0x000fe4000f8e02ff */
[----:B------:R-:W-:Y:S02]  /*d2a0*/  IMAD.MOV.U32 R3, RZ, RZ, R11 ;  /* 0x000000ffff037224 */ /* 0x000fe400078e000b */
[----:B------:R-:W-:Y:S02]  /*d2b0*/  IMAD.MOV.U32 R5, RZ, RZ, R8 ;  /* 0x000000ffff057224 */ /* 0x000fe400078e0008 */
[----:B------:R-:W-:-:S04]  /*d2c0*/  IMAD.WIDE.U32 R2, R206, UR4, R2 ;  /* 0x00000004ce027c25 */ /* 0x000fc8000f8e0002 */
[----:B------:R-:W3:Y:S01]  /*d2d0*/  @P0 LDC R15, c[0x0][0xbec] ;  /* 0x0002fb00ff0f0b82 */ /* 0x000ee20000000800 */
[----:B------:R-:W-:Y:S01]  /*d2e0*/  IMAD R7, R206, UR5, R7 ;  /* 0x00000005ce077c24 */ /* 0x000fe2000f8e0207 */
[----:B------:R-:W-:-:S03]  /*d2f0*/  ULDC.64 UR4, c[0x0][0xb98] ;  /* 0x0002e60000047ab9 */ /* 0x000fc60000000a00 */
[----:B------:R-:W-:-:S03]  /*d300*/  IMAD.IADD R3, R3, 0x1, R7 ;  /* 0x0000000103037824 */ /* 0x000fc600078e0207 */
[----:B------:R-:W5:Y:S01]  /*d310*/  @P0 LDC R21, c[0x0][0xbf0] ;  /* 0x0002fc00ff150b82 */ /* 0x000f620000000800 */
[----:B------:R-:W-:-:S04]  /*d320*/  IMAD.WIDE.U32 R2, R13, UR4, R2 ;  /* 0x000000040d027c25 */ /* 0x000fc8000f8e0002 */
[----:B---3--:R-:W-:-:S05]  /*d330*/  @P0 IMAD.HI.U32 R4, R8, R15, RZ ;  /* 0x0000000f08040227 */ /* 0x008fca00078e00ff */
[----:B-----5:R-:W-:Y:S01]  /*d340*/  @P0 SHF.R.U32.HI R5, RZ, R21, R4 ;  /* 0x00000015ff050219 */ /* 0x020fe20000011604 */
[----:B------:R-:W-:-:S03]  /*d350*/  IMAD R4, R208, UR4, RZ ;  /* 0x00000004d0047c24 */ /* 0x000fc6000f8e02ff */
[----:B------:R-:W-:Y:S01]  /*d360*/  IADD3 R2, P0, R5, R2, RZ ;  /* 0x0000000205027210 */ /* 0x000fe20007f1e0ff */
[----:B------:R-:W-:-:S04]  /*d370*/  IMAD.MOV R7, RZ, RZ, -R5 ;  /* 0x000000ffff077224 */ /* 0x000fc800078e0a05 */
[----:B------:R-:W-:Y:S01]  /*d380*/  IMAD R7, R9, R7, R8 ;  /* 0x0000000709077224 */ /* 0x000fe200078e0208 */
[----:B------:R-:W-:Y:S01]  /*d390*/  SHF.R.S32.HI R9, RZ, 0x1f, R5 ;  /* 0x0000001fff097819 */ /* 0x000fe20000011405 */
[----:B------:R-:W-:Y:S01]  /*d3a0*/  IMAD R8, R13, UR5, R4 ;  /* 0x000000050d087c24 */ /* 0x000fe2000f8e0204 */
[----:B------:R-:W-:Y:S02]  /*d3b0*/  ULDC.64 UR4, c[0x0][0xb88] ;  /* 0x0002e20000047ab9 */ /* 0x000fe40000000a00 */
[----:B------:R-:W-:Y:S02]  /*d3c0*/  SHF.R.S32.HI R4, RZ, 0x1f, R7 ;  /* 0x0000001fff047819 */ /* 0x000fe40000011407 */
[----:B------:R-:W-:-:S03]  /*d3d0*/  IADD3.X R3, R9, R3, R8, P0, !PT ;  /* 0x0000000309037210 */ /* 0x000fc600007fe408 */
[----:B------:R-:W-:Y:S02]  /*d3e0*/  IMAD R4, R4, UR4, RZ ;  /* 0x0000000404047c24 */ /* 0x000fe4000f8e02ff */
[----:B------:R-:W-:-:S04]  /*d3f0*/  IMAD.WIDE.U32 R2, R7, UR4, R2 ;  /* 0x0000000407027c25 */ /* 0x000fc8000f8e0002 */
[----:B------:R-:W-:Y:S01]  /*d400*/  IMAD R5, R7, UR5, R4 ;  /* 0x0000000507057c24 */ /* 0x000fe2000f8e0204 */
[----:B------:R-:W-:Y:S02]  /*d410*/  ULDC.64 UR4, c[0x0][0xb50] ;  /* 0x0002d40000047ab9 */ /* 0x000fe40000000a00 */
[----:B------:R-:W-:Y:S01]  /*d420*/  LEA R4, P0, R2, UR4, 0x2 ;  /* 0x0000000402047c11 */ /* 0x000fe2000f8010ff */
[----:B------:R-:W-:-:S05]  /*d430*/  IMAD.IADD R3, R3, 0x1, R5 ;  /* 0x0000000103037824 */ /* 0x000fca00078e0205 */
[----:B------:R-:W-:Y:S01]  /*d440*/  LEA.HI.X R5, R2, UR5, R3, 0x2, P0 ;  /* 0x0000000502057c11 */ /* 0x000fe200080f1403 */
[----:B------:R-:W-:-:S05]  /*d450*/  IMAD.MOV.U32 R3, RZ, RZ, -0x800000 ;  /* 0xff800000ff037424 */ /* 0x000fca00078e00ff */
[----:B------:R3:W-:Y:S02]  /*d460*/  STG.E desc[UR60][R4.64], R3 ;  /* 0x0000000304007986 */ /* 0x0007e4000c10193c */
.L_x_410:
[----:B------:R-:W-:Y:S05]  /*d470*/  BSYNC B1 ;  /* 0x0000000000017941 */ /* 0x000fea0003800000 */
.L_x_409:
[----:B------:R-:W-:Y:S01]  /*d480*/  ULDC.64 UR4, c[0x0][0xaa0] ;  /* 0x0002a80000047ab9 */ /* 0x000fe20000000a00 */
[----:B---3--:R-:W-:Y:S01]  /*d490*/  IMAD R4, R205, 0x20, R209 ;  /* 0x00000020cd047824 */ /* 0x008fe200078e02d1 */
[----:B------:R-:W-:Y:S01]  /*d4a0*/  BSSY B1, `(.L_x_411) ;  /* 0x000003b000017945 */ /* 0x000fe20003800000 */
[----:B------:R-:W-:Y:S02]  /*d4b0*/  IMAD R3, R11, UR4, RZ ;  /* 0x000000040b037c24 */ /* 0x000fe4000f8e02ff */
[----:B------:R-:W-:Y:S02]  /*d4c0*/  IMAD R9, R207, 0x80, R4 ;  /* 0x00000080cf097824 */ /* 0x000fe400078e0204 */
[C---:B------:R-:W-:Y:S02]  /*d4d0*/  IMAD R5, R6.reuse, UR5, R3 ;  /* 0x0000000506057c24 */ /* 0x040fe4000f8e0203 */
[----:B------:R-:W-:Y:S01]  /*d4e0*/  IMAD.WIDE.U32 R2, R6, UR4, RZ ;  /* 0x0000000406027c25 */ /* 0x000fe2000f8e00ff */
[----:B------:R-:W-:-:S03]  /*d4f0*/  ULDC.64 UR4, c[0x0][0xae8] ;  /* 0x0002ba0000047ab9 */ /* 0x000fc60000000a00 */
[----:B------:R-:W-:Y:S02]  /*d500*/  IMAD.IADD R3, R3, 0x1, R5 ;  /* 0x0000000103037824 */ /* 0x000fe400078e0205 */
[----:B------:R-:W-:Y:S02]  /*d510*/  IMAD R7, R10, UR4, RZ ;  /* 0x000000040a077c24 */ /* 0x000fe4000f8e02ff */
[----:B--2---:R-:W-:-:S04]  /*d520*/  @P2 IMAD.HI.U32 R4, R9, R12, RZ ;  /* 0x0000000c09042227 */ /* 0x004fc800078e00ff */
[C---:B------:R-:W-:Y:S02]  /*d530*/  IMAD R7, R206.reuse, UR5, R7 ;  /* 0x00000005ce077c24 */ /* 0x040fe4000f8e0207 */
[----:B------:R-:W-:Y:S01]  /*d540*/  IMAD.WIDE.U32 R2, R206, UR4, R2 ;  /* 0x00000004ce027c25 */ /* 0x000fe2000f8e0002 */
[----:B------:R-:W-:-:S03]  /*d550*/  ULDC.64 UR4, c[0x0][0xaf0] ;  /* 0x0002bc0000047ab9 */ /* 0x000fc60000000a00 */
[----:B------:R-:W-:Y:S01]  /*d560*/  IMAD.MOV.U32 R5, RZ, RZ, R9 ;  /* 0x000000ffff057224 */ /* 0x000fe200078e0009 */
[----:B----4-:R-:W-:Y:S01]  /*d570*/  @P2 SHF.R.U32.HI R5, RZ, R27, R4 ;  /* 0x0000001bff052219 */ /* 0x010fe20000011604 */
[----:B------:R-:W-:Y:S02]  /*d580*/  IMAD R6, R208, UR4, RZ ;  /* 0x00000004d0067c24 */ /* 0x000fe4000f8e02ff */
[----:B------:R-:W-:Y:S01]  /*d590*/  IMAD.IADD R3, R3, 0x1, R7 ;  /* 0x0000000103037824 */ /* 0x000fe200078e0207 */
[----:B------:R-:W-:Y:S01]  /*d5a0*/  SHF.R.S32.HI R4, RZ, 0x1f, R5 ;  /* 0x0000001fff047819 */ /* 0x000fe20000011405 */
[----:B------:R-:W-:Y:S01]  /*d5b0*/  IMAD R7, R13, UR5, R6 ;  /* 0x000000050d077c24 */ /* 0x000fe2000f8e0206 */
[----:B------:R-:W-:Y:S01]  /*d5c0*/  IADD3 R6, -R5, RZ, RZ ;  /* 0x000000ff05067210 */ /* 0x000fe20007ffe1ff */
[----:B------:R-:W-:Y:S01]  /*d5d0*/  IMAD.WIDE.U32 R2, R13, UR4, R2 ;  /* 0x000000040d027c25 */ /* 0x000fe2000f8e0002 */
[----:B------:R-:W-:-:S03]  /*d5e0*/  ULDC.64 UR4, c[0x0][0xae0] ;  /* 0x0002b80000047ab9 */ /* 0x000fc60000000a00 */
[----:B------:R-:W-:Y:S02]  /*d5f0*/  IMAD.IADD R3, R3, 0x1, R7 ;  /* 0x0000000103037824 */ /* 0x000fe400078e0207 */
[----:B------:R-:W-:Y:S02]  /*d600*/  IMAD R4, R4, UR4, RZ ;  /* 0x0000000404047c24 */ /* 0x000fe4000f8e02ff */
[----:B------:R-:W-:Y:S02]  /*d610*/  IMAD R7, R25, R6, R9 ;  /* 0x0000000619077224 */ /* 0x000fe400078e0209 */
[C---:B------:R-:W-:Y:S02]  /*d620*/  IMAD R9, R5.reuse, UR5, R4 ;  /* 0x0000000505097c24 */ /* 0x040fe4000f8e0204 */
[----:B------:R-:W-:Y:S01]  /*d630*/  IMAD.WIDE.U32 R2, R5, UR4, R2 ;  /* 0x0000000405027c25 */ /* 0x000fe2000f8e0002 */
[----:B------:R-:W-:Y:S01]  /*d640*/  SHF.R.S32.HI R4, RZ, 0x1f, R7 ;  /* 0x0000001fff047819 */ /* 0x000fe20000011407 */
[----:B------:R-:W-:-:S02]  /*d650*/  ULDC.64 UR4, c[0x0][0xad8] ;  /* 0x0002b60000047ab9 */ /* 0x000fc40000000a00 */
[----:B------:R-:W-:Y:S02]  /*d660*/  IMAD.IADD R3, R3, 0x1, R9 ;  /* 0x0000000103037824 */ /* 0x000fe400078e0209 */
[----:B------:R-:W-:Y:S02]  /*d670*/  IMAD R4, R4, UR4, RZ ;  /* 0x0000000404047c24 */ /* 0x000fe4000f8e02ff */
[----:B------:R-:W-:Y:S02]  /*d680*/  IMAD R8, R207, 0x80, R209 ;  /* 0x00000080cf087824 */ /* 0x000fe400078e02d1 */
[----:B------:R-:W-:Y:S02]  /*d690*/  IMAD R25, R0, R25, RZ ;  /* 0x0000001900197224 */ /* 0x000fe400078e02ff */
[C---:B------:R-:W-:Y:S02]  /*d6a0*/  IMAD R5, R7.reuse, UR5, R4 ;  /* 0x0000000507057c24 */ /* 0x040fe4000f8e0204 */
[----:B------:R-:W-:Y:S01]  /*d6b0*/  IMAD.WIDE.U32 R2, R7, UR4, R2 ;  /* 0x0000000407027c25 */ /* 0x000fe2000f8e0002 */
[----:B------:R-:W-:Y:S01]  /*d6c0*/  ISETP.GE.AND P2, PT, R8, R25, PT ;  /* 0x000000190800720c */ /* 0x000fe20003f46270 */
[----:B------:R-:W-:-:S02]  /*d6d0*/  ULDC.64 UR4, c[0x0][0xa80] ;  /* 0x0002a00000047ab9 */ /* 0x000fc40000000a00 */
[----:B------:R-:W-:Y:S01]  /*d6e0*/  VIADD R0, R8, 0x20 ;  /* 0x0000002008007836 */ /* 0x000fe20000000000 */
[----:B------:R-:W-:Y:S01]  /*d6f0*/  LEA R4, P3, R2, UR4, 0x1 ;  /* 0x0000000402047c11 */ /* 0x000fe2000f8608ff */
[----:B------:R-:W-:-:S03]  /*d700*/  IMAD.IADD R3, R3, 0x1, R5 ;  /* 0x0000000103037824 */ /* 0x000fc600078e0205 */
[-C--:B------:R-:W-:Y:S01]  /*d710*/  ISETP.GE.AND P1, PT, R0, R25.reuse, PT ;  /* 0x000000190000720c */ /* 0x080fe20003f26270 */
[----:B------:R-:W-:Y:S01]  /*d720*/  VIADD R0, R8, 0x40 ;  /* 0x0000004008007836 */ /* 0x000fe20000000000 */
[----:B------:R-:W-:Y:S02]  /*d730*/  LEA.HI.X R5, R2, UR5, R3, 0x1, P3 ;  /* 0x0000000502057c11 */ /* 0x000fe400098f0c03 */
[----:B------:R2:W3:Y:S02]  /*d740*/  SHFL.IDX PT, R2, R4, RZ, 0x181f ;  /* 0x00181fff04027589 */ /* 0x0004e400000e0000 */
[----:B------:R-:W-:Y:S02]  /*d750*/  ISETP.GE.AND P0, PT, R0, R25, PT ;  /* 0x000000190000720c */ /* 0x000fe40003f06270 */
[----:B------:R2:W4:Y:S01]  /*d760*/  SHFL.IDX PT, R0, R5, RZ, 0x181f ;  /* 0x00181fff05007589 */ /* 0x00052200000e0000 */
[----:B------:R-:W-:Y:S10]  /*d770*/  @P2 BRA `(.L_x_412) ;  /* 0x0000000000342947 */ /* 0x000ff40003800000 */
[----:B------:R-:W-:Y:S02]  /*d780*/  ULDC UR4, c[0x0][0xac8] ;  /* 0x0002b20000047ab9 */ /* 0x000fe40000000800 */
[----:B------:R-:W-:Y:S02]  /*d790*/  ISETP.GE.AND P4, PT, R18, UR4, PT ;  /* 0x0000000412007c0c */ /* 0x000fe4000bf86270 */
[----:B------:R-:W-:Y:S02]  /*d7a0*/  ISETP.GE.AND P3, PT, R19, UR4, PT ;  /* 0x0000000413007c0c */ /* 0x000fe4000bf66270 */
[----:B------:R-:W-:-:S09]  /*d7b0*/  ISETP.GE.AND P2, PT, R23, UR4, PT ;  /* 0x0000000417007c0c */ /* 0x000fd2000bf46270 */
[CC--:B---3--:R-:W-:Y:S02]  /*d7c0*/  @!P4 LEA R6, P6, R18.reuse, R2.reuse, 0x1 ;  /* 0x000000021206c211 */ /* 0x0c8fe400078c08ff */
[----:B------:R-:W-:Y:S02]  /*d7d0*/  @!P3 LEA R10, P5, R19, R2, 0x1 ;  /* 0x00000002130ab211 */ /* 0x000fe400078a08ff */
[----:B----4-:R-:W-:Y:S02]  /*d7e0*/  @!P4 LEA.HI.X R7, R18, R0, R219, 0x1, P6 ;  /* 0x000000001207c211 */ /* 0x010fe400030f0cdb */
[----:B------:R-:W-:Y:S02]  /*d7f0*/  @!P2 LEA R2, P6, R23, R2, 0x1 ;  /* 0x000000021702a211 */ /* 0x000fe400078c08ff */
[-C--:B------:R-:W-:Y:S01]  /*d800*/  @!P3 LEA.HI.X R11, R19, R0.reuse, R218, 0x1, P5 ;  /* 0x00000000130bb211 */ /* 0x080fe200028f0cda */
[----:B------:R3:W-:Y:S01]  /*d810*/  @!P4 ST.E.128 desc[UR60][R6.64], RZ ;  /* 0x000000ff0600c985 */ /* 0x0007e2000c101d3c */
[----:B------:R-:W-:-:S03]  /*d820*/  @!P2 LEA.HI.X R3, R23, R0, R217, 0x1, P6 ;  /* 0x000000001703a211 */ /* 0x000fc600030f0cd9 */
[----:B------:R3:W-:Y:S04]  /*d830*/  @!P3 ST.E.128 desc[UR60][R10.64], RZ ;  /* 0x000000ff0a00b985 */ /* 0x0007e8000c101d3c */
[----:B------:R3:W-:Y:S02]  /*d840*/  @!P2 ST.E.128 desc[UR60][R2.64], RZ ;  /* 0x000000ff0200a985 */ /* 0x0007e4000c101d3c */
.L_x_412:
[----:B------:R-:W-:Y:S05]  /*d850*/  BSYNC B1 ;  /* 0x0000000000017941 */ /* 0x000fea0003800000 */
.L_x_411:
        /* <DEDUP_REMOVED lines=14> */
[----:B------:R0:W-:Y:S04]  /*d940*/  @!P4 ST.E.128 desc[UR60][R6.64], RZ ;  /* 0x000000ff0600c985 */ /* 0x0001e8000c101d3c */
[----:B------:R0:W-:Y:S04]  /*d950*/  @!P5 ST.E.128 desc[UR60][R10.64], RZ ;  /* 0x000000ff0a00d985 */ /* 0x0001e8000c101d3c */
[----:B------:R0:W-:Y:S02]  /*d960*/  @!P6 ST.E.128 desc[UR60][R2.64], RZ ;  /* 0x000000ff0200e985 */ /* 0x0001e4000c101d3c */
.L_x_414:
[----:B------:R-:W-:Y:S05]  /*d970*/  BSYNC B1 ;  /* 0x0000000000017941 */ /* 0x000fea0003800000 */
.L_x_413:
[----:B0-----:R0:W0:Y:S01]  /*d980*/  SHFL.IDX PT, R0, R5, 0x2, 0x181f ;  /* 0x00581f0005007f89 */ /* 0x00102200000e0000 */
[----:B------:R-:W-:Y:S03]  /*d990*/  BSSY B1, `(.L_x_415) ;  /* 0x0000010000017945 */ /* 0x000fe60003800000 */
[----:B---3--:R3:W0:Y:S01]  /*d9a0*/  SHFL.IDX PT, R2, R4, 0x2, 0x181f ;  /* 0x00581f0004027f89 */ /* 0x00862200000e0000 */
[----:B------:R-:W-:Y:S05]  /*d9b0*/  @P0 BRA `(.L_x_416) ;  /* 0x0000000000340947 */ /* 0x000fea0003800000 */
[----:B------:R-:W-:Y:S02]  /*d9c0*/  ULDC UR4, c[0x0][0xac8] ;  /* 0x0002b20000047ab9 */ /* 0x000fe40000000800 */
[----:B------:R-:W-:Y:S02]  /*d9d0*/  ISETP.GE.AND P3, PT, R18, UR4, PT ;  /* 0x0000000412007c0c */ /* 0x000fe4000bf66270 */
[----:B------:R-:W-:Y:S02]  /*d9e0*/  ISETP.GE.AND P4, PT, R19, UR4, PT ;  /* 0x0000000413007c0c */ /* 0x000fe4000bf86270 */
[----:B------:R-:W-:-:S09]  /*d9f0*/  ISETP.GE.AND P5, PT, R23, UR4, PT ;  /* 0x0000000417007c0c */ /* 0x000fd2000bfa6270 */
[CC--:B0-----:R-:W-:Y:S02]  /*da00*/  @!P3 LEA R6, P0, R18.reuse, R2.reuse, 0x1 ;  /* 0x000000021206b211 */ /* 0x0c1fe400078008ff */
[-C--:B------:R-:W-:Y:S02]  /*da10*/  @!P4 LEA R10, P1, R19, R2.reuse, 0x1 ;  /* 0x00000002130ac211 */ /* 0x080fe400078208ff */
[----:B------:R-:W-:Y:S02]  /*da20*/  @!P5 LEA R2, P2, R23, R2, 0x1 ;  /* 0x000000021702d211 */ /* 0x000fe400078408ff */
[-C--:B------:R-:W-:Y:S02]  /*da30*/  @!P3 LEA.HI.X R7, R18, R0.reuse, R219, 0x1, P0 ;  /* 0x000000001207b211 */ /* 0x080fe400000f0cdb */
[-C--:B------:R-:W-:Y:S02]  /*da40*/  @!P4 LEA.HI.X R11, R19, R0.reuse, R218, 0x1, P1 ;  /* 0x00000000130bc211 */ /* 0x080fe400008f0cda */
[----:B------:R-:W-:Y:S01]  /*da50*/  @!P5 LEA.HI.X R3, R23, R0, R217, 0x1, P2 ;  /* 0x000000001703d211 */ /* 0x000fe200010f0cd9 */
[----:B------:R0:W-:Y:S04]  /*da60*/  @!P3 ST.E.128 desc[UR60][R6.64], RZ ;  /* 0x000000ff0600b985 */ /* 0x0001e8000c101d3c */
[----:B------:R0:W-:Y:S04]  /*da70*/  @!P4 ST.E.128 desc[UR60][R10.64], RZ ;  /* 0x000000ff0a00c985 */ /* 0x0001e8000c101d3c */
[----:B------:R0:W-:Y:S02]  /*da80*/  @!P5 ST.E.128 desc[UR60][R2.64], RZ ;  /* 0x000000ff0200d985 */ /* 0x0001e4000c101d3c */
.L_x_416:
[----:B------:R-:W-:Y:S05]  /*da90*/  BSYNC B1 ;  /* 0x0000000000017941 */ /* 0x000fea0003800000 */
.L_x_415:
[----:B0-----:R-:W-:Y:S01]  /*daa0*/  VIADD R0, R8, 0x60 ;  /* 0x0000006008007836 */ /* 0x001fe20000000000 */
[----:B------:R0:W0:Y:S04]  /*dab0*/  SHFL.IDX PT, R6, R5, 0x3, 0x181f ;  /* 0x00781f0005067f89 */ /* 0x00002800000e0000 */
[----:B------:R-:W-:Y:S01]  /*dac0*/  ISETP.GE.AND P0, PT, R0, R25, PT ;  /* 0x000000190000720c */ /* 0x000fe20003f06270 */
[----:B------:R0:W0:-:S12]  /*dad0*/  SHFL.IDX PT, R2, R4, 0x3, 0x181f ;  /* 0x00781f0004027f89 */ /* 0x00001800000e0000 */
[----:B------:R-:W-:Y:S05]  /*dae0*/  @P0 BRA `(.L_x_407) ;  /* 0x0000000000340947 */ /* 0x000fea0003800000 */
[----:B------:R-:W-:Y:S02]  /*daf0*/  ULDC UR4, c[0x0][0xac8] ;  /* 0x0002b20000047ab9 */ /* 0x000fe40000000800 */
[----:B------:R-:W-:Y:S02]  /*db00*/  ISETP.GE.AND P3, PT, R18, UR4, PT ;  /* 0x0000000412007c0c */ /* 0x000fe4000bf66270 */
[----:B------:R-:W-:Y:S02]  /*db10*/  ISETP.GE.AND P4, PT, R19, UR4, PT ;  /* 0x0000000413007c0c */ /* 0x000fe4000bf86270 */
[----:B------:R-:W-:-:S09]  /*db20*/  ISETP.GE.AND P5, PT, R23, UR4, PT ;  /* 0x0000000417007c0c */ /* 0x000fd2000bfa6270 */
[CC--:B0-234-:R-:W-:Y:S02]  /*db30*/  @!P3 LEA R4, P0, R18.reuse, R2.reuse, 0x1 ;  /* 0x000000021204b211 */ /* 0x0ddfe400078008ff */
        /* <DEDUP_REMOVED lines=8> */
.L_x_407:
[----:B------:R-:W-:Y:S05]  /*dbc0*/  BSYNC B0 ;  /* 0x0000000000007941 */ /* 0x000fea0003800000 */
.L_x_398:
[----:B------:R-:W-:Y:S02]  /*dbd0*/  ULDC UR4, c[0x0][0xc3c] ;  /* 0x00030f0000047ab9 */ /* 0x000fe40000000800 */
[----:B-1----:R-:W-:-:S13]  /*dbe0*/  ISETP.GE.AND P0, PT, R43, UR4, PT ;  /* 0x000000042b007c0c */ /* 0x002fda000bf06270 */
[----:B------:R-:W-:Y:S05]  /*dbf0*/  @!P0 BRA `(.L_x_417) ;  /* 0xffffff3000788947 */ /* 0x000fea000383ffff */
[----:B------:R-:W-:Y:S05]  /*dc00*/  EXIT ;  /* 0x000000000000794d */ /* 0x000fea0003800000 */
.L_x_373:
[----:B------:R-:W-:-:S08]  /*dc10*/  NOP ;  /* 0x0000000000007918 */ /* 0x000fd00000000000 */
[----:B0-----:R-:W0:-:S00]  /*dc20*/  USETMAXREG.DEALLOC.CTAPOOL 0x18 ;  /* 0x00000018000079c8 */ /* 0x001e0000080e0500 */
[----:B0-----:R-:W-:-:S06]  /*dc30*/  LOP3.LUT R0, R0, 0x3, RZ, 0xc0, !PT ;  /* 0x0000000300007812 */ /* 0x001fcc00078ec0ff */
[----:B------:R-:W0:Y:S02]  /*dc40*/  SHFL.IDX PT, R0, R0, RZ, 0x1f ;  /* 0x00001fff00007589 */ /* 0x000e2400000e0000 */
[----:B0-----:R-:W-:Y:S01]  /*dc50*/  ISETP.NE.AND P0, PT, R0, RZ, PT ;  /* 0x000000ff0000720c */ /* 0x001fe20003f05270 */
[----:B------:R-:W-:-:S03]  /*dc60*/  IMAD.MOV.U32 R0, RZ, RZ, RZ ;  /* 0x000000ffff007224 */ /* 0x000fc600078e00ff */
[----:B------:R-:W-:-:S05]  /*dc70*/  P2R R2, PR, RZ, 0x1 ;  /* 0x00000001ff027803 */ /* 0x000fca0000000000 */
[----:B------:R0:W-:Y:S04]  /*dc80*/  STL [R1+0x58], R2 ;  /* 0x0000580201007387 */ /* 0x0001e80000100800 */
[----:B------:R-:W-:Y:S05]  /*dc90*/  @!P0 BRA `(.L_x_418) ;  /* 0x00000000001c8947 */ /* 0x000fea0003800000 */
[----:B------:R-:W1:Y:S08]  /*dca0*/  S2UR UR5, SR_CgaCtaId ;  /* 0x00000000000579c3 */ /* 0x000e700000008800 */
[----:B------:R-:W-:Y:S06]  /*dcb0*/  BAR.SYNC.DEFER_BLOCKING 0x5, 0x180 ;  /* 0x0146000000007b1d */ /* 0x000fec0000010000 */
[----:B------:R-:W-:-:S02]  /*dcc0*/  UMOV UR4, 0x400 ;  /* 0x0000040000047882 */ /* 0x000fc40000000000 */
[----:B-1----:R-:W-:-:S09]  /*dcd0*/  ULEA UR4, UR5, UR4, 0x18 ;  /* 0x0000000405047291 */ /* 0x002fd2000f8ec03f */
[----:B------:R-:W1:Y:S01]  /*dce0*/  LDS.128 R16, [UR4+0x368d0] ;  /* 0x0368d004ff107984 */ /* 0x000e620008000c00 */
[----:B------:R-:W-:Y:S06]  /*dcf0*/  BAR.ARV 0x4, 0x180 ;  /* 0x0106000000007b1d */ /* 0x000fec0000002000 */
[----:B------:R-:W-:Y:S05]  /*dd00*/  BRA `(.L_x_419) ;  /* 0x0000000400fc7947 */ /* 0x000fea0003800000 */
.L_x_418:
[----:B0-----:R-:W0:Y:S01]  /*dd10*/  S2R R2, SR_TID.X ;  /* 0x0000000000027919 */ /* 0x001e220000002100 */
[----:B------:R-:W-:Y:S01]  /*dd20*/  ULDC UR4, c[0x0][0xc3c] ;  /* 0x00030f0000047ab9 */ /* 0x000fe20000000800 */
[----:B------:R-:W1:Y:S01]  /*dd30*/  S2UR UR6, SR_CTAID.X ;  /* 0x00000000000679c3 */ /* 0x000e620000002500 */
[----:B------:R-:W-:Y:S01]  /*dd40*/  ULDC UR5, c[0x0][0xc38] ;  /* 0x00030e0000057ab9 */ /* 0x000fe20000000800 */
[----:B0-----:R-:W-:-:S04]  /*dd50*/  LOP3.LUT R5, R2, 0x1f, RZ, 0xc0, !PT ;  /* 0x0000001f02057812 */ /* 0x001fc800078ec0ff */
[----:B------:R-:W-:-:S04]  /*dd60*/  ISETP.NE.AND P0, PT, R5, 0x1f, PT ;  /* 0x0000001f0500780c */ /* 0x000fc80003f05270 */
[----:B------:R-:W-:-:S13]  /*dd70*/  ISETP.GE.OR P1, PT, R5, UR4, !P0 ;  /* 0x0000000405007c0c */ /* 0x000fda000c726670 */
[----:B------:R-:W0:Y:S02]  /*dd80*/  @!P1 LDC.64 R2, c[0x0][0xc80] ;  /* 0x00032000ff029b82 */ /* 0x000e240000000a00 */
[----:B0-----:R-:W-:-:S05]  /*dd90*/  @!P1 IMAD.WIDE.U32 R2, R5, 0x4, R2 ;  /* 0x0000000405029825 */ /* 0x001fca00078e0002 */
[----:B------:R-:W2:Y:S01]  /*dda0*/  @!P1 LDG.E R0, desc[UR60][R2.64] ;  /* 0x0000003c02009981 */ /* 0x000ea2000c1e1900 */
[C---:B------:R-:W-:Y:S01]  /*ddb0*/  ISETP.NE.AND P1, PT, R5.reuse, RZ, PT ;  /* 0x000000ff0500720c */ /* 0x040fe20003f25270 */
[----:B------:R-:W-:Y:S01]  /*ddc0*/  UMOV UR4, URZ ;  /* 0x0000003f00047c82 */ /* 0x000fe20008000000 */
[C---:B------:R-:W-:Y:S01]  /*ddd0*/  ISETP.GE.U32.AND P2, PT, R5.reuse, 0x2, PT ;  /* 0x000000020500780c */ /* 0x040fe20003f46070 */
[----:B------:R-:W-:Y:S01]  /*dde0*/  IMAD.MOV.U32 R16, RZ, RZ, RZ ;  /* 0x000000ffff107224 */ /* 0x000fe200078e00ff */
[C---:B------:R-:W-:Y:S02]  /*ddf0*/  ISETP.GE.U32.AND P3, PT, R5.reuse, 0x4, PT ;  /* 0x000000040500780c */ /* 0x040fe40003f66070 */
[C---:B------:R-:W-:Y:S02]  /*de00*/  ISETP.GE.U32.AND P4, PT, R5.reuse, 0x8, PT ;  /* 0x000000080500780c */ /* 0x040fe40003f86070 */
[----:B------:R-:W-:Y:S01]  /*de10*/  ISETP.GE.U32.AND P5, PT, R5, 0x10, PT ;  /* 0x000000100500780c */ /* 0x000fe20003fa6070 */
[----:B--2---:R-:W0:Y:S02]  /*de20*/  SHFL.UP PT, R4, R0, 0x1, RZ ;  /* 0x0420000000047989 */ /* 0x004e2400000e00ff */
[----:B0-----:R-:W-:-:S05]  /*de30*/  SEL R7, R4, RZ, P1 ;  /* 0x000000ff04077207 */ /* 0x001fca0000800000 */
[----:B------:R-:W-:-:S05]  /*de40*/  IMAD.IADD R7, R0, 0x1, R7 ;  /* 0x0000000100077824 */ /* 0x000fca00078e0207 */
[----:B------:R-:W0:Y:S02]  /*de50*/  SHFL.UP PT, R4, R7, 0x2, RZ ;  /* 0x0440000007047989 */ /* 0x000e2400000e00ff */
[----:B0-----:R-:W-:-:S05]  /*de60*/  SEL R4, R4, RZ, P2 ;  /* 0x000000ff04047207 */ /* 0x001fca0001000000 */
[----:B------:R-:W-:-:S05]  /*de70*/  IMAD.IADD R4, R7, 0x1, R4 ;  /* 0x0000000107047824 */ /* 0x000fca00078e0204 */
[----:B------:R-:W0:Y:S02]  /*de80*/  SHFL.UP PT, R6, R4, 0x4, RZ ;  /* 0x0480000004067989 */ /* 0x000e2400000e00ff */
[----:B0-----:R-:W-:-:S04]  /*de90*/  SEL R3, R6, RZ, P3 ;  /* 0x000000ff06037207 */ /* 0x001fc80001800000 */
[----:B------:R-:W-:-:S05]  /*dea0*/  IADD3 R3, R4, R3, RZ ;  /* 0x0000000304037210 */ /* 0x000fca0007ffe0ff */
[----:B------:R-:W0:Y:S02]  /*deb0*/  SHFL.UP PT, R2, R3, 0x8, RZ ;  /* 0x0500000003027989 */ /* 0x000e2400000e00ff */
[----:B0-----:R-:W-:-:S05]  /*dec0*/  SEL R2, R2, RZ, P4 ;  /* 0x000000ff02027207 */ /* 0x001fca0002000000 */
[----:B------:R-:W-:-:S05]  /*ded0*/  IMAD.IADD R6, R3, 0x1, R2 ;  /* 0x0000000103067824 */ /* 0x000fca00078e0202 */
[----:B------:R-:W0:Y:S02]  /*dee0*/  SHFL.UP PT, R2, R6, 0x10, RZ ;  /* 0x0600000006027989 */ /* 0x000e2400000e00ff */
[----:B0-----:R-:W-:-:S05]  /*def0*/  SEL R7, R2, RZ, P5 ;  /* 0x000000ff02077207 */ /* 0x001fca0002800000 */
[----:B------:R-:W-:-:S05]  /*df00*/  IMAD.IADD R2, R6, 0x1, R7 ;  /* 0x0000000106027824 */ /* 0x000fca00078e0207 */
[----:B------:R-:W0:Y:S02]  /*df10*/  SHFL.IDX PT, R4, R2, 0x1f, 0x1f ;  /* 0x03e01f0002047f89 */ /* 0x000e2400000e0000 */
[----:B0-----:R-:W-:-:S04]  /*df20*/  IMAD R4, R4, UR5, RZ ;  /* 0x0000000504047c24 */ /* 0x001fc8000f8e02ff */
[----:B------:R-:W-:Y:S01]  /*df30*/  IMAD.MOV.U32 R7, RZ, RZ, R4 ;  /* 0x000000ffff077224 */ /* 0x000fe200078e0004 */
[----:B-1----:R-:W-:-:S13]  /*df40*/  ISETP.GT.AND P6, PT, R4, UR6, PT ;  /* 0x0000000604007c0c */ /* 0x002fda000bfc4270 */
[----:B------:R-:W-:Y:S05]  /*df50*/  @P6 BRA `(.L_x_420) ;  /* 0x0000000000a06947 */ /* 0x000fea0003800000 */
[----:B------:R-:W0:Y:S01]  /*df60*/  LDC R6, c[0x0][0xc3c] ;  /* 0x00030f00ff067b82 */ /* 0x000e220000000800 */
[----:B------:R-:W-:Y:S01]  /*df70*/  IMAD.MOV.U32 R4, RZ, RZ, R7 ;  /* 0x000000ffff047224 */ /* 0x000fe200078e0007 */
[----:B------:R-:W-:Y:S01]  /*df80*/  UMOV UR4, URZ ;  /* 0x0000003f00047c82 */ /* 0x000fe20008000000 */
[----:B------:R-:W-:Y:S01]  /*df90*/  ULDC UR7, c[0x0][0xc3c] ;  /* 0x00030f0000077ab9 */ /* 0x000fe20000000800 */
[----:B------:R-:W-:-:S05]  /*dfa0*/  ULDC UR5, c[0x0][0xc38] ;  /* 0x00030e0000057ab9 */ /* 0x000fca0000000800 */
.L_x_424:
[----:B------:R-:W-:Y:S01]  /*dfb0*/  UIADD3 UR4, UR4, 0x1f, URZ ;  /* 0x0000001f04047890 */ /* 0x000fe2000fffe03f */
[----:B------:R-:W-:-:S05]  /*dfc0*/  IMAD.U32 R19, RZ, RZ, UR7 ;  /* 0x00000007ff137e24 */ /* 0x000fca000f8e00ff */
[----:B0-----:R-:W-:-:S13]  /*dfd0*/  ISETP.LE.AND P6, PT, R6, UR4, PT ;  /* 0x0000000406007c0c */ /* 0x001fda000bfc3270 */
[----:B------:R-:W-:Y:S05]  /*dfe0*/  @P6 BRA `(.L_x_421) ;  /* 0x0000000400206947 */ /* 0x000fea0003800000 */
[----:B------:R-:W-:Y:S01]  /*dff0*/  VIADD R7, R5, UR4 ;  /* 0x0000000405077c36 */ /* 0x000fe20008000000 */
[----:B------:R-:W-:Y:S01]  /*e000*/  BSSY B0, `(.L_x_422) ;  /* 0x0000007000007945 */ /* 0x000fe20003800000 */
[----:B------:R-:W-:-:S03]  /*e010*/  IMAD.MOV.U32 R0, RZ, RZ, RZ ;  /* 0x000000ffff007224 */ /* 0x000fc600078e00ff */
[----:B------:R-:W-:-:S13]  /*e020*/  ISETP.GE.OR P6, PT, R7, R6, !P0 ;  /* 0x000000060700720c */ /* 0x000fda00047c6670 */
[----:B------:R-:W-:Y:S05]  /*e030*/  @P6 BRA `(.L_x_423) ;  /* 0x00000000000c6947 */ /* 0x000fea0003800000 */
[----:B------:R-:W0:Y:S02]  /*e040*/  LDC.64 R2, c[0x0][0xc80] ;  /* 0x00032000ff027b82 */ /* 0x000e240000000a00 */
[----:B0-----:R-:W-:-:S05]  /*e050*/  IMAD.WIDE R2, R7, 0x4, R2 ;  /* 0x0000000407027825 */ /* 0x001fca00078e0202 */
[----:B------:R0:W5:Y:S02]  /*e060*/  LDG.E R0, desc[UR60][R2.64] ;  /* 0x0000003c02007981 */ /* 0x000164000c1e1900 */
.L_x_423:
[----:B------:R-:W-:Y:S05]  /*e070*/  BSYNC B0 ;  /* 0x0000000000007941 */ /* 0x000fea0003800000 */
.L_x_422:
[----:B0----5:R-:W0:Y:S02]  /*e080*/  SHFL.UP PT, R2, R0, 0x1, RZ ;  /* 0x0420000000027989 */ /* 0x021e2400000e00ff */
        /* <DEDUP_REMOVED lines=16> */
[----:B------:R-:W-:-:S05]  /*e190*/  IMAD.IADD R4, R3, 0x1, R4 ;  /* 0x0000000103047824 */ /* 0x000fca00078e0204 */
[----:B------:R-:W-:-:S13]  /*e1a0*/  ISETP.GT.AND P6, PT, R4, UR6, PT ;  /* 0x0000000604007c0c */ /* 0x000fda000bfc4270 */
[----:B------:R-:W-:Y:S05]  /*e1b0*/  @!P6 BRA `(.L_x_424) ;  /* 0xfffffffc007ce947 */ /* 0x000fea000383ffff */
[----:B------:R-:W-:Y:S02]  /*e1c0*/  IMAD.MOV.U32 R2, RZ, RZ, R9 ;  /* 0x000000ffff027224 */ /* 0x000fe400078e0009 */
[----:B------:R-:W-:-:S07]  /*e1d0*/  IMAD.MOV.U32 R7, RZ, RZ, R3 ;  /* 0x000000ffff077224 */ /* 0x000fce00078e0003 */
.L_x_420:
[----:B------:R-:W-:-:S04]  /*e1e0*/  IMAD.IADD R7, R4, 0x1, -R7 ;  /* 0x0000000104077824 */ /* 0x000fc800078e0a07 */
[----:B------:R-:W-:-:S05]  /*e1f0*/  IMAD R3, R2, UR5, R7 ;  /* 0x0000000502037c24 */ /* 0x000fca000f8e0207 */
[----:B------:R-:W-:-:S13]  /*e200*/  ISETP.GT.AND P0, PT, R3, UR6, PT ;  /* 0x0000000603007c0c */ /* 0x000fda000bf04270 */
[----:B------:R-:W-:-:S04]  /*e210*/  VOTE.ANY R6, PT, !P0 ;  /* 0x0000000000067806 */ /* 0x000fc800040e0100 */
[----:B------:R-:W0:Y:S01]  /*e220*/  POPC R19, R6 ;  /* 0x0000000600137309 */ /* 0x000e220000000000 */
[----:B------:R-:W-:Y:S01]  /*e230*/  ISETP.NE.AND P0, PT, R6, RZ, PT ;  /* 0x000000ff0600720c */ /* 0x000fe20003f05270 */
[----:B0-----:R-:W0:Y:S02]  /*e240*/  SHFL.IDX PT, R0, R0, R19, 0x1f ;  /* 0x00001f1300007589 */ /* 0x001e2400000e0000 */
[----:B0-----:R-:W-:-:S04]  /*e250*/  IABS R4, R0 ;  /* 0x0000000000047213 */ /* 0x001fc80000000000 */
[----:B------:R-:W0:Y:S08]  /*e260*/  I2F.RP R8, R4 ;  /* 0x0000000400087306 */ /* 0x000e300000209400 */
[----:B0-----:R-:W0:Y:S02]  /*e270*/  MUFU.RCP R8, R8 ;  /* 0x0000000800087308 */ /* 0x001e240000001000 */
[----:B0-----:R-:W-:-:S06]  /*e280*/  VIADD R3, R8, 0xffffffe ;  /* 0x0ffffffe08037836 */ /* 0x001fcc0000000000 */
[----:B------:R-:W0:Y:S02]  /*e290*/  F2I.FTZ.U32.TRUNC.NTZ R3, R3 ;  /* 0x0000000300037305 */ /* 0x000e24000021f000 */
[----:B0-----:R-:W-:Y:S01]  /*e2a0*/  IMAD.MOV R11, RZ, RZ, -R3 ;  /* 0x000000ffff0b7224 */ /* 0x001fe200078e0a03 */
[----:B------:R-:W-:Y:S06]  /*e2b0*/  @!P0 BRA `(.L_x_425) ;  /* 0x0000000000088947 */ /* 0x000fec0003800000 */
[----:B------:R-:W-:-:S05]  /*e2c0*/  VIADD R9, R19, 0xffffffff ;  /* 0xffffffff13097836 */ /* 0x000fca0000000000 */
[----:B------:R0:W1:Y:S02]  /*e2d0*/  SHFL.IDX PT, R16, R2, R9, 0x1f ;  /* 0x00001f0902107589 */ /* 0x00006400000e0000 */
.L_x_425:
[----:B-1----:R-:W-:Y:S01]  /*e2e0*/  IMAD R16, R16, UR5, R7 ;  /* 0x0000000510107c24 */ /* 0x002fe2000f8e0207 */
[----:B------:R-:W-:Y:S01]  /*e2f0*/  IABS R6, R0 ;  /* 0x0000000000067213 */ /* 0x000fe20000000000 */
[----:B------:R-:W-:Y:S02]  /*e300*/  IMAD R7, R11, R4, RZ ;  /* 0x000000040b077224 */ /* 0x000fe400078e02ff */
[----:B0-----:R-:W-:Y:S01]  /*e310*/  IMAD.MOV.U32 R2, RZ, RZ, RZ ;  /* 0x000000ffff027224 */ /* 0x001fe200078e00ff */
[----:B------:R-:W-:Y:S01]  /*e320*/  IADD3 R17, -R16, UR6, RZ ;  /* 0x0000000610117c10 */ /* 0x000fe2000fffe1ff */
[----:B------:R-:W-:Y:S01]  /*e330*/  VIADD R19, R19, UR4 ;  /* 0x0000000413137c36 */ /* 0x000fe20008000000 */
[----:B------:R-:W-:Y:S01]  /*e340*/  IADD3 R6, RZ, -R6, RZ ;  /* 0x80000006ff067210 */ /* 0x000fe20007ffe0ff */
[----:B------:R-:W-:Y:S01]  /*e350*/  IMAD.HI.U32 R2, R3, R7, R2 ;  /* 0x0000000703027227 */ /* 0x000fe200078e0002 */
[----:B------:R-:W-:-:S05]  /*e360*/  IABS R3, R17 ;  /* 0x0000001100037213 */ /* 0x000fca0000000000 */
[----:B------:R-:W-:-:S04]  /*e370*/  IMAD.HI.U32 R2, R2, R3, RZ ;  /* 0x0000000302027227 */ /* 0x000fc800078e00ff */
[----:B------:R-:W-:-:S05]  /*e380*/  IMAD R3, R2, R6, R3 ;  /* 0x0000000602037224 */ /* 0x000fca00078e0203 */
[----:B------:R-:W-:-:S13]  /*e390*/  ISETP.GT.U32.AND P1, PT, R4, R3, PT ;  /* 0x000000030400720c */ /* 0x000fda0003f24070 */
[----:B------:R-:W-:Y:S02]  /*e3a0*/  @!P1 IMAD.IADD R3, R3, 0x1, -R4 ;  /* 0x0000000103039824 */ /* 0x000fe400078e0a04 */
[----:B------:R-:W-:Y:S01]  /*e3b0*/  @!P1 VIADD R2, R2, 0x1 ;  /* 0x0000000102029836 */ /* 0x000fe20000000000 */
[----:B------:R-:W-:Y:S02]  /*e3c0*/  ISETP.NE.AND P1, PT, R0, RZ, PT ;  /* 0x000000ff0000720c */ /* 0x000fe40003f25270 */
[----:B------:R-:W-:Y:S02]  /*e3d0*/  ISETP.GE.U32.AND P0, PT, R3, R4, PT ;  /* 0x000000040300720c */ /* 0x000fe40003f06070 */
[----:B------:R-:W-:-:S04]  /*e3e0*/  LOP3.LUT R3, R17, R0, RZ, 0x3c, !PT ;  /* 0x0000000011037212 */ /* 0x000fc800078e3cff */
[----:B------:R-:W-:-:S07]  /*e3f0*/  ISETP.GE.AND P2, PT, R3, RZ, PT ;  /* 0x000000ff0300720c */ /* 0x000fce0003f46270 */
[----:B------:R-:W-:-:S06]  /*e400*/  @P0 VIADD R2, R2, 0x1 ;  /* 0x0000000102020836 */ /* 0x000fcc0000000000 */
[----:B------:R-:W-:Y:S01]  /*e410*/  @!P2 IMAD.MOV R2, RZ, RZ, -R2 ;  /* 0x000000ffff02a224 */ /* 0x000fe200078e0a02 */
[----:B------:R-:W-:-:S05]  /*e420*/  @!P1 LOP3.LUT R2, RZ, R0, RZ, 0x33, !PT ;  /* 0x00000000ff029212 */ /* 0x000fca00078e33ff */
[--C-:B------:R-:W-:Y:S02]  /*e430*/  IMAD.MOV R3, RZ, RZ, -R2.reuse ;  /* 0x000000ffff037224 */ /* 0x100fe400078e0a02 */
[----:B------:R-:W-:Y:S02]  /*e440*/  IMAD.MOV.U32 R18, RZ, RZ, R2 ;  /* 0x000000ffff127224 */ /* 0x000fe400078e0002 */
[----:B------:R-:W-:Y:S01]  /*e450*/  IMAD R17, R0, R3, R17 ;  /* 0x0000000300117224 */ /* 0x000fe200078e0211 */
[----:B------:R-:W-:Y:S06]  /*e460*/  BRA `(.L_x_426) ;  /* 0x00000000000c7947 */ /* 0x000fec0003800000 */
.L_x_421:
[----:B------:R-:W-:Y:S02]  /*e470*/  IMAD.MOV.U32 R17, RZ, RZ, RZ ;  /* 0x000000ffff117224 */ /* 0x000fe400078e00ff */
[----:B------:R-:W-:Y:S02]  /*e480*/  IMAD.U32 R16, RZ, RZ, UR6 ;  /* 0x00000006ff107e24 */ /* 0x000fe4000f8e00ff */
[----:B------:R-:W-:-:S07]  /*e490*/  IMAD.MOV.U32 R18, RZ, RZ, RZ ;  /* 0x000000ffff127224 */ /* 0x000fce00078e00ff */
.L_x_426:
[----:B------:R-:W-:-:S13]  /*e4a0*/  ISETP.NE.AND P0, PT, R5, RZ, PT ;  /* 0x000000ff0500720c */ /* 0x000fda0003f05270 */
[----:B------:R-:W0:Y:S01]  /*e4b0*/  @!P0 S2R R3, SR_CgaCtaId ;  /* 0x0000000000038919 */ /* 0x000e220000008800 */
[----:B------:R-:W-:-:S04]  /*e4c0*/  @!P0 MOV R0, 0x400 ;  /* 0x0000040000008802 */ /* 0x000fc80000000f00 */
[----:B0-----:R-:W-:-:S05]  /*e4d0*/  @!P0 LEA R0, R3, R0, 0x18 ;  /* 0x0000000003008211 */ /* 0x001fca00078ec0ff */
[----:B------:R0:W-:Y:S01]  /*e4e0*/  @!P0 STS.128 [R0+0x368d0], R16 ;  /* 0x0368d01000008388 */ /* 0x0001e20000000c00 */
[----:B------:R-:W-:Y:S06]  /*e4f0*/  BAR.ARV 0x5, 0x180 ;  /* 0x0146000000007b1d */ /* 0x000fec0000002000 */
.L_x_419:
[----:B0-----:R-:W-:Y:S01]  /*e500*/  MOV R0, 0x1 ;  /* 0x0000000100007802 */ /* 0x001fe20000000f00 */
[----:B------:R0:W-:Y:S01]  /*e510*/  STL [R1+0x50], RZ ;  /* 0x000050ff01007387 */ /* 0x0001e20000100800 */
[----:B------:R-:W-:Y:S02]  /*e520*/  ULDC UR4, c[0x0][0xc3c] ;  /* 0x00030f0000047ab9 */ /* 0x000fe40000000800 */
[----:B-1----:R-:W-:Y:S01]  /*e530*/  ISETP.GE.AND P0, PT, R19, UR4, PT ;  /* 0x0000000413007c0c */ /* 0x002fe2000bf06270 */
[----:B------:R0:W-:Y:S04]  /*e540*/  STL [R1+0x10], R0 ;  /* 0x0000100001007387 */ /* 0x0001e80000100800 */
[----:B------:R0:W-:Y:S08]  /*e550*/  STL [R1+0x8], RZ ;  /* 0x000008ff01007387 */ /* 0x0001f00000100800 */
[----:B0-----:R-:W-:Y:S05]  /*e560*/  @P0 BRA `(.L_x_427) ;  /* 0x0000005400f80947 */ /* 0x001fea0003800000 */
[----:B------:R-:W0:Y:S01]  /*e570*/  S2R R5, SR_TID.X ;  /* 0x0000000000057919 */ /* 0x000e220000002100 */
[----:B------:R-:W1:Y:S01]  /*e580*/  S2UR UR5, SR_CgaCtaId ;  /* 0x00000000000579c3 */ /* 0x000e620000008800 */
[----:B------:R-:W-:Y:S01]  /*e590*/  UMOV UR4, 0x400 ;  /* 0x0000040000047882 */ /* 0x000fe20000000000 */
[----:B------:R-:W-:Y:S01]  /*e5a0*/  BSSY B8, `(.L_x_427) ;  /* 0x000057a000087945 */ /* 0x000fe20003800000 */
[----:B------:R-:W-:Y:S01]  /*e5b0*/  ULDC UR38, c[0x0][0xc] ;  /* 0x0000030000267ab9 */ /* 0x000fe20000000800 */
[----:B------:R-:W-:Y:S01]  /*e5c0*/  ULDC.64 UR36, c[0x0][0x198] ;  /* 0x0000660000247ab9 */ /* 0x000fe20000000a00 */
[----:B-1----:R-:W-:Y:S01]  /*e5d0*/  ULEA UR4, UR5, UR4, 0x18 ;  /* 0x0000000405047291 */ /* 0x002fe2000f8ec03f */
[C---:B0-----:R-:W-:Y:S01]  /*e5e0*/  IMAD.SHL.U32 R0, R5.reuse, 0x8, RZ ;  /* 0x0000000805007824 */ /* 0x041fe200078e00ff */
[----:B------:R-:W-:-:S04]  /*e5f0*/  LOP3.LUT R4, R5, 0x7f, RZ, 0xc0, !PT ;  /* 0x0000007f05047812 */ /* 0x000fc800078ec0ff */
[C---:B------:R-:W-:Y:S02]  /*e600*/  LOP3.LUT R2, R0.reuse, 0x1f8, RZ, 0xc0, !PT ;  /* 0x000001f800027812 */ /* 0x040fe400078ec0ff */
[----:B------:R-:W-:Y:S02]  /*e610*/  LOP3.LUT R0, R0, 0x38, RZ, 0xc0, !PT ;  /* 0x0000003800007812 */ /* 0x000fe400078ec0ff */
[----:B------:R-:W-:Y:S01]  /*e620*/  LOP3.LUT R3, R2, 0x38, R5, 0x78, !PT ;  /* 0x0000003802037812 */ /* 0x000fe200078e7805 */
[----:B------:R-:W-:-:S05]  /*e630*/  IMAD.SHL.U32 R2, R4, 0x8, RZ ;  /* 0x0000000804027824 */ /* 0x000fca00078e00ff */
[----:B------:R-:W-:Y:S01]  /*e640*/  LOP3.LUT R3, R3, 0x200, R2, 0xf8, !PT ;  /* 0x0000020003037812 */ /* 0x000fe200078ef802 */
[----:B------:R-:W-:Y:S01]  /*e650*/  IMAD.SHL.U32 R2, R5, 0x10, RZ ;  /* 0x0000001005027824 */ /* 0x000fe200078e00ff */
[----:B------:R-:W-:Y:S01]  /*e660*/  SHF.R.U32.HI R5, RZ, 0x3, R4 ;  /* 0x00000003ff057819 */ /* 0x000fe20000011604 */
[----:B------:R-:W-:-:S03]  /*e670*/  IMAD.U32 R4, RZ, RZ, UR4 ;  /* 0x00000004ff047e24 */ /* 0x000fc6000f8e00ff */
[----:B------:R-:W-:Y:S01]  /*e680*/  LOP3.LUT R2, R5, 0x70, R2, 0xf8, !PT ;  /* 0x0000007005027812 */ /* 0x000fe200078ef802 */
[----:B------:R-:W-:Y:S01]  /*e690*/  IMAD R3, R3, 0x2, R4 ;  /* 0x0000000203037824 */ /* 0x000fe200078e0204 */
[----:B------:R-:W-:Y:S01]  /*e6a0*/  STL [R1+0x4], R4 ;  /* 0x0000040401007387 */ /* 0x000fe20000100800 */
[----:B------:R-:W-:-:S03]  /*e6b0*/  IMAD.MOV.U32 R2, RZ, RZ, 0x1 ;  /* 0x00000001ff027424 */ /* 0x000fc600078e00ff */
[----:B------:R-:W-:Y:S04]  /*e6c0*/  STL [R1+0x24], R3 ;  /* 0x0000240301007387 */ /* 0x000fe80000100800 */
[----:B------:R-:W-:Y:S04]  /*e6d0*/  STL [R1+0x8], RZ ;  /* 0x000008ff01007387 */ /* 0x000fe80000100800 */
[----:B------:R0:W-:Y:S04]  /*e6e0*/  STL [R1+0x10], R2 ;  /* 0x0000100201007387 */ /* 0x0001e80000100800 */
[----:B------:R1:W-:Y:S01]  /*e6f0*/  STL [R1+0x50], RZ ;  /* 0x000050ff01007387 */ /* 0x0003e20000100800 */
[----:B0-----:R-:W-:-:S02]  /*e700*/  LOP3.LUT R2, R0, 0x40, RZ, 0xfc, !PT ;  /* 0x0000004000027812 */ /* 0x001fc400078efcff */
[----:B-1----:R-:W-:-:S07]  /*e710*/  LOP3.LUT R0, R0, 0x80, RZ, 0xfc, !PT ;  /* 0x0000008000007812 */ /* 0x002fce00078efcff */
.L_x_533:
[----:B0--3--:R-:W0:Y:S02]  /*e720*/  LDC.64 R2, c[0x0][0xc88] ;  /* 0x00032200ff027b82 */ /* 0x009e240000000a00 */
[----:B0-----:R-:W-:-:S05]  /*e730*/  IMAD.WIDE R2, R19, 0x4, R2 ;  /* 0x0000000413027825 */ /* 0x001fca00078e0202 */
[----:B------:R-:W2:Y:S01]  /*e740*/  LDG.E R11, desc[UR60][R2.64] ;  /* 0x0000003c020b7981 */ /* 0x000ea2000c1e1900 */
[----:B------:R-:W-:Y:S05]  /*e750*/  YIELD ;  /* 0x0000000000007946 */ /* 0x000fea0003800000 */
[----:B------:R-:W-:Y:S01]  /*e760*/  ULDC.64 UR4, c[0x0][0xa28] ;  /* 0x00028a0000047ab9 */ /* 0x000fe20000000a00 */
[----:B------:R-:W-:Y:S01]  /*e770*/  IMAD.MOV.U32 R0, RZ, RZ, RZ ;  /* 0x000000ffff007224 */ /* 0x000fe200078e00ff */
[----:B------:R-:W-:Y:S01]  /*e780*/  ISETP.NE.U32.AND P0, PT, RZ, UR4, PT ;  /* 0x00000004ff007c0c */ /* 0x000fe2000bf05070 */
[----:B------:R-:W-:Y:S01]  /*e790*/  IMAD.MOV.U32 R6, RZ, RZ, RZ ;  /* 0x000000ffff067224 */ /* 0x000fe200078e00ff */
[----:B------:R-:W-:Y:S01]  /*e7a0*/  ULDC.64 UR6, c[0x0][0xa18] ;  /* 0x0002860000067ab9 */ /* 0x000fe20000000a00 */
[----:B------:R-:W-:Y:S01]  /*e7b0*/  ULDC.64 UR8, c[0x0][0xa08] ;  /* 0x0002820000087ab9 */ /* 0x000fe20000000a00 */
[----:B------:R-:W-:-:S02]  /*e7c0*/  ISETP.NE.AND.EX P0, PT, RZ, UR5, PT, P0 ;  /* 0x00000005ff007c0c */ /* 0x000fc4000bf05300 */
[----:B--2---:R-:W-:Y:S01]  /*e7d0*/  SHF.R.S32.HI R4, RZ, 0x1f, R11 ;  /* 0x0000001fff047819 */ /* 0x004fe2000001140b */
[----:B------:R-:W-:-:S10]  /*e7e0*/  IMAD.SHL.U32 R10, R11, 0x4, RZ ;  /* 0x000000040b0a7824 */ /* 0x000fd400078e00ff */
[C---:B------:R-:W-:Y:S01]  /*e7f0*/  @P0 LEA R2, P1, R11.reuse, UR4, 0x2 ;  /* 0x000000040b020c11 */ /* 0x040fe2000f8210ff */
[----:B------:R-:W-:Y:S03]  /*e800*/  STL [R1+0x28], R11 ;  /* 0x0000280b01007387 */ /* 0x000fe60000100800 */
[C-C-:B------:R-:W-:Y:S01]  /*e810*/  @P0 LEA.HI.X R3, R11.reuse, UR5, R4.reuse, 0x2, P1 ;  /* 0x000000050b030c11 */ /* 0x140fe200088f1404 */
[----:B------:R-:W-:Y:S01]  /*e820*/  ULDC.64 UR4, c[0x0][0xa00] ;  /* 0x0002800000047ab9 */ /* 0x000fe20000000a00 */
[----:B------:R-:W-:Y:S01]  /*e830*/  SHF.L.U64.HI R9, R11, 0x2, R4 ;  /* 0x000000020b097819 */ /* 0x000fe20000010204 */
[----:B------:R0:W-:Y:S01]  /*e840*/  STL [R1+0x38], R4 ;  /* 0x0000380401007387 */ /* 0x0001e20000100800 */
[----:B------:R-:W-:-:S03]  /*e850*/  ISETP.NE.U32.AND P1, PT, RZ, UR4, PT ;  /* 0x00000004ff007c0c */ /* 0x000fc6000bf25070 */
[----:B-1---5:R1:W5:Y:S01]  /*e860*/  @P0 LDG.E R0, desc[UR60][R2.64] ;  /* 0x0000003c02000981 */ /* 0x022362000c1e1900 */
[----:B------:R-:W-:Y:S01]  /*e870*/  ISETP.NE.AND.EX P1, PT, RZ, UR5, PT, P1 ;  /* 0x00000005ff007c0c */ /* 0x000fe2000bf25310 */
[----:B----4-:R-:W-:Y:S01]  /*e880*/  IMAD.MOV.U32 R8, RZ, RZ, RZ ;  /* 0x000000ffff087224 */ /* 0x010fe200078e00ff */
[----:B------:R-:W-:Y:S01]  /*e890*/  ISETP.NE.U32.AND P2, PT, RZ, UR6, PT ;  /* 0x00000006ff007c0c */ /* 0x000fe2000bf45070 */
[----:B------:R-:W-:Y:S01]  /*e8a0*/  STL [R1], R10 ;  /* 0x0000000a01007387 */ /* 0x000fe20000100800 */
[----:B------:R-:W-:Y:S02]  /*e8b0*/  ISETP.NE.U32.AND P0, PT, RZ, UR8, PT ;  /* 0x00000008ff007c0c */ /* 0x000fe4000bf05070 */
[----:B------:R-:W-:Y:S01]  /*e8c0*/  ISETP.NE.AND.EX P2, PT, RZ, UR7, PT, P2 ;  /* 0x00000007ff007c0c */ /* 0x000fe2000bf45320 */
[----:B------:R-:W-:Y:S01]  /*e8d0*/  STL [R1+0x1c], R9 ;  /* 0x00001c0901007387 */ /* 0x000fe20000100800 */
[----:B------:R-:W-:Y:S02]  /*e8e0*/  ISETP.NE.AND.EX P0, PT, RZ, UR9, PT, P0 ;  /* 0x00000009ff007c0c */ /* 0x000fe4000bf05300 */
[----:B-1----:R-:W-:-:S02]  /*e8f0*/  IADD3 R2, P3, R10, UR4, RZ ;  /* 0x000000040a027c10 */ /* 0x002fc4000ff7e0ff */
[----:B0-----:R-:W-:Y:S02]  /*e900*/  IADD3 R4, P4, R10, UR8, RZ ;  /* 0x000000080a047c10 */ /* 0x001fe4000ff9e0ff */
[C---:B------:R-:W-:Y:S01]  /*e910*/  IADD3.X R3, R9.reuse, UR5, RZ, P3, !PT ;  /* 0x0000000509037c10 */ /* 0x040fe20009ffe4ff */
[----:B------:R-:W-:Y:S01]  /*e920*/  ULDC UR4, c[0x0][0x288] ;  /* 0x0000a20000047ab9 */ /* 0x000fe20000000800 */
[----:B------:R-:W-:-:S03]  /*e930*/  IADD3.X R5, R9, UR9, RZ, P4, !PT ;  /* 0x0000000909057c10 */ /* 0x000fc6000a7fe4ff */
[----:B------:R-:W2:Y:S01]  /*e940*/  @P1 LDG.E R6, desc[UR60][R2.64] ;  /* 0x0000003c02061981 */ /* 0x000ea2000c1e1900 */
[----:B------:R-:W-:Y:S01]  /*e950*/  MOV R12, UR4 ;  /* 0x00000004000c7c02 */ /* 0x000fe20008000f00 */
[----:B------:R-:W-:Y:S02]  /*e960*/  ULDC.64 UR4, c[0x0][0x418] ;  /* 0x0001060000047ab9 */ /* 0x000fe40000000a00 */
[----:B------:R-:W5:Y:S04]  /*e970*/  @P0 LDG.E R8, desc[UR60][R4.64] ;  /* 0x0000003c04080981 */ /* 0x000f68000c1e1900 */
[----:B--2---:R0:W-:Y:S02]  /*e980*/  STL [R1+0x34], R6 ;  /* 0x0000340601007387 */ /* 0x0041e40000100800 */
[----:B0-----:R-:W-:-:S04]  /*e990*/  @P2 IADD3 R6, P3, R10, UR6, RZ ;  /* 0x000000060a062c10 */ /* 0x001fc8000ff7e0ff */
[----:B------:R-:W-:-:S05]  /*e9a0*/  @P2 IADD3.X R7, R9, UR7, RZ, P3, !PT ;  /* 0x0000000709072c10 */ /* 0x000fca0009ffe4ff */
[----:B------:R0:W2:Y:S01]  /*e9b0*/  @P2 LDG.E R12, desc[UR60][R6.64] ;  /* 0x0000003c060c2981 */ /* 0x0000a2000c1e1900 */
[----:B------:R-:W-:-:S03]  /*e9c0*/  UISETP.NE.U32.AND UP0, UPT, UR4, URZ, UPT ;  /* 0x0000003f0400728c */ /* 0x000fc6000bf05070 */
[----:B------:R-:W-:Y:S01]  /*e9d0*/  ULDC UR4, c[0x0][0x424] ;  /* 0x0001090000047ab9 */ /* 0x000fe20000000800 */
[----:B------:R-:W-:-:S03]  /*e9e0*/  UISETP.NE.AND.EX UP0, UPT, UR5, URZ, UPT, UP0 ;  /* 0x0000003f0500728c */ /* 0x000fc6000bf05300 */
[----:B------:R-:W-:Y:S01]  /*e9f0*/  ULDC UR5, c[0x0][0x2f0] ;  /* 0x0000bc0000057ab9 */ /* 0x000fe20000000800 */
[----:B------:R-:W-:-:S04]  /*ea00*/  USEL UR4, UR4, 0x1, UP0 ;  /* 0x0000000104047887 */ /* 0x000fc80008000000 */
[----:B------:R-:W-:-:S06]  /*ea10*/  UIMAD UR4, UR4, UR5, URZ ;  /* 0x00000005040472a4 */ /* 0x000fcc000f8e023f */
[----:B0-----:R-:W-:Y:S01]  /*ea20*/  IMAD.U32 R6, RZ, RZ, UR4 ;  /* 0x00000004ff067e24 */ /* 0x001fe2000f8e00ff */
[----:B--2---:R0:W-:Y:S01]  /*ea30*/  STL [R1+0x3c], R12 ;  /* 0x00003c0c01007387 */ /* 0x0041e20000100800 */
[----:B------:R-:W-:Y:S05]  /*ea40*/  @P2 BRA `(.L_x_428) ;  /* 0x0000000000142947 */ /* 0x000fea0003800000 */
[----:B------:R-:W-:Y:S05]  /*ea50*/  @!P1 BRA `(.L_x_428) ;  /* 0x0000000000109947 */ /* 0x000fea0003800000 */
[----:B------:R-:W2:Y:S04]  /*ea60*/  LDG.E R7, desc[UR60][R2.64] ;  /* 0x0000003c02077981 */ /* 0x000ea8000c1e1900 */
[----:B------:R-:W2:Y:S02]  /*ea70*/  LDG.E R2, desc[UR60][R2.64+0x4] ;  /* 0x0000043c02027981 */ /* 0x000ea4000c1e1900 */
[----:B--2---:R-:W-:-:S05]  /*ea80*/  IMAD.IADD R2, R2, 0x1, -R7 ;  /* 0x0000000102027824 */ /* 0x004fca00078e0a07 */
[----:B------:R1:W-:Y:S02]  /*ea90*/  STL [R1+0x3c], R2 ;  /* 0x00003c0201007387 */ /* 0x0003e40000100800 */
.L_x_428:
[----:B-1----:R-:W-:Y:S01]  /*eaa0*/  IMAD.MOV.U32 R2, RZ, RZ, R11 ;  /* 0x000000ffff027224 */ /* 0x002fe200078e000b */
[----:B------:R-:W-:Y:S01]  /*eab0*/  ULDC.64 UR4, c[0x0][0xa20] ;  /* 0x0002880000047ab9 */ /* 0x000fe20000000a00 */
[----:B-----5:R-:W-:Y:S01]  /*eac0*/  IMAD.IADD R3, R8, 0x1, R0 ;  /* 0x0000000108037824 */ /* 0x020fe200078e0200 */
[----:B------:R-:W-:Y:S02]  /*ead0*/  ISETP.NE.U32.AND P1, PT, RZ, UR4, PT ;  /* 0x00000004ff007c0c */ /* 0x000fe4000bf25070 */
[----:B------:R1:W-:Y:S02]  /*eae0*/  STL [R1+0xc], R2 ;  /* 0x00000c0201007387 */ /* 0x0003e40000100800 */
[----:B------:R-:W-:Y:S02]  /*eaf0*/  ISETP.NE.AND.EX P1, PT, RZ, UR5, PT, P1 ;  /* 0x00000005ff007c0c */ /* 0x000fe4000bf25310 */
[----:B------:R1:W-:Y:S11]  /*eb00*/  STL [R1+0x18], R3 ;  /* 0x0000180301007387 */ /* 0x0003f60000100800 */
[----:B-1----:R-:W-:Y:S05]  /*eb10*/  @!P1 BRA `(.L_x_429) ;  /* 0x0000000000109947 */ /* 0x002fea0003800000 */
[----:B------:R-:W-:-:S04]  /*eb20*/  IADD3 R6, P0, R10, UR4, RZ ;  /* 0x000000040a067c10 */ /* 0x000fc8000ff1e0ff */
[----:B------:R-:W-:-:S05]  /*eb30*/  IADD3.X R7, R9, UR5, RZ, P0, !PT ;  /* 0x0000000509077c10 */ /* 0x000fca00087fe4ff */
[----:B------:R1:W5:Y:S01]  /*eb40*/  LDG.E R6, desc[UR60][R6.64] ;  /* 0x0000003c06067981 */ /* 0x000362000c1e1900 */
[----:B------:R-:W-:Y:S05]  /*eb50*/  BRA `(.L_x_430) ;  /* 0x0000000000107947 */ /* 0x000fea0003800000 */
.L_x_429:
[----:B------:R-:W-:Y:S05]  /*eb60*/  @!P0 BRA `(.L_x_430) ;  /* 0x00000000000c8947 */ /* 0x000fea0003800000 */
[----:B------:R-:W2:Y:S04]  /*eb70*/  LDG.E R6, desc[UR60][R4.64] ;  /* 0x0000003c04067981 */ /* 0x000ea8000c1e1900 */
[----:B------:R-:W2:Y:S02]  /*eb80*/  LDG.E R4, desc[UR60][R4.64+0x4] ;  /* 0x0000043c04047981 */ /* 0x000ea4000c1e1900 */
[----:B--2---:R-:W-:-:S07]  /*eb90*/  IMAD.IADD R6, R4, 0x1, -R6 ;  /* 0x0000000104067824 */ /* 0x004fce00078e0a06 */
.L_x_430:
[----:B-----5:R-:W-:Y:S01]  /*eba0*/  IMAD.IADD R0, R6, 0x1, -R0 ;  /* 0x0000000106007824 */ /* 0x020fe200078e0a00 */
[----:B------:R-:W-:Y:S01]  /*ebb0*/  BSSY B7, `(.L_x_431) ;  /* 0x0000476000077945 */ /* 0x000fe20003800000 */
[----:B------:R-:W-:Y:S02]  /*ebc0*/  IMAD.MOV.U32 R2, RZ, RZ, RZ ;  /* 0x000000ffff027224 */ /* 0x000fe400078e00ff */
[C---:B------:R-:W-:Y:S01]  /*ebd0*/  VIADD R3, R0.reuse, 0x6f ;  /* 0x0000006f00037836 */ /* 0x040fe20000000000 */
[----:B------:R2:W-:Y:S01]  /*ebe0*/  STL [R1+0x40], R0 ;  /* 0x0000400001007387 */ /* 0x0005e20000100800 */
[----:B------:R-:W-:Y:S02]  /*ebf0*/  ISETP.GT.AND P0, PT, R0, RZ, PT ;  /* 0x000000ff0000720c */ /* 0x000fe40003f04270 */
[----:B------:R-:W-:-:S05]  /*ec00*/  IMAD.HI R2, R3, -0x6db6db6d, R2 ;  /* 0x9249249303027827 */ /* 0x000fca00078e0202 */
[----:B--2---:R-:W-:-:S04]  /*ec10*/  SHF.R.U32.HI R0, RZ, 0x1f, R2 ;  /* 0x0000001fff007819 */ /* 0x004fc80000011602 */
[----:B------:R-:W-:-:S05]  /*ec20*/  LEA.HI.SX32 R0, R2, R0, 0x1a ;  /* 0x0000000002007211 */ /* 0x000fca00078fd2ff */
[----:B------:R2:W-:Y:S01]  /*ec30*/  STL [R1+0x30], R0 ;  /* 0x0000300001007387 */ /* 0x0005e20000100800 */
[----:B------:R-:W-:Y:S05]  /*ec40*/  @P0 BRA `(.L_x_432) ;  /* 0x0000000000440947 */ /* 0x000fea0003800000 */
[----:B------:R-:W3:Y:S02]  /*ec50*/  S2R R4, SR_TID.X ;  /* 0x0000000000047919 */ /* 0x000ee40000002100 */
[----:B---3--:R-:W-:-:S04]  /*ec60*/  LOP3.LUT R4, R4, 0x7f, RZ, 0xc0, !PT ;  /* 0x0000007f04047812 */ /* 0x008fc800078ec0ff */
[----:B------:R-:W-:-:S13]  /*ec70*/  ISETP.NE.AND P0, PT, R4, RZ, PT ;  /* 0x000000ff0400720c */ /* 0x000fda0003f05270 */
[----:B------:R-:W-:Y:S05]  /*ec80*/  @P0 BRA `(.L_x_433) ;  /* 0x0000004400a00947 */ /* 0x000fea0003800000 */
[----:B------:R-:W3:Y:S01]  /*ec90*/  S2R R3, SR_LANEID ;  /* 0x0000000000037919 */ /* 0x000ee20000000000 */
[----:B------:R-:W-:Y:S02]  /*eca0*/  VOTEU.ANY UR4, UPT, PT ;  /* 0x0000000000047886 */ /* 0x000fe400038e0100 */
[----:B--2---:R-:W3:Y:S08]  /*ecb0*/  FLO.U32 R0, UR4 ;  /* 0x0000000400007d00 */ /* 0x004ef000080e0000 */
[----:B------:R-:W2:Y:S01]  /*ecc0*/  POPC R5, UR4 ;  /* 0x0000000400057d09 */ /* 0x000ea20008000000 */
[----:B---3--:R-:W-:-:S02]  /*ecd0*/  ISETP.EQ.U32.AND P0, PT, R0, R3, PT ;  /* 0x000000030000720c */ /* 0x008fc40003f02070 */
[----:B------:R-:W2:Y:S11]  /*ece0*/  LDC.64 R2, c[0x0][0xc60] ;  /* 0x00031800ff027b82 */ /* 0x000eb60000000a00 */
[----:B--2---:R-:W2:Y:S01]  /*ecf0*/  @P0 ATOMG.E.ADD.STRONG.GPU PT, R3, desc[UR60][R2.64], R5 ;  /* 0x00000005020309a8 */ /* 0x004ea200081ee1fc */
[----:B------:R-:W3:Y:S02]  /*ed00*/  S2R R4, SR_LTMASK ;  /* 0x0000000000047919 */ /* 0x000ee40000003900 */
[----:B---3--:R-:W-:-:S04]  /*ed10*/  LOP3.LUT R4, R4, UR4, RZ, 0xc0, !PT ;  /* 0x0000000404047c12 */ /* 0x008fc8000f8ec0ff */
[----:B-1----:R-:W1:Y:S01]  /*ed20*/  POPC R7, R4 ;  /* 0x0000000400077309 */ /* 0x002e620000000000 */
[----:B--2---:R-:W1:Y:S02]  /*ed30*/  SHFL.IDX PT, R0, R3, R0, 0x1f ;  /* 0x00001f0003007589 */ /* 0x004e6400000e0000 */
[----:B-1----:R-:W-:Y:S01]  /*ed40*/  IADD3 R16, R0, UR38, R7 ;  /* 0x0000002600107c10 */ /* 0x002fe2000fffe007 */
[----:B------:R-:W-:Y:S06]  /*ed50*/  BRA `(.L_x_433) ;  /* 0x00000044006c7947 */ /* 0x000fec0003800000 */
.L_x_432:
[----:B--2---:R-:W2:Y:S01]  /*ed60*/  LDL R0, [R1+0x4] ;  /* 0x0000040001007983 */ /* 0x004ea20000100800 */
[----:B------:R-:W-:Y:S01]  /*ed70*/  BSSY B6, `(.L_x_434) ;  /* 0x0000014000067945 */ /* 0x000fe20003800000 */
[----:B--2---:R-:W-:-:S05]  /*ed80*/  VIADD R0, R0, 0x21400 ;  /* 0x0002140000007836 */ /* 0x004fca0000000000 */
[----:B------:R-:W-:-:S13]  /*ed90*/  LOP3.LUT P0, RZ, R0, 0x3ff, RZ, 0xc0, !PT ;  /* 0x000003ff00ff7812 */ /* 0x000fda000780c0ff */
[----:B------:R-:W-:Y:S05]  /*eda0*/  @!P0 BRA `(.L_x_435) ;  /* 0x0000000000408947 */ /* 0x000fea0003800000 */
[----:B------:R-:W-:Y:S01]  /*edb0*/  MOV R2, 0x0 ;  /* 0x0000000000027802 */ /* 0x000fe20000000f00 */
[----:B------:R-:W-:Y:S01]  /*edc0*/  ULDC.64 UR6, c[0x4][0xa8] ;  /* 0x01002a0000067ab9 */ /* 0x000fe20000000a00 */
[----:B------:R-:W-:Y:S01]  /*edd0*/  ULDC.64 UR8, c[0x4][0xb0] ;  /* 0x01002c0000087ab9 */ /* 0x000fe20000000a00 */
[----:B------:R-:W-:Y:S01]  /*ede0*/  ULDC.64 UR4, c[0x4][0x8] ;  /* 0x0100020000047ab9 */ /* 0x000fe20000000a00 */
[----:B------:R-:W-:Y:S01]  /*edf0*/  IMAD.U32 R4, RZ, RZ, UR6 ;  /* 0x00000006ff047e24 */ /* 0x000fe2000f8e00ff */
[----:B------:R-:W-:Y:S01]  /*ee00*/  MOV R5, UR7 ;  /* 0x0000000700057c02 */ /* 0x000fe20008000f00 */
[----:B------:R-:W2:Y:S01]  /*ee10*/  LDC.64 R2, c[0x4][R2] ;  /* 0x0100000002027b82 */ /* 0x000ea20000000a00 */
[----:B------:R-:W-:Y:S02]  /*ee20*/  IMAD.U32 R6, RZ, RZ, UR8 ;  /* 0x00000008ff067e24 */ /* 0x000fe4000f8e00ff */
[----:B-1----:R-:W-:Y:S02]  /*ee30*/  IMAD.U32 R7, RZ, RZ, UR9 ;  /* 0x00000009ff077e24 */ /* 0x002fe4000f8e00ff */
[----:B------:R-:W-:-:S02]  /*ee40*/  IMAD.U32 R10, RZ, RZ, UR4 ;  /* 0x00000004ff0a7e24 */ /* 0x000fc4000f8e00ff */
[----:B------:R-:W-:Y:S02]  /*ee50*/  IMAD.U32 R11, RZ, RZ, UR5 ;  /* 0x00000005ff0b7e24 */ /* 0x000fe4000f8e00ff */
[----:B------:R-:W-:Y:S02]  /*ee60*/  IMAD.MOV.U32 R8, RZ, RZ, 0x70 ;  /* 0x00000070ff087424 */ /* 0x000fe400078e00ff */
[----:B0-----:R-:W-:Y:S02]  /*ee70*/  IMAD.MOV.U32 R12, RZ, RZ, 0x1 ;  /* 0x00000001ff0c7424 */ /* 0x001fe400078e00ff */
[----:B------:R-:W-:-:S07]  /*ee80*/  IMAD.MOV.U32 R13, RZ, RZ, RZ ;  /* 0x000000ffff0d7224 */ /* 0x000fce00078e00ff */
[----:B------:R-:W-:-:S07]  /*ee90*/  LEPC R20, `(.L_x_435) ;  /* 0x000000001014794e */ /* 0x000fce0000000000 */
[----:B--2---:R-:W-:Y:S05]  /*eea0*/  CALL.ABS.NOINC R2 ;  /* 0x0000000002007343 */ /* 0x004fea0003c00000 */
.L_x_435:
[----:B------:R-:W-:Y:S05]  /*eeb0*/  BSYNC B6 ;  /* 0x0000000000067941 */ /* 0x000fea0003800000 */
.L_x_434:
[----:B------:R-:W2:Y:S01]  /*eec0*/  LDL R2, [R1+0x4] ;  /* 0x0000040001027983 */ /* 0x000ea20000100800 */
        /* <DEDUP_REMOVED lines=8> */
[----:B------:R2:W3:Y:S01]  /*ef50*/  LDC.64 R2, c[0x4][R0] ;  /* 0x0100000000027b82 */ /* 0x0004e20000000a00 */
[----:B------:R-:W-:Y:S01]  /*ef60*/  IMAD.U32 R4, RZ, RZ, UR6 ;  /* 0x00000006ff047e24 */ /* 0x000fe2000f8e00ff */
[----:B------:R-:W-:Y:S01]  /*ef70*/  MOV R6, UR8 ;  /* 0x0000000800067c02 */ /* 0x000fe20008000f00 */
[----:B------:R-:W-:Y:S02]  /*ef80*/  IMAD.U32 R5, RZ, RZ, UR7 ;  /* 0x00000007ff057e24 */ /* 0x000fe4000f8e00ff */
[----:B-1----:R-:W-:Y:S02]  /*ef90*/  IMAD.U32 R7, RZ, RZ, UR9 ;  /* 0x00000009ff077e24 */ /* 0x002fe4000f8e00ff */
[----:B------:R-:W-:-:S02]  /*efa0*/  IMAD.U32 R10, RZ, RZ, UR4 ;  /* 0x00000004ff0a7e24 */ /* 0x000fc4000f8e00ff */
[----:B------:R-:W-:Y:S02]  /*efb0*/  IMAD.U32 R11, RZ, RZ, UR5 ;  /* 0x00000005ff0b7e24 */ /* 0x000fe4000f8e00ff */
[----:B------:R-:W-:Y:S02]  /*efc0*/  IMAD.MOV.U32 R8, RZ, RZ, 0x70 ;  /* 0x00000070ff087424 */ /* 0x000fe400078e00ff */
[----:B0-----:R-:W-:Y:S02]  /*efd0*/  IMAD.MOV.U32 R12, RZ, RZ, 0x1 ;  /* 0x00000001ff0c7424 */ /* 0x001fe400078e00ff */
[----:B--2---:R-:W-:-:S07]  /*efe0*/  IMAD.MOV.U32 R13, RZ, RZ, RZ ;  /* 0x000000ffff0d7224 */ /* 0x004fce00078e00ff */
[----:B------:R-:W-:-:S07]  /*eff0*/  LEPC R20, `(.L_x_438) ;  /* 0x000000001014794e */ /* 0x000fce0000000000 */
[----:B---3--:R-:W-:Y:S05]  /*f000*/  CALL.ABS.NOINC R2 ;  /* 0x0000000002007343 */ /* 0x008fea0003c00000 */
.L_x_438:
[----:B------:R-:W-:Y:S01]  /*f010*/  MOV R2, 0x0 ;  /* 0x0000000000027802 */ /* 0x000fe20000000f00 */
[----:B------:R-:W-:Y:S01]  /*f020*/  ULDC.64 UR6, c[0x4][0xa8] ;  /* 0x01002a0000067ab9 */ /* 0x000fe20000000a00 */
[----:B------:R-:W-:Y:S01]  /*f030*/  ULDC.64 UR8, c[0x4][0xb0] ;  /* 0x01002c0000087ab9 */ /* 0x000fe20000000a00 */
[----:B------:R-:W-:Y:S01]  /*f040*/  ULDC.64 UR4, c[0x4][0x18] ;  /* 0x0100060000047ab9 */ /* 0x000fe20000000a00 */
[----:B------:R-:W-:Y:S01]  /*f050*/  IMAD.U32 R4, RZ, RZ, UR6 ;  /* 0x00000006ff047e24 */ /* 0x000fe2000f8e00ff */
        /* <DEDUP_REMOVED lines=10> */
[----:B0-----:R-:W-:Y:S05]  /*f100*/  CALL.ABS.NOINC R2 ;  /* 0x0000000002007343 */ /* 0x001fea0003c00000 */
.L_x_437:
[----:B------:R-:W-:Y:S05]  /*f110*/  BSYNC B6 ;  /* 0x0000000000067941 */ /* 0x000fea0003800000 */
.L_x_436:
[----:B------:R-:W2:Y:S01]  /*f120*/  LDL.LU R2, [R1] ;  /* 0x0000000001027983 */ /* 0x000ea20000300800 */
[----:B------:R-:W-:-:S03]  /*f130*/  ULDC.64 UR4, c[0x0][0x9f8] ;  /* 0x00027e0000047ab9 */ /* 0x000fc60000000a00 */
[----:B------:R-:W3:Y:S04]  /*f140*/  LDL.LU R4, [R1+0x1c] ;  /* 0x00001c0001047983 */ /* 0x000ee80000300800 */
[----:B-1----:R-:W4:Y:S01]  /*f150*/  LDL R7, [R1+0xc] ;  /* 0x00000c0001077983 */ /* 0x002f220000100800 */
[----:B------:R-:W-:-:S03]  /*f160*/  ISETP.NE.U32.AND P0, PT, RZ, UR4, PT ;  /* 0x00000004ff007c0c */ /* 0x000fc6000bf05070 */
[----:B------:R-:W5:Y:S01]  /*f170*/  LDL R0, [R1+0x30] ;  /* 0x0000300001007983 */ /* 0x000f620000100800 */
[----:B------:R-:W-:-:S13]  /*f180*/  ISETP.NE.AND.EX P0, PT, RZ, UR5, PT, P0 ;  /* 0x00000005ff007c0c */ /* 0x000fda000bf05300 */
[----:B--2---:R-:W-:-:S04]  /*f190*/  @P0 IADD3 R2, P1, R2, UR4, RZ ;  /* 0x0000000402020c10 */ /* 0x004fc8000ff3e0ff */
[----:B---3--:R-:W-:Y:S01]  /*f1a0*/  @P0 IADD3.X R3, R4, UR5, RZ, P1, !PT ;  /* 0x0000000504030c10 */ /* 0x008fe20008ffe4ff */
[----:B------:R-:W-:-:S04]  /*f1b0*/  ULDC.64 UR4, c[0x0][0xa08] ;  /* 0x0002820000047ab9 */ /* 0x000fc80000000a00 */
[----:B----4-:R1:W2:Y:S01]  /*f1c0*/  @P0 LDG.E R7, desc[UR60][R2.64] ;  /* 0x0000003c02070981 */ /* 0x0102a2000c1e1900 */
[----:B-----5:R-:W-:Y:S01]  /*f1d0*/  VIADD R9, R0, 0xffffffff ;  /* 0xffffffff00097836 */ /* 0x020fe20000000000 */
[----:B-1----:R-:W1:Y:S01]  /*f1e0*/  LDC.64 R2, c[0x0][0x418] ;  /* 0x00010600ff027b82 */ /* 0x002e620000000a00 */
[----:B--2---:R-:W-:Y:S01]  /*f1f0*/  SHF.R.S32.HI R8, RZ, 0x1f, R7 ;  /* 0x0000001fff087819 */ /* 0x004fe20000011407 */
[----:B------:R2:W-:Y:S04]  /*f200*/  @P0 STL [R1+0xc], R7 ;  /* 0x00000c0701000387 */ /* 0x0005e80000100800 */
[----:B------:R2:W-:Y:S04]  /*f210*/  STL [R1+0x2c], R9 ;  /* 0x00002c0901007387 */ /* 0x0005e80000100800 */
[----:B------:R2:W-:Y:S01]  /*f220*/  STL [R1+0x1c], R8 ;  /* 0x00001c0801007387 */ /* 0x0005e20000100800 */
[----:B-1----:R-:W-:Y:S01]  /*f230*/  LOP3.LUT P0, RZ, R2, UR4, RZ, 0xfc, !PT ;  /* 0x0000000402ff7c12 */ /* 0x002fe2000f80fcff */
[----:B------:R-:W-:-:S03]  /*f240*/  UMOV UR4, 0xffffffff ;  /* 0xffffffff00047882 */ /* 0x000fc60000000000 */
[----:B------:R-:W-:-:S04]  /*f250*/  LOP3.LUT P0, RZ, R3, UR5, RZ, 0xfc, P0 ;  /* 0x0000000503ff7c12 */ /* 0x000fc8000800fcff */
[----:B------:R-:W-:Y:S01]  /*f260*/  SEL R0, R7, RZ, !P0 ;  /* 0x000000ff07007207 */ /* 0x000fe20004000000 */
[----:B--2---:R-:W-:Y:S08]  /*f270*/  BRA.DIV UR4, `(.L_x_439) ;  /* 0x00000052040c7947 */ /* 0x004ff0000b800000 */
[----:B------:R-:W1:Y:S02]  /*f280*/  S2R R4, SR_TID.X ;  /* 0x0000000000047919 */ /* 0x000e640000002100 */
[----:B-1----:R-:W-:-:S04]  /*f290*/  SHF.R.U32.HI R4, RZ, 0x5, R4 ;  /* 0x00000005ff047819 */ /* 0x002fc80000011604 */
[----:B------:R-:W-:-:S05]  /*f2a0*/  LOP3.LUT R4, R4, 0x3, RZ, 0xc0, !PT ;  /* 0x0000000304047812 */ /* 0x000fca00078ec0ff */
[----:B------:R1:W2:Y:S02]  /*f2b0*/  SHFL.IDX PT, R14, R4, RZ, 0x1f ;  /* 0x00001fff040e7589 */ /* 0x0002a400000e0000 */
.L_x_549:
[----:B------:R-:W-:Y:S01]  /*f2c0*/  PLOP3.LUT P1, PT, PT, PT, PT, 0x8, 0x0 ;  /* 0x000000000000781c */ /* 0x000fe20003f2e170 */
[----:B------:R3:W-:Y:S01]  /*f2d0*/  STL [R1], R0 ;  /* 0x0000000001007387 */ /* 0x0007e20000100800 */
[----:B--2---:R-:W-:Y:S02]  /*f2e0*/  ISETP.NE.AND P0, PT, R14, RZ, PT ;  /* 0x000000ff0e00720c */ /* 0x004fe40003f05270 */
[----:B---3--:R-:W-:-:S05]  /*f2f0*/  P2R R0, PR, RZ, 0x2 ;  /* 0x00000002ff007803 */ /* 0x008fca0000000000 */
[----:B------:R2:W-:Y:S06]  /*f300*/  STL [R1+0x20], R0 ;  /* 0x0000200001007387 */ /* 0x0005ec0000100800 */
[----:B------:R-:W-:Y:S05]  /*f310*/  @P0 BRA `(.L_x_440) ;  /* 0x0000000400480947 */ /* 0x000fea0003800000 */
[----:B------:R-:W-:-:S03]  /*f320*/  UMOV UR4, 0xffffffff ;  /* 0xffffffff00047882 */ /* 0x000fc60000000000 */
[----:B------:R-:W-:Y:S05]  /*f330*/  BRA.DIV UR4, `(.L_x_441) ;  /* 0x0000005204107947 */ /* 0x000fea000b800000 */
[----:B------:R-:W-:-:S13]  /*f340*/  ELECT P6, URZ, PT ;  /* 0x00000000003f782f */ /* 0x000fda00038c0000 */
.L_x_552:
[----:B------:R-:W-:Y:S05]  /*f350*/  @!P6 BRA `(.L_x_440) ;  /* 0x000000040038e947 */ /* 0x000fea0003800000 */
[----:B------:R3:W-:Y:S01]  /*f360*/  STL [R1+0x14], R9 ;  /* 0x0000140901007387 */ /* 0x0007e20000100800 */
[----:B------:R-:W-:-:S04]  /*f370*/  ISETP.NE.U32.AND P0, PT, R2, RZ, PT ;  /* 0x000000ff0200720c */ /* 0x000fc80003f05070 */
[----:B------:R-:W-:-:S13]  /*f380*/  ISETP.NE.AND.EX P0, PT, R3, RZ, PT, P0 ;  /* 0x000000ff0300720c */ /* 0x000fda0003f05300 */
[----:B---3--:R-:W-:Y:S05]  /*f390*/  @!P0 BRA `(.L_x_442) ;  /* 0x0000000000508947 */ /* 0x008fea0003800000 */
[----:B------:R-:W3:Y:S01]  /*f3a0*/  LDC R6, c[0x0][0x43c] ;  /* 0x00010f00ff067b82 */ /* 0x000ee20000000800 */
[----:B--2---:R-:W-:Y:S01]  /*f3b0*/  IMAD.MOV.U32 R0, RZ, RZ, R9 ;  /* 0x000000ffff007224 */ /* 0x004fe200078e0009 */
[----:B------:R-:W-:Y:S01]  /*f3c0*/  ULDC.64 UR4, c[0x0][0x428] ;  /* 0x00010a0000047ab9 */ /* 0x000fe20000000a00 */
[----:B---3--:R-:W-:-:S13]  /*f3d0*/  ISETP.NE.AND P0, PT, R6, 0x1, PT ;  /* 0x000000010600780c */ /* 0x008fda0003f05270 */
[----:B-1----:R-:W1:Y:S02]  /*f3e0*/  @P0 LDC.64 R4, c[0x0][0x440] ;  /* 0x00011000ff040b82 */ /* 0x002e640000000a00 */
[----:B-1----:R-:W-:-:S05]  /*f3f0*/  @P0 IMAD.HI.U32 R4, R9, R4, RZ ;  /* 0x0000000409040227 */ /* 0x002fca00078e00ff */
[----:B------:R-:W-:-:S04]  /*f400*/  @P0 SHF.R.U32.HI R0, RZ, R5, R4 ;  /* 0x00000005ff000219 */ /* 0x000fc80000011604 */
[--C-:B------:R-:W-:Y:S01]  /*f410*/  SHF.R.S32.HI R5, RZ, 0x1f, R0.reuse ;  /* 0x0000001fff057819 */ /* 0x100fe20000011400 */
[----:B------:R-:W-:-:S04]  /*f420*/  IMAD.MOV R4, RZ, RZ, -R0 ;  /* 0x000000ffff047224 */ /* 0x000fc800078e0a00 */
[----:B------:R-:W-:Y:S02]  /*f430*/  IMAD R6, R6, R4, R9 ;  /* 0x0000000406067224 */ /* 0x000fe400078e0209 */
[----:B------:R-:W-:-:S03]  /*f440*/  IMAD.MOV.U32 R4, RZ, RZ, R0 ;  /* 0x000000ffff047224 */ /* 0x000fc600078e0000 */
[----:B------:R1:W-:Y:S01]  /*f450*/  STL [R1+0x14], R6 ;  /* 0x0000140601007387 */ /* 0x0003e20000100800 */
[----:B------:R-:W-:-:S03]  /*f460*/  IMAD.WIDE.U32 R4, R7, UR4, R4 ;  /* 0x0000000407047c25 */ /* 0x000fc6000f8e0004 */
[----:B------:R-:W-:Y:S01]  /*f470*/  LEA R2, P0, R4, R2, 0x2 ;  /* 0x0000000204027211 */ /* 0x000fe200078010ff */
[----:B-1----:R-:W-:-:S04]  /*f480*/  IMAD R6, R8, UR4, RZ ;  /* 0x0000000408067c24 */ /* 0x002fc8000f8e02ff */
[----:B------:R-:W-:-:S04]  /*f490*/  IMAD R0, R7, UR5, R6 ;  /* 0x0000000507007c24 */ /* 0x000fc8000f8e0206 */
[----:B------:R-:W-:-:S05]  /*f4a0*/  IMAD.IADD R0, R5, 0x1, R0 ;  /* 0x0000000105007824 */ /* 0x000fca00078e0200 */
[----:B------:R-:W-:-:S05]  /*f4b0*/  LEA.HI.X R3, R4, R3, R0, 0x2, P0 ;  /* 0x0000000304037211 */ /* 0x000fca00000f1400 */
[----:B------:R-:W2:Y:S04]  /*f4c0*/  LDG.E R0, desc[UR60][R2.64] ;  /* 0x0000003c02007981 */ /* 0x000ea8000c1e1900 */
[----:B--2---:R3:W-:Y:S02]  /*f4d0*/  STL [R1], R0 ;  /* 0x0000000001007387 */ /* 0x0047e40000100800 */
.L_x_442:
[----:B------:R-:W4:Y:S04]  /*f4e0*/  LDL R7, [R1+0x4] ;  /* 0x0000040001077983 */ /* 0x000f280000100800 */
[----:B--23--:R-:W4:Y:S04]  /*f4f0*/  LDL R0, [R1+0x8] ;  /* 0x0000080001007983 */ /* 0x00cf280000100800 */
[----:B------:R-:W2:Y:S01]  /*f500*/  LDL R2, [R1+0x10] ;  /* 0x0000100001027983 */ /* 0x000ea20000100800 */
[----:B----4-:R-:W-:Y:S01]  /*f510*/  IMAD R0, R0, 0x8, R7 ;  /* 0x0000000800007824 */ /* 0x010fe200078e0207 */
[----:B--2---:R-:W-:-:S04]  /*f520*/  SHF.L.U32 R2, R2, 0x1f, RZ ;  /* 0x0000001f02027819 */ /* 0x004fc800000006ff */
[----:B------:R-:W2:Y:S02]  /*f530*/  SYNCS.PHASECHK.TRANS64.TRYWAIT P0, [R0+URZ+0x36840], R2 ;  /* 0x03684002000075a7 */ /* 0x000ea4000800017f */
[----:B--2---:R-:W-:Y:S05]  /*f540*/  @!P0 BRA `(.L_x_443) ;  /* 0x0000004c00ac8947 */ /* 0x004fea0003800000 */
.L_x_553:
[----:B------:R-:W3:Y:S02]  /*f550*/  S2R R3, SR_TID.X ;  /* 0x0000000000037919 */ /* 0x000ee40000002100 */
[----:B---3--:R-:W-:-:S04]  /*f560*/  LOP3.LUT R3, R3, 0x7f, RZ, 0xc0, !PT ;  /* 0x0000007f03037812 */ /* 0x008fc800078ec0ff */
[----:B------:R-:W-:-:S13]  /*f570*/  ISETP.NE.AND P0, PT, R3, RZ, PT ;  /* 0x000000ff0300720c */ /* 0x000fda0003f05270 */
[----:B------:R-:W-:Y:S05]  /*f580*/  @P0 BRA `(.L_x_444) ;  /* 0x00000000001c0947 */ /* 0x000fea0003800000 */
[----:B------:R-:W3:Y:S01]  /*f590*/  S2R R3, SR_TID.X ;  /* 0x0000000000037919 */ /* 0x000ee20000002100 */
[----:B--2---:R-:W-:-:S04]  /*f5a0*/  MOV R2, 0xa800 ;  /* 0x0000a80000027802 */ /* 0x004fc80000000f00 */
[----:B------:R4:W-:Y:S01]  /*f5b0*/  SYNCS.ARRIVE.TRANS64 RZ, [R0+URZ+0x36830], R2 ;  /* 0x0368300200ff79a7 */ /* 0x0009e2000800003f */
[----:B---3--:R-:W-:-:S04]  /*f5c0*/  LOP3.LUT R3, R3, 0x1f, RZ, 0xc0, !PT ;  /* 0x0000001f03037812 */ /* 0x008fc800078ec0ff */
[----:B------:R-:W-:-:S13]  /*f5d0*/  ISETP.NE.AND P0, PT, R3, RZ, PT ;  /* 0x000000ff0300720c */ /* 0x000fda0003f05270 */
[----:B----4-:R-:W-:Y:S05]  /*f5e0*/  @!P0 BRA `(.L_x_444) ;  /* 0x0000000000048947 */ /* 0x010fea0003800000 */
[----:B------:R-:W-:Y:S01]  /*f5f0*/  BPT.TRAP 0x1 ;  /* 0x000000040000795c */ /* 0x000fe20000300000 */
.L_x_444:
[----:B------:R-:W3:Y:S04]  /*f600*/  LDL R6, [R1+0x4] ;  /* 0x0000040001067983 */ /* 0x000ee80000100800 */
[----:B------:R-:W3:Y:S04]  /*f610*/  LDL R5, [R1+0x8] ;  /* 0x0000080001057983 */ /* 0x000ee80000100800 */
[----:B-1----:R-:W4:Y:S04]  /*f620*/  LDL R4, [R1+0x14] ;  /* 0x0000140001047983 */ /* 0x002f280000100800 */
[----:B------:R-:W5:Y:S04]  /*f630*/  LDL R3, [R1+0x18] ;  /* 0x0000180001037983 */ /* 0x000f680000100800 */
[----:B--2---:R-:W2:Y:S01]  /*f640*/  LDL R2, [R1] ;  /* 0x0000000001027983 */ /* 0x004ea20000100800 */
[----:B------:R-:W-:Y:S01]  /*f650*/  R2UR UR9, R0 ;  /* 0x00000000000972ca */ /* 0x000fe200000e0000 */
[----:B------:R-:W-:Y:S01]  /*f660*/  UIADD3 UR4, UP0, UR36, 0x370, URZ ;  /* 0x0000037024047890 */ /* 0x000fe2000ff1e03f */
[----:B------:R-:W-:Y:S01]  /*f670*/  R2UR UR12, R18 ;  /* 0x00000000120c72ca */ /* 0x000fe200000e0000 */
[----:B------:R-:W-:Y:S01]  /*f680*/  UMOV UR10, URZ ;  /* 0x0000003f000a7c82 */ /* 0x000fe20008000000 */
[----:B------:R-:W-:Y:S01]  /*f690*/  PLOP3.LUT P0, PT, PT, PT, PT, 0x80, 0x0 ;  /* 0x000000000000781c */ /* 0x000fe20003f0f070 */
[----:B------:R-:W-:Y:S01]  /*f6a0*/  UMOV UR6, 0x0 ;  /* 0x0000000000067882 */ /* 0x000fe20000000000 */
[----:B------:R-:W-:Y:S01]  /*f6b0*/  UMOV UR7, 0x14f00000 ;  /* 0x14f0000000077882 */ /* 0x000fe20000000000 */
[----:B------:R-:W-:-:S06]  /*f6c0*/  UMOV UR16, 0x40 ;  /* 0x0000004000107882 */ /* 0x000fcc0000000000 */
[----:B------:R-:W-:Y:S01]  /*f6d0*/  UIADD3 UR9, UR9, 0x36830, URZ ;  /* 0x0003683009097890 */ /* 0x000fe2000fffe03f */
[----:B---3--:R-:W-:Y:S01]  /*f6e0*/  IMAD R0, R5, 0xa800, R6 ;  /* 0x0000a80005007824 */ /* 0x008fe200078e0206 */
[----:B----4-:R-:W-:-:S04]  /*f6f0*/  R2UR UR11, R4 ;  /* 0x00000000040b72ca */ /* 0x010fc800000e0000 */
[----:B------:R-:W-:Y:S02]  /*f700*/  R2UR UR8, R0 ;  /* 0x00000000000872ca */ /* 0x000fe400000e0000 */
[----:B-----5:R-:W-:Y:S02]  /*f710*/  R2UR UR5, R3 ;  /* 0x00000000030572ca */ /* 0x020fe400000e0000 */
[----:B------:R-:W-:Y:S02]  /*f720*/  P2R R0, PR, RZ, 0x1 ;  /* 0x00000001ff007803 */ /* 0x000fe40000000000 */
[----:B--2---:R-:W-:-:S03]  /*f730*/  R2UR UR13, R2 ;  /* 0x00000000020d72ca */ /* 0x004fc600000e0000 */
[----:B------:R3:W-:Y:S04]  /*f740*/  STL [R1+0x20], R0 ;  /* 0x0000200001007387 */ /* 0x0007e80000100800 */
[----:B------:R-:W-:Y:S02]  /*f750*/  UIADD3 UR14, UR8, 0x21400, URZ ;  /* 0x00021400080e7890 */ /* 0x000fe4000fffe03f */
[----:B------:R-:W-:Y:S02]  /*f760*/  UIMAD UR11, UR11, 0x70, UR5 ;  /* 0x000000700b0b78a4 */ /* 0x000fe4000f8e0205 */
[----:B------:R-:W-:Y:S02]  /*f770*/  UIADD3.X UR5, URZ, UR37, URZ, UP0, !UPT ;  /* 0x000000253f057290 */ /* 0x000fe400087fe43f */
[----:B------:R-:W-:-:S02]  /*f780*/  UIADD3 UR15, UR8, 0x24c00, URZ ;  /* 0x00024c00080f7890 */ /* 0x000fc4000fffe03f */
[----:B------:R-:W-:-:S03]  /*f790*/  UIADD3 UR17, UR8, 0x28400, URZ ;  /* 0x0002840008117890 */ /* 0x000fc6000fffe03f */
[----:B------:R-:W-:Y:S01]  /*f7a0*/  UMOV UR8, UR14 ;  /* 0x0000000e00087c82 */ /* 0x000fe20008000000 */
[----:B------:R-:W-:Y:S01]  /*f7b0*/  UMOV UR14, 0x80 ;  /* 0x00000080000e7882 */ /* 0x000fe20000000000 */
[----:B------:R1:W-:Y:S02]  /*f7c0*/  UTMALDG.4D [UR8], [UR4], desc[UR6] ;  /* 0x00000608040075b4 */ /* 0x0003e40008019000 */
[----:B-1----:R-:W-:Y:S01]  /*f7d0*/  UMOV UR8, UR15 ;  /* 0x0000000f00087c82 */ /* 0x002fe20008000000 */
[----:B------:R-:W-:Y:S02]  /*f7e0*/  UMOV UR10, UR16 ;  /* 0x00000010000a7c82 */ /* 0x000fe40008000000 */
[----:B------:R1:W-:Y:S02]  /*f7f0*/  UTMALDG.4D [UR8], [UR4], desc[UR6] ;  /* 0x00000608040075b4 */ /* 0x0003e40008019000 */
[----:B-1----:R-:W-:Y:S01]  /*f800*/  UMOV UR8, UR17 ;  /* 0x0000001100087c82 */ /* 0x002fe20008000000 */
[----:B------:R-:W-:-:S02]  /*f810*/  UMOV UR10, UR14 ;  /* 0x0000000e000a7c82 */ /* 0x000fc40008000000 */
[----:B------:R3:W-:Y:S02]  /*f820*/  UTMALDG.4D [UR8], [UR4], desc[UR6] ;  /* 0x00000608040075b4 */ /* 0x0007e40008019000 */
[----:B---3--:R-:W-:Y:S01]  /*f830*/  NOP ;  /* 0x0000000000007918 */ /* 0x008fe20000000000 */
.L_x_440:
[----:B------:R-:W3:Y:S04]  /*f840*/  LDL R2, [R1+0x4] ;  /* 0x0000040001027983 */ /* 0x000ee80000100800 */
[----:B------:R-:W2:Y:S04]  /*f850*/  LDL.LU R3, [R1+0x34] ;  /* 0x0000340001037983 */ /* 0x000ea80000300800 */
[----:B------:R-:W4:Y:S04]  /*f860*/  LDL.LU R5, [R1+0x28] ;  /* 0x0000280001057983 */ /* 0x000f280000300800 */
[----:B-1----:R-:W5:Y:S01]  /*f870*/  LDL.LU R4, [R1+0x38] ;  /* 0x0000380001047983 */ /* 0x002f620000300800 */
[----:B------:R-:W-:Y:S05]  /*f880*/  WARPSYNC.ALL ;  /* 0x0000000000007948 */ /* 0x000fea0003800000 */
[----:B------:R-:W-:Y:S01]  /*f890*/  ULDC.64 UR4, c[0x0][0x298] ;  /* 0x0000a60000047ab9 */ /* 0x000fe20000000a00 */
[----:B------:R-:W-:Y:S01]  /*f8a0*/  ULDC.64 UR6, c[0x0][0xa00] ;  /* 0x0002800000067ab9 */ /* 0x000fe20000000a00 */
[----:B------:R-:W-:Y:S01]  /*f8b0*/  BSSY B6, `(.L_x_445) ;  /* 0x0000024000067945 */ /* 0x000fe20003800000 */
[----:B------:R-:W-:Y:S01]  /*f8c0*/  BAR.SYNC.DEFER_BLOCKING 0x8, 0x180 ;  /* 0x0206000000007b1d */ /* 0x000fe20000010000 */
[----:B------:R-:W-:-:S04]  /*f8d0*/  ISETP.NE.U32.AND P0, PT, RZ, UR6, PT ;  /* 0x00000006ff007c0c */ /* 0x000fc8000bf05070 */
[----:B------:R-:W-:Y:S01]  /*f8e0*/  ISETP.NE.AND.EX P0, PT, RZ, UR7, PT, P0 ;  /* 0x00000007ff007c0c */ /* 0x000fe2000bf05300 */
[----:B---3--:R-:W-:Y:S01]  /*f8f0*/  VIADD R2, R2, 0x15400 ;  /* 0x0001540002027836 */ /* 0x008fe20000000000 */
[----:B--2---:R-:W-:-:S04]  /*f900*/  SHF.R.S32.HI R0, RZ, 0x1f, R3 ;  /* 0x0000001fff007819 */ /* 0x004fc80000011403 */
[----:B------:R-:W-:Y:S02]  /*f910*/  LOP3.LUT P1, RZ, R2, 0x3ff, RZ, 0xc0, !PT ;  /* 0x000003ff02ff7812 */ /* 0x000fe4000782c0ff */
[----:B----4-:R-:W-:Y:S01]  /*f920*/  SEL R5, R5, RZ, !P0 ;  /* 0x000000ff05057207 */ /* 0x010fe20004000000 */
[----:B------:R-:W-:Y:S01]  /*f930*/  IMAD R0, R0, UR4, RZ ;  /* 0x0000000400007c24 */ /* 0x000fe2000f8e02ff */
[----:B-----5:R-:W-:-:S03]  /*f940*/  SEL R4, R4, RZ, !P0 ;  /* 0x000000ff04047207 */ /* 0x020fc60004000000 */
[C---:B------:R-:W-:Y:S02]  /*f950*/  IMAD R0, R3.reuse, UR5, R0 ;  /* 0x0000000503007c24 */ /* 0x040fe4000f8e0200 */
[----:B------:R-:W-:-:S05]  /*f960*/  IMAD.WIDE.U32 R2, R3, UR4, RZ ;  /* 0x0000000403027c25 */ /* 0x000fca000f8e00ff */
[----:B------:R1:W-:Y:S04]  /*f970*/  STL.64 [R1+0x48], R2 ;  /* 0x0000480201007387 */ /* 0x0003e80000100a00 */
[----:B------:R2:W-:Y:S04]  /*f980*/  STL [R1+0x28], R5 ;  /* 0x0000280501007387 */ /* 0x0005e80000100800 */
[----:B------:R2:W-:Y:S01]  /*f990*/  STL [R1+0x54], R4 ;  /* 0x0000540401007387 */ /* 0x0005e20000100800 */
[----:B-1----:R-:W-:Y:S01]  /*f9a0*/  IMAD.IADD R2, R3, 0x1, R0 ;  /* 0x0000000103027824 */ /* 0x002fe200078e0200 */
[----:B------:R-:W-:-:S05]  /*f9b0*/  SHF.R.S32.HI R0, RZ, 0x1f, R18 ;  /* 0x0000001fff007819 */ /* 0x000fca0000011412 */
[----:B------:R2:W-:Y:S04]  /*f9c0*/  STL [R1+0x38], R0 ;  /* 0x0000380001007387 */ /* 0x0005e80000100800 */
[----:B------:R2:W-:Y:S01]  /*f9d0*/  STL [R1+0x34], R2 ;  /* 0x0000340201007387 */ /* 0x0005e20000100800 */
[----:B------:R-:W-:Y:S05]  /*f9e0*/  @!P1 BRA `(.L_x_446) ;  /* 0x0000000000409947 */ /* 0x000fea0003800000 */
[----:B--2---:R-:W-:Y:S01]  /*f9f0*/  MOV R2, 0x0 ;  /* 0x0000000000027802 */ /* 0x004fe20000000f00 */
[----:B------:R-:W-:Y:S01]  /*fa00*/  ULDC.64 UR6, c[0x4][0xa8] ;  /* 0x01002a0000067ab9 */ /* 0x000fe20000000a00 */
[----:B------:R-:W-:Y:S01]  /*fa10*/  ULDC.64 UR8, c[0x4][0xb0] ;  /* 0x01002c0000087ab9 */ /* 0x000fe20000000a00 */
[----:B------:R-:W-:Y:S01]  /*fa20*/  ULDC.64 UR4, c[0x4][0x20] ;  /* 0x0100080000047ab9 */ /* 0x000fe20000000a00 */
[----:B------:R-:W-:Y:S01]  /*fa30*/  IMAD.U32 R4, RZ, RZ, UR6 ;  /* 0x00000006ff047e24 */ /* 0x000fe2000f8e00ff */
[----:B------:R-:W-:Y:S01]  /*fa40*/  MOV R13, RZ ;  /* 0x000000ff000d7202 */ /* 0x000fe20000000f00 */
[----:B------:R-:W1:Y:S01]  /*fa50*/  LDC.64 R2, c[0x4][R2] ;  /* 0x0100000002027b82 */ /* 0x000e620000000a00 */
[----:B------:R-:W-:Y:S02]  /*fa60*/  IMAD.U32 R5, RZ, RZ, UR7 ;  /* 0x00000007ff057e24 */ /* 0x000fe4000f8e00ff */
[----:B------:R-:W-:Y:S02]  /*fa70*/  IMAD.U32 R6, RZ, RZ, UR8 ;  /* 0x00000008ff067e24 */ /* 0x000fe4000f8e00ff */
[----:B------:R-:W-:-:S02]  /*fa80*/  IMAD.U32 R7, RZ, RZ, UR9 ;  /* 0x00000009ff077e24 */ /* 0x000fc4000f8e00ff */
[----:B------:R-:W-:Y:S02]  /*fa90*/  IMAD.U32 R10, RZ, RZ, UR4 ;  /* 0x00000004ff0a7e24 */ /* 0x000fe4000f8e00ff */
[----:B------:R-:W-:Y:S02]  /*faa0*/  IMAD.U32 R11, RZ, RZ, UR5 ;  /* 0x00000005ff0b7e24 */ /* 0x000fe4000f8e00ff */
[----:B------:R-:W-:Y:S02]  /*fab0*/  IMAD.MOV.U32 R8, RZ, RZ, 0x70 ;  /* 0x00000070ff087424 */ /* 0x000fe400078e00ff */
[----:B0-----:R-:W-:-:S07]  /*fac0*/  IMAD.MOV.U32 R12, RZ, RZ, 0x1 ;  /* 0x00000001ff0c7424 */ /* 0x001fce00078e00ff */
[----:B------:R-:W-:-:S07]  /*fad0*/  LEPC R20, `(.L_x_446) ;  /* 0x000000001014794e */ /* 0x000fce0000000000 */
[----:B-1----:R-:W-:Y:S05]  /*fae0*/  CALL.ABS.NOINC R2 ;  /* 0x0000000002007343 */ /* 0x002fea0003c00000 */
.L_x_446:
[----:B------:R-:W-:Y:S05]  /*faf0*/  BSYNC B6 ;  /* 0x0000000000067941 */ /* 0x000fea0003800000 */
.L_x_445:
[----:B--2---:R-:W2:Y:S01]  /*fb00*/  LDL.LU R4, [R1+0x34] ;  /* 0x0000340001047983 */ /* 0x004ea20000300800 */
[----:B------:R-:W1:Y:S01]  /*fb10*/  LDC R7, c[0x0][0x448] ;  /* 0x00011200ff077b82 */ /* 0x000e620000000800 */
[----:B------:R-:W-:Y:S01]  /*fb20*/  ULDC.64 UR4, c[0x0][0x2d8] ;  /* 0x0000b60000047ab9 */ /* 0x000fe20000000a00 */
[----:B------:R-:W-:Y:S01]  /*fb30*/  IMAD.SHL.U32 R17, R17, 0x80, RZ ;  /* 0x0000008011117824 */ /* 0x000fe200078e00ff */
[----:B------:R-:W2:Y:S01]  /*fb40*/  LDL.LU.64 R2, [R1+0x48] ;  /* 0x0000480001027983 */ /* 0x000ea20000300a00 */
[----:B------:R-:W-:-:S03]  /*fb50*/  ULDC.64 UR6, c[0x0][0x280] ;  /* 0x0000a00000067ab9 */ /* 0x000fc60000000a00 */
[----:B------:R-:W3:Y:S04]  /*fb60*/  LDL.LU R0, [R1+0x38] ;  /* 0x0000380001007983 */ /* 0x000ee80000300800 */
[----:B------:R-:W4:Y:S04]  /*fb70*/  LDL.LU R6, [R1+0x54] ;  /* 0x0000540001067983 */ /* 0x000f280000300800 */
[----:B------:R-:W4:Y:S01]  /*fb80*/  LDL.LU R5, [R1+0x28] ;  /* 0x0000280001057983 */ /* 0x000f220000300800 */
[----:B------:R-:W0:Y:S01]  /*fb90*/  S2R R8, SR_TID.X ;  /* 0x0000000000087919 */ /* 0x000e220000002100 */
[----:B-1----:R-:W-:Y:S01]  /*fba0*/  ISETP.NE.AND P0, PT, R7, 0x1, PT ;  /* 0x000000010700780c */ /* 0x002fe20003f05270 */
[----:B0-----:R-:W-:-:S05]  /*fbb0*/  IMAD.SHL.U32 R10, R8, 0x8, RZ ;  /* 0x00000008080a7824 */ /* 0x001fca00078e00ff */
[----:B------:R-:W-:-:S04]  /*fbc0*/  LOP3.LUT R10, R10, 0x38, RZ, 0xc0, !PT ;  /* 0x000000380a0a7812 */ /* 0x000fc800078ec0ff */
[C---:B------:R-:W-:Y:S02]  /*fbd0*/  LOP3.LUT R9, R10.reuse, 0x40, RZ, 0xfc, !PT ;  /* 0x000000400a097812 */ /* 0x040fe400078efcff */
[----:B------:R-:W-:Y:S01]  /*fbe0*/  LOP3.LUT R8, R10, 0x80, RZ, 0xfc, !PT ;  /* 0x000000800a087812 */ /* 0x000fe200078efcff */
[----:B--2---:R-:W-:Y:S02]  /*fbf0*/  IMAD.MOV.U32 R3, RZ, RZ, R4 ;  /* 0x000000ffff037224 */ /* 0x004fe400078e0004 */
[----:B------:R-:W0:Y:S01]  /*fc00*/  S2R R4, SR_TID.X ;  /* 0x0000000000047919 */ /* 0x000e220000002100 */
[----:B---3--:R-:W-:Y:S02]  /*fc10*/  IMAD R0, R0, UR4, RZ ;  /* 0x0000000400007c24 */ /* 0x008fe4000f8e02ff */
[----:B------:R-:W-:-:S04]  /*fc20*/  IMAD.WIDE.U32 R2, R18, UR4, R2 ;  /* 0x0000000412027c25 */ /* 0x000fc8000f8e0002 */
[----:B------:R-:W-:Y:S01]  /*fc30*/  IMAD R0, R18, UR5, R0 ;  /* 0x0000000512007c24 */ /* 0x000fe2000f8e0200 */
[----:B------:R-:W-:-:S03]  /*fc40*/  ULDC.64 UR4, c[0x0][0x2e0] ;  /* 0x0000b80000047ab9 */ /* 0x000fc60000000a00 */
[----:B------:R-:W-:Y:S02]  /*fc50*/  IMAD.IADD R3, R3, 0x1, R0 ;  /* 0x0000000103037824 */ /* 0x000fe400078e0200 */
[----:B----4-:R-:W-:Y:S02]  /*fc60*/  IMAD R0, R6, UR4, RZ ;  /* 0x0000000406007c24 */ /* 0x010fe4000f8e02ff */
[C---:B------:R-:W-:Y:S01]  /*fc70*/  IMAD.WIDE.U32 R2, R5.reuse, UR4, R2 ;  /* 0x0000000405027c25 */ /* 0x040fe2000f8e0002 */
[----:B------:R-:W1:Y:S03]  /*fc80*/  @P0 LDC R6, c[0x0][0x450] ;  /* 0x00011400ff060b82 */ /* 0x000e660000000800 */
[----:B------:R-:W-:Y:S01]  /*fc90*/  IMAD R0, R5, UR5, R0 ;  /* 0x0000000505007c24 */ /* 0x000fe2000f8e0200 */
[----:B------:R-:W-:-:S03]  /*fca0*/  ULDC.64 UR4, c[0x0][0x2d0] ;  /* 0x0000b40000047ab9 */ /* 0x000fc60000000a00 */
[----:B------:R-:W-:Y:S01]  /*fcb0*/  IMAD.IADD R3, R3, 0x1, R0 ;  /* 0x0000000103037824 */ /* 0x000fe200078e0200 */
[C---:B0-----:R-:W-:Y:S01]  /*fcc0*/  LOP3.LUT R5, R4.reuse, 0x7f, RZ, 0xc0, !PT ;  /* 0x0000007f04057812 */ /* 0x041fe200078ec0ff */
[----:B------:R-:W-:-:S03]  /*fcd0*/  IMAD.SHL.U32 R4, R4, 0x10, RZ ;  /* 0x0000001004047824 */ /* 0x000fc600078e00ff */
[----:B------:R-:W-:-:S04]  /*fce0*/  SHF.R.U32.HI R5, RZ, 0x3, R5 ;  /* 0x00000003ff057819 */ /* 0x000fc80000011605 */
[----:B------:R-:W-:Y:S02]  /*fcf0*/  LOP3.LUT R4, R5, 0x70, R4, 0xf8, !PT ;  /* 0x0000007005047812 */ /* 0x000fe400078ef804 */
[----:B------:R-:W0:Y:S02]  /*fd00*/  @P0 LDC R5, c[0x0][0x44c] ;  /* 0x00011300ff050b82 */ /* 0x000e240000000800 */
[----:B------:R-:W-:-:S05]  /*fd10*/  LOP3.LUT R0, R4, R17, RZ, 0xfc, !PT ;  /* 0x0000001104007212 */ /* 0x000fca00078efcff */
[----:B------:R-:W-:Y:S02]  /*fd20*/  IMAD.MOV.U32 R4, RZ, RZ, R0 ;  /* 0x000000ffff047224 */ /* 0x000fe400078e0000 */
[----:B0-----:R-:W-:-:S05]  /*fd30*/  @P0 IMAD.HI.U32 R5, R0, R5, RZ ;  /* 0x0000000500050227 */ /* 0x001fca00078e00ff */
[----:B-1----:R-:W-:-:S05]  /*fd40*/  @P0 SHF.R.U32.HI R4, RZ, R6, R5 ;  /* 0x00000006ff040219 */ /* 0x002fca0000011605 */
[----:B------:R-:W-:Y:S02]  /*fd50*/  IMAD.MOV R5, RZ, RZ, -R4 ;  /* 0x000000ffff057224 */ /* 0x000fe400078e0a04 */
[----:B------:R-:W-:-:S04]  /*fd60*/  IMAD.WIDE.U32 R2, R4, UR4, R2 ;  /* 0x0000000404027c25 */ /* 0x000fc8000f8e0002 */
[----:B------:R-:W-:Y:S01]  /*fd70*/  IMAD R0, R7, R5, R0 ;  /* 0x0000000507007224 */ /* 0x000fe200078e0200 */
[----:B------:R-:W-:-:S05]  /*fd80*/  SHF.R.S32.HI R5, RZ, 0x1f, R4 ;  /* 0x0000001fff057819 */ /* 0x000fca0000011404 */
[----:B------:R-:W-:-:S04]  /*fd90*/  IMAD R5, R5, UR4, RZ ;  /* 0x0000000405057c24 */ /* 0x000fc8000f8e02ff */
[----:B------:R-:W-:Y:S01]  /*fda0*/  IMAD R4, R4, UR5, R5 ;  /* 0x0000000504047c24 */ /* 0x000fe2000f8e0205 */
[----:B------:R-:W-:-:S03]  /*fdb0*/  ULDC.64 UR4, c[0x0][0x2c8] ;  /* 0x0000b20000047ab9 */ /* 0x000fc60000000a00 */
[----:B------:R-:W-:Y:S01]  /*fdc0*/  IMAD.IADD R3, R3, 0x1, R4 ;  /* 0x0000000103037824 */ /* 0x000fe200078e0204 */
[----:B------:R-:W-:Y:S01]  /*fdd0*/  SHF.R.S32.HI R4, RZ, 0x1f, R0 ;  /* 0x0000001fff047819 */ /* 0x000fe20000011400 */
[----:B------:R-:W-:-:S04]  /*fde0*/  IMAD.WIDE.U32 R2, R0, UR4, R2 ;  /* 0x0000000400027c25 */ /* 0x000fc8000f8e0002 */
[----:B------:R-:W-:Y:S01]  /*fdf0*/  IMAD R4, R4, UR4, RZ ;  /* 0x0000000404047c24 */ /* 0x000fe2000f8e02ff */
[----:B------:R-:W-:Y:S02]  /*fe00*/  ULDC UR4, c[0x0][0x2b8] ;  /* 0x0000ae0000047ab9 */ /* 0x000fe40000000800 */
[----:B------:R-:W-:Y:S01]  /*fe10*/  ISETP.GE.AND P2, PT, R10, UR4, PT ;  /* 0x000000040a007c0c */ /* 0x000fe2000bf46270 */
[----:B------:R-:W-:Y:S01]  /*fe20*/  IMAD R0, R0, UR5, R4 ;  /* 0x0000000500007c24 */ /* 0x000fe2000f8e0204 */
[----:B------:R0:W5:Y:S01]  /*fe30*/  LDL R10, [R1+0x24] ;  /* 0x00002400010a7983 */ /* 0x0001620000100800 */
[----:B------:R-:W-:Y:S02]  /*fe40*/  LEA R4, P3, R2, UR6, 0x1 ;  /* 0x0000000602047c11 */ /* 0x000fe4000f8608ff */
[----:B------:R-:W-:Y:S01]  /*fe50*/  IMAD.IADD R0, R3, 0x1, R0 ;  /* 0x0000000103007824 */ /* 0x000fe200078e0200 */
[----:B------:R-:W-:Y:S02]  /*fe60*/  ISETP.GE.AND P1, PT, R9, UR4, PT ;  /* 0x0000000409007c0c */ /* 0x000fe4000bf26270 */
[----:B------:R-:W-:Y:S01]  /*fe70*/  ISETP.GE.AND P0, PT, R8, UR4, PT ;  /* 0x0000000408007c0c */ /* 0x000fe2000bf06270 */
[----:B------:R-:W-:Y:S01]  /*fe80*/  UMOV UR4, 0xffffffff ;  /* 0xffffffff00047882 */ /* 0x000fe20000000000 */
[----:B------:R-:W-:-:S02]  /*fe90*/  LEA.HI.X R0, R2, UR7, R0, 0x1, P3 ;  /* 0x0000000702007c11 */ /* 0x000fc400098f0c00 */
[----:B0-----:R-:W-:Y:S09]  /*fea0*/  BRA.DIV UR4, `(.L_x_447) ;  /* 0x0000004604687947 */ /* 0x001ff2000b800000 */
[----:B------:R-:W0:Y:S02]  /*feb0*/  S2R R5, SR_TID.X ;  /* 0x0000000000057919 */ /* 0x000e240000002100 */
[----:B0-----:R-:W-:-:S04]  /*fec0*/  LOP3.LUT R5, R5, 0x7f, RZ, 0xc0, !PT ;  /* 0x0000007f05057812 */ /* 0x001fc800078ec0ff */
[----:B------:R-:W-:Y:S02]  /*fed0*/  SHF.R.U32.HI R6, RZ, 0x3, R5 ;  /* 0x00000003ff067819 */ /* 0x000fe40000011605 */
[----:B------:R-:W2:Y:S02]  /*fee0*/  LDL.LU R5, [R1+0x3c] ;  /* 0x00003c0001057983 */ /* 0x000ea40000300800 */
[----:B------:R-:W-:Y:S02]  /*fef0*/  IADD3 R2, R6, R17, RZ ;  /* 0x0000001106027210 */ /* 0x000fe40007ffe0ff */
[----:B------:R-:W0:Y:S01]  /*ff00*/  S2R R6, SR_TID.X ;  /* 0x0000000000067919 */ /* 0x000e220000002100 */
[----:B------:R-:W-:Y:S01]  /*ff10*/  SHFL.IDX PT, R9, R0, 0x1, 0x181f ;  /* 0x00381f0000097f89 */ /* 0x000fe200000e0000 */
[----:B0-----:R-:W-:-:S03]  /*ff20*/  IMAD.SHL.U32 R11, R6, 0x8, RZ ;  /* 0x00000008060b7824 */ /* 0x001fc600078e00ff */
[----:B------:R-:W-:Y:S02]  /*ff30*/  SHFL.IDX PT, R6, R0, RZ, 0x181f ;  /* 0x00181fff00067589 */ /* 0x000fe400000e0000 */
[----:B------:R-:W-:Y:S01]  /*ff40*/  LOP3.LUT R11, R11, 0x38, RZ, 0xc0, !PT ;  /* 0x000000380b0b7812 */ /* 0x000fe200078ec0ff */
[----:B--2---:R-:W-:Y:S02]  /*ff50*/  IMAD R3, R5, R7, RZ ;  /* 0x0000000705037224 */ /* 0x004fe400078e02ff */
[----:B------:R-:W0:Y:S01]  /*ff60*/  SHFL.IDX PT, R7, R4, RZ, 0x181f ;  /* 0x00181fff04077589 */ /* 0x000e2200000e0000 */
[C---:B------:R-:W-:Y:S02]  /*ff70*/  VIADD R5, R2.reuse, 0x10 ;  /* 0x0000001002057836 */ /* 0x040fe40000000000 */
[----:B------:R-:W-:-:S03]  /*ff80*/  ISETP.GE.AND P4, PT, R2, R3, PT ;  /* 0x000000030200720c */ /* 0x000fc60003f86270 */
[----:B------:R-:W-:Y:S02]  /*ff90*/  ISETP.GE.AND P3, PT, R5, R3, PT ;  /* 0x000000030500720c */ /* 0x000fe40003f66270 */
[----:B------:R-:W1:Y:S08]  /*ffa0*/  SHFL.IDX PT, R5, R4, 0x1, 0x181f ;  /* 0x00381f0004057f89 */ /* 0x000e7000000e0000 */
[----:B0-----:R-:W-:-:S05]  /*ffb0*/  @!P4 LEA R7, P5, R11, R7, 0x1 ;  /* 0x000000070b07c211 */ /* 0x001fca00078a08ff */
[----:B------:R-:W-:Y:S01]  /*ffc0*/  @!P4 IMAD.X R6, RZ, RZ, R6, P5 ;  /* 0x000000ffff06c224 */ /* 0x000fe200028e0606 */
[----:B-1----:R-:W-:-:S04]  /*ffd0*/  @!P3 LEA R8, P5, R11, R5, 0x1 ;  /* 0x000000050b08b211 */ /* 0x002fc800078a08ff */
[----:B------:R-:W-:Y:S01]  /*ffe0*/  @!P4 LOP3.LUT R7, R7, R6, RZ, 0x3c, !PT ;  /* 0x000000060707c212 */ /* 0x000fe200078e3cff */
[----:B------:R-:W-:-:S03]  /*fff0*/  @!P3 IMAD.X R5, RZ, RZ, R9, P5 ;  /* 0x000000ffff05b224 */ /* 0x000fc600028e0609 */
[----:B------:R-:W-:-:S04]  /*10000*/  @!P4 LOP3.LUT R6, R7, R6, RZ, 0x3c, !PT ;  /* 0x000000060706c212 */ /* 0x000fc800078e3cff */
[----:B------:R-:W-:-:S05]  /*10010*/  @!P4 LOP3.LUT R7, R7, R6, RZ, 0x3c, !PT ;  /* 0x000000060707c212 */ /* 0x000fca00078e3cff */
[----:B-----5:R-:W-:Y:S04]  /*10020*/  @!P4 LDGSTS.E.BYPASS.LTC128B.128 [R10+0x15400], desc[UR60][R6.64], !P2 ;  /* 0x15400000060acfae */ /* 0x020fe8000d101d7c */
[----:B------:R-:W-:Y:S04]  /*10030*/  @!P4 LDGSTS.E.BYPASS.LTC128B.128 [R10+0x19400], desc[UR60][R6.64+0x80], !P1 ;  /* 0x19400080060acfae */ /* 0x000fe8000c901d7c */
[----:B------:R0:W-:Y:S02]  /*10040*/  @!P4 LDGSTS.E.BYPASS.LTC128B.128 [R10+0x1d400], desc[UR60][R6.64+0x100], !P0 ;  /* 0x1d400100060acfae */ /* 0x0001e4000c101d7c */
[----:B0-----:R-:W-:-:S02]  /*10050*/  @!P3 IMAD.MOV.U32 R6, RZ, RZ, R8 ;  /* 0x000000ffff06b224 */ /* 0x001fc400078e0008 */
[----:B------:R-:W-:Y:S01]  /*10060*/  @!P3 IMAD.MOV.U32 R7, RZ, RZ, R5 ;  /* 0x000000ffff07b224 */ /* 0x000fe200078e0005 */
[----:B------:R-:W-:Y:S01]  /*10070*/  SHFL.IDX PT, R8, R0, 0x2, 0x181f ;  /* 0x00581f0000087f89 */ /* 0x000fe200000e0000 */
[----:B------:R-:W-:-:S03]  /*10080*/  VIADD R5, R2, 0x20 ;  /* 0x0000002002057836 */ /* 0x000fc60000000000 */
[----:B------:R-:W-:Y:S04]  /*10090*/  @!P3 LDGSTS.E.BYPASS.LTC128B.128 [R10+0x15c00], desc[UR60][R6.64], !P2 ;  /* 0x15c00000060abfae */ /* 0x000fe8000d101d7c */
[----:B------:R-:W-:Y:S04]  /*100a0*/  @!P3 LDGSTS.E.BYPASS.LTC128B.128 [R10+0x19c00], desc[UR60][R6.64+0x80], !P1 ;  /* 0x19c00080060abfae */ /* 0x000fe8000c901d7c */
[----:B------:R0:W-:Y:S01]  /*100b0*/  @!P3 LDGSTS.E.BYPASS.LTC128B.128 [R10+0x1dc00], desc[UR60][R6.64+0x100], !P0 ;  /* 0x1dc00100060abfae */ /* 0x0001e2000c101d7c */
[----:B------:R-:W-:-:S03]  /*100c0*/  ISETP.GE.AND P3, PT, R5, R3, PT ;  /* 0x000000030500720c */ /* 0x000fc60003f66270 */
[----:B------:R-:W1:Y:S10]  /*100d0*/  SHFL.IDX PT, R5, R4, 0x2, 0x181f ;  /* 0x00581f0004057f89 */ /* 0x000e7400000e0000 */
[----:B-1----:R-:W-:-:S05]  /*100e0*/  @!P3 LEA R5, P4, R11, R5, 0x1 ;  /* 0x000000050b05b211 */ /* 0x002fca00078808ff */
[----:B0-----:R-:W-:-:S04]  /*100f0*/  @!P3 IMAD.X R6, RZ, RZ, R8, P4 ;  /* 0x000000ffff06b224 */ /* 0x001fc800020e0608 */
[----:B------:R-:W-:Y:S02]  /*10100*/  @!P3 IMAD.MOV.U32 R7, RZ, RZ, R6 ;  /* 0x000000ffff07b224 */ /* 0x000fe400078e0006 */
[----:B------:R-:W-:Y:S01]  /*10110*/  @!P3 IMAD.MOV.U32 R6, RZ, RZ, R5 ;  /* 0x000000ffff06b224 */ /* 0x000fe200078e0005 */
[----:B------:R-:W-:-:S04]  /*10120*/  IADD3 R5, R2, 0x30, RZ ;  /* 0x0000003002057810 */ /* 0x000fc80007ffe0ff */
        /* <DEDUP_REMOVED lines=33> */
[----:B------:R-:W-:Y:S01]  /*10340*/  @!P3 LDGSTS.E.BYPASS.LTC128B.128 [R10+0x17c00], desc[UR60][R6.64], !P2 ;  /* 0x17c00000060abfae */ /* 0x000fe2000d101d7c */
[----:B------:R-:W-:-:S03]  /*10350*/  ISETP.GE.AND P4, PT, R5, R3, PT ;  /* 0x000000030500720c */ /* 0x000fc60003f86270 */
[----:B------:R-:W0:Y:S04]  /*10360*/  SHFL.IDX PT, R5, R4, 0x6, 0x181f ;  /* 0x00d81f0004057f89 */ /* 0x000e2800000e0000 */
[----:B------:R-:W-:Y:S04]  /*10370*/  @!P3 LDGSTS.E.BYPASS.LTC128B.128 [R10+0x1bc00], desc[UR60][R6.64+0x80], !P1 ;  /* 0x1bc00080060abfae */ /* 0x000fe8000c901d7c */
[----:B------:R1:W-:Y:S04]  /*10380*/  @!P3 LDGSTS.E.BYPASS.LTC128B.128 [R10+0x1fc00], desc[UR60][R6.64+0x100], !P0 ;  /* 0x1fc00100060abfae */ /* 0x0003e8000c101d7c */
[----:B------:R-:W-:Y:S04]  /*10390*/  SHFL.IDX PT, R4, R4, 0x7, 0x181f ;  /* 0x00f81f0004047f89 */ /* 0x000fe800000e0000 */
[----:B-1----:R-:W1:Y:S01]  /*103a0*/  SHFL.IDX PT, R6, R0, 0x6, 0x181f ;  /* 0x00d81f0000067f89 */ /* 0x002e6200000e0000 */
[----:B0-----:R-:W-:-:S03]  /*103b0*/  @!P4 LEA R5, P3, R11, R5, 0x1 ;  /* 0x000000050b05c211 */ /* 0x001fc600078608ff */
[----:B------:R-:W2:Y:S02]  /*103c0*/  SHFL.IDX PT, R0, R0, 0x7, 0x181f ;  /* 0x00f81f0000007f89 */ /* 0x000ea400000e0000 */
[----:B-1----:R-:W-:-:S04]  /*103d0*/  @!P4 IMAD.X R6, RZ, RZ, R6, P3 ;  /* 0x000000ffff06c224 */ /* 0x002fc800018e0606 */
[----:B------:R-:W-:Y:S02]  /*103e0*/  @!P4 IMAD.MOV.U32 R7, RZ, RZ, R6 ;  /* 0x000000ffff07c224 */ /* 0x000fe400078e0006 */
[----:B------:R-:W-:-:S05]  /*103f0*/  @!P4 IMAD.MOV.U32 R6, RZ, RZ, R5 ;  /* 0x000000ffff06c224 */ /* 0x000fca00078e0005 */
[----:B------:R1:W-:Y:S04]  /*10400*/  @!P4 LDGSTS.E.BYPASS.LTC128B.128 [R10+0x18400], desc[UR60][R6.64], !P2 ;  /* 0x18400000060acfae */ /* 0x0003e8000d101d7c */
[----:B------:R1:W-:Y:S04]  /*10410*/  @!P4 LDGSTS.E.BYPASS.LTC128B.128 [R10+0x1c400], desc[UR60][R6.64+0x80], !P1 ;  /* 0x1c400080060acfae */ /* 0x0003e8000c901d7c */
[----:B--2---:R1:W-:Y:S02]  /*10420*/  @!P4 LDGSTS.E.BYPASS.LTC128B.128 [R10+0x20400], desc[UR60][R6.64+0x100], !P0 ;  /* 0x20400100060acfae */ /* 0x0043e4000c101d7c */
.L_x_570:
[----:B------:R-:W-:Y:S01]  /*10430*/  VIADD R2, R2, 0x70 ;  /* 0x0000007002027836 */ /* 0x000fe20000000000 */
[----:B------:R-:W-:Y:S04]  /*10440*/  BSSY B0, `(.L_x_448) ;  /* 0x000000e000007945 */ /* 0x000fe80003800000 */
[----:B------:R-:W-:-:S13]  /*10450*/  ISETP.GE.AND P3, PT, R2, R3, PT ;  /* 0x000000030200720c */ /* 0x000fda0003f66270 */
[----:B------:R-:W-:Y:S05]  /*10460*/  @P3 BRA `(.L_x_449) ;  /* 0x00000000002c3947 */ /* 0x000fea0003800000 */
[----:B------:R-:W2:Y:S02]  /*10470*/  S2R R5, SR_TID.X ;  /* 0x0000000000057919 */ /* 0x000ea40000002100 */
[----:B--2---:R-:W-:-:S05]  /*10480*/  IMAD.SHL.U32 R5, R5, 0x8, RZ ;  /* 0x0000000805057824 */ /* 0x004fca00078e00ff */
[----:B------:R-:W-:-:S04]  /*10490*/  LOP3.LUT R5, R5, 0x38, RZ, 0xc0, !PT ;  /* 0x0000003805057812 */ /* 0x000fc800078ec0ff */
[----:B------:R-:W-:-:S05]  /*104a0*/  LEA R2, P3, R5, R4, 0x1 ;  /* 0x0000000405027211 */ /* 0x000fca00078608ff */
[----:B------:R-:W-:-:S05]  /*104b0*/  IMAD.X R3, RZ, RZ, R0, P3 ;  /* 0x000000ffff037224 */ /* 0x000fca00018e0600 */
[----:B------:R-:W-:Y:S01]  /*104c0*/  @!PT LDS RZ, [RZ] ;  /* 0x00000000fffff984 */ /* 0x000fe20000000800 */
[----:B------:R-:W-:Y:S01]  /*104d0*/  @!PT LDS RZ, [RZ] ;  /* 0x00000000fffff984 */ /* 0x000fe20000000800 */
[----:B------:R-:W-:Y:S01]  /*104e0*/  @!PT LDS RZ, [RZ] ;  /* 0x00000000fffff984 */ /* 0x000fe20000000800 */
[----:B------:R2:W-:Y:S04]  /*104f0*/  LDGSTS.E.BYPASS.LTC128B.128 [R10+0x18c00], desc[UR60][R2.64], !P2 ;  /* 0x18c00000020a7fae */ /* 0x0005e8000d101d7c */
[----:B------:R2:W-:Y:S04]  /*10500*/  LDGSTS.E.BYPASS.LTC128B.128 [R10+0x1cc00], desc[UR60][R2.64+0x80], !P1 ;  /* 0x1cc00080020a7fae */ /* 0x0005e8000c901d7c */
[----:B------:R2:W-:Y:S02]  /*10510*/  LDGSTS.E.BYPASS.LTC128B.128 [R10+0x20c00], desc[UR60][R2.64+0x100], !P0 ;  /* 0x20c00100020a7fae */ /* 0x0005e4000c101d7c */
.L_x_449:
[----:B------:R-:W-:Y:S05]  /*10520*/  BSYNC B0 ;  /* 0x0000000000007941 */ /* 0x000fea0003800000 */
.L_x_448:
[----:B012---:R-:W2:Y:S01]  /*10530*/  LDL R10, [R1+0x4] ;  /* 0x00000400010a7983 */ /* 0x007ea20000100800 */
[----:B------:R-:W-:Y:S01]  /*10540*/  PLOP3.LUT P0, PT, PT, PT, PT, 0x80, 0x0 ;  /* 0x000000000000781c */ /* 0x000fe20003f0f070 */
[----:B------:R-:W-:Y:S01]  /*10550*/  NOP ;  /* 0x0000000000007918 */ /* 0x000fe20000000000 */
[----:B--2---:R-:W-:-:S11]  /*10560*/  VIADD R6, R10, 0x36800 ;  /* 0x000368000a067836 */ /* 0x004fd60000000000 */
.L_x_450:
[----:B------:R-:W2:Y:S01]  /*10570*/  LDL R2, [R1+0x4] ;  /* 0x0000040001027983 */ /* 0x000ea20000100800 */
[----:B------:R-:W-:Y:S02]  /*10580*/  PLOP3.LUT P1, PT, P1, P0, PT, 0xa2, 0x0 ;  /* 0x000000000000781c */ /* 0x000fe40000f21472 */
[----:B--2---:R-:W-:-:S08]  /*10590*/  @P0 R2UR P1, UR4, R2 ;  /* 0x00000000020402ca */ /* 0x004fd00000020000 */
[----:B------:R-:W-:-:S05]  /*105a0*/  @P0 PLOP3.LUT P0, PT, P1, PT, PT, 0x80, 0x0 ;  /* 0x000000000000081c */ /* 0x000fca0000f0f070 */
[----:B------:R-:W-:Y:S01]  /*105b0*/  @!P1 SYNCS.ARRIVE.TRANS64.RED.A0T1 RZ, [UR4+0x36800], RZ ;  /* 0x036800ffffff99a7 */ /* 0x000fe20008200404 */
[----:B------:R-:W-:Y:S07]  /*105c0*/  @!P1 ARRIVES.LDGSTSBAR.64.TRANSCNT [UR4+0x36800] ;  /* 0x03680000ff0099b0 */ /* 0x000fee0008000a84 */
[----:B------:R-:W-:Y:S05]  /*105d0*/  @P0 BRA.U.ANY `(.L_x_450) ;  /* 0xfffffffd00e40947 */ /* 0x000fea000393ffff */
[----:B------:R-:W2:Y:S02]  /*105e0*/  LDL.LU R3, [R1+0x50] ;  /* 0x0000500001037983 */ /* 0x000ea40000300800 */
[----:B--2---:R-:W-:-:S05]  /*105f0*/  VIADD R3, R3, 0x1 ;  /* 0x0000000103037836 */ /* 0x004fca0000000000 */
[----:B------:R0:W-:Y:S01]  /*10600*/  STL [R1+0x50], R3 ;  /* 0x0000500301007387 */ /* 0x0001e20000100800 */
[----:B------:R-:W-:-:S04]  /*10610*/  LEA.HI R0, R3, R3, RZ, 0x1 ;  /* 0x0000000303007211 */ /* 0x000fc800078f08ff */
[----:B------:R-:W-:-:S05]  /*10620*/  LOP3.LUT R0, R0, 0xfffffffe, RZ, 0xc0, !PT ;  /* 0xfffffffe00007812 */ /* 0x000fca00078ec0ff */
[----:B------:R-:W-:-:S05]  /*10630*/  IMAD.IADD R0, R3, 0x1, -R0 ;  /* 0x0000000103007824 */ /* 0x000fca00078e0a00 */
[----:B------:R-:W-:Y:S01]  /*10640*/  SHF.L.U32 R0, R0, 0x1f, RZ ;  /* 0x0000001f00007819 */ /* 0x000fe200000006ff */
[----:B------:R-:W-:Y:S01]  /*10650*/  NOP ;  /* 0x0000000000007918 */ /* 0x000fe20000000000 */
[----:B------:R0:W-:Y:S01]  /*10660*/  SYNCS.ARRIVE.TRANS64.A1T0 RZ, [R2+URZ+0x36800], RZ ;  /* 0x036800ff02ff79a7 */ /* 0x0001e2000810003f */
[----:B------:R-:W-:Y:S01]  /*10670*/  BSSY B0, `(.L_x_451) ;  /* 0x0000003000007945 */ /* 0x000fe20003800000 */
[----:B------:R-:W1:Y:S03]  /*10680*/  SYNCS.PHASECHK.TRANS64.TRYWAIT P0, [R2+URZ+0x36820], R0 ;  /* 0x03682000020075a7 */ /* 0x000e66000800017f */
[----:B01----:R-:W-:Y:S05]  /*10690*/  @!P0 BRA `(.L_x_452) ;  /* 0x0000004800588947 */ /* 0x003fea0003800000 */
.L_x_571:
[----:B------:R-:W-:Y:S05]  /*106a0*/  BSYNC B0 ;  /* 0x0000000000007941 */ /* 0x000fea0003800000 */
.L_x_451:
[----:B0-----:R-:W2:Y:S01]  /*106b0*/  LDL.LU R2, [R1+0x40] ;  /* 0x0000400001027983 */ /* 0x001ea20000300800 */
[----:B------:R-:W-:Y:S01]  /*106c0*/  BSSY B0, `(.L_x_453) ;  /* 0x0000257000007945 */ /* 0x000fe20003800000 */
[----:B--2---:R-:W-:-:S13]  /*106d0*/  ISETP.GE.AND P0, PT, R2, 0x71, PT ;  /* 0x000000710200780c */ /* 0x004fda0003f06270 */
[----:B------:R-:W-:Y:S05]  /*106e0*/  @!P0 BRA `(.L_x_454) ;  /* 0x0000002400508947 */ /* 0x000fea0003800000 */
[----:B------:R-:W2:Y:S01]  /*106f0*/  LDL R2, [R1+0x30] ;  /* 0x0000300001027983 */ /* 0x000ea20000100800 */
[----:B------:R-:W-:Y:S01]  /*10700*/  IMAD.MOV.U32 R0, RZ, RZ, 0x1 ;  /* 0x00000001ff007424 */ /* 0x000fe200078e00ff */
[----:B------:R-:W-:Y:S01]  /*10710*/  BSSY B2, `(.L_x_455) ;  /* 0x00000cd000027945 */ /* 0x000fe20003800000 */
[----:B--2---:R-:W-:-:S04]  /*10720*/  IADD3 R9, -R2, RZ, RZ ;  /* 0x000000ff02097210 */ /* 0x004fc80007ffe1ff */
[----:B------:R-:W-:-:S05]  /*10730*/  VIADDMNMX R9, R9, R0, 0xffffffff, !PT ;  /* 0xffffffff09097446 */ /* 0x000fca0007800100 */
[----:B------:R-:W-:-:S05]  /*10740*/  IMAD.IADD R0, R2, 0x1, R9 ;  /* 0x0000000102007824 */ /* 0x000fca00078e0209 */
[----:B------:R-:W-:-:S04]  /*10750*/  LOP3.LUT R0, R0, 0x1, RZ, 0xc0, !PT ;  /* 0x0000000100007812 */ /* 0x000fc800078ec0ff */
[----:B------:R-:W-:Y:S01]  /*10760*/  ISETP.NE.U32.AND P0, PT, R0, 0x1, PT ;  /* 0x000000010000780c */ /* 0x000fe20003f05070 */
[----:B------:R-:W-:-:S12]  /*10770*/  VIADD R0, R2, 0xfffffffe ;  /* 0xfffffffe02007836 */ /* 0x000fd80000000000 */
[----:B------:R-:W-:Y:S05]  /*10780*/  @P0 BRA `(.L_x_456) ;  /* 0x0000000c00140947 */ /* 0x000fea0003800000 */
[----:B------:R-:W2:Y:S04]  /*10790*/  LDL R4, [R1+0x20] ;  /* 0x0000200001047983 */ /* 0x000ea80000100800 */
[----:B------:R-:W3:Y:S04]  /*107a0*/  LDL R3, [R1+0x8] ;  /* 0x0000080001037983 */ /* 0x000ee80000100800 */
[----:B------:R-:W4:Y:S01]  /*107b0*/  LDL R2, [R1+0x10] ;  /* 0x0000100001027983 */ /* 0x000f220000100800 */
[----:B------:R-:W-:Y:S01]  /*107c0*/  BSSY B1, `(.L_x_457) ;  /* 0x00000bd000017945 */ /* 0x000fe20003800000 */
[----:B--2---:R-:W-:Y:S01]  /*107d0*/  ISETP.NE.AND P1, PT, R4, RZ, PT ;  /* 0x000000ff0400720c */ /* 0x004fe20003f25270 */
[----:B---3--:R-:W-:-:S05]  /*107e0*/  VIADD R8, R3, 0x1 ;  /* 0x0000000103087836 */ /* 0x008fca0000000000 */
[----:B------:R-:W-:-:S04]  /*107f0*/  ISETP.NE.AND P0, PT, R8, 0x2, PT ;  /* 0x000000020800780c */ /* 0x000fc80003f05270 */
[----:B------:R-:W-:Y:S02]  /*10800*/  SEL R10, RZ, 0x1, P0 ;  /* 0x00000001ff0a7807 */ /* 0x000fe40000000000 */
[----:B------:R-:W-:Y:S02]  /*10810*/  SEL R8, R8, RZ, P0 ;  /* 0x000000ff08087207 */ /* 0x000fe40000000000 */
[----:B----4-:R-:W-:Y:S01]  /*10820*/  LOP3.LUT R10, R2, R10, RZ, 0x3c, !PT ;  /* 0x0000000a020a7212 */ /* 0x010fe200078e3cff */
[----:B------:R-:W-:Y:S06]  /*10830*/  @!P1 BRA `(.L_x_458) ;  /* 0x0000000800d49947 */ /* 0x000fec0003800000 */
[----:B------:R0:W5:Y:S01]  /*10840*/  LDL R4, [R1] ;  /* 0x0000000001047983 */ /* 0x0001620000100800 */
[----:B------:R-:W-:Y:S02]  /*10850*/  ULDC.64 UR4, c[0x0][0x418] ;  /* 0x0001060000047ab9 */ /* 0x000fe40000000a00 */
[----:B------:R-:W-:-:S04]  /*10860*/  ISETP.NE.U32.AND P0, PT, RZ, UR4, PT ;  /* 0x00000004ff007c0c */ /* 0x000fc8000bf05070 */
[----:B------:R-:W-:-:S13]  /*10870*/  ISETP.NE.AND.EX P0, PT, RZ, UR5, PT, P0 ;  /* 0x00000005ff007c0c */ /* 0x000fda000bf05300 */
[----:B0-----:R-:W-:Y:S05]  /*10880*/  @!P0 BRA `(.L_x_459) ;  /* 0x00000000004c8947 */ /* 0x001fea0003800000 */
[----:B------:R-:W2:Y:S01]  /*10890*/  LDL R11, [R1+0x1c] ;  /* 0x00001c00010b7983 */ /* 0x000ea20000100800 */
[----:B------:R-:W0:Y:S01]  /*108a0*/  LDC R5, c[0x0][0x43c] ;  /* 0x00010f00ff057b82 */ /* 0x000e220000000800 */
[----:B------:R-:W-:Y:S02]  /*108b0*/  ULDC.64 UR6, c[0x0][0x428] ;  /* 0x00010a0000067ab9 */ /* 0x000fe40000000a00 */
[----:B------:R-:W3:Y:S01]  /*108c0*/  LDL R7, [R1+0xc] ;  /* 0x00000c0001077983 */ /* 0x000ee20000100800 */
[----:B0-----:R-:W-:-:S13]  /*108d0*/  ISETP.NE.AND P0, PT, R5, 0x1, PT ;  /* 0x000000010500780c */ /* 0x001fda0003f05270 */
[----:B------:R-:W0:Y:S02]  /*108e0*/  @P0 LDC.64 R2, c[0x0][0x440] ;  /* 0x00011000ff020b82 */ /* 0x000e240000000a00 */
[----:B0----5:R-:W-:-:S04]  /*108f0*/  @P0 IMAD.HI.U32 R4, R0, R2, RZ ;  /* 0x0000000200040227 */ /* 0x021fc800078e00ff */
[----:B------:R-:W-:Y:S01]  /*10900*/  IMAD.MOV.U32 R2, RZ, RZ, R0 ;  /* 0x000000ffff027224 */ /* 0x000fe200078e0000 */
[----:B------:R-:W-:-:S05]  /*10910*/  @P0 SHF.R.U32.HI R2, RZ, R3, R4 ;  /* 0x00000003ff020219 */ /* 0x000fca0000011604 */
[----:B------:R-:W-:-:S04]  /*10920*/  IMAD.MOV R3, RZ, RZ, -R2 ;  /* 0x000000ffff037224 */ /* 0x000fc800078e0a02 */
[----:B------:R-:W-:Y:S01]  /*10930*/  IMAD R0, R5, R3, R0 ;  /* 0x0000000305007224 */ /* 0x000fe200078e0200 */
[----:B------:R-:W-:Y:S01]  /*10940*/  SHF.R.S32.HI R3, RZ, 0x1f, R2 ;  /* 0x0000001fff037819 */ /* 0x000fe20000011402 */
[----:B--2---:R-:W-:-:S04]  /*10950*/  IMAD R4, R11, UR6, RZ ;  /* 0x000000060b047c24 */ /* 0x004fc8000f8e02ff */
[C---:B---3--:R-:W-:Y:S02]  /*10960*/  IMAD R4, R7.reuse, UR7, R4 ;  /* 0x0000000707047c24 */ /* 0x048fe4000f8e0204 */
[----:B------:R-:W-:-:S04]  /*10970*/  IMAD.WIDE.U32 R2, R7, UR6, R2 ;  /* 0x0000000607027c25 */ /* 0x000fc8000f8e0002 */
[----:B------:R-:W-:Y:S01]  /*10980*/  IMAD.IADD R3, R4, 0x1, R3 ;  /* 0x0000000104037824 */ /* 0x000fe200078e0203 */
[----:B------:R-:W-:-:S04]  /*10990*/  LEA R4, P0, R2, UR4, 0x2 ;  /* 0x0000000402047c11 */ /* 0x000fc8000f8010ff */
[----:B------:R-:W-:-:S05]  /*109a0*/  LEA.HI.X R5, R2, UR5, R3, 0x2, P0 ;  /* 0x0000000502057c11 */ /* 0x000fca00080f1403 */
[----:B------:R0:W5:Y:S04]  /*109b0*/  LDG.E R4, desc[UR60][R4.64] ;  /* 0x0000003c04047981 */ /* 0x000168000c1e1900 */
.L_x_459:
[----:B------:R-:W2:Y:S01]  /*109c0*/  LDL R2, [R1+0x4] ;  /* 0x0000040001027983 */ /* 0x000ea20000100800 */
[----:B------:R-:W-:Y:S01]  /*109d0*/  BSSY B3, `(.L_x_460) ;  /* 0x0000005000037945 */ /* 0x000fe20003800000 */
[----:B--2---:R-:W-:Y:S01]  /*109e0*/  IMAD R3, R8, 0x8, R2 ;  /* 0x0000000808037824 */ /* 0x004fe200078e0202 */
[----:B------:R-:W-:-:S04]  /*109f0*/  SHF.L.U32 R2, R10, 0x1f, RZ ;  /* 0x0000001f0a027819 */ /* 0x000fc800000006ff */
[----:B------:R-:W1:Y:S02]  /*10a00*/  SYNCS.PHASECHK.TRANS64.TRYWAIT P0, [R3+URZ+0x36840], R2 ;  /* 0x03684002030075a7 */ /* 0x000e64000800017f */
[----:B-1----:R-:W-:Y:S05]  /*10a10*/  @!P0 BRA `(.L_x_461) ;  /* 0x0000004400908947 */ /* 0x002fea0003800000 */
.L_x_572:
[----:B------:R-:W-:Y:S05]  /*10a20*/  BSYNC B3 ;  /* 0x0000000000037941 */ /* 0x000fea0003800000 */
.L_x_460:
[----:B0-----:R-:W0:Y:S01]  /*10a30*/  S2R R5, SR_TID.X ;  /* 0x0000000000057919 */ /* 0x001e220000002100 */
[----:B------:R-:W-:Y:S01]  /*10a40*/  BSSY B3, `(.L_x_462) ;  /* 0x000000b000037945 */ /* 0x000fe20003800000 */
[----:B0-----:R-:W-:-:S04]  /*10a50*/  LOP3.LUT R5, R5, 0x7f, RZ, 0xc0, !PT ;  /* 0x0000007f05057812 */ /* 0x001fc800078ec0ff */
[----:B------:R-:W-:-:S13]  /*10a60*/  ISETP.NE.AND P1, PT, R5, RZ, PT ;  /* 0x000000ff0500720c */ /* 0x000fda0003f25270 */
[----:B------:R-:W-:Y:S05]  /*10a70*/  @P1 BRA `(.L_x_463) ;  /* 0x00000000001c1947 */ /* 0x000fea0003800000 */
[----:B------:R-:W0:Y:S01]  /*10a80*/  S2R R5, SR_TID.X ;  /* 0x0000000000057919 */ /* 0x000e220000002100 */
[----:B-1----:R-:W-:-:S04]  /*10a90*/  IMAD.MOV.U32 R2, RZ, RZ, 0xa800 ;  /* 0x0000a800ff027424 */ /* 0x002fc800078e00ff */
[----:B------:R2:W-:Y:S01]  /*10aa0*/  SYNCS.ARRIVE.TRANS64 RZ, [R3+URZ+0x36830], R2 ;  /* 0x0368300203ff79a7 */ /* 0x0005e2000800003f */
[----:B0-----:R-:W-:-:S04]  /*10ab0*/  LOP3.LUT R5, R5, 0x1f, RZ, 0xc0, !PT ;  /* 0x0000001f05057812 */ /* 0x001fc800078ec0ff */
[----:B------:R-:W-:-:S13]  /*10ac0*/  ISETP.NE.AND P0, PT, R5, RZ, PT ;  /* 0x000000ff0500720c */ /* 0x000fda0003f05270 */
[----:B--2---:R-:W-:Y:S05]  /*10ad0*/  @!P0 BRA `(.L_x_463) ;  /* 0x0000000000048947 */ /* 0x004fea0003800000 */
[----:B------:R-:W-:Y:S01]  /*10ae0*/  BPT.TRAP 0x1 ;  /* 0x000000040000795c */ /* 0x000fe20000300000 */
.L_x_463:
[----:B------:R-:W-:Y:S05]  /*10af0*/  BSYNC B3 ;  /* 0x0000000000037941 */ /* 0x000fea0003800000 */
.L_x_462:
[----:B------:R-:W2:Y:S04]  /*10b00*/  LDL R5, [R1+0x4] ;  /* 0x0000040001057983 */ /* 0x000ea80000100800 */
[----:B-1----:R-:W3:Y:S01]  /*10b10*/  LDL R2, [R1+0x18] ;  /* 0x0000180001027983 */ /* 0x002ee20000100800 */
[----:B------:R-:W-:Y:S01]  /*10b20*/  IMAD.MOV.U32 R11, RZ, RZ, RZ ;  /* 0x000000ffff0b7224 */ /* 0x000fe200078e00ff */
[----:B------:R-:W-:Y:S01]  /*10b30*/  UIADD3 UR4, UP0, UR36, 0x370, URZ ;  /* 0x0000037024047890 */ /* 0x000fe2000ff1e03f */
[----:B------:R-:W-:Y:S01]  /*10b40*/  PLOP3.LUT P0, PT, PT, PT, PT, 0x80, 0x0 ;  /* 0x000000000000781c */ /* 0x000fe20003f0f070 */
[----:B------:R-:W-:Y:S01]  /*10b50*/  UMOV UR6, 0x0 ;  /* 0x0000000000067882 */ /* 0x000fe20000000000 */
[----:B------:R-:W-:Y:S01]  /*10b60*/  IADD3 R3, R3, 0x36830, RZ ;  /* 0x0003683003037810 */ /* 0x000fe20007ffe0ff */
[----:B------:R-:W-:Y:S01]  /*10b70*/  UIADD3.X UR5, URZ, UR37, URZ, UP0, !UPT ;  /* 0x000000253f057290 */ /* 0x000fe200087fe43f */
[----:B------:R-:W-:Y:S01]  /*10b80*/  R2UR UR10, R11 ;  /* 0x000000000b0a72ca */ /* 0x000fe200000e0000 */
[----:B------:R-:W-:Y:S01]  /*10b90*/  UMOV UR7, 0x14f00000 ;  /* 0x14f0000000077882 */ /* 0x000fe20000000000 */
[----:B--2---:R-:W-:-:S02]  /*10ba0*/  IMAD R7, R8, 0xa800, R5 ;  /* 0x0000a80008077824 */ /* 0x004fc400078e0205 */
[----:B---3--:R-:W-:Y:S02]  /*10bb0*/  IMAD R2, R0, 0x70, R2 ;  /* 0x0000007000027824 */ /* 0x008fe400078e0202 */
[----:B------:R-:W-:-:S09]  /*10bc0*/  VIADD R5, R7, 0x21400 ;  /* 0x0002140007057836 */ /* 0x000fd20000000000 */
.L_x_464:
        /* <DEDUP_REMOVED lines=16> */
.L_x_465:
        /* <DEDUP_REMOVED lines=16> */
.L_x_466:
        /* <DEDUP_REMOVED lines=10> */
[----:B------:R-:W2:Y:S04]  /*10e70*/  LDL.LU R12, [R1+0x10] ;  /* 0x00001000010c7983 */ /* 0x000ea80000300800 */
[----:B------:R-:W3:Y:S01]  /*10e80*/  LDL R7, [R1+0x8] ;  /* 0x0000080001077983 */ /* 0x000ee20000100800 */
[----:B------:R-:W-:Y:S01]  /*10e90*/  BSSY B3, `(.L_x_467) ;  /* 0x0000005000037945 */ /* 0x000fe20003800000 */
[----:B--2---:R-:W-:Y:S01]  /*10ea0*/  SHF.L.U32 R2, R12, 0x1f, RZ ;  /* 0x0000001f0c027819 */ /* 0x004fe200000006ff */
[----:B---3--:R-:W-:-:S04]  /*10eb0*/  IMAD R3, R7, 0x8, R6 ;  /* 0x0000000807037824 */ /* 0x008fc800078e0206 */
[----:B------:R-:W0:Y:S02]  /*10ec0*/  SYNCS.PHASECHK.TRANS64.TRYWAIT P0, [R3+URZ+0x60], R2 ;  /* 0x00006002030075a7 */ /* 0x000e24000800017f */
[----:B0-----:R-:W-:Y:S05]  /*10ed0*/  @!P0 BRA `(.L_x_468) ;  /* 0x0000004000748947 */ /* 0x001fea0003800000 */
.L_x_573:
[----:B------:R-:W-:Y:S05]  /*10ee0*/  BSYNC B3 ;  /* 0x0000000000037941 */ /* 0x000fea0003800000 */
.L_x_467:
[----:B------:R1:W5:Y:S01]  /*10ef0*/  LDL R17, [R1+0x8] ;  /* 0x0000080001117983 */ /* 0x0003620000100800 */
[----:B------:R-:W-:Y:S01]  /*10f00*/  BSSY B3, `(.L_x_469) ;  /* 0x000000d000037945 */ /* 0x000fe20003800000 */
[----:B------:R-:W-:Y:S02]  /*10f10*/  IMAD.MOV.U32 R12, RZ, RZ, 0x0 ;  /* 0x00000000ff0c7424 */ /* 0x000fe400078e00ff */
[----:B------:R-:W-:Y:S01]  /*10f20*/  IMAD.MOV.U32 R13, RZ, RZ, 0x14f00000 ;  /* 0x14f00000ff0d7424 */ /* 0x000fe200078e00ff */
[----:B------:R-:W-:Y:S06]  /*10f30*/  @P1 BRA `(.L_x_470) ;  /* 0x0000000000241947 */ /* 0x000fec0003800000 */
[----:B------:R-:W2:Y:S01]  /*10f40*/  LDL R7, [R1+0x4] ;  /* 0x0000040001077983 */ /* 0x000ea20000100800 */
[----:B------:R-:W3:Y:S01]  /*10f50*/  S2R R5, SR_TID.X ;  /* 0x0000000000057919 */ /* 0x000ee20000002100 */
[----:B0-----:R-:W-:Y:S01]  /*10f60*/  IMAD.MOV.U32 R3, RZ, RZ, 0xa800 ;  /* 0x0000a800ff037424 */ /* 0x001fe200078e00ff */
[----:B---3--:R-:W-:-:S04]  /*10f70*/  LOP3.LUT R5, R5, 0x1f, RZ, 0xc0, !PT ;  /* 0x0000001f05057812 */ /* 0x008fc800078ec0ff */
[----:B------:R-:W-:Y:S01]  /*10f80*/  ISETP.NE.AND P0, PT, R5, RZ, PT ;  /* 0x000000ff0500720c */ /* 0x000fe20003f05270 */
[----:B--2--5:R-:W-:-:S04]  /*10f90*/  IMAD R2, R17, 0x8, R7 ;  /* 0x0000000811027824 */ /* 0x024fc800078e0207 */
[----:B------:R2:W-:Y:S08]  /*10fa0*/  SYNCS.ARRIVE.TRANS64 RZ, [R2+URZ+0x36850], R3 ;  /* 0x0368500302ff79a7 */ /* 0x0005f0000800003f */
[----:B------:R-:W-:Y:S05]  /*10fb0*/  @!P0 BRA `(.L_x_470) ;  /* 0x0000000000048947 */ /* 0x000fea0003800000 */
[----:B------:R-:W-:Y:S01]  /*10fc0*/  BPT.TRAP 0x1 ;  /* 0x000000040000795c */ /* 0x000fe20000300000 */
.L_x_470:
[----:B------:R-:W-:Y:S05]  /*10fd0*/  BSYNC B3 ;  /* 0x0000000000037941 */ /* 0x000fea0003800000 */
.L_x_469:
[----:B0-2---:R-:W2:Y:S04]  /*10fe0*/  LDL R2, [R1+0x4] ;  /* 0x0000040001027983 */ /* 0x005ea80000100800 */
[----:B------:R-:W3:Y:S04]  /*10ff0*/  LDL R7, [R1+0x18] ;  /* 0x0000180001077983 */ /* 0x000ee80000100800 */
[----:B------:R-:W3:Y:S01]  /*11000*/  LDL.LU R5, [R1+0x14] ;  /* 0x0000140001057983 */ /* 0x000ee20000300800 */
[----:B------:R-:W-:Y:S01]  /*11010*/  R2UR UR10, R11 ;  /* 0x000000000b0a72ca */ /* 0x000fe200000e0000 */
[----:B------:R-:W-:Y:S01]  /*11020*/  UIADD3 UR4, UP0, UR36, 0x470, URZ ;  /* 0x0000047024047890 */ /* 0x000fe2000ff1e03f */
[----:B------:R-:W-:-:S02]  /*11030*/  R2UR UR6, R12 ;  /* 0x000000000c0672ca */ /* 0x000fc400000e0000 */
[----:B------:R-:W-:Y:S01]  /*11040*/  R2UR UR7, R13 ;  /* 0x000000000d0772ca */ /* 0x000fe200000e0000 */
[----:B------:R-:W-:Y:S01]  /*11050*/  UIADD3.X UR5, URZ, UR37, URZ, UP0, !UPT ;  /* 0x000000253f057290 */ /* 0x000fe200087fe43f */
[----:B------:R-:W-:Y:S02]  /*11060*/  PLOP3.LUT P0, PT, PT, PT, PT, 0x80, 0x0 ;  /* 0x000000000000781c */ /* 0x000fe40003f0f070 */
[C---:B--2--5:R-:W-:Y:S01]  /*11070*/  LEA R3, R17.reuse, R2, 0x3 ;  /* 0x0000000211037211 */ /* 0x064fe200078e18ff */
[----:B------:R-:W-:-:S04]  /*11080*/  IMAD R2, R17, 0xa800, R2 ;  /* 0x0000a80011027824 */ /* 0x000fc800078e0202 */
[----:B------:R-:W-:Y:S02]  /*11090*/  VIADD R3, R3, 0x36850 ;  /* 0x0003685003037836 */ /* 0x000fe40000000000 */
[----:B---3--:R-:W-:Y:S02]  /*110a0*/  IMAD R5, R5, 0x70, R7 ;  /* 0x0000007005057824 */ /* 0x008fe400078e0207 */
[----:B------:R-:W-:-:S07]  /*110b0*/  VIADD R7, R2, 0x400 ;  /* 0x0000040002077836 */ /* 0x000fce0000000000 */
.L_x_471:
[----:B------:R-:W2:Y:S01]  /*110c0*/  LDL R11, [R1] ;  /* 0x00000000010b7983 */ /* 0x000ea20000100800 */
[----:B------:R-:W-:-:S13]  /*110d0*/  @P0 ELECT P1, URZ, PT ;  /* 0x00000000003f082f */ /* 0x000fda0003820000 */
[----:B------:R-:W-:Y:S02]  /*110e0*/  @P1 R2UR UR12, R18 ;  /* 0x00000000120c12ca */ /* 0x000fe400000e0000 */
[----:B------:R-:W-:Y:S02]  /*110f0*/  @P1 R2UR UR11, R5 ;  /* 0x00000000050b12ca */ /* 0x000fe400000e0000 */
[----:B------:R-:W-:Y:S02]  /*11100*/  @P1 R2UR UR9, R3 ;  /* 0x00000000030912ca */ /* 0x000fe400000e0000 */
[----:B------:R-:W-:Y:S02]  /*11110*/  @P1 R2UR UR8, R7 ;  /* 0x00000000070812ca */ /* 0x000fe400000e0000 */
[----:B------:R-:W-:Y:S02]  /*11120*/  @P1 PLOP3.LUT P0, PT, P1, PT, PT, 0x8, 0x0 ;  /* 0x000000000000181c */ /* 0x000fe40000f0e170 */
[----:B--2---:R-:W-:-:S02]  /*11130*/  @P1 R2UR UR13, R11 ;  /* 0x000000000b0d12ca */ /* 0x004fc400000e0000 */
[----:B------:R-:W-:-:S11]  /*11140*/  PLOP3.LUT P1, PT, PT, PT, PT, 0x8, 0x0 ;  /* 0x000000000000781c */ /* 0x000fd60003f2e170 */
[----:B------:R0:W-:Y:S02]  /*11150*/  UTMALDG.4D [UR8], [UR4], desc[UR6] ;  /* 0x00000608040075b4 */ /* 0x0001e40008019000 */
[----:B0-----:R-:W-:Y:S05]  /*11160*/  @P0 BRA.U.ANY `(.L_x_471) ;  /* 0xfffffffd00d40947 */ /* 0x001fea000393ffff */
[----:B------:R-:W-:Y:S01]  /*11170*/  R2UR UR10, R15 ;  /* 0x000000000f0a72ca */ /* 0x000fe200000e0000 */
[----:B------:R-:W-:Y:S01]  /*11180*/  VIADD R7, R2, 0x3c00 ;  /* 0x00003c0002077836 */ /* 0x000fe20000000000 */
[----:B------:R-:W-:Y:S02]  /*11190*/  R2UR UR6, R12 ;  /* 0x000000000c0672ca */ /* 0x000fe400000e0000 */
[----:B------:R-:W-:Y:S02]  /*111a0*/  R2UR UR7, R13 ;  /* 0x000000000d0772ca */ /* 0x000fe400000e0000 */
[----:B------:R-:W-:-:S13]  /*111b0*/  PLOP3.LUT P0, PT, PT, PT, PT, 0x80, 0x0 ;  /* 0x000000000000781c */ /* 0x000fda0003f0f070 */
.L_x_472:
        /* <DEDUP_REMOVED lines=16> */
.L_x_473:
        /* <DEDUP_REMOVED lines=11> */
[----:B------:R0:W-:Y:S04]  /*11370*/  STL [R1], R4 ;  /* 0x0000000401007387 */ /* 0x0001e80000100800 */
[----:B------:R0:W-:Y:S02]  /*11380*/  STL [R1+0x14], R0 ;  /* 0x0000140001007387 */ /* 0x0001e40000100800 */
.L_x_458:
[----:B------:R-:W-:Y:S05]  /*11390*/  BSYNC B1 ;  /* 0x0000000000017941 */ /* 0x000fea0003800000 */
.L_x_457:
[----:B0-----:R-:W2:Y:S04]  /*113a0*/  LDL.LU R0, [R1+0x30] ;  /* 0x0000300001007983 */ /* 0x001ea80000300800 */
[----:B------:R0:W-:Y:S04]  /*113b0*/  STL [R1+0x8], R8 ;  /* 0x0000080801007387 */ /* 0x0001e80000100800 */
[----:B------:R0:W-:Y:S02]  /*113c0*/  STL [R1+0x10], R10 ;  /* 0x0000100a01007387 */ /* 0x0001e40000100800 */
[----:B0-2---:R-:W-:-:S07]  /*113d0*/  VIADD R0, R0, 0xfffffffd ;  /* 0xfffffffd00007836 */ /* 0x005fce0000000000 */
.L_x_456:
[----:B------:R-:W-:Y:S05]  /*113e0*/  BSYNC B2 ;  /* 0x0000000000027941 */ /* 0x000fea0003800000 */
.L_x_455:
[----:B------:R-:W2:Y:S01]  /*113f0*/  LDL.LU R2, [R1+0x2c] ;  /* 0x00002c0001027983 */ /* 0x000ea20000300800 */
[----:B------:R-:W-:-:S05]  /*11400*/  IMAD.MOV R9, RZ, RZ, -R9 ;  /* 0x000000ffff097224 */ /* 0x000fca00078e0a09 */
[----:B--2---:R-:W-:-:S13]  /*11410*/  ISETP.NE.AND P0, PT, R2, R9, PT ;  /* 0x000000090200720c */ /* 0x004fda0003f05270 */
[----:B------:R-:W-:Y:S05]  /*11420*/  @!P0 BRA `(.L_x_454) ;  /* 0x0000001800008947 */ /* 0x000fea0003800000 */
[----:B------:R0:W5:Y:S02]  /*11430*/  LDL R8, [R1] ;  /* 0x0000000001087983 */ /* 0x0001640000100800 */
.L_x_508:
[----:B--2---:R-:W2:Y:S04]  /*11440*/  LDL R4, [R1+0x20] ;  /* 0x0000200001047983 */ /* 0x004ea80000100800 */
[----:B---3--:R-:W3:Y:S04]  /*11450*/  LDL R3, [R1+0x8] ;  /* 0x0000080001037983 */ /* 0x008ee80000100800 */
[----:B----4-:R-:W4:Y:S01]  /*11460*/  LDL R2, [R1+0x10] ;  /* 0x0000100001027983 */ /* 0x010f220000100800 */
[----:B------:R-:W-:Y:S05]  /*11470*/  YIELD ;  /* 0x0000000000007946 */ /* 0x000fea0003800000 */
        /* <DEDUP_REMOVED lines=8> */
[----:B------:R-:W-:Y:S01]  /*11500*/  ULDC.64 UR4, c[0x0][0x418] ;  /* 0x0001060000047ab9 */ /* 0x000fe20000000a00 */
[----:B------:R-:W-:Y:S01]  /*11510*/  IMAD.MOV.U32 R7, RZ, RZ, R0 ;  /* 0x000000ffff077224 */ /* 0x000fe200078e0000 */
[----:B------:R-:W-:-:S04]  /*11520*/  ISETP.NE.U32.AND P0, PT, RZ, UR4, PT ;  /* 0x00000004ff007c0c */ /* 0x000fc8000bf05070 */
[----:B------:R-:W-:-:S13]  /*11530*/  ISETP.NE.AND.EX P0, PT, RZ, UR5, PT, P0 ;  /* 0x00000005ff007c0c */ /* 0x000fda000bf05300 */
[----:B------:R-:W-:Y:S05]  /*11540*/  @!P0 BRA `(.L_x_476) ;  /* 0x00000000004c8947 */ /* 0x000fea0003800000 */
[----:B------:R-:W2:Y:S01]  /*11550*/  LDL R10, [R1+0x1c] ;  /* 0x00001c00010a7983 */ /* 0x000ea20000100800 */
[----:B-----5:R-:W3:Y:S01]  /*11560*/  LDC R8, c[0x0][0x43c] ;  /* 0x00010f00ff087b82 */ /* 0x020ee20000000800 */
[----:B------:R-:W-:Y:S02]  /*11570*/  ULDC.64 UR6, c[0x0][0x428] ;  /* 0x00010a0000067ab9 */ /* 0x000fe40000000a00 */
[----:B------:R-:W4:Y:S01]  /*11580*/  LDL R9, [R1+0xc] ;  /* 0x00000c0001097983 */ /* 0x000f220000100800 */
[----:B---3--:R-:W-:-:S13]  /*11590*/  ISETP.NE.AND P0, PT, R8, 0x1, PT ;  /* 0x000000010800780c */ /* 0x008fda0003f05270 */
[----:B------:R-:W3:Y:S02]  /*115a0*/  @P0 LDC.64 R2, c[0x0][0x440] ;  /* 0x00011000ff020b82 */ /* 0x000ee40000000a00 */
[----:B---3--:R-:W-:-:S04]  /*115b0*/  @P0 IMAD.HI.U32 R7, R0, R2, RZ ;  /* 0x0000000200070227 */ /* 0x008fc800078e00ff */
[----:B------:R-:W-:Y:S01]  /*115c0*/  IMAD.MOV.U32 R2, RZ, RZ, R0 ;  /* 0x000000ffff027224 */ /* 0x000fe200078e0000 */
[----:B------:R-:W-:-:S04]  /*115d0*/  @P0 SHF.R.U32.HI R2, RZ, R3, R7 ;  /* 0x00000003ff020219 */ /* 0x000fc80000011607 */
[--C-:B------:R-:W-:Y:S01]  /*115e0*/  SHF.R.S32.HI R3, RZ, 0x1f, R2.reuse ;  /* 0x0000001fff037819 */ /* 0x100fe20000011402 */
[----:B------:R-:W-:-:S04]  /*115f0*/  IMAD.MOV R7, RZ, RZ, -R2 ;  /* 0x000000ffff077224 */ /* 0x000fc800078e0a02 */
[----:B------:R-:W-:Y:S02]  /*11600*/  IMAD R7, R8, R7, R0 ;  /* 0x0000000708077224 */ /* 0x000fe400078e0200 */
[----:B--2---:R-:W-:-:S04]  /*11610*/  IMAD R8, R10, UR6, RZ ;  /* 0x000000060a087c24 */ /* 0x004fc8000f8e02ff */
[C---:B----4-:R-:W-:Y:S02]  /*11620*/  IMAD R8, R9.reuse, UR7, R8 ;  /* 0x0000000709087c24 */ /* 0x050fe4000f8e0208 */
[----:B------:R-:W-:-:S05]  /*11630*/  IMAD.WIDE.U32 R2, R9, UR6, R2 ;  /* 0x0000000609027c25 */ /* 0x000fca000f8e0002 */
[----:B------:R-:W-:Y:S02]  /*11640*/  IADD3 R3, R8, R3, RZ ;  /* 0x0000000308037210 */ /* 0x000fe40007ffe0ff */
[----:B------:R-:W-:-:S04]  /*11650*/  LEA R8, P0, R2, UR4, 0x2 ;  /* 0x0000000402087c11 */ /* 0x000fc8000f8010ff */
[----:B------:R-:W-:-:S05]  /*11660*/  LEA.HI.X R9, R2, UR5, R3, 0x2, P0 ;  /* 0x0000000502097c11 */ /* 0x000fca00080f1403 */
[----:B------:R2:W5:Y:S04]  /*11670*/  LDG.E R8, desc[UR60][R8.64] ;  /* 0x0000003c08087981 */ /* 0x000568000c1e1900 */
.L_x_476:
[----:B------:R-:W3:Y:S01]  /*11680*/  LDL R2, [R1+0x4] ;  /* 0x0000040001027983 */ /* 0x000ee20000100800 */
[----:B------:R-:W-:Y:S01]  /*11690*/  BSSY B2, `(.L_x_477) ;  /* 0x0000005000027945 */ /* 0x000fe20003800000 */
[----:B---3--:R-:W-:Y:S01]  /*116a0*/  IMAD R3, R4, 0x8, R2 ;  /* 0x0000000804037824 */ /* 0x008fe200078e0202 */
[----:B------:R-:W-:-:S04]  /*116b0*/  SHF.L.U32 R2, R5, 0x1f, RZ ;  /* 0x0000001f05027819 */ /* 0x000fc800000006ff */
[----:B------:R-:W3:Y:S02]  /*116c0*/  SYNCS.PHASECHK.TRANS64.TRYWAIT P0, [R3+URZ+0x36840], R2 ;  /* 0x03684002030075a7 */ /* 0x000ee4000800017f */
[----:B---3--:R-:W-:Y:S05]  /*116d0*/  @!P0 BRA `(.L_x_478) ;  /* 0x0000003800888947 */ /* 0x008fea0003800000 */
.L_x_574:
[----:B------:R-:W-:Y:S05]  /*116e0*/  BSYNC B2 ;  /* 0x0000000000027941 */ /* 0x000fea0003800000 */
.L_x_477:
[----:B--2---:R-:W2:Y:S01]  /*116f0*/  S2R R9, SR_TID.X ;  /* 0x0000000000097919 */ /* 0x004ea20000002100 */
[----:B------:R-:W-:Y:S01]  /*11700*/  BSSY B2, `(.L_x_479) ;  /* 0x000000b000027945 */ /* 0x000fe20003800000 */
[----:B--2---:R-:W-:-:S04]  /*11710*/  LOP3.LUT R9, R9, 0x7f, RZ, 0xc0, !PT ;  /* 0x0000007f09097812 */ /* 0x004fc800078ec0ff */
[----:B------:R-:W-:-:S13]  /*11720*/  ISETP.NE.AND P1, PT, R9, RZ, PT ;  /* 0x000000ff0900720c */ /* 0x000fda0003f25270 */
[----:B------:R-:W-:Y:S05]  /*11730*/  @P1 BRA `(.L_x_480) ;  /* 0x00000000001c1947 */ /* 0x000fea0003800000 */
[----:B------:R-:W2:Y:S01]  /*11740*/  S2R R9, SR_TID.X ;  /* 0x0000000000097919 */ /* 0x000ea20000002100 */
[----:B---3--:R-:W-:-:S04]  /*11750*/  IMAD.MOV.U32 R2, RZ, RZ, 0xa800 ;  /* 0x0000a800ff027424 */ /* 0x008fc800078e00ff */
[----:B------:R4:W-:Y:S01]  /*11760*/  SYNCS.ARRIVE.TRANS64 RZ, [R3+URZ+0x36830], R2 ;  /* 0x0368300203ff79a7 */ /* 0x0009e2000800003f */
[----:B--2---:R-:W-:-:S04]  /*11770*/  LOP3.LUT R9, R9, 0x1f, RZ, 0xc0, !PT ;  /* 0x0000001f09097812 */ /* 0x004fc800078ec0ff */
[----:B------:R-:W-:-:S13]  /*11780*/  ISETP.NE.AND P0, PT, R9, RZ, PT ;  /* 0x000000ff0900720c */ /* 0x000fda0003f05270 */
[----:B----4-:R-:W-:Y:S05]  /*11790*/  @!P0 BRA `(.L_x_480) ;  /* 0x0000000000048947 */ /* 0x010fea0003800000 */
[----:B------:R-:W-:Y:S01]  /*117a0*/  BPT.TRAP 0x1 ;  /* 0x000000040000795c */ /* 0x000fe20000300000 */
.L_x_480:
[----:B------:R-:W-:Y:S05]  /*117b0*/  BSYNC B2 ;  /* 0x0000000000027941 */ /* 0x000fea0003800000 */
.L_x_479:
[----:B------:R-:W2:Y:S04]  /*117c0*/  LDL R9, [R1+0x4] ;  /* 0x0000040001097983 */ /* 0x000ea80000100800 */
[----:B---3--:R-:W3:Y:S01]  /*117d0*/  LDL R2, [R1+0x18] ;  /* 0x0000180001027983 */ /* 0x008ee20000100800 */
        /* <DEDUP_REMOVED lines=8> */
[----:B--2---:R-:W-:-:S02]  /*11860*/  IMAD R9, R4, 0xa800, R9 ;  /* 0x0000a80004097824 */ /* 0x004fc400078e0209 */
[----:B---3--:R-:W-:Y:S02]  /*11870*/  IMAD R2, R7, 0x70, R2 ;  /* 0x0000007007027824 */ /* 0x008fe400078e0202 */
[----:B------:R-:W-:-:S08]  /*11880*/  VIADD R10, R9, 0x21400 ;  /* 0x00021400090a7836 */ /* 0x000fd00000000000 */
.L_x_481:
        /* <DEDUP_REMOVED lines=9> */
[----:B--2---:R-:W-:Y:S05]  /*11920*/  @P0 BRA.U.ANY `(.L_x_481) ;  /* 0xfffffffd00d80947 */ /* 0x004fea000393ffff */
[----:B------:R-:W-:Y:S01]  /*11930*/  IMAD.MOV.U32 R15, RZ, RZ, 0x40 ;  /* 0x00000040ff0f7424 */ /* 0x000fe200078e00ff */
[----:B------:R-:W-:Y:S01]  /*11940*/  PLOP3.LUT P0, PT, PT, PT, PT, 0x80, 0x0 ;  /* 0x000000000000781c */ /* 0x000fe20003f0f070 */
[----:B------:R-:W-:Y:S01]  /*11950*/  VIADD R10, R9, 0x24c00 ;  /* 0x00024c00090a7836 */ /* 0x000fe20000000000 */
[----:B------:R-:W-:Y:S01]  /*11960*/  UMOV UR6, 0x0 ;  /* 0x0000000000067882 */ /* 0x000fe20000000000 */
[----:B------:R-:W-:Y:S01]  /*11970*/  UMOV UR7, 0x14f00000 ;  /* 0x14f0000000077882 */ /* 0x000fe20000000000 */
[----:B------:R-:W-:-:S15]  /*11980*/  R2UR UR10, R15 ;  /* 0x000000000f0a72ca */ /* 0x000fde00000e0000 */
.L_x_482:
        /* <DEDUP_REMOVED lines=16> */
.L_x_483:
        /* <DEDUP_REMOVED lines=10> */
[----:B------:R-:W2:Y:S04]  /*11b30*/  LDL.LU R12, [R1+0x10] ;  /* 0x00001000010c7983 */ /* 0x000ea80000300800 */
[----:B------:R-:W3:Y:S01]  /*11b40*/  LDL R10, [R1+0x8] ;  /* 0x00000800010a7983 */ /* 0x000ee20000100800 */
[----:B------:R-:W-:Y:S01]  /*11b50*/  BSSY B2, `(.L_x_484) ;  /* 0x0000005000027945 */ /* 0x000fe20003800000 */
[----:B--2---:R-:W-:Y:S01]  /*11b60*/  SHF.L.U32 R3, R12, 0x1f, RZ ;  /* 0x0000001f0c037819 */ /* 0x004fe200000006ff */
[----:B---3--:R-:W-:-:S04]  /*11b70*/  IMAD R2, R10, 0x8, R6 ;  /* 0x000000080a027824 */ /* 0x008fc800078e0206 */
[----:B------:R-:W2:Y:S02]  /*11b80*/  SYNCS.PHASECHK.TRANS64.TRYWAIT P0, [R2+URZ+0x60], R3 ;  /* 0x00006003020075a7 */ /* 0x000ea4000800017f */
[----:B--2---:R-:W-:Y:S05]  /*11b90*/  @!P0 BRA `(.L_x_485) ;  /* 0x00000034006c8947 */ /* 0x004fea0003800000 */
.L_x_575:
[----:B------:R-:W-:Y:S05]  /*11ba0*/  BSYNC B2 ;  /* 0x0000000000027941 */ /* 0x000fea0003800000 */
.L_x_484:
[----:B------:R-:W-:Y:S01]  /*11bb0*/  BSSY B2, `(.L_x_486) ;  /* 0x000000b000027945 */ /* 0x000fe20003800000 */
[----:B------:R-:W-:Y:S01]  /*11bc0*/  MOV R12, 0x0 ;  /* 0x00000000000c7802 */ /* 0x000fe20000000f00 */
[----:B------:R-:W-:Y:S02]  /*11bd0*/  IMAD.MOV.U32 R13, RZ, RZ, 0x14f00000 ;  /* 0x14f00000ff0d7424 */ /* 0x000fe400078e00ff */
[----:B------:R-:W-:Y:S05]  /*11be0*/  @P1 BRA `(.L_x_487) ;  /* 0x00000000001c1947 */ /* 0x000fea0003800000 */
[----:B------:R-:W3:Y:S01]  /*11bf0*/  S2R R9, SR_TID.X ;  /* 0x0000000000097919 */ /* 0x000ee20000002100 */
[----:B--2---:R-:W-:-:S04]  /*11c00*/  IMAD.MOV.U32 R3, RZ, RZ, 0xa800 ;  /* 0x0000a800ff037424 */ /* 0x004fc800078e00ff */
[----:B------:R4:W-:Y:S01]  /*11c10*/  SYNCS.ARRIVE.TRANS64 RZ, [R2+URZ+0x50], R3 ;  /* 0x0000500302ff79a7 */ /* 0x0009e2000800003f */
[----:B---3--:R-:W-:-:S04]  /*11c20*/  LOP3.LUT R9, R9, 0x1f, RZ, 0xc0, !PT ;  /* 0x0000001f09097812 */ /* 0x008fc800078ec0ff */
[----:B------:R-:W-:-:S13]  /*11c30*/  ISETP.NE.AND P0, PT, R9, RZ, PT ;  /* 0x000000ff0900720c */ /* 0x000fda0003f05270 */
[----:B----4-:R-:W-:Y:S05]  /*11c40*/  @!P0 BRA `(.L_x_487) ;  /* 0x0000000000048947 */ /* 0x010fea0003800000 */
[----:B------:R-:W-:Y:S01]  /*11c50*/  BPT.TRAP 0x1 ;  /* 0x000000040000795c */ /* 0x000fe20000300000 */
.L_x_487:
[----:B------:R-:W-:Y:S05]  /*11c60*/  BSYNC B2 ;  /* 0x0000000000027941 */ /* 0x000fea0003800000 */
.L_x_486:
[----:B------:R-:W3:Y:S04]  /*11c70*/  LDL R17, [R1+0x4] ;  /* 0x0000040001117983 */ /* 0x000ee80000100800 */
[----:B--2---:R-:W3:Y:S04]  /*11c80*/  LDL.LU R3, [R1+0x8] ;  /* 0x0000080001037983 */ /* 0x004ee80000300800 */
[----:B------:R-:W2:Y:S04]  /*11c90*/  LDL R10, [R1+0x18] ;  /* 0x00001800010a7983 */ /* 0x000ea80000100800 */
[----:B------:R-:W2:Y:S01]  /*11ca0*/  LDL.LU R9, [R1+0x14] ;  /* 0x0000140001097983 */ /* 0x000ea20000300800 */
[----:B------:R-:W-:Y:S01]  /*11cb0*/  R2UR UR10, R11 ;  /* 0x000000000b0a72ca */ /* 0x000fe200000e0000 */
[----:B------:R-:W-:Y:S01]  /*11cc0*/  UIADD3 UR4, UP0, UR36, 0x470, URZ ;  /* 0x0000047024047890 */ /* 0x000fe2000ff1e03f */
[----:B------:R-:W-:Y:S01]  /*11cd0*/  R2UR UR6, R12 ;  /* 0x000000000c0672ca */ /* 0x000fe200000e0000 */
[----:B------:R-:W-:Y:S01]  /*11ce0*/  VIADD R2, R2, 0x50 ;  /* 0x0000005002027836 */ /* 0x000fe20000000000 */
[----:B------:R-:W-:Y:S01]  /*11cf0*/  R2UR UR7, R13 ;  /* 0x000000000d0772ca */ /* 0x000fe200000e0000 */
[----:B------:R-:W-:Y:S01]  /*11d00*/  UIADD3.X UR5, URZ, UR37, URZ, UP0, !UPT ;  /* 0x000000253f057290 */ /* 0x000fe200087fe43f */
[----:B------:R-:W-:Y:S01]  /*11d10*/  PLOP3.LUT P0, PT, PT, PT, PT, 0x80, 0x0 ;  /* 0x000000000000781c */ /* 0x000fe20003f0f070 */
[----:B---3--:R-:W-:-:S02]  /*11d20*/  IMAD R3, R3, 0xa800, R17 ;  /* 0x0000a80003037824 */ /* 0x008fc400078e0211 */
[----:B--2---:R-:W-:Y:S02]  /*11d30*/  IMAD R9, R9, 0x70, R10 ;  /* 0x0000007009097824 */ /* 0x004fe400078e020a */
[----:B------:R-:W-:-:S08]  /*11d40*/  VIADD R10, R3, 0x400 ;  /* 0x00000400030a7836 */ /* 0x000fd00000000000 */
.L_x_488:
        /* <DEDUP_REMOVED lines=10> */
[----:B--2---:R-:W-:Y:S05]  /*11df0*/  @P0 BRA.U.ANY `(.L_x_488) ;  /* 0xfffffffd00d40947 */ /* 0x004fea000393ffff */
[----:B------:R-:W-:Y:S01]  /*11e00*/  R2UR UR10, R15 ;  /* 0x000000000f0a72ca */ /* 0x000fe200000e0000 */
[----:B------:R-:W-:Y:S01]  /*11e10*/  VIADD R10, R3, 0x3c00 ;  /* 0x00003c00030a7836 */ /* 0x000fe20000000000 */
[----:B------:R-:W-:Y:S02]  /*11e20*/  R2UR UR6, R12 ;  /* 0x000000000c0672ca */ /* 0x000fe400000e0000 */
[----:B------:R-:W-:Y:S02]  /*11e30*/  R2UR UR7, R13 ;  /* 0x000000000d0772ca */ /* 0x000fe400000e0000 */
[----:B------:R-:W-:-:S13]  /*11e40*/  PLOP3.LUT P0, PT, PT, PT, PT, 0x80, 0x0 ;  /* 0x000000000000781c */ /* 0x000fda0003f0f070 */
.L_x_489:
        /* <DEDUP_REMOVED lines=16> */
.L_x_490:
        /* <DEDUP_REMOVED lines=11> */
[----:B------:R2:W-:Y:S04]  /*12000*/  STL [R1+0x14], R7 ;  /* 0x0000140701007387 */ /* 0x0005e80000100800 */
[----:B------:R2:W-:Y:S02]  /*12010*/  STL [R1], R8 ;  /* 0x0000000801007387 */ /* 0x0005e40000100800 */
.L_x_475:
[----:B------:R-:W-:Y:S05]  /*12020*/  BSYNC B1 ;  /* 0x0000000000017941 */ /* 0x000fea0003800000 */
.L_x_474:
        /* <DEDUP_REMOVED lines=8> */
[----:B------:R3:W-:Y:S04]  /*120b0*/  STL [R1+0x10], R10 ;  /* 0x0000100a01007387 */ /* 0x0007e80000100800 */
[----:B------:R3:W-:Y:S01]  /*120c0*/  STL [R1+0x8], R11 ;  /* 0x0000080b01007387 */ /* 0x0007e20000100800 */
[----:B------:R-:W-:Y:S05]  /*120d0*/  @!P1 BRA `(.L_x_492) ;  /* 0x0000000800c49947 */ /* 0x000fea0003800000 */
[----:B------:R-:W-:Y:S01]  /*120e0*/  ULDC.64 UR4, c[0x0][0x418] ;  /* 0x0001060000047ab9 */ /* 0x000fe20000000a00 */
[----:B--2---:R-:W-:Y:S01]  /*120f0*/  VIADD R7, R0, 0xffffffff ;  /* 0xffffffff00077836 */ /* 0x004fe20000000000 */
[----:B------:R-:W-:-:S04]  /*12100*/  ISETP.NE.U32.AND P0, PT, RZ, UR4, PT ;  /* 0x00000004ff007c0c */ /* 0x000fc8000bf05070 */
[----:B------:R-:W-:-:S13]  /*12110*/  ISETP.NE.AND.EX P0, PT, RZ, UR5, PT, P0 ;  /* 0x00000005ff007c0c */ /* 0x000fda000bf05300 */
[----:B------:R-:W-:Y:S05]  /*12120*/  @!P0 BRA `(.L_x_493) ;  /* 0x00000000004c8947 */ /* 0x000fea0003800000 */
[----:B------:R-:W2:Y:S01]  /*12130*/  LDL R13, [R1+0x1c] ;  /* 0x00001c00010d7983 */ /* 0x000ea20000100800 */
[----:B------:R-:W4:Y:S01]  /*12140*/  LDC R9, c[0x0][0x43c] ;  /* 0x00010f00ff097b82 */ /* 0x000f220000000800 */
[----:B------:R-:W-:Y:S02]  /*12150*/  ULDC.64 UR6, c[0x0][0x428] ;  /* 0x00010a0000067ab9 */ /* 0x000fe40000000a00 */
[----:B------:R-:W3:Y:S01]  /*12160*/  LDL R12, [R1+0xc] ;  /* 0x00000c00010c7983 */ /* 0x000ee20000100800 */
[----:B----4-:R-:W-:-:S13]  /*12170*/  ISETP.NE.AND P0, PT, R9, 0x1, PT ;  /* 0x000000010900780c */ /* 0x010fda0003f05270 */
[----:B------:R-:W4:Y:S02]  /*12180*/  @P0 LDC.64 R2, c[0x0][0x440] ;  /* 0x00011000ff020b82 */ /* 0x000f240000000a00 */
[----:B----45:R-:W-:-:S04]  /*12190*/  @P0 IMAD.HI.U32 R8, R7, R2, RZ ;  /* 0x0000000207080227 */ /* 0x030fc800078e00ff */
[----:B------:R-:W-:Y:S01]  /*121a0*/  IMAD.MOV.U32 R2, RZ, RZ, R7 ;  /* 0x000000ffff027224 */ /* 0x000fe200078e0007 */
[----:B------:R-:W-:-:S05]  /*121b0*/  @P0 SHF.R.U32.HI R2, RZ, R3, R8 ;  /* 0x00000003ff020219 */ /* 0x000fca0000011608 */
[----:B------:R-:W-:-:S04]  /*121c0*/  IMAD.MOV R3, RZ, RZ, -R2 ;  /* 0x000000ffff037224 */ /* 0x000fc800078e0a02 */
[----:B------:R-:W-:Y:S01]  /*121d0*/  IMAD R7, R9, R3, R7 ;  /* 0x0000000309077224 */ /* 0x000fe200078e0207 */
[----:B------:R-:W-:Y:S01]  /*121e0*/  SHF.R.S32.HI R3, RZ, 0x1f, R2 ;  /* 0x0000001fff037819 */ /* 0x000fe20000011402 */
[----:B--2---:R-:W-:-:S04]  /*121f0*/  IMAD R8, R13, UR6, RZ ;  /* 0x000000060d087c24 */ /* 0x004fc8000f8e02ff */
[C---:B---3--:R-:W-:Y:S02]  /*12200*/  IMAD R8, R12.reuse, UR7, R8 ;  /* 0x000000070c087c24 */ /* 0x048fe4000f8e0208 */
[----:B------:R-:W-:-:S05]  /*12210*/  IMAD.WIDE.U32 R2, R12, UR6, R2 ;  /* 0x000000060c027c25 */ /* 0x000fca000f8e0002 */
[----:B------:R-:W-:Y:S02]  /*12220*/  IADD3 R3, R8, R3, RZ ;  /* 0x0000000308037210 */ /* 0x000fe40007ffe0ff */
[----:B------:R-:W-:-:S04]  /*12230*/  LEA R8, P0, R2, UR4, 0x2 ;  /* 0x0000000402087c11 */ /* 0x000fc8000f8010ff */
[----:B------:R-:W-:-:S05]  /*12240*/  LEA.HI.X R9, R2, UR5, R3, 0x2, P0 ;  /* 0x0000000502097c11 */ /* 0x000fca00080f1403 */
[----:B------:R2:W5:Y:S04]  /*12250*/  LDG.E R8, desc[UR60][R8.64] ;  /* 0x0000003c08087981 */ /* 0x000568000c1e1900 */
.L_x_493:
[----:B------:R-:W4:Y:S01]  /*12260*/  LDL R2, [R1+0x4] ;  /* 0x0000040001027983 */ /* 0x000f220000100800 */
[----:B------:R-:W-:Y:S01]  /*12270*/  SHF.L.U32 R3, R10, 0x1f, RZ ;  /* 0x0000001f0a037819 */ /* 0x000fe200000006ff */
[----:B------:R-:W-:Y:S01]  /*12280*/  BSSY B2, `(.L_x_494) ;  /* 0x0000004000027945 */ /* 0x000fe20003800000 */
[----:B----4-:R-:W-:-:S04]  /*12290*/  IMAD R2, R11, 0x8, R2 ;  /* 0x000000080b027824 */ /* 0x010fc800078e0202 */
[----:B------:R-:W4:Y:S02]  /*122a0*/  SYNCS.PHASECHK.TRANS64.TRYWAIT P0, [R2+URZ+0x36840], R3 ;  /* 0x03684003020075a7 */ /* 0x000f24000800017f */
[----:B----4-:R-:W-:Y:S05]  /*122b0*/  @!P0 BRA `(.L_x_495) ;  /* 0x0000002c00b88947 */ /* 0x010fea0003800000 */
.L_x_576:
[----:B------:R-:W-:Y:S05]  /*122c0*/  BSYNC B2 ;  /* 0x0000000000027941 */ /* 0x000fea0003800000 */
.L_x_494:
[----:B--2---:R-:W2:Y:S01]  /*122d0*/  S2R R9, SR_TID.X ;  /* 0x0000000000097919 */ /* 0x004ea20000002100 */
[----:B------:R-:W-:Y:S01]  /*122e0*/  BSSY B2, `(.L_x_496) ;  /* 0x000000b000027945 */ /* 0x000fe20003800000 */
[----:B--2---:R-:W-:-:S04]  /*122f0*/  LOP3.LUT R9, R9, 0x7f, RZ, 0xc0, !PT ;  /* 0x0000007f09097812 */ /* 0x004fc800078ec0ff */
[----:B------:R-:W-:-:S13]  /*12300*/  ISETP.NE.AND P1, PT, R9, RZ, PT ;  /* 0x000000ff0900720c */ /* 0x000fda0003f25270 */
[----:B------:R-:W-:Y:S05]  /*12310*/  @P1 BRA `(.L_x_497) ;  /* 0x00000000001c1947 */ /* 0x000fea0003800000 */
[----:B------:R-:W2:Y:S01]  /*12320*/  S2R R9, SR_TID.X ;  /* 0x0000000000097919 */ /* 0x000ea20000002100 */
[----:B----4-:R-:W-:-:S04]  /*12330*/  IMAD.MOV.U32 R3, RZ, RZ, 0xa800 ;  /* 0x0000a800ff037424 */ /* 0x010fc800078e00ff */
[----:B------:R4:W-:Y:S01]  /*12340*/  SYNCS.ARRIVE.TRANS64 RZ, [R2+URZ+0x36830], R3 ;  /* 0x0368300302ff79a7 */ /* 0x0009e2000800003f */
[----:B--2---:R-:W-:-:S04]  /*12350*/  LOP3.LUT R9, R9, 0x1f, RZ, 0xc0, !PT ;  /* 0x0000001f09097812 */ /* 0x004fc800078ec0ff */
[----:B------:R-:W-:-:S13]  /*12360*/  ISETP.NE.AND P0, PT, R9, RZ, PT ;  /* 0x000000ff0900720c */ /* 0x000fda0003f05270 */
[----:B----4-:R-:W-:Y:S05]  /*12370*/  @!P0 BRA `(.L_x_497) ;  /* 0x0000000000048947 */ /* 0x010fea0003800000 */
[----:B------:R-:W-:Y:S01]  /*12380*/  BPT.TRAP 0x1 ;  /* 0x000000040000795c */ /* 0x000fe20000300000 */
.L_x_497:
[----:B------:R-:W-:Y:S05]  /*12390*/  BSYNC B2 ;  /* 0x0000000000027941 */ /* 0x000fea0003800000 */
.L_x_496:
[----:B------:R-:W2:Y:S04]  /*123a0*/  LDL R9, [R1+0x8] ;  /* 0x0000080001097983 */ /* 0x000ea80000100800 */
[----:B---3--:R-:W3:Y:S04]  /*123b0*/  LDL R10, [R1+0x4] ;  /* 0x00000400010a7983 */ /* 0x008ee80000100800 */
[----:B----4-:R-:W4:Y:S01]  /*123c0*/  LDL R2, [R1+0x18] ;  /* 0x0000180001027983 */ /* 0x010f220000100800 */
[----:B------:R-:W-:-:S05]  /*123d0*/  IMAD.MOV.U32 R12, RZ, RZ, RZ ;  /* 0x000000ffff0c7224 */ /* 0x000fca00078e00ff */
[----:B------:R-:W-:Y:S01]  /*123e0*/  R2UR UR10, R12 ;  /* 0x000000000c0a72ca */ /* 0x000fe200000e0000 */
[----:B------:R-:W-:Y:S01]  /*123f0*/  UIADD3 UR4, UP0, UR36, 0x370, URZ ;  /* 0x0000037024047890 */ /* 0x000fe2000ff1e03f */
[----:B------:R-:W-:Y:S01]  /*12400*/  PLOP3.LUT P0, PT, PT, PT, PT, 0x80, 0x0 ;  /* 0x000000000000781c */ /* 0x000fe20003f0f070 */
[----:B------:R-:W-:Y:S01]  /*12410*/  UMOV UR6, 0x0 ;  /* 0x0000000000067882 */ /* 0x000fe20000000000 */
[----:B------:R-:W-:Y:S01]  /*12420*/  UMOV UR7, 0x14f00000 ;  /* 0x14f0000000077882 */ /* 0x000fe20000000000 */
[----:B------:R-:W-:Y:S01]  /*12430*/  UIADD3.X UR5, URZ, UR37, URZ, UP0, !UPT ;  /* 0x000000253f057290 */ /* 0x000fe200087fe43f */
[C---:B--2---:R-:W-:Y:S02]  /*12440*/  IMAD R3, R9.reuse, 0x8, R6 ;  /* 0x0000000809037824 */ /* 0x044fe400078e0206 */
[----:B---3--:R-:W-:Y:S02]  /*12450*/  IMAD R9, R9, 0xa800, R10 ;  /* 0x0000a80009097824 */ /* 0x008fe400078e020a */
[----:B------:R-:W-:-:S02]  /*12460*/  VIADD R3, R3, 0x30 ;  /* 0x0000003003037836 */ /* 0x000fc40000000000 */
[----:B----4-:R-:W-:Y:S02]  /*12470*/  IMAD R2, R7, 0x70, R2 ;  /* 0x0000007007027824 */ /* 0x010fe400078e0202 */
[----:B------:R-:W-:-:S07]  /*12480*/  VIADD R10, R9, 0x21400 ;  /* 0x00021400090a7836 */ /* 0x000fce0000000000 */
.L_x_498:
        /* <DEDUP_REMOVED lines=16> */
.L_x_499:
        /* <DEDUP_REMOVED lines=16> */
.L_x_500:
        /* <DEDUP_REMOVED lines=10> */
[----:B------:R-:W-:Y:S01]  /*12730*/  SHF.L.U32 R5, R5, 0x1f, RZ ;  /* 0x0000001f05057819 */ /* 0x000fe200000006ff */
[----:B------:R-:W-:Y:S01]  /*12740*/  BSSY B2, `(.L_x_501) ;  /* 0x0000004000027945 */ /* 0x000fe20003800000 */
[----:B------:R-:W-:-:S04]  /*12750*/  LEA R2, R4, R6, 0x3 ;  /* 0x0000000604027211 */ /* 0x000fc800078e18ff */
[----:B------:R-:W2:Y:S02]  /*12760*/  SYNCS.PHASECHK.TRANS64.TRYWAIT P0, [R2+URZ+0x60], R5 ;  /* 0x00006005020075a7 */ /* 0x000ea4000800017f */
[----:B--2---:R-:W-:Y:S05]  /*12770*/  @!P0 BRA `(.L_x_502) ;  /* 0x00000028009c8947 */ /* 0x004fea0003800000 */
.L_x_577:
[----:B------:R-:W-:Y:S05]  /*12780*/  BSYNC B2 ;  /* 0x0000000000027941 */ /* 0x000fea0003800000 */
.L_x_501:
[----:B------:R-:W-:Y:S01]  /*12790*/  BSSY B2, `(.L_x_503) ;  /* 0x000000b000027945 */ /* 0x000fe20003800000 */
[----:B------:R-:W-:Y:S02]  /*127a0*/  IMAD.MOV.U32 R10, RZ, RZ, 0x0 ;  /* 0x00000000ff0a7424 */ /* 0x000fe400078e00ff */
[----:B------:R-:W-:Y:S01]  /*127b0*/  IMAD.MOV.U32 R11, RZ, RZ, 0x14f00000 ;  /* 0x14f00000ff0b7424 */ /* 0x000fe200078e00ff */
[----:B------:R-:W-:Y:S06]  /*127c0*/  @P1 BRA `(.L_x_504) ;  /* 0x00000000001c1947 */ /* 0x000fec0003800000 */
[----:B------:R-:W3:Y:S02]  /*127d0*/  S2R R3, SR_TID.X ;  /* 0x0000000000037919 */ /* 0x000ee40000002100 */
[----:B---3--:R-:W-:Y:S01]  /*127e0*/  LOP3.LUT R9, R3, 0x1f, RZ, 0xc0, !PT ;  /* 0x0000001f03097812 */ /* 0x008fe200078ec0ff */
[----:B------:R-:W-:-:S03]  /*127f0*/  IMAD.MOV.U32 R3, RZ, RZ, 0xa800 ;  /* 0x0000a800ff037424 */ /* 0x000fc600078e00ff */
[----:B------:R-:W-:Y:S01]  /*12800*/  ISETP.NE.AND P0, PT, R9, RZ, PT ;  /* 0x000000ff0900720c */ /* 0x000fe20003f05270 */
[----:B------:R3:W-:-:S12]  /*12810*/  SYNCS.ARRIVE.TRANS64 RZ, [R2+URZ+0x50], R3 ;  /* 0x0000500302ff79a7 */ /* 0x0007d8000800003f */
[----:B---3--:R-:W-:Y:S05]  /*12820*/  @!P0 BRA `(.L_x_504) ;  /* 0x0000000000048947 */ /* 0x008fea0003800000 */
[----:B------:R-:W-:Y:S01]  /*12830*/  BPT.TRAP 0x1 ;  /* 0x000000040000795c */ /* 0x000fe20000300000 */
.L_x_504:
[----:B------:R-:W-:Y:S05]  /*12840*/  BSYNC B2 ;  /* 0x0000000000027941 */ /* 0x000fea0003800000 */
.L_x_503:
[----:B------:R-:W3:Y:S04]  /*12850*/  LDL R9, [R1+0x4] ;  /* 0x0000040001097983 */ /* 0x000ee80000100800 */
[----:B--2---:R-:W2:Y:S04]  /*12860*/  LDL R5, [R1+0x18] ;  /* 0x0000180001057983 */ /* 0x004ea80000100800 */
        /* <DEDUP_REMOVED lines=11> */
.L_x_505:
        /* <DEDUP_REMOVED lines=16> */
.L_x_506:
        /* <DEDUP_REMOVED lines=16> */
.L_x_507:
        /* <DEDUP_REMOVED lines=13> */
.L_x_492:
[----:B------:R-:W-:Y:S05]  /*12bf0*/  BSYNC B1 ;  /* 0x0000000000017941 */ /* 0x000fea0003800000 */
.L_x_491:
[C---:B------:R-:W-:Y:S01]  /*12c00*/  ISETP.GT.AND P0, PT, R0.reuse, 0x1, PT ;  /* 0x000000010000780c */ /* 0x040fe20003f04270 */
[----:B------:R-:W-:-:S12]  /*12c10*/  VIADD R0, R0, 0xfffffffe ;  /* 0xfffffffe00007836 */ /* 0x000fd80000000000 */
[----:B------:R-:W-:Y:S05]  /*12c20*/  @P0 BRA `(.L_x_508) ;  /* 0xffffffe800040947 */ /* 0x000fea000383ffff */
.L_x_454:
[----:B------:R-:W-:Y:S05]  /*12c30*/  BSYNC B0 ;  /* 0x0000000000007941 */ /* 0x000fea0003800000 */
.L_x_453:
[----:B------:R-:W0:Y:S01]  /*12c40*/  S2R R2, SR_TID.X ;  /* 0x0000000000027919 */ /* 0x000e220000002100 */
[----:B------:R-:W-:Y:S01]  /*12c50*/  BSSY B0, `(.L_x_509) ;  /* 0x0000010000007945 */ /* 0x000fe20003800000 */
[----:B0-----:R-:W-:-:S04]  /*12c60*/  LOP3.LUT R3, R2, 0x7f, RZ, 0xc0, !PT ;  /* 0x0000007f02037812 */ /* 0x001fc800078ec0ff */
[----:B------:R-:W-:-:S13]  /*12c70*/  ISETP.NE.AND P0, PT, R3, RZ, PT ;  /* 0x000000ff0300720c */ /* 0x000fda0003f05270 */
[----:B------:R-:W-:Y:S05]  /*12c80*/  @P0 BRA `(.L_x_510) ;  /* 0x0000000000300947 */ /* 0x000fea0003800000 */
[----:B------:R-:W0:Y:S01]  /*12c90*/  S2R R2, SR_LANEID ;  /* 0x0000000000027919 */ /* 0x000e220000000000 */
[----:B------:R-:W-:Y:S01]  /*12ca0*/  VOTEU.ANY UR4, UPT, PT ;  /* 0x0000000000047886 */ /* 0x000fe200038e0100 */
[----:B------:R-:W1:Y:S01]  /*12cb0*/  LDC.64 R4, c[0x0][0xc60] ;  /* 0x00031800ff047b82 */ /* 0x000e620000000a00 */
[----:B------:R-:W0:Y:S02]  /*12cc0*/  FLO.U32 R0, UR4 ;  /* 0x0000000400007d00 */ /* 0x000e2400080e0000 */
[----:B0-----:R-:W-:-:S06]  /*12cd0*/  ISETP.EQ.U32.AND P0, PT, R0, R2, PT ;  /* 0x000000020000720c */ /* 0x001fcc0003f02070 */
[----:B------:R-:W1:Y:S07]  /*12ce0*/  POPC R2, UR4 ;  /* 0x0000000400027d09 */ /* 0x000e6e0008000000 */
[----:B-1----:R-:W2:Y:S04]  /*12cf0*/  @P0 ATOMG.E.ADD.STRONG.GPU PT, R2, desc[UR60][R4.64], R2 ;  /* 0x00000002040209a8 */ /* 0x002ea800081ee1fc */
[----:B--2---:R0:W1:Y:S02]  /*12d00*/  SHFL.IDX PT, R2, R2, R0, 0x1f ;  /* 0x00001f0002027589 */ /* 0x00406400000e0000 */
[----:B0-----:R-:W0:Y:S02]  /*12d10*/  S2R R0, SR_LTMASK ;  /* 0x0000000000007919 */ /* 0x001e240000003900 */
[----:B0-----:R-:W-:-:S06]  /*12d20*/  LOP3.LUT R0, R0, UR4, RZ, 0xc0, !PT ;  /* 0x0000000400007c12 */ /* 0x001fcc000f8ec0ff */
[----:B------:R-:W1:Y:S02]  /*12d30*/  POPC R0, R0 ;  /* 0x0000000000007309 */ /* 0x000e640000000000 */
[----:B-1----:R-:W-:-:S07]  /*12d40*/  IADD3 R16, R2, UR38, R0 ;  /* 0x0000002602107c10 */ /* 0x002fce000fffe000 */
.L_x_510:
[----:B------:R-:W-:Y:S05]  /*12d50*/  BSYNC B0 ;  /* 0x0000000000007941 */ /* 0x000fea0003800000 */
.L_x_509:
[----:B------:R-:W2:Y:S01]  /*12d60*/  LDL.LU R0, [R1+0x20] ;  /* 0x0000200001007983 */ /* 0x000ea20000300800 */
[----:B------:R-:W-:Y:S01]  /*12d70*/  BSSY B0, `(.L_x_511) ;  /* 0x0000050000007945 */ /* 0x000fe20003800000 */
[----:B--2---:R-:W-:-:S13]  /*12d80*/  ISETP.NE.AND P0, PT, R0, RZ, PT ;  /* 0x000000ff0000720c */ /* 0x004fda0003f05270 */
[----:B------:R-:W-:Y:S05]  /*12d90*/  @!P0 BRA `(.L_x_512) ;  /* 0x0000000400348947 */ /* 0x000fea0003800000 */
[----:B------:R-:W2:Y:S04]  /*12da0*/  LDL R4, [R1+0x4] ;  /* 0x0000040001047983 */ /* 0x000ea80000100800 */
[----:B------:R-:W2:Y:S04]  /*12db0*/  LDL R2, [R1+0x8] ;  /* 0x0000080001027983 */ /* 0x000ea80000100800 */
[----:B------:R-:W3:Y:S01]  /*12dc0*/  LDL R0, [R1+0x10] ;  /* 0x0000100001007983 */ /* 0x000ee20000100800 */
[----:B------:R-:W-:Y:S01]  /*12dd0*/  BSSY B1, `(.L_x_513) ;  /* 0x0000006000017945 */ /* 0x000fe20003800000 */
[----:B------:R-:W-:Y:S01]  /*12de0*/  ISETP.NE.AND P1, PT, R3, RZ, PT ;  /* 0x000000ff0300720c */ /* 0x000fe20003f25270 */
[----:B--2---:R-:W-:Y:S01]  /*12df0*/  IMAD R2, R2, 0x8, R4 ;  /* 0x0000000802027824 */ /* 0x004fe200078e0204 */
[----:B---3--:R-:W-:-:S04]  /*12e00*/  SHF.L.U32 R0, R0, 0x1f, RZ ;  /* 0x0000001f00007819 */ /* 0x008fc800000006ff */
[----:B------:R-:W0:Y:S02]  /*12e10*/  SYNCS.PHASECHK.TRANS64.TRYWAIT P0, [R2+URZ+0x36860], R0 ;  /* 0x03686000020075a7 */ /* 0x000e24000800017f */
[----:B0-----:R-:W-:Y:S05]  /*12e20*/  @!P0 BRA `(.L_x_514) ;  /* 0x0000002400048947 */ /* 0x001fea0003800000 */
.L_x_578:
[----:B------:R-:W-:Y:S05]  /*12e30*/  BSYNC B1 ;  /* 0x0000000000017941 */ /* 0x000fea0003800000 */
.L_x_513:
[----:B------:R-:W-:Y:S04]  /*12e40*/  BSSY B1, `(.L_x_515) ;  /* 0x0000009000017945 */ /* 0x000fe80003800000 */
[----:B------:R-:W-:Y:S05]  /*12e50*/  @P1 BRA `(.L_x_516) ;  /* 0x00000000001c1947 */ /* 0x000fea0003800000 */
[----:B------:R-:W2:Y:S01]  /*12e60*/  S2R R3, SR_TID.X ;  /* 0x0000000000037919 */ /* 0x000ea20000002100 */
[----:B0-----:R-:W-:-:S04]  /*12e70*/  IMAD.MOV.U32 R0, RZ, RZ, 0xa800 ;  /* 0x0000a800ff007424 */ /* 0x001fc800078e00ff */
[----:B------:R3:W-:Y:S01]  /*12e80*/  SYNCS.ARRIVE.TRANS64 RZ, [R2+URZ+0x36850], R0 ;  /* 0x0368500002ff79a7 */ /* 0x0007e2000800003f */
[----:B--2---:R-:W-:-:S04]  /*12e90*/  LOP3.LUT R3, R3, 0x1f, RZ, 0xc0, !PT ;  /* 0x0000001f03037812 */ /* 0x004fc800078ec0ff */
[----:B------:R-:W-:-:S13]  /*12ea0*/  ISETP.NE.AND P0, PT, R3, RZ, PT ;  /* 0x000000ff0300720c */ /* 0x000fda0003f05270 */
[----:B---3--:R-:W-:Y:S05]  /*12eb0*/  @!P0 BRA `(.L_x_516) ;  /* 0x0000000000048947 */ /* 0x008fea0003800000 */
[----:B------:R-:W-:Y:S01]  /*12ec0*/  BPT.TRAP 0x1 ;  /* 0x000000040000795c */ /* 0x000fe20000300000 */
.L_x_516:
[----:B------:R-:W-:Y:S05]  /*12ed0*/  BSYNC B1 ;  /* 0x0000000000017941 */ /* 0x000fea0003800000 */
.L_x_515:
[----:B------:R-:W2:Y:S04]  /*12ee0*/  LDL R5, [R1+0x4] ;  /* 0x0000040001057983 */ /* 0x000ea80000100800 */
[----:B0-----:R-:W2:Y:S04]  /*12ef0*/  LDL R0, [R1+0x8] ;  /* 0x0000080001007983 */ /* 0x001ea80000100800 */
[----:B------:R-:W3:Y:S04]  /*12f00*/  LDL.LU R4, [R1+0x18] ;  /* 0x0000180001047983 */ /* 0x000ee80000300800 */
[----:B------:R-:W3:Y:S01]  /*12f10*/  LDL R3, [R1+0x14] ;  /* 0x0000140001037983 */ /* 0x000ee20000100800 */
[----:B------:R-:W-:Y:S01]  /*12f20*/  UIADD3 UR4, UP0, UR36, 0x470, URZ ;  /* 0x0000047024047890 */ /* 0x000fe2000ff1e03f */
[----:B------:R-:W-:Y:S01]  /*12f30*/  PLOP3.LUT P0, PT, PT, PT, PT, 0x80, 0x0 ;  /* 0x000000000000781c */ /* 0x000fe20003f0f070 */
[----:B------:R-:W-:Y:S01]  /*12f40*/  UMOV UR6, 0x0 ;  /* 0x0000000000067882 */ /* 0x000fe20000000000 */
[----:B------:R-:W-:Y:S01]  /*12f50*/  IADD3 R2, R2, 0x36850, RZ ;  /* 0x0003685002027810 */ /* 0x000fe20007ffe0ff */
[----:B------:R-:W-:Y:S01]  /*12f60*/  UIADD3.X UR5, URZ, UR37, URZ, UP0, !UPT ;  /* 0x000000253f057290 */ /* 0x000fe200087fe43f */
[----:B------:R-:W-:Y:S01]  /*12f70*/  UMOV UR7, 0x14f00000 ;  /* 0x14f0000000077882 */ /* 0x000fe20000000000 */
[----:B------:R-:W-:Y:S01]  /*12f80*/  UMOV UR10, URZ ;  /* 0x0000003f000a7c82 */ /* 0x000fe20008000000 */
[----:B--2---:R-:W-:-:S02]  /*12f90*/  IMAD R0, R0, 0xa800, R5 ;  /* 0x0000a80000007824 */ /* 0x004fc400078e0205 */
[----:B---3--:R-:W-:Y:S02]  /*12fa0*/  IMAD R3, R3, 0x70, R4 ;  /* 0x0000007003037824 */ /* 0x008fe400078e0204 */
[----:B------:R-:W-:-:S07]  /*12fb0*/  VIADD R4, R0, 0x400 ;  /* 0x0000040000047836 */ /* 0x000fce0000000000 */
.L_x_517:
        /* <DEDUP_REMOVED lines=11> */
[----:B------:R-:W-:Y:S01]  /*13070*/  PLOP3.LUT P0, PT, PT, PT, PT, 0x80, 0x0 ;  /* 0x000000000000781c */ /* 0x000fe20003f0f070 */
[----:B------:R-:W-:Y:S01]  /*13080*/  VIADD R4, R0, 0x3c00 ;  /* 0x00003c0000047836 */ /* 0x000fe20000000000 */
[----:B------:R-:W-:Y:S01]  /*13090*/  UMOV UR6, 0x0 ;  /* 0x0000000000067882 */ /* 0x000fe20000000000 */
[----:B------:R-:W-:Y:S01]  /*130a0*/  UMOV UR7, 0x14f00000 ;  /* 0x14f0000000077882 */ /* 0x000fe20000000000 */
[----:B------:R-:W-:-:S09]  /*130b0*/  UMOV UR10, 0x40 ;  /* 0x00000040000a7882 */ /* 0x000fd20000000000 */
.L_x_518:
        /* <DEDUP_REMOVED lines=16> */
.L_x_519:
        /* <DEDUP_REMOVED lines=11> */
.L_x_512:
[----:B------:R-:W-:Y:S05]  /*13270*/  BSYNC B0 ;  /* 0x0000000000007941 */ /* 0x000fea0003800000 */
.L_x_511:
[----:B------:R-:W2:Y:S04]  /*13280*/  LDL.LU R5, [R1+0x8] ;  /* 0x0000080001057983 */ /* 0x000ea80000300800 */
[----:B------:R-:W3:Y:S01]  /*13290*/  LDL.LU R4, [R1+0x10] ;  /* 0x0000100001047983 */ /* 0x000ee20000300800 */
[----:B--2---:R-:W-:-:S05]  /*132a0*/  VIADD R0, R5, 0x1 ;  /* 0x0000000105007836 */ /* 0x004fca0000000000 */
[----:B------:R-:W-:-:S04]  /*132b0*/  ISETP.NE.AND P0, PT, R0, 0x2, PT ;  /* 0x000000020000780c */ /* 0x000fc80003f05270 */
[----:B------:R-:W-:Y:S02]  /*132c0*/  SEL R2, RZ, 0x1, P0 ;  /* 0x00000001ff027807 */ /* 0x000fe40000000000 */
[----:B------:R-:W-:Y:S02]  /*132d0*/  SEL R0, R0, RZ, P0 ;  /* 0x000000ff00007207 */ /* 0x000fe40000000000 */
[----:B---3--:R-:W-:-:S03]  /*132e0*/  LOP3.LUT R4, R4, R2, RZ, 0x3c, !PT ;  /* 0x0000000204047212 */ /* 0x008fc600078e3cff */
[----:B------:R0:W-:Y:S04]  /*132f0*/  STL [R1+0x8], R0 ;  /* 0x0000080001007387 */ /* 0x0001e80000100800 */
[----:B------:R0:W-:Y:S02]  /*13300*/  STL [R1+0x10], R4 ;  /* 0x0000100401007387 */ /* 0x0001e40000100800 */
.L_x_433:
[----:B------:R-:W-:Y:S05]  /*13310*/  BSYNC B7 ;  /* 0x0000000000077941 */ /* 0x000fea0003800000 */
.L_x_431:
[----:B0-2---:R-:W2:Y:S02]  /*13320*/  LDL R0, [R1+0x58] ;  /* 0x0000580001007983 */ /* 0x005ea40000100800 */
[----:B--2---:R-:W-:-:S13]  /*13330*/  ISETP.NE.AND P0, PT, R0, RZ, PT ;  /* 0x000000ff0000720c */ /* 0x004fda0003f05270 */
[----:B------:R-:W-:Y:S05]  /*13340*/  @!P0 BRA `(.L_x_520) ;  /* 0x0000000000288947 */ /* 0x000fea0003800000 */
[----:B------:R-:W-:Y:S05]  /*13350*/  WARPSYNC.ALL ;  /* 0x0000000000007948 */ /* 0x000fea0003800000 */
[----:B------:R-:W0:Y:S08]  /*13360*/  S2UR UR5, SR_CgaCtaId ;  /* 0x00000000000579c3 */ /* 0x000e300000008800 */
[----:B------:R-:W-:Y:S06]  /*13370*/  BAR.SYNC.DEFER_BLOCKING 0x5, 0x180 ;  /* 0x0146000000007b1d */ /* 0x000fec0000010000 */
[----:B------:R-:W-:-:S02]  /*13380*/  UMOV UR4, 0x400 ;  /* 0x0000040000047882 */ /* 0x000fc40000000000 */
[----:B0-----:R-:W-:-:S06]  /*13390*/  ULEA UR4, UR5, UR4, 0x18 ;  /* 0x0000000405047291 */ /* 0x001fcc000f8ec03f */
[----:B------:R-:W-:-:S05]  /*133a0*/  IMAD.U32 R0, RZ, RZ, UR4 ;  /* 0x00000004ff007e24 */ /* 0x000fca000f8e00ff */
[----:B------:R0:W2:Y:S04]  /*133b0*/  LDS.128 R16, [R0+0x368d0] ;  /* 0x0368d00000107984 */ /* 0x0000a80000000c00 */
[----:B------:R0:W-:Y:S01]  /*133c0*/  STL [R1+0x4], R0 ;  /* 0x0000040001007387 */ /* 0x0001e20000100800 */
[----:B------:R-:W-:Y:S06]  /*133d0*/  BAR.ARV 0x4, 0x180 ;  /* 0x0106000000007b1d */ /* 0x000fec0000002000 */
[----:B------:R-:W-:Y:S05]  /*133e0*/  BRA `(.L_x_521) ;  /* 0x0000000800487947 */ /* 0x000fea0003800000 */
.L_x_520:
[----:B------:R-:W1:Y:S01]  /*133f0*/  S2R R0, SR_TID.X ;  /* 0x0000000000007919 */ /* 0x000e620000002100 */
[----:B------:R-:W-:Y:S01]  /*13400*/  UMOV UR4, 0xffffffff ;  /* 0xffffffff00047882 */ /* 0x000fe20000000000 */
[----:B-1--4-:R-:W-:-:S04]  /*13410*/  LOP3.LUT R7, R0, 0x1f, RZ, 0xc0, !PT ;  /* 0x0000001f00077812 */ /* 0x012fc800078ec0ff */
[----:B------:R-:W-:Y:S01]  /*13420*/  ISETP.NE.AND P0, PT, R7, 0x1f, PT ;  /* 0x0000001f0700780c */ /* 0x000fe20003f05270 */
[----:B------:R-:W-:-:S12]  /*13430*/  BRA.DIV UR4, `(.L_x_522) ;  /* 0x0000001e04947947 */ /* 0x000fd8000b800000 */
[----:B------:R-:W-:Y:S01]  /*13440*/  IMAD.IADD R5, R19, 0x1, R7 ;  /* 0x0000000113057824 */ /* 0x000fe200078e0207 */
[----:B------:R-:W-:-:S04]  /*13450*/  ULDC UR4, c[0x0][0xc3c] ;  /* 0x00030f0000047ab9 */ /* 0x000fc80000000800 */
[----:B------:R-:W-:-:S13]  /*13460*/  ISETP.GE.OR P1, PT, R5, UR4, !P0 ;  /* 0x0000000405007c0c */ /* 0x000fda000c726670 */
[----:B------:R-:W0:Y:S02]  /*13470*/  @!P1 LDC.64 R2, c[0x0][0xc80] ;  /* 0x00032000ff029b82 */ /* 0x000e240000000a00 */
[----:B0-----:R-:W-:-:S06]  /*13480*/  @!P1 IMAD.WIDE R2, R5, 0x4, R2 ;  /* 0x0000000405029825 */ /* 0x001fcc00078e0202 */
[----:B------:R0:W2:Y:S01]  /*13490*/  @!P1 LDG.E R3, desc[UR60][R2.64] ;  /* 0x0000003c02039981 */ /* 0x0000a2000c1e1900 */
[C---:B------:R-:W-:Y:S02]  /*134a0*/  ISETP.GE.U32.AND P2, PT, R7.reuse, 0x2, PT ;  /* 0x000000020700780c */ /* 0x040fe40003f46070 */
[C---:B------:R-:W-:Y:S01]  /*134b0*/  ISETP.GE.U32.AND P3, PT, R7.reuse, 0x4, PT ;  /* 0x000000040700780c */ /* 0x040fe20003f66070 */
[----:B------:R-:W-:Y:S01]  /*134c0*/  SHFL.IDX PT, R4, R16, 0x1, 0x1f ;  /* 0x00201f0010047f89 */ /* 0x000fe200000e0000 */
[C---:B------:R-:W-:Y:S02]  /*134d0*/  ISETP.GE.U32.AND P4, PT, R7.reuse, 0x8, PT ;  /* 0x000000080700780c */ /* 0x040fe40003f86070 */
[C---:B------:R-:W-:Y:S01]  /*134e0*/  ISETP.GE.U32.AND P5, PT, R7.reuse, 0x10, PT ;  /* 0x000000100700780c */ /* 0x040fe20003fa6070 */
[----:B0-----:R-:W-:Y:S02]  /*134f0*/  IMAD.MOV.U32 R2, RZ, RZ, RZ ;  /* 0x000000ffff027224 */ /* 0x001fe400078e00ff */
[----:B--2---:R-:W-:Y:S01]  /*13500*/  @!P1 IMAD.MOV.U32 R2, RZ, RZ, R3 ;  /* 0x000000ffff029224 */ /* 0x004fe200078e0003 */
[----:B------:R-:W-:-:S04]  /*13510*/  ISETP.NE.AND P1, PT, R7, RZ, PT ;  /* 0x000000ff0700720c */ /* 0x000fc80003f25270 */
[----:B------:R-:W0:Y:S02]  /*13520*/  SHFL.UP PT, R3, R2, 0x1, RZ ;  /* 0x0420000002037989 */ /* 0x000e2400000e00ff */
        /* <DEDUP_REMOVED lines=13> */
[----:B------:R-:W-:Y:S02]  /*13600*/  IMAD.IADD R3, R3, 0x1, R0 ;  /* 0x0000000103037824 */ /* 0x000fe400078e0200 */
[----:B------:R0:W1:Y:S04]  /*13610*/  SHFL.IDX PT, R0, R16, RZ, 0x1f ;  /* 0x00001fff10007589 */ /* 0x00006800000e0000 */
[----:B------:R0:W2:Y:S02]  /*13620*/  SHFL.IDX PT, R6, R3, 0x1f, 0x1f ;  /* 0x03e01f0003067f89 */ /* 0x0000a400000e0000 */
.L_x_588:
[----:B------:R-:W-:Y:S02]  /*13630*/  ULDC UR4, c[0x0][0xc38] ;  /* 0x00030e0000047ab9 */ /* 0x000fe40000000800 */
[----:B0-----:R-:W-:-:S04]  /*13640*/  IMAD.U32 R16, RZ, RZ, UR4 ;  /* 0x00000004ff107e24 */ /* 0x001fc8000f8e00ff */
[----:B--2---:R-:W-:-:S04]  /*13650*/  IMAD R6, R6, R16, RZ ;  /* 0x0000001006067224 */ /* 0x004fc800078e02ff */
[----:B------:R-:W-:-:S05]  /*13660*/  IMAD.IADD R4, R4, 0x1, R6 ;  /* 0x0000000104047824 */ /* 0x000fca00078e0206 */
[----:B-1----:R-:W-:-:S13]  /*13670*/  ISETP.GT.AND P6, PT, R4, R0, PT ;  /* 0x000000000400720c */ /* 0x002fda0003fc4270 */
[----:B------:R-:W-:Y:S05]  /*13680*/  @P6 BRA `(.L_x_523) ;  /* 0x00000000009c6947 */ /* 0x000fea0003800000 */
.L_x_528:
[----:B0-----:R-:W0:Y:S01]  /*13690*/  LDC R2, c[0x0][0xc3c] ;  /* 0x00030f00ff027b82 */ /* 0x001e220000000800 */
[----:B------:R-:W-:-:S05]  /*136a0*/  VIADD R19, R19, 0x1f ;  /* 0x0000001f13137836 */ /* 0x000fca0000000000 */
[----:B0-----:R-:W-:-:S13]  /*136b0*/  ISETP.GE.AND P6, PT, R19, R2, PT ;  /* 0x000000021300720c */ /* 0x001fda0003fc6270 */
[----:B------:R-:W-:Y:S05]  /*136c0*/  @P6 BRA `(.L_x_524) ;  /* 0x0000000400446947 */ /* 0x000fea0003800000 */
[----:B------:R-:W0:Y:S01]  /*136d0*/  S2R R3, SR_TID.X ;  /* 0x0000000000037919 */ /* 0x000e220000002100 */
[----:B------:R-:W-:Y:S01]  /*136e0*/  BSSY B0, `(.L_x_525) ;  /* 0x0000009000007945 */ /* 0x000fe20003800000 */
[----:B0-----:R-:W-:-:S05]  /*136f0*/  LOP3.LUT R3, R3, 0x1f, RZ, 0xc0, !PT ;  /* 0x0000001f03037812 */ /* 0x001fca00078ec0ff */
[----:B------:R-:W-:-:S05]  /*13700*/  IMAD.IADD R5, R19, 0x1, R3 ;  /* 0x0000000113057824 */ /* 0x000fca00078e0203 */
[----:B------:R-:W-:Y:S01]  /*13710*/  ISETP.GE.OR P6, PT, R5, R2, !P0 ;  /* 0x000000020500720c */ /* 0x000fe200047c6670 */
[----:B------:R-:W-:-:S12]  /*13720*/  IMAD.MOV.U32 R2, RZ, RZ, RZ ;  /* 0x000000ffff027224 */ /* 0x000fd800078e00ff */
[----:B------:R-:W-:Y:S05]  /*13730*/  @P6 BRA `(.L_x_526) ;  /* 0x00000000000c6947 */ /* 0x000fea0003800000 */
[----:B------:R-:W0:Y:S02]  /*13740*/  LDC.64 R2, c[0x0][0xc80] ;  /* 0x00032000ff027b82 */ /* 0x000e240000000a00 */
[----:B0-----:R-:W-:-:S06]  /*13750*/  IMAD.WIDE R2, R5, 0x4, R2 ;  /* 0x0000000405027825 */ /* 0x001fcc00078e0202 */
[----:B------:R0:W5:Y:S02]  /*13760*/  LDG.E R2, desc[UR60][R2.64] ;  /* 0x0000003c02027981 */ /* 0x000164000c1e1900 */
.L_x_526:
[----:B------:R-:W-:Y:S05]  /*13770*/  BSYNC B0 ;  /* 0x0000000000007941 */ /* 0x000fea0003800000 */
.L_x_525:
[----:B------:R-:W-:-:S03]  /*13780*/  UMOV UR4, 0xffffffff ;  /* 0xffffffff00047882 */ /* 0x000fc60000000000 */
[----:B------:R-:W-:Y:S05]  /*13790*/  BRA.DIV UR4, `(.L_x_527) ;  /* 0x0000001e04f87947 */ /* 0x000fea000b800000 */
[----:B-----5:R-:W0:Y:S02]  /*137a0*/  SHFL.UP PT, R14, R2, 0x1, RZ ;  /* 0x04200000020e7989 */ /* 0x020e2400000e00ff */
[----:B0-----:R-:W-:-:S05]  /*137b0*/  SEL R3, R14, RZ, P1 ;  /* 0x000000ff0e037207 */ /* 0x001fca0000800000 */
[----:B------:R-:W-:-:S05]  /*137c0*/  IMAD.IADD R3, R2, 0x1, R3 ;  /* 0x0000000102037824 */ /* 0x000fca00078e0203 */
        /* <DEDUP_REMOVED lines=12> */
[----:B------:R0:W1:Y:S02]  /*13890*/  SHFL.IDX PT, R6, R3, 0x1f, 0x1f ;  /* 0x03e01f0003067f89 */ /* 0x00006400000e0000 */
.L_x_596:
[----:B------:R-:W-:Y:S02]  /*138a0*/  ULDC UR4, c[0x0][0xc38] ;  /* 0x00030e0000047ab9 */ /* 0x000fe40000000800 */
[----:B------:R-:W-:-:S04]  /*138b0*/  IMAD.U32 R16, RZ, RZ, UR4 ;  /* 0x00000004ff107e24 */ /* 0x000fc8000f8e00ff */
[----:B-1----:R-:W-:-:S04]  /*138c0*/  IMAD R6, R6, R16, RZ ;  /* 0x0000001006067224 */ /* 0x002fc800078e02ff */
[----:B------:R-:W-:-:S05]  /*138d0*/  IMAD.IADD R4, R6, 0x1, R4 ;  /* 0x0000000106047824 */ /* 0x000fca00078e0204 */
[----:B------:R-:W-:-:S13]  /*138e0*/  ISETP.GT.AND P6, PT, R4, R0, PT ;  /* 0x000000000400720c */ /* 0x000fda0003fc4270 */
[----:B------:R-:W-:Y:S05]  /*138f0*/  @!P6 BRA `(.L_x_528) ;  /* 0xfffffffc0064e947 */ /* 0x000fea000383ffff */
.L_x_523:
[----:B------:R-:W-:Y:S01]  /*13900*/  IMAD.IADD R6, R4, 0x1, -R6 ;  /* 0x0000000104067824 */ /* 0x000fe200078e0a06 */
[----:B------:R-:W-:-:S03]  /*13910*/  UMOV UR4, 0xffffffff ;  /* 0xffffffff00047882 */ /* 0x000fc60000000000 */
[----:B------:R-:W-:-:S05]  /*13920*/  IMAD R4, R3, R16, R6 ;  /* 0x0000001003047224 */ /* 0x000fca00078e0206 */
[----:B------:R-:W-:Y:S01]  /*13930*/  ISETP.GT.AND P6, PT, R4, R0, PT ;  /* 0x000000000400720c */ /* 0x000fe20003fc4270 */
[----:B------:R-:W-:-:S12]  /*13940*/  BRA.DIV UR4, `(.L_x_529) ;  /* 0x0000002204607947 */ /* 0x000fd8000b800000 */
[----:B------:R-:W-:-:S04]  /*13950*/  VOTE.ANY R5, PT, !P6 ;  /* 0x0000000000057806 */ /* 0x000fc800070e0100 */
[----:B------:R-:W1:Y:S02]  /*13960*/  POPC R4, R5 ;  /* 0x0000000500047309 */ /* 0x000e640000000000 */
[----:B-1----:R1:W2:Y:S02]  /*13970*/  SHFL.IDX PT, R17, R2, R4, 0x1f ;  /* 0x00001f0402117589 */ /* 0x0022a400000e0000 */
.L_x_600:
[----:B------:R-:W-:Y:S01]  /*13980*/  ISETP.NE.AND P0, PT, R5, RZ, PT ;  /* 0x000000ff0500720c */ /* 0x000fe20003f05270 */
[----:B-1----:R-:W-:-:S12]  /*13990*/  IMAD.MOV.U32 R2, RZ, RZ, RZ ;  /* 0x000000ffff027224 */ /* 0x002fd800078e00ff */
[----:B------:R-:W-:Y:S05]  /*139a0*/  @!P0 BRA `(.L_x_530) ;  /* 0x0000000000108947 */ /* 0x000fea0003800000 */
[----:B------:R-:W-:Y:S01]  /*139b0*/  UMOV UR4, 0xffffffff ;  /* 0xffffffff00047882 */ /* 0x000fe20000000000 */
[----:B------:R-:W-:Y:S02]  /*139c0*/  VIADD R12, R4, 0xffffffff ;  /* 0xffffffff040c7836 */ /* 0x000fe40000000000 */
[----:B------:R-:W-:Y:S05]  /*139d0*/  BRA.DIV UR4, `(.L_x_531) ;  /* 0x0000002204847947 */ /* 0x000fea000b800000 */
[----:B------:R1:W3:Y:S02]  /*139e0*/  SHFL.IDX PT, R2, R3, R12, 0x1f ;  /* 0x00001f0c03027589 */ /* 0x0002e400000e0000 */
.L_x_530:
[----:B--2---:R-:W-:Y:S01]  /*139f0*/  IABS R5, R17 ;  /* 0x0000001100057213 */ /* 0x004fe20000000000 */
[----:B---3--:R-:W-:Y:S02]  /*13a00*/  IMAD R16, R2, R16, R6 ;  /* 0x0000001002107224 */ /* 0x008fe400078e0206 */
[----:B------:R-:W-:Y:S01]  /*13a10*/  IMAD.IADD R19, R4, 0x1, R19 ;  /* 0x0000000104137824 */ /* 0x000fe200078e0213 */
[----:B------:R-:W2:Y:S01]  /*13a20*/  I2F.RP R2, R5 ;  /* 0x0000000500027306 */ /* 0x000ea20000209400 */
[----:B------:R-:W-:-:S07]  /*13a30*/  IMAD.IADD R0, R0, 0x1, -R16 ;  /* 0x0000000100007824 */ /* 0x000fce00078e0a10 */
[----:B--2---:R-:W2:Y:S02]  /*13a40*/  MUFU.RCP R2, R2 ;  /* 0x0000000200027308 */ /* 0x004ea40000001000 */
[----:B--2---:R-:W-:-:S06]  /*13a50*/  VIADD R2, R2, 0xffffffe ;  /* 0x0ffffffe02027836 */ /* 0x004fcc0000000000 */
[----:B01----:R-:W0:Y:S02]  /*13a60*/  F2I.FTZ.U32.TRUNC.NTZ R3, R2 ;  /* 0x0000000200037305 */ /* 0x003e24000021f000 */
[----:B0-----:R-:W-:-:S04]  /*13a70*/  IMAD.MOV R2, RZ, RZ, -R3 ;  /* 0x000000ffff027224 */ /* 0x001fc800078e0a03 */
[----:B------:R-:W-:Y:S02]  /*13a80*/  IMAD R6, R2, R5, RZ ;  /* 0x0000000502067224 */ /* 0x000fe400078e02ff */
[----:B------:R-:W-:-:S04]  /*13a90*/  IMAD.MOV.U32 R2, RZ, RZ, RZ ;  /* 0x000000ffff027224 */ /* 0x000fc800078e00ff */
[----:B------:R-:W-:Y:S01]  /*13aa0*/  IMAD.HI.U32 R2, R3, R6, R2 ;  /* 0x0000000603027227 */ /* 0x000fe200078e0002 */
[----:B------:R-:W-:Y:S02]  /*13ab0*/  IABS R6, R17 ;  /* 0x0000001100067213 */ /* 0x000fe40000000000 */
[----:B------:R-:W-:Y:S02]  /*13ac0*/  IABS R3, R0 ;  /* 0x0000000000037213 */ /* 0x000fe40000000000 */
[----:B------:R-:W-:-:S03]  /*13ad0*/  IADD3 R6, RZ, -R6, RZ ;  /* 0x80000006ff067210 */ /* 0x000fc60007ffe0ff */
        /* <DEDUP_REMOVED lines=16> */
.L_x_524:
[----:B------:R-:W-:Y:S01]  /*13be0*/  UMOV UR4, URZ ;  /* 0x0000003f00047c82 */ /* 0x000fe20008000000 */
[----:B------:R-:W-:Y:S01]  /*13bf0*/  UMOV UR5, URZ ;  /* 0x0000003f00057c82 */ /* 0x000fe20008000000 */
[----:B------:R-:W-:Y:S01]  /*13c00*/  ULDC UR6, c[0x0][0xc3c] ;  /* 0x00030f0000067ab9 */ /* 0x000fe20000000800 */
[----:B------:R-:W-:Y:S01]  /*13c10*/  IMAD.MOV.U32 R16, RZ, RZ, R0 ;  /* 0x000000ffff107224 */ /* 0x000fe200078e0000 */
[----:B------:R-:W-:Y:S01]  /*13c20*/  MOV R19, UR6 ;  /* 0x0000000600137c02 */ /* 0x000fe20008000f00 */
[----:B------:R-:W-:Y:S02]  /*13c30*/  IMAD.U32 R17, RZ, RZ, UR4 ;  /* 0x00000004ff117e24 */ /* 0x000fe4000f8e00ff */
[----:B------:R-:W-:-:S07]  /*13c40*/  IMAD.U32 R18, RZ, RZ, UR5 ;  /* 0x00000005ff127e24 */ /* 0x000fce000f8e00ff */
.L_x_532:
[----:B------:R3:W2:Y:S01]  /*13c50*/  LDL R3, [R1+0x4] ;  /* 0x0000040001037983 */ /* 0x0006a20000100800 */
[----:B------:R-:W0:Y:S01]  /*13c60*/  S2R R0, SR_TID.X ;  /* 0x0000000000007919 */ /* 0x000e220000002100 */
[----:B------:R-:W-:Y:S05]  /*13c70*/  WARPSYNC.ALL ;  /* 0x0000000000007948 */ /* 0x000fea0003800000 */
[----:B0-----:R-:W-:Y:S01]  /*13c80*/  LOP3.LUT R0, R0, 0x1f, RZ, 0xc0, !PT ;  /* 0x0000001f00007812 */ /* 0x001fe200078ec0ff */
[----:B------:R-:W-:Y:S03]  /*13c90*/  BAR.SYNC.DEFER_BLOCKING 0x4, 0x180 ;  /* 0x0106000000007b1d */ /* 0x000fe60000010000 */
[----:B------:R-:W-:-:S13]  /*13ca0*/  ISETP.NE.AND P0, PT, R0, RZ, PT ;  /* 0x000000ff0000720c */ /* 0x000fda0003f05270 */
[----:B------:R-:W2:Y:S01]  /*13cb0*/  @!P0 S2R R0, SR_CgaCtaId ;  /* 0x0000000000008919 */ /* 0x000ea20000008800 */
[----:B------:R-:W-:-:S04]  /*13cc0*/  @!P0 MOV R2, 0x400 ;  /* 0x0000040000028802 */ /* 0x000fc80000000f00 */
[----:B--2---:R-:W-:-:S05]  /*13cd0*/  @!P0 LEA R3, R0, R2, 0x18 ;  /* 0x0000000200038211 */ /* 0x004fca00078ec0ff */
[----:B------:R3:W-:Y:S04]  /*13ce0*/  @!P0 STS.128 [R3+0x368d0], R16 ;  /* 0x0368d01003008388 */ /* 0x0007e80000000c00 */
[----:B------:R3:W-:Y:S01]  /*13cf0*/  @!P0 STL [R1+0x4], R3 ;  /* 0x0000040301008387 */ /* 0x0007e20000100800 */
[----:B------:R-:W-:Y:S06]  /*13d00*/  BAR.ARV 0x5, 0x180 ;  /* 0x0146000000007b1d */ /* 0x000fec0000002000 */
.L_x_521:
[----:B------:R-:W-:Y:S02]  /*13d10*/  ULDC UR4, c[0x0][0xc3c] ;  /* 0x00030f0000047ab9 */ /* 0x000fe40000000800 */
[----:B--2---:R-:W-:-:S13]  /*13d20*/  ISETP.GE.AND P0, PT, R19, UR4, PT ;  /* 0x0000000413007c0c */ /* 0x004fda000bf06270 */
[----:B------:R-:W-:Y:S05]  /*13d30*/  @!P0 BRA `(.L_x_533) ;  /* 0xffffffa800788947 */ /* 0x000fea000383ffff */
[----:B------:R-:W-:Y:S05]  /*13d40*/  BSYNC B8 ;  /* 0x0000000000087941 */ /* 0x000fea0003800000 */
.L_x_427:
[----:B0-----:R-:W2:Y:S01]  /*13d50*/  LDL.LU R0, [R1+0x50] ;  /* 0x0000500001007983 */ /* 0x001ea20000300800 */
[----:B------:R-:W-:Y:S01]  /*13d60*/  BSSY B0, `(.L_x_534) ;  /* 0x000000b000007945 */ /* 0x000fe20003800000 */
[----:B------:R-:W0:Y:S01]  /*13d70*/  S2R R5, SR_CgaCtaId ;  /* 0x0000000000057919 */ /* 0x000e220000008800 */
[----:B--2---:R-:W-:-:S05]  /*13d80*/  VIADD R0, R0, 0x1 ;  /* 0x0000000100007836 */ /* 0x004fca0000000000 */
[----:B------:R-:W-:-:S04]  /*13d90*/  LEA.HI R2, R0, R0, RZ, 0x1 ;  /* 0x0000000000027211 */ /* 0x000fc800078f08ff */
[----:B---3--:R-:W-:-:S05]  /*13da0*/  LOP3.LUT R3, R2, 0xfffffffe, RZ, 0xc0, !PT ;  /* 0xfffffffe02037812 */ /* 0x008fca00078ec0ff */
[----:B------:R-:W-:Y:S01]  /*13db0*/  IMAD.IADD R3, R0, 0x1, -R3 ;  /* 0x0000000100037824 */ /* 0x000fe200078e0a03 */
[----:B------:R-:W-:-:S04]  /*13dc0*/  MOV R0, 0x400 ;  /* 0x0000040000007802 */ /* 0x000fc80000000f00 */
[----:B0-----:R-:W-:Y:S02]  /*13dd0*/  LEA R0, R5, R0, 0x18 ;  /* 0x0000000005007211 */ /* 0x001fe400078ec0ff */
[----:B------:R-:W-:-:S04]  /*13de0*/  SHF.L.U32 R3, R3, 0x1f, RZ ;  /* 0x0000001f03037819 */ /* 0x000fc800000006ff */
[----:B------:R-:W0:Y:S02]  /*13df0*/  SYNCS.PHASECHK.TRANS64.TRYWAIT P0, [R0+URZ+0x36820], R3 ;  /* 0x03682003000075a7 */ /* 0x000e24000800017f */
[----:B0-----:R-:W-:Y:S05]  /*13e00*/  @!P0 BRA `(.L_x_535) ;  /* 0x0000001c00a08947 */ /* 0x001fea0003800000 */
.L_x_603:
[----:B------:R-:W-:Y:S05]  /*13e10*/  BSYNC B0 ;  /* 0x0000000000007941 */ /* 0x000fea0003800000 */
.L_x_534:
[----:B------:R-:W-:-:S03]  /*13e20*/  UMOV UR4, 0xffffffff ;  /* 0xffffffff00047882 */ /* 0x000fc60000000000 */
[----:B------:R-:W-:Y:S05]  /*13e30*/  BRA.DIV UR4, `(.L_x_536) ;  /* 0x0000001e04a87947 */ /* 0x000fea000b800000 */
[----:B------:R-:W2:Y:S02]  /*13e40*/  S2R R2, SR_TID.X ;  /* 0x0000000000027919 */ /* 0x000ea40000002100 */
[----:B--2---:R-:W-:-:S04]  /*13e50*/  SHF.R.U32.HI R2, RZ, 0x5, R2 ;  /* 0x00000005ff027819 */ /* 0x004fc80000011602 */
[----:B------:R-:W-:-:S05]  /*13e60*/  LOP3.LUT R2, R2, 0x3, RZ, 0xc0, !PT ;  /* 0x0000000302027812 */ /* 0x000fca00078ec0ff */
[----:B------:R2:W3:Y:S02]  /*13e70*/  SHFL.IDX PT, R14, R2, RZ, 0x1f ;  /* 0x00001fff020e7589 */ /* 0x0004e400000e0000 */
.L_x_606:
[----:B---3--:R-:W-:Y:S01]  /*13e80*/  ISETP.NE.AND P0, PT, R14, RZ, PT ;  /* 0x000000ff0e00720c */ /* 0x008fe20003f05270 */
[----:B------:R-:W-:-:S12]  /*13e90*/  BSSY B0, `(.L_x_537) ;  /* 0x0000027000007945 */ /* 0x000fd80003800000 */
[----:B------:R-:W-:Y:S05]  /*13ea0*/  @P0 BRA `(.L_x_538) ;  /* 0x0000000000940947 */ /* 0x000fea0003800000 */
[----:B------:R-:W-:-:S03]  /*13eb0*/  UMOV UR4, 0xffffffff ;  /* 0xffffffff00047882 */ /* 0x000fc60000000000 */
[----:B------:R-:W-:Y:S05]  /*13ec0*/  BRA.DIV UR4, `(.L_x_539) ;  /* 0x0000001e04b87947 */ /* 0x000fea000b800000 */
[----:B------:R-:W-:-:S13]  /*13ed0*/  ELECT P6, URZ, PT ;  /* 0x00000000003f782f */ /* 0x000fda00038c0000 */
.L_x_609:
[----:B------:R-:W-:Y:S05]  /*13ee0*/  @!P6 BRA `(.L_x_538) ;  /* 0x000000000084e947 */ /* 0x000fea0003800000 */
[----:B--2---:R-:W2:Y:S02]  /*13ef0*/  LDL.LU R2, [R1+0x5c] ;  /* 0x00005c0001027983 */ /* 0x004ea40000300800 */
[----:B--2---:R-:W-:-:S04]  /*13f00*/  LOP3.LUT R2, R2, 0x2, RZ, 0xfc, !PT ;  /* 0x0000000202027812 */ /* 0x004fc800078efcff */
[----:B------:R-:W-:-:S13]  /*13f10*/  ISETP.NE.AND P2, PT, R2, 0x3, PT ;  /* 0x000000030200780c */ /* 0x000fda0003f45270 */
[----:B------:R-:W-:Y:S05]  /*13f20*/  @!P2 BRA `(.L_x_540) ;  /* 0x000000000004a947 */ /* 0x000fea0003800000 */
[----:B------:R-:W-:Y:S01]  /*13f30*/  BPT.TRAP 0x1 ;  /* 0x000000040000795c */ /* 0x000fe20000300000 */
.L_x_540:
[----:B0-----:R-:W2:Y:S04]  /*13f40*/  LDL R3, [R1+0x8] ;  /* 0x0000080001037983 */ /* 0x001ea80000100800 */
[----:B-1--4-:R-:W3:Y:S01]  /*13f50*/  LDL.LU R7, [R1+0x10] ;  /* 0x0000100001077983 */ /* 0x012ee20000300800 */
[----:B------:R-:W-:-:S04]  /*13f60*/  VIADD R2, R0, 0x36840 ;  /* 0x0003684000027836 */ /* 0x000fc80000000000 */
[C---:B--2---:R-:W-:Y:S02]  /*13f70*/  IMAD R6, R3.reuse, 0x8, R2 ;  /* 0x0000000803067824 */ /* 0x044fe400078e0202 */
[----:B------:R-:W-:Y:S01]  /*13f80*/  VIADD R3, R3, 0x1 ;  /* 0x0000000103037836 */ /* 0x000fe20000000000 */
[----:B---3--:R-:W-:-:S04]  /*13f90*/  SHF.L.U32 R5, R7, 0x1f, RZ ;  /* 0x0000001f07057819 */ /* 0x008fc800000006ff */
[C---:B------:R-:W-:Y:S01]  /*13fa0*/  ISETP.NE.AND P1, PT, R3.reuse, 0x2, PT ;  /* 0x000000020300780c */ /* 0x040fe20003f25270 */
[----:B------:R-:W0:Y:S03]  /*13fb0*/  SYNCS.PHASECHK.TRANS64.TRYWAIT P0, [R6+URZ], R5 ;  /* 0x00000005060075a7 */ /* 0x000e26000800017f */
[----:B------:R-:W-:Y:S02]  /*13fc0*/  SEL R4, RZ, 0x1, P1 ;  /* 0x00000001ff047807 */ /* 0x000fe40000800000 */
[----:B------:R-:W-:Y:S02]  /*13fd0*/  SEL R3, R3, RZ, P1 ;  /* 0x000000ff03037207 */ /* 0x000fe40000800000 */
[----:B------:R-:W-:-:S03]  /*13fe0*/  LOP3.LUT R4, R7, R4, RZ, 0x3c, !PT ;  /* 0x0000000407047212 */ /* 0x000fc600078e3cff */
[----:B------:R-:W-:Y:S01]  /*13ff0*/  IMAD R7, R3, 0x8, R2 ;  /* 0x0000000803077824 */ /* 0x000fe200078e0202 */
[----:B------:R-:W-:Y:S01]  /*14000*/  SHF.L.U32 R2, R4, 0x1f, RZ ;  /* 0x0000001f04027819 */ /* 0x000fe200000006ff */
[----:B0-----:R-:W-:Y:S06]  /*14010*/  @!P0 BRA `(.L_x_541) ;  /* 0x0000001c00848947 */ /* 0x001fec0003800000 */
.L_x_610:
[----:B------:R-:W1:Y:S02]  /*14020*/  SYNCS.PHASECHK.TRANS64.TRYWAIT P0, [R7+URZ], R2 ;  /* 0x00000002070075a7 */ /* 0x000e64000800017f */
[----:B-1----:R-:W-:Y:S05]  /*14030*/  @!P0 BRA `(.L_x_542) ;  /* 0x0000001c00908947 */ /* 0x002fea0003800000 */
.L_x_611:
[----:B------:R-:W-:Y:S05]  /*14040*/  @!P2 BRA `(.L_x_543) ;  /* 0x000000000004a947 */ /* 0x000fea0003800000 */
[----:B------:R-:W-:Y:S01]  /*14050*/  BPT.TRAP 0x1 ;  /* 0x000000040000795c */ /* 0x000fe20000300000 */
.L_x_543:
[----:B------:R-:W2:Y:S01]  /*14060*/  LDL.LU R4, [R1+0x8] ;  /* 0x0000080001047983 */ /* 0x000ea20000300800 */
[----:B------:R-:W-:-:S04]  /*14070*/  VIADD R0, R0, 0x36860 ;  /* 0x0003686000007836 */ /* 0x000fc80000000000 */
[----:B--2---:R-:W-:-:S04]  /*14080*/  IMAD R4, R4, 0x8, R0 ;  /* 0x0000000804047824 */ /* 0x004fc800078e0200 */
[----:B------:R-:W2:Y:S02]  /*14090*/  SYNCS.PHASECHK.TRANS64.TRYWAIT P0, [R4+URZ], R5 ;  /* 0x00000005040075a7 */ /* 0x000ea4000800017f */
[----:B--2---:R-:W-:Y:S05]  /*140a0*/  @!P0 BRA `(.L_x_544) ;  /* 0x0000001c00888947 */ /* 0x004fea0003800000 */
.L_x_612:
[----:B------:R-:W-:-:S07]  /*140b0*/  IMAD R3, R3, 0x8, R0 ;  /* 0x0000000803037824 */ /* 0x000fce00078e0200 */
.L_x_545:
[----:B---3--:R3:W4:Y:S02]  /*140c0*/  SYNCS.PHASECHK.TRANS64.TRYWAIT P0, [R3+URZ], R2 ;  /* 0x00000002030075a7 */ /* 0x008724000800017f */
[----:B----4-:R-:W-:Y:S05]  /*140d0*/  @!P0 NANOSLEEP.SYNCS 0x989680 ;  /* 0x009896800000895d */ /* 0x010fea0003900000 */
[----:B------:R-:W4:Y:S02]  /*140e0*/  @!P0 SYNCS.PHASECHK.TRANS64 P0, [R3+URZ], R2 ;  /* 0x00000002030085a7 */ /* 0x000f24000800007f */
[----:B----4-:R-:W-:Y:S05]  /*140f0*/  @!P0 BRA `(.L_x_545) ;  /* 0xfffffffc00f08947 */ /* 0x010fea000383ffff */
.L_x_538:
[----:B------:R-:W-:Y:S05]  /*14100*/  BSYNC B0 ;  /* 0x0000000000007941 */ /* 0x000fea0003800000 */
.L_x_537:
[----:B------:R-:W-:Y:S05]  /*14110*/  EXIT ;  /* 0x000000000000794d */ /* 0x000fea0003800000 */
.L_x_379:
[----:B0-----:R0:W1:Y:S02]  /*14120*/  SYNCS.PHASECHK.TRANS64.TRYWAIT P1, [R2+URZ+0x36800], R3 ;  /* 0x03680003020075a7 */ /* 0x001064000802017f */
[----:B-1----:R-:W-:Y:S05]  /*14130*/  @!P1 NANOSLEEP.SYNCS 0x989680 ;  /* 0x009896800000995d */ /* 0x002fea0003900000 */
[----:B------:R-:W1:Y:S02]  /*14140*/  @!P1 SYNCS.PHASECHK.TRANS64 P1, [R2+URZ+0x36800], R3 ;  /* 0x03680003020095a7 */ /* 0x000e64000802007f */
[----:B-1----:R-:W-:Y:S05]  /*14150*/  @!P1 BRA `(.L_x_379) ;  /* 0xfffffffc00f09947 */ /* 0x002fea000383ffff */
[----:B------:R-:W-:Y:S05]  /*14160*/  BRA `(.L_x_546) ;  /* 0xfffffed400507947 */ /* 0x000fea000383ffff */
.L_x_383:
[----:B-1----:R1:W2:Y:S02]  /*14170*/  SYNCS.PHASECHK.TRANS64.TRYWAIT P2, [R0+URZ+0x36830], R3 ;  /* 0x03683003000075a7 */ /* 0x0022a4000804017f */
[----:B--2---:R-:W-:Y:S05]  /*14180*/  @!P2 NANOSLEEP.SYNCS 0x989680 ;  /* 0x009896800000a95d */ /* 0x004fea0003900000 */
[----:B------:R-:W2:Y:S02]  /*14190*/  @!P2 SYNCS.PHASECHK.TRANS64 P2, [R0+URZ+0x36830], R3 ;  /* 0x036830030000a5a7 */ /* 0x000ea4000804007f */
[----:B--2---:R-:W-:Y:S05]  /*141a0*/  @!P2 BRA `(.L_x_383) ;  /* 0xfffffffc00f0a947 */ /* 0x004fea000383ffff */
[----:B------:R-:W-:Y:S05]  /*141b0*/  BRA `(.L_x_382) ;  /* 0xfffffed400747947 */ /* 0x000fea000383ffff */
.L_x_388:
[----:B-1----:R1:W2:Y:S02]  /*141c0*/  SYNCS.PHASECHK.TRANS64.TRYWAIT P2, [R12+URZ+0x36830], R9 ;  /* 0x036830090c0075a7 */ /* 0x0022a4000804017f */
[----:B--2---:R-:W-:Y:S05]  /*141d0*/  @!P2 NANOSLEEP.SYNCS 0x989680 ;  /* 0x009896800000a95d */ /* 0x004fea0003900000 */
[----:B------:R-:W2:Y:S02]  /*141e0*/  @!P2 SYNCS.PHASECHK.TRANS64 P2, [R12+URZ+0x36830], R9 ;  /* 0x036830090c00a5a7 */ /* 0x000ea4000804007f */
[----:B--2---:R-:W-:Y:S05]  /*141f0*/  @!P2 BRA `(.L_x_388) ;  /* 0xfffffffc00f0a947 */ /* 0x004fea000383ffff */
[----:B------:R-:W-:Y:S05]  /*14200*/  BRA `(.L_x_387) ;  /* 0xffffff2000587947 */ /* 0x000fea000383ffff */
.L_x_392:
[----:B-1----:R1:W2:Y:S02]  /*14210*/  SYNCS.PHASECHK.TRANS64.TRYWAIT P2, [R14+URZ+0x36850], R7 ;  /* 0x036850070e0075a7 */ /* 0x0022a4000804017f */
[----:B--2---:R-:W-:Y:S05]  /*14220*/  @!P2 NANOSLEEP.SYNCS 0x989680 ;  /* 0x009896800000a95d */ /* 0x004fea0003900000 */
[----:B------:R-:W2:Y:S02]  /*14230*/  @!P2 SYNCS.PHASECHK.TRANS64 P2, [R14+URZ+0x36850], R7 ;  /* 0x036850070e00a5a7 */ /* 0x000ea4000804007f */
[----:B--2---:R-:W-:Y:S05]  /*14240*/  @!P2 BRA `(.L_x_392) ;  /* 0xfffffffc00f0a947 */ /* 0x004fea000383ffff */
[----:B------:R-:W-:Y:S05]  /*14250*/  BRA `(.L_x_391) ;  /* 0xffffff4400a47947 */ /* 0x000fea000383ffff */
.L_x_397:
[----:B-1----:R1:W2:Y:S02]  /*14260*/  SYNCS.PHASECHK.TRANS64.TRYWAIT P0, [R13+URZ+0x36850], R0 ;  /* 0x036850000d0075a7 */ /* 0x0022a4000800017f */
[----:B--2---:R-:W-:Y:S05]  /*14270*/  @!P0 NANOSLEEP.SYNCS 0x989680 ;  /* 0x009896800000895d */ /* 0x004fea0003900000 */
[----:B------:R-:W2:Y:S02]  /*14280*/  @!P0 SYNCS.PHASECHK.TRANS64 P0, [R13+URZ+0x36850], R0 ;  /* 0x036850000d0085a7 */ /* 0x000ea4000800007f */
[----:B--2---:R-:W-:Y:S05]  /*14290*/  @!P0 BRA `(.L_x_397) ;  /* 0xfffffffc00f08947 */ /* 0x004fea000383ffff */
[----:B------:R-:W-:Y:S05]  /*142a0*/  BRA `(.L_x_396) ;  /* 0xffffff6800047947 */ /* 0x000fea000383ffff */
.L_x_439:
[----:B------:R-:W1:Y:S01]  /*142b0*/  S2R R4, SR_TID.X ;  /* 0x0000000000047919 */ /* 0x000e620000002100 */
[----:B------:R-:W-:Y:S01]  /*142c0*/  BSSY B0, `(.L_x_547) ;  /* 0x000000a000007945 */ /* 0x000fe20003800000 */
[----:B0-----:R-:W-:Y:S01]  /*142d0*/  MOV R12, RZ ;  /* 0x000000ff000c7202 */ /* 0x001fe20000000f00 */
[----:B------:R-:W-:Y:S02]  /*142e0*/  IMAD.MOV.U32 R11, RZ, RZ, 0x1f ;  /* 0x0000001fff0b7424 */ /* 0x000fe400078e00ff */
[----:B------:R-:W-:Y:S01]  /*142f0*/  IMAD.MOV.U32 R15, RZ, RZ, -0x1 ;  /* 0xffffffffff0f7424 */ /* 0x000fe200078e00ff */
[----:B-1----:R-:W-:-:S04]  /*14300*/  SHF.R.U32.HI R4, RZ, 0x5, R4 ;  /* 0x00000005ff047819 */ /* 0x002fc80000011604 */
[----:B------:R-:W-:-:S05]  /*14310*/  LOP3.LUT R4, R4, 0x3, RZ, 0xc0, !PT ;  /* 0x0000000304047812 */ /* 0x000fca00078ec0ff */
[----:B------:R-:W-:-:S07]  /*14320*/  IMAD.MOV.U32 R13, RZ, RZ, R4 ;  /* 0x000000ffff0d7224 */ /* 0x000fce00078e0004 */
[----:B------:R-:W-:Y:S05]  /*14330*/  WARPSYNC.COLLECTIVE R15, `(.L_x_548) ;  /* 0x000000000f087348 */ /* 0x000fea0003c00000 */
[----:B------:R0:W1:Y:S02]  /*14340*/  SHFL.IDX P6, R14, R13, R12, R11 ;  /* 0x0000000c0d0e7389 */ /* 0x00006400000c000b */
[----:B01----:R-:W-:Y:S01]  /*14350*/  ENDCOLLECTIVE ;  /* 0x000000000000791b */ /* 0x003fe20003800000 */
.L_x_548:
[----:B------:R-:W-:Y:S05]  /*14360*/  BSYNC B0 ;  /* 0x0000000000007941 */ /* 0x000fea0003800000 */
.L_x_547:
[----:B------:R-:W-:Y:S05]  /*14370*/  BRA `(.L_x_549) ;  /* 0xffffffac00d07947 */ /* 0x000fea000383ffff */
.L_x_441:
[----:B------:R-:W-:Y:S01]  /*14380*/  BSSY B0, `(.L_x_550) ;  /* 0x0000006000007945 */ /* 0x000fe20003800000 */
[----:B------:R-:W-:-:S07]  /*14390*/  IMAD.MOV.U32 R15, RZ, RZ, -0x1 ;  /* 0xffffffffff0f7424 */ /* 0x000fce00078e00ff */
[----:B012---:R-:W-:Y:S05]  /*143a0*/  WARPSYNC.COLLECTIVE R15, `(.L_x_551) ;  /* 0x000000000f0c7348 */ /* 0x007fea0003c00000 */
[----:B------:R-:W-:Y:S02]  /*143b0*/  ELECT P6, UR62, PT ;  /* 0x00000000003e782f */ /* 0x000fe400038c0000 */
[----:B------:R-:W-:Y:S01]  /*143c0*/  MOV R14, UR62 ;  /* 0x0000003e000e7c02 */ /* 0x000fe20008000f00 */
[----:B012---:R-:W-:Y:S10]  /*143d0*/  ENDCOLLECTIVE ;  /* 0x000000000000791b */ /* 0x007ff40003800000 */
.L_x_551:
[----:B------:R-:W-:Y:S05]  /*143e0*/  BSYNC B0 ;  /* 0x0000000000007941 */ /* 0x000fea0003800000 */
.L_x_550:
[----:B------:R-:W-:Y:S05]  /*143f0*/  BRA `(.L_x_552) ;  /* 0xffffffac00d47947 */ /* 0x000fea000383ffff */
.L_x_443:
[----:B--2---:R2:W3:Y:S02]  /*14400*/  SYNCS.PHASECHK.TRANS64.TRYWAIT P0, [R0+URZ+0x36840], R2 ;  /* 0x03684002000075a7 */ /* 0x0044e4000800017f */
[----:B---3--:R-:W-:Y:S05]  /*14410*/  @!P0 NANOSLEEP.SYNCS 0x989680 ;  /* 0x009896800000895d */ /* 0x008fea0003900000 */
[----:B------:R-:W3:Y:S02]  /*14420*/  @!P0 SYNCS.PHASECHK.TRANS64 P0, [R0+URZ+0x36840], R2 ;  /* 0x03684002000085a7 */ /* 0x000ee4000800007f */
[----:B---3--:R-:W-:Y:S05]  /*14430*/  @!P0 BRA `(.L_x_443) ;  /* 0xfffffffc00f08947 */ /* 0x008fea000383ffff */
[----:B------:R-:W-:Y:S05]  /*14440*/  BRA `(.L_x_553) ;  /* 0xffffffb000407947 */ /* 0x000fea000383ffff */
.L_x_447:
[----:B------:R0:W5:Y:S01]  /*14450*/  LDL.LU R8, [R1+0x3c] ;  /* 0x00003c0001087983 */ /* 0x0001620000300800 */
[----:B------:R-:W-:Y:S02]  /*14460*/  IMAD.MOV.U32 R13, RZ, RZ, R0 ;  /* 0x000000ffff0d7224 */ /* 0x000fe400078e0000 */
[----:B------:R-:W-:Y:S01]  /*14470*/  IMAD.MOV.U32 R12, RZ, RZ, RZ ;  /* 0x000000ffff0c7224 */ /* 0x000fe200078e00ff */
[----:B------:R-:W1:Y:S01]  /*14480*/  S2R R5, SR_TID.X ;  /* 0x0000000000057919 */ /* 0x000e620000002100 */
[----:B------:R-:W-:Y:S02]  /*14490*/  IMAD.MOV.U32 R11, RZ, RZ, 0x181f ;  /* 0x0000181fff0b7424 */ /* 0x000fe400078e00ff */
[----:B------:R-:W-:-:S07]  /*144a0*/  IMAD.MOV.U32 R15, RZ, RZ, -0x1 ;  /* 0xffffffffff0f7424 */ /* 0x000fce00078e00ff */
[----:B01---5:R-:W-:Y:S05]  /*144b0*/  WARPSYNC.COLLECTIVE R15, `(.L_x_554) ;  /* 0x000000000f087348 */ /* 0x023fea0003c00000 */
[----:B------:R2:W3:Y:S02]  /*144c0*/  SHFL.IDX P6, R14, R13, R12, R11 ;  /* 0x0000000c0d0e7389 */ /* 0x0004e400000c000b */
[----:B0123-5:R-:W-:Y:S01]  /*144d0*/  ENDCOLLECTIVE ;  /* 0x000000000000791b */ /* 0x02ffe20003800000 */
.L_x_554:
[----:B------:R-:W-:Y:S02]  /*144e0*/  IMAD.MOV.U32 R13, RZ, RZ, R4 ;  /* 0x000000ffff0d7224 */ /* 0x000fe400078e0004 */
[----:B------:R-:W-:-:S07]  /*144f0*/  IMAD.MOV.U32 R6, RZ, RZ, R14 ;  /* 0x000000ffff067224 */ /* 0x000fce00078e000e */
[----:B------:R-:W-:Y:S05]  /*14500*/  WARPSYNC.COLLECTIVE R15, `(.L_x_555) ;  /* 0x000000000f087348 */ /* 0x000fea0003c00000 */
[----:B------:R0:W1:Y:S02]  /*14510*/  SHFL.IDX P6, R14, R13, R12, R11 ;  /* 0x0000000c0d0e7389 */ /* 0x00006400000c000b */
[----:B01----:R-:W-:Y:S01]  /*14520*/  ENDCOLLECTIVE ;  /* 0x000000000000791b */ /* 0x003fe20003800000 */
.L_x_555:
[----:B------:R-:W-:Y:S02]  /*14530*/  IMAD.MOV.U32 R13, RZ, RZ, R0 ;  /* 0x000000ffff0d7224 */ /* 0x000fe400078e0000 */
[----:B------:R-:W-:Y:S02]  /*14540*/  IMAD.MOV.U32 R12, RZ, RZ, 0x1 ;  /* 0x00000001ff0c7424 */ /* 0x000fe400078e00ff */
[----:B------:R-:W-:Y:S02]  /*14550*/  IMAD R3, R8, R7, RZ ;  /* 0x0000000708037224 */ /* 0x000fe400078e02ff */
[----:B------:R-:W0:Y:S01]  /*14560*/  S2R R8, SR_TID.X ;  /* 0x0000000000087919 */ /* 0x000e220000002100 */
[----:B------:R-:W-:-:S07]  /*14570*/  IMAD.MOV.U32 R7, RZ, RZ, R14 ;  /* 0x000000ffff077224 */ /* 0x000fce00078e000e */
[----:B0-----:R-:W-:Y:S05]  /*14580*/  WARPSYNC.COLLECTIVE R15, `(.L_x_556) ;  /* 0x000000000f087348 */ /* 0x001fea0003c00000 */
[----:B------:R1:W2:Y:S02]  /*14590*/  SHFL.IDX P6, R14, R13, R12, R11 ;  /* 0x0000000c0d0e7389 */ /* 0x0002a400000c000b */
[----:B012---:R-:W-:Y:S01]  /*145a0*/  ENDCOLLECTIVE ;  /* 0x000000000000791b */ /* 0x007fe20003800000 */
.L_x_556:
[----:B------:R-:W-:Y:S02]  /*145b0*/  IMAD.MOV.U32 R13, RZ, RZ, R4 ;  /* 0x000000ffff0d7224 */ /* 0x000fe400078e0004 */
[----:B------:R-:W-:-:S07]  /*145c0*/  IMAD.MOV.U32 R9, RZ, RZ, R14 ;  /* 0x000000ffff097224 */ /* 0x000fce00078e000e */
[----:B------:R-:W-:Y:S05]  /*145d0*/  WARPSYNC.COLLECTIVE R15, `(.L_x_557) ;  /* 0x000000000f087348 */ /* 0x000fea0003c00000 */
[----:B------:R0:W1:Y:S02]  /*145e0*/  SHFL.IDX P6, R14, R13, R12, R11 ;  /* 0x0000000c0d0e7389 */ /* 0x00006400000c000b */
[----:B01----:R-:W-:Y:S01]  /*145f0*/  ENDCOLLECTIVE ;  /* 0x000000000000791b */ /* 0x003fe20003800000 */
.L_x_557:
[----:B------:R-:W-:-:S04]  /*14600*/  LOP3.LUT R8, R8, 0x7f, RZ, 0xc0, !PT ;  /* 0x0000007f08087812 */ /* 0x000fc800078ec0ff */
[----:B------:R-:W-:-:S04]  /*14610*/  SHF.R.U32.HI R8, RZ, 0x3, R8 ;  /* 0x00000003ff087819 */ /* 0x000fc80000011608 */
[----:B------:R-:W-:Y:S01]  /*14620*/  IADD3 R2, R8, R17, RZ ;  /* 0x0000001108027210 */ /* 0x000fe20007ffe0ff */
[----:B------:R-:W-:-:S03]  /*14630*/  IMAD.SHL.U32 R17, R5, 0x8, RZ ;  /* 0x0000000805117824 */ /* 0x000fc600078e00ff */
[C---:B------:R-:W-:Y:S01]  /*14640*/  ISETP.GE.AND P3, PT, R2.reuse, R3, PT ;  /* 0x000000030200720c */ /* 0x040fe20003f66270 */
[----:B------:R-:W-:Y:S01]  /*14650*/  VIADD R5, R2, 0x10 ;  /* 0x0000001002057836 */ /* 0x000fe20000000000 */
[----:B------:R-:W-:Y:S01]  /*14660*/  LOP3.LUT R17, R17, 0x38, RZ, 0xc0, !PT ;  /* 0x0000003811117812 */ /* 0x000fe200078ec0ff */
[----:B------:R-:W-:Y:S02]  /*14670*/  IMAD.MOV.U32 R13, RZ, RZ, R0 ;  /* 0x000000ffff0d7224 */ /* 0x000fe400078e0000 */
[----:B------:R-:W-:-:S08]  /*14680*/  IMAD.MOV.U32 R12, RZ, RZ, 0x2 ;  /* 0x00000002ff0c7424 */ /* 0x000fd000078e00ff */
[----:B------:R-:W-:-:S05]  /*14690*/  @!P3 LEA R7, P5, R17, R7, 0x1 ;  /* 0x000000071107b211 */ /* 0x000fca00078a08ff */
[----:B------:R-:W-:-:S05]  /*146a0*/  @!P3 IMAD.X R6, RZ, RZ, R6, P5 ;  /* 0x000000ffff06b224 */ /* 0x000fca00028e0606 */
[----:B------:R-:W-:-:S04]  /*146b0*/  @!P3 LOP3.LUT R7, R7, R6, RZ, 0x3c, !PT ;  /* 0x000000060707b212 */ /* 0x000fc800078e3cff */
[----:B------:R-:W-:-:S04]  /*146c0*/  @!P3 LOP3.LUT R6, R7, R6, RZ, 0x3c, !PT ;  /* 0x000000060706b212 */ /* 0x000fc800078e3cff */
[----:B------:R-:W-:-:S05]  /*146d0*/  @!P3 LOP3.LUT R7, R7, R6, RZ, 0x3c, !PT ;  /* 0x000000060707b212 */ /* 0x000fca00078e3cff */
        /* <DEDUP_REMOVED lines=11> */
.L_x_558:
[----:B------:R-:W-:Y:S01]  /*14790*/  @!P3 LEA R8, P5, R17, R5, 0x1 ;  /* 0x000000051108b211 */ /* 0x000fe200078a08ff */
[----:B------:R-:W-:-:S04]  /*147a0*/  IMAD.MOV.U32 R13, RZ, RZ, R4 ;  /* 0x000000ffff0d7224 */ /* 0x000fc800078e0004 */
[----:B------:R-:W-:Y:S02]  /*147b0*/  @!P3 IMAD.MOV.U32 R6, RZ, RZ, R8 ;  /* 0x000000ffff06b224 */ /* 0x000fe400078e0008 */
[----:B------:R-:W-:-:S05]  /*147c0*/  @!P3 IMAD.X R5, RZ, RZ, R9, P5 ;  /* 0x000000ffff05b224 */ /* 0x000fca00028e0609 */
[----:B------:R-:W-:Y:S01]  /*147d0*/  @!P3 MOV R7, R5 ;  /* 0x000000050007b202 */ /* 0x000fe20000000f00 */
[----:B------:R-:W-:-:S07]  /*147e0*/  IMAD.MOV.U32 R8, RZ, RZ, R14 ;  /* 0x000000ffff087224 */ /* 0x000fce00078e000e */
[----:B------:R-:W-:Y:S05]  /*147f0*/  WARPSYNC.COLLECTIVE R15, `(.L_x_559) ;  /* 0x000000000f087348 */ /* 0x000fea0003c00000 */
[----:B------:R0:W1:Y:S02]  /*14800*/  SHFL.IDX P6, R14, R13, R12, R11 ;  /* 0x0000000c0d0e7389 */ /* 0x00006400000c000b */
[----:B01----:R-:W-:Y:S01]  /*14810*/  ENDCOLLECTIVE ;  /* 0x000000000000791b */ /* 0x003fe20003800000 */
.L_x_559:
[----:B------:R-:W-:Y:S01]  /*14820*/  VIADD R5, R2, 0x20 ;  /* 0x0000002002057836 */ /* 0x000fe20000000000 */
[----:B------:R-:W-:Y:S01]  /*14830*/  @!PT LDS RZ, [RZ] ;  /* 0x00000000fffff984 */ /* 0x000fe20000000800 */
[----:B------:R-:W-:Y:S01]  /*14840*/  @!PT LDS RZ, [RZ] ;  /* 0x00000000fffff984 */ /* 0x000fe20000000800 */
[----:B------:R-:W-:Y:S01]  /*14850*/  @!PT LDS RZ, [RZ] ;  /* 0x00000000fffff984 */ /* 0x000fe20000000800 */
[----:B------:R0:W-:Y:S04]  /*14860*/  @!P3 LDGSTS.E.BYPASS.LTC128B.128 [R10+0x15c00], desc[UR60][R6.64], !P2 ;  /* 0x15c00000060abfae */ /* 0x0001e8000d101d7c */
[----:B------:R0:W-:Y:S04]  /*14870*/  @!P3 LDGSTS.E.BYPASS.LTC128B.128 [R10+0x19c00], desc[UR60][R6.64+0x80], !P1 ;  /* 0x19c00080060abfae */ /* 0x0001e8000c901d7c */
[----:B------:R0:W-:Y:S01]  /*14880*/  @!P3 LDGSTS.E.BYPASS.LTC128B.128 [R10+0x1dc00], desc[UR60][R6.64+0x100], !P0 ;  /* 0x1dc00100060abfae */ /* 0x0001e2000c101d7c */
[----:B------:R-:W-:Y:S01]  /*14890*/  ISETP.GE.AND P3, PT, R5, R3, PT ;  /* 0x000000030500720c */ /* 0x000fe20003f66270 */
[----:B------:R-:W-:Y:S01]  /*148a0*/  IMAD.MOV.U32 R12, RZ, RZ, 0x3 ;  /* 0x00000003ff0c7424 */ /* 0x000fe200078e00ff */
[----:B------:R-:W-:Y:S01]  /*148b0*/  MOV R13, R0 ;  /* 0x00000000000d7202 */ /* 0x000fe20000000f00 */
[----:B------:R-:W-:-:S10]  /*148c0*/  IMAD.MOV.U32 R5, RZ, RZ, R14 ;  /* 0x000000ffff057224 */ /* 0x000fd400078e000e */
[----:B0-----:R-:W-:Y:S05]  /*148d0*/  WARPSYNC.COLLECTIVE R15, `(.L_x_560) ;  /* 0x000000000f087348 */ /* 0x001fea0003c00000 */
[----:B------:R1:W2:Y:S02]  /*148e0*/  SHFL.IDX P6, R14, R13, R12, R11 ;  /* 0x0000000c0d0e7389 */ /* 0x0002a400000c000b */
[----:B012---:R-:W-:Y:S01]  /*148f0*/  ENDCOLLECTIVE ;  /* 0x000000000000791b */ /* 0x007fe20003800000 */
.L_x_560:
[----:B------:R-:W-:-:S05]  /*14900*/  @!P3 LEA R5, P4, R17, R5, 0x1 ;  /* 0x000000051105b211 */ /* 0x000fca00078808ff */
[----:B------:R-:W-:Y:S02]  /*14910*/  @!P3 IMAD.X R6, RZ, RZ, R8, P4 ;  /* 0x000000ffff06b224 */ /* 0x000fe400020e0608 */
[C---:B------:R-:W-:Y:S02]  /*14920*/  VIADD R8, R2.reuse, 0x60 ;  /* 0x0000006002087836 */ /* 0x040fe40000000000 */
        /* <DEDUP_REMOVED lines=15> */
.L_x_561:
[----:B------:R-:W-:Y:S02]  /*14a20*/  IMAD.MOV.U32 R13, RZ, RZ, R0 ;  /* 0x000000ffff0d7224 */ /* 0x000fe400078e0000 */
[----:B------:R-:W-:Y:S02]  /*14a30*/  IMAD.MOV.U32 R12, RZ, RZ, 0x4 ;  /* 0x00000004ff0c7424 */ /* 0x000fe400078e00ff */
[----:B------:R-:W-:-:S07]  /*14a40*/  IMAD.MOV.U32 R5, RZ, RZ, R14 ;  /* 0x000000ffff057224 */ /* 0x000fce00078e000e */
[----:B------:R-:W-:Y:S05]  /*14a50*/  WARPSYNC.COLLECTIVE R15, `(.L_x_562) ;  /* 0x000000000f087348 */ /* 0x000fea0003c00000 */
[----:B------:R0:W1:Y:S02]  /*14a60*/  SHFL.IDX P6, R14, R13, R12, R11 ;  /* 0x0000000c0d0e7389 */ /* 0x00006400000c000b */
[----:B01----:R-:W-:Y:S01]  /*14a70*/  ENDCOLLECTIVE ;  /* 0x000000000000791b */ /* 0x003fe20003800000 */
.L_x_562:
        /* <DEDUP_REMOVED lines=12> */
[----:B------:R-:W-:-:S02]  /*14b40*/  ISETP.GE.AND P3, PT, R5, R3, PT ;  /* 0x000000030500720c */ /* 0x000fc40003f66270 */
[----:B0-----:R-:W-:-:S11]  /*14b50*/  MOV R6, R14 ;  /* 0x0000000e00067202 */ /* 0x001fd60000000f00 */
[----:B------:R-:W-:Y:S05]  /*14b60*/  WARPSYNC.COLLECTIVE R15, `(.L_x_563) ;  /* 0x000000000f087348 */ /* 0x000fea0003c00000 */
[----:B------:R0:W1:Y:S02]  /*14b70*/  SHFL.IDX P6, R14, R13, R12, R11 ;  /* 0x0000000c0d0e7389 */ /* 0x00006400000c000b */
[----:B01----:R-:W-:Y:S01]  /*14b80*/  ENDCOLLECTIVE ;  /* 0x000000000000791b */ /* 0x003fe20003800000 */
.L_x_563:
[----:B------:R-:W-:Y:S02]  /*14b90*/  IMAD.MOV.U32 R13, RZ, RZ, R0 ;  /* 0x000000ffff0d7224 */ /* 0x000fe400078e0000 */
[----:B------:R-:W-:Y:S02]  /*14ba0*/  IMAD.MOV.U32 R12, RZ, RZ, 0x5 ;  /* 0x00000005ff0c7424 */ /* 0x000fe400078e00ff */
[----:B------:R-:W-:-:S07]  /*14bb0*/  IMAD.MOV.U32 R5, RZ, RZ, R14 ;  /* 0x000000ffff057224 */ /* 0x000fce00078e000e */
[----:B------:R-:W-:Y:S05]  /*14bc0*/  WARPSYNC.COLLECTIVE R15, `(.L_x_564) ;  /* 0x000000000f087348 */ /* 0x000fea0003c00000 */
[----:B------:R0:W1:Y:S02]  /*14bd0*/  SHFL.IDX P6, R14, R13, R12, R11 ;  /* 0x0000000c0d0e7389 */ /* 0x00006400000c000b */
[----:B01----:R-:W-:Y:S01]  /*14be0*/  ENDCOLLECTIVE ;  /* 0x000000000000791b */ /* 0x003fe20003800000 */
.L_x_564:
        /* <DEDUP_REMOVED lines=17> */
.L_x_565:
[----:B------:R-:W-:Y:S02]  /*14d00*/  IMAD.MOV.U32 R13, RZ, RZ, R0 ;  /* 0x000000ffff0d7224 */ /* 0x000fe400078e0000 */
[----:B------:R-:W-:Y:S01]  /*14d10*/  IMAD.MOV.U32 R12, RZ, RZ, 0x6 ;  /* 0x00000006ff0c7424 */ /* 0x000fe200078e00ff */
[----:B------:R-:W-:-:S07]  /*14d20*/  MOV R5, R14 ;  /* 0x0000000e00057202 */ /* 0x000fce0000000f00 */
[----:B------:R-:W-:Y:S05]  /*14d30*/  WARPSYNC.COLLECTIVE R15, `(.L_x_566) ;  /* 0x000000000f087348 */ /* 0x000fea0003c00000 */
[----:B------:R0:W1:Y:S02]  /*14d40*/  SHFL.IDX P6, R14, R13, R12, R11 ;  /* 0x0000000c0d0e7389 */ /* 0x00006400000c000b */
[----:B01----:R-:W-:Y:S01]  /*14d50*/  ENDCOLLECTIVE ;  /* 0x000000000000791b */ /* 0x003fe20003800000 */
.L_x_566:
[----:B------:R-:W-:-:S05]  /*14d60*/  @!P3 LEA R5, P4, R17, R5, 0x1 ;  /* 0x000000051105b211 */ /* 0x000fca00078808ff */
[----:B------:R-:W-:Y:S01]  /*14d70*/  @!P3 IMAD.X R6, RZ, RZ, R6, P4 ;  /* 0x000000ffff06b224 */ /* 0x000fe200020e0606 */
[----:B------:R-:W-:-:S03]  /*14d80*/  ISETP.GE.AND P4, PT, R8, R3, PT ;  /* 0x000000030800720c */ /* 0x000fc60003f86270 */
[----:B------:R-:W-:Y:S02]  /*14d90*/  @!P3 IMAD.MOV.U32 R7, RZ, RZ, R6 ;  /* 0x000000ffff07b224 */ /* 0x000fe400078e0006 */
[----:B------:R-:W-:Y:S02]  /*14da0*/  @!P3 IMAD.MOV.U32 R6, RZ, RZ, R5 ;  /* 0x000000ffff06b224 */ /* 0x000fe400078e0005 */
[----:B------:R-:W-:-:S03]  /*14db0*/  IMAD.MOV.U32 R13, RZ, RZ, R4 ;  /* 0x000000ffff0d7224 */ /* 0x000fc600078e0004 */
[----:B------:R-:W-:Y:S01]  /*14dc0*/  @!PT LDS RZ, [RZ] ;  /* 0x00000000fffff984 */ /* 0x000fe20000000800 */
[----:B------:R-:W-:Y:S01]  /*14dd0*/  @!PT LDS RZ, [RZ] ;  /* 0x00000000fffff984 */ /* 0x000fe20000000800 */
[----:B------:R-:W-:Y:S01]  /*14de0*/  @!PT LDS RZ, [RZ] ;  /* 0x00000000fffff984 */ /* 0x000fe20000000800 */
[----:B------:R-:W-:Y:S04]  /*14df0*/  @!P3 LDGSTS.E.BYPASS.LTC128B.128 [R10+0x17c00], desc[UR60][R6.64], !P2 ;  /* 0x17c00000060abfae */ /* 0x000fe8000d101d7c */
[----:B------:R-:W-:Y:S04]  /*14e00*/  @!P3 LDGSTS.E.BYPASS.LTC128B.128 [R10+0x1bc00], desc[UR60][R6.64+0x80], !P1 ;  /* 0x1bc00080060abfae */ /* 0x000fe8000c901d7c */
[----:B------:R0:W-:Y:S02]  /*14e10*/  @!P3 LDGSTS.E.BYPASS.LTC128B.128 [R10+0x1fc00], desc[UR60][R6.64+0x100], !P0 ;  /* 0x1fc00100060abfae */ /* 0x0001e4000c101d7c */
[----:B0-----:R-:W-:-:S07]  /*14e20*/  IMAD.MOV.U32 R6, RZ, RZ, R14 ;  /* 0x000000ffff067224 */ /* 0x001fce00078e000e */
[----:B------:R-:W-:Y:S05]  /*14e30*/  WARPSYNC.COLLECTIVE R15, `(.L_x_567) ;  /* 0x000000000f087348 */ /* 0x000fea0003c00000 */
[----:B------:R0:W1:Y:S02]  /*14e40*/  SHFL.IDX P6, R14, R13, R12, R11 ;  /* 0x0000000c0d0e7389 */ /* 0x00006400000c000b */
[----:B01----:R-:W-:Y:S01]  /*14e50*/  ENDCOLLECTIVE ;  /* 0x000000000000791b */ /* 0x003fe20003800000 */
.L_x_567:
[----:B------:R-:W-:Y:S02]  /*14e60*/  IMAD.MOV.U32 R13, RZ, RZ, R0 ;  /* 0x000000ffff0d7224 */ /* 0x000fe400078e0000 */
[----:B------:R-:W-:Y:S02]  /*14e70*/  IMAD.MOV.U32 R12, RZ, RZ, 0x7 ;  /* 0x00000007ff0c7424 */ /* 0x000fe400078e00ff */
[----:B------:R-:W-:-:S07]  /*14e80*/  IMAD.MOV.U32 R5, RZ, RZ, R14 ;  /* 0x000000ffff057224 */ /* 0x000fce00078e000e */
[----:B------:R-:W-:Y:S05]  /*14e90*/  WARPSYNC.COLLECTIVE R15, `(.L_x_568) ;  /* 0x000000000f087348 */ /* 0x000fea0003c00000 */
[----:B------:R0:W1:Y:S02]  /*14ea0*/  SHFL.IDX P6, R14, R13, R12, R11 ;  /* 0x0000000c0d0e7389 */ /* 0x00006400000c000b */
[----:B01----:R-:W-:Y:S01]  /*14eb0*/  ENDCOLLECTIVE ;  /* 0x000000000000791b */ /* 0x003fe20003800000 */
.L_x_568:
[----:B------:R-:W-:-:S05]  /*14ec0*/  @!P4 LEA R5, P3, R17, R5, 0x1 ;  /* 0x000000051105c211 */ /* 0x000fca00078608ff */
[----:B------:R-:W-:-:S05]  /*14ed0*/  @!P4 IMAD.X R6, RZ, RZ, R6, P3 ;  /* 0x000000ffff06c224 */ /* 0x000fca00018e0606 */
[----:B------:R-:W-:Y:S01]  /*14ee0*/  @!P4 MOV R7, R6 ;  /* 0x000000060007c202 */ /* 0x000fe20000000f00 */
        /* <DEDUP_REMOVED lines=11> */
.L_x_569:
[----:B------:R-:W-:Y:S01]  /*14fa0*/  @!PT LDS RZ, [RZ] ;  /* 0x00000000fffff984 */ /* 0x000fe20000000800 */
[----:B------:R-:W-:Y:S01]  /*14fb0*/  @!PT LDS RZ, [RZ] ;  /* 0x00000000fffff984 */ /* 0x000fe20000000800 */
[----:B------:R-:W-:Y:S01]  /*14fc0*/  @!PT LDS RZ, [RZ] ;  /* 0x00000000fffff984 */ /* 0x000fe20000000800 */
[----:B------:R0:W-:Y:S01]  /*14fd0*/  @!P4 LDGSTS.E.BYPASS.LTC128B.128 [R10+0x20400], desc[UR60][R6.64+0x100], !P0 ;  /* 0x20400100060acfae */ /* 0x0001e2000c101d7c */
[----:B------:R-:W-:Y:S01]  /*14fe0*/  IMAD.MOV.U32 R4, RZ, RZ, R14 ;  /* 0x000000ffff047224 */ /* 0x000fe200078e000e */
[----:B------:R-:W-:Y:S06]  /*14ff0*/  BRA `(.L_x_570) ;  /* 0xffffffb4000c7947 */ /* 0x000fec000383ffff */
.L_x_452:
[----:B0-----:R-:W2:Y:S02]  /*15000*/  LDL R2, [R1+0x4] ;  /* 0x0000040001027983 */ /* 0x001ea40000100800 */
[----:B--2---:R0:W1:Y:S02]  /*15010*/  SYNCS.PHASECHK.TRANS64.TRYWAIT P0, [R2+URZ+0x36820], R0 ;  /* 0x03682000020075a7 */ /* 0x004064000800017f */
[----:B-1----:R-:W-:Y:S05]  /*15020*/  @!P0 NANOSLEEP.SYNCS 0x989680 ;  /* 0x009896800000895d */ /* 0x002fea0003900000 */
[----:B------:R-:W1:Y:S02]  /*15030*/  @!P0 SYNCS.PHASECHK.TRANS64 P0, [R2+URZ+0x36820], R0 ;  /* 0x03682000020085a7 */ /* 0x000e64000800007f */
[----:B-1----:R-:W-:Y:S05]  /*15040*/  @!P0 BRA `(.L_x_452) ;  /* 0xfffffffc00ec8947 */ /* 0x002fea000383ffff */
[----:B------:R-:W-:Y:S05]  /*15050*/  BRA `(.L_x_571) ;  /* 0xffffffb400907947 */ /* 0x000fea000383ffff */
.L_x_461:
[----:B-1----:R1:W2:Y:S02]  /*15060*/  SYNCS.PHASECHK.TRANS64.TRYWAIT P0, [R3+URZ+0x36840], R2 ;  /* 0x03684002030075a7 */ /* 0x0022a4000800017f */
[----:B--2---:R-:W-:Y:S05]  /*15070*/  @!P0 NANOSLEEP.SYNCS 0x989680 ;  /* 0x009896800000895d */ /* 0x004fea0003900000 */
[----:B------:R-:W2:Y:S02]  /*15080*/  @!P0 SYNCS.PHASECHK.TRANS64 P0, [R3+URZ+0x36840], R2 ;  /* 0x03684002030085a7 */ /* 0x000ea4000800007f */
[----:B--2---:R-:W-:Y:S05]  /*15090*/  @!P0 BRA `(.L_x_461) ;  /* 0xfffffffc00f08947 */ /* 0x004fea000383ffff */
[----:B------:R-:W-:Y:S05]  /*150a0*/  BRA `(.L_x_572) ;  /* 0xffffffb8005c7947 */ /* 0x000fea000383ffff */
.L_x_468:
[----:B0-----:R0:W1:Y:S02]  /*150b0*/  SYNCS.PHASECHK.TRANS64.TRYWAIT P0, [R3+URZ+0x60], R2 ;  /* 0x00006002030075a7 */ /* 0x001064000800017f */
[----:B-1----:R-:W-:Y:S05]  /*150c0*/  @!P0 NANOSLEEP.SYNCS 0x989680 ;  /* 0x009896800000895d */ /* 0x002fea0003900000 */
[----:B------:R-:W1:Y:S02]  /*150d0*/  @!P0 SYNCS.PHASECHK.TRANS64 P0, [R3+URZ+0x60], R2 ;  /* 0x00006002030085a7 */ /* 0x000e64000800007f */
[----:B-1----:R-:W-:Y:S05]  /*150e0*/  @!P0 BRA `(.L_x_468) ;  /* 0xfffffffc00f08947 */ /* 0x002fea000383ffff */
[----:B------:R-:W-:Y:S05]  /*150f0*/  BRA `(.L_x_573) ;  /* 0xffffffbc00787947 */ /* 0x000fea000383ffff */
.L_x_478:
[----:B---3--:R3:W4:Y:S02]  /*15100*/  SYNCS.PHASECHK.TRANS64.TRYWAIT P0, [R3+URZ+0x36840], R2 ;  /* 0x03684002030075a7 */ /* 0x008724000800017f */
[----:B----4-:R-:W-:Y:S05]  /*15110*/  @!P0 NANOSLEEP.SYNCS 0x989680 ;  /* 0x009896800000895d */ /* 0x010fea0003900000 */
[----:B------:R-:W4:Y:S02]  /*15120*/  @!P0 SYNCS.PHASECHK.TRANS64 P0, [R3+URZ+0x36840], R2 ;  /* 0x03684002030085a7 */ /* 0x000f24000800007f */
[----:B----4-:R-:W-:Y:S05]  /*15130*/  @!P0 BRA `(.L_x_478) ;  /* 0xfffffffc00f08947 */ /* 0x010fea000383ffff */
[----:B------:R-:W-:Y:S05]  /*15140*/  BRA `(.L_x_574) ;  /* 0xffffffc400647947 */ /* 0x000fea000383ffff */
.L_x_485:
[----:B--2---:R2:W3:Y:S02]  /*15150*/  SYNCS.PHASECHK.TRANS64.TRYWAIT P0, [R2+URZ+0x60], R3 ;  /* 0x00006003020075a7 */ /* 0x0044e4000800017f */
[----:B---3--:R-:W-:Y:S05]  /*15160*/  @!P0 NANOSLEEP.SYNCS 0x989680 ;  /* 0x009896800000895d */ /* 0x008fea0003900000 */
[----:B------:R-:W3:Y:S02]  /*15170*/  @!P0 SYNCS.PHASECHK.TRANS64 P0, [R2+URZ+0x60], R3 ;  /* 0x00006003020085a7 */ /* 0x000ee4000800007f */
[----:B---3--:R-:W-:Y:S05]  /*15180*/  @!P0 BRA `(.L_x_485) ;  /* 0xfffffffc00f08947 */ /* 0x008fea000383ffff */
[----:B------:R-:W-:Y:S05]  /*15190*/  BRA `(.L_x_575) ;  /* 0xffffffc800807947 */ /* 0x000fea000383ffff */
.L_x_495:
[----:B----4-:R4:W0:Y:S02]  /*151a0*/  SYNCS.PHASECHK.TRANS64.TRYWAIT P0, [R2+URZ+0x36840], R3 ;  /* 0x03684003020075a7 */ /* 0x010824000800017f */
[----:B0-----:R-:W-:Y:S05]  /*151b0*/  @!P0 NANOSLEEP.SYNCS 0x989680 ;  /* 0x009896800000895d */ /* 0x001fea0003900000 */
[----:B------:R-:W0:Y:S02]  /*151c0*/  @!P0 SYNCS.PHASECHK.TRANS64 P0, [R2+URZ+0x36840], R3 ;  /* 0x03684003020085a7 */ /* 0x000e24000800007f */
[----:B0-----:R-:W-:Y:S05]  /*151d0*/  @!P0 BRA `(.L_x_495) ;  /* 0xfffffffc00f08947 */ /* 0x001fea000383ffff */
[----:B------:R-:W-:Y:S05]  /*151e0*/  BRA `(.L_x_576) ;  /* 0xffffffd000347947 */ /* 0x000fea000383ffff */
.L_x_502:
[----:B--2---:R2:W3:Y:S02]  /*151f0*/  SYNCS.PHASECHK.TRANS64.TRYWAIT P0, [R2+URZ+0x60], R5 ;  /* 0x00006005020075a7 */ /* 0x0044e4000800017f */
[----:B---3--:R-:W-:Y:S05]  /*15200*/  @!P0 NANOSLEEP.SYNCS 0x989680 ;  /* 0x009896800000895d */ /* 0x008fea0003900000 */
[----:B------:R-:W3:Y:S02]  /*15210*/  @!P0 SYNCS.PHASECHK.TRANS64 P0, [R2+URZ+0x60], R5 ;  /* 0x00006005020085a7 */ /* 0x000ee4000800007f */
[----:B---3--:R-:W-:Y:S05]  /*15220*/  @!P0 BRA `(.L_x_502) ;  /* 0xfffffffc00f08947 */ /* 0x008fea000383ffff */
[----:B------:R-:W-:Y:S05]  /*15230*/  BRA `(.L_x_577) ;  /* 0xffffffd400507947 */ /* 0x000fea000383ffff */
.L_x_514:
[----:B0-----:R0:W2:Y:S02]  /*15240*/  SYNCS.PHASECHK.TRANS64.TRYWAIT P0, [R2+URZ+0x36860], R0 ;  /* 0x03686000020075a7 */ /* 0x0010a4000800017f */
[----:B--2---:R-:W-:Y:S05]  /*15250*/  @!P0 NANOSLEEP.SYNCS 0x989680 ;  /* 0x009896800000895d */ /* 0x004fea0003900000 */
[----:B------:R-:W2:Y:S02]  /*15260*/  @!P0 SYNCS.PHASECHK.TRANS64 P0, [R2+URZ+0x36860], R0 ;  /* 0x03686000020085a7 */ /* 0x000ea4000800007f */
[----:B--2---:R-:W-:Y:S05]  /*15270*/  @!P0 BRA `(.L_x_514) ;  /* 0xfffffffc00f08947 */ /* 0x004fea000383ffff */
[----:B------:R-:W-:Y:S05]  /*15280*/  BRA `(.L_x_578) ;  /* 0xffffffd800e87947 */ /* 0x000fea000383ffff */
.L_x_522:
[----:B------:R-:W-:Y:S01]  /*15290*/  BSSY B0, `(.L_x_579) ;  /* 0x0000008000007945 */ /* 0x000fe20003800000 */
[----:B------:R-:W-:Y:S02]  /*152a0*/  IMAD.MOV.U32 R13, RZ, RZ, R16 ;  /* 0x000000ffff0d7224 */ /* 0x000fe400078e0010 */
[----:B------:R-:W-:Y:S02]  /*152b0*/  IMAD.MOV.U32 R12, RZ, RZ, RZ ;  /* 0x000000ffff0c7224 */ /* 0x000fe400078e00ff */
[----:B------:R-:W-:Y:S02]  /*152c0*/  IMAD.MOV.U32 R11, RZ, RZ, 0x1f ;  /* 0x0000001fff0b7424 */ /* 0x000fe400078e00ff */
[----:B------:R-:W-:-:S07]  /*152d0*/  IMAD.MOV.U32 R15, RZ, RZ, -0x1 ;  /* 0xffffffffff0f7424 */ /* 0x000fce00078e00ff */
[----:B-----5:R-:W-:Y:S05]  /*152e0*/  WARPSYNC.COLLECTIVE R15, `(.L_x_580) ;  /* 0x000000000f087348 */ /* 0x020fea0003c00000 */
[----:B------:R0:W1:Y:S02]  /*152f0*/  SHFL.IDX P6, R14, R13, R12, R11 ;  /* 0x0000000c0d0e7389 */ /* 0x00006400000c000b */
[----:B01---5:R-:W-:Y:S01]  /*15300*/  ENDCOLLECTIVE ;  /* 0x000000000000791b */ /* 0x023fe20003800000 */
.L_x_580:
[----:B------:R-:W-:Y:S05]  /*15310*/  BSYNC B0 ;  /* 0x0000000000007941 */ /* 0x000fea0003800000 */
.L_x_579:
[----:B------:R-:W-:Y:S01]  /*15320*/  IMAD.MOV.U32 R13, RZ, RZ, R16 ;  /* 0x000000ffff0d7224 */ /* 0x000fe200078e0010 */
[----:B------:R-:W-:Y:S01]  /*15330*/  MOV R0, R14 ;  /* 0x0000000e00007202 */ /* 0x000fe20000000f00 */
[----:B------:R-:W-:Y:S02]  /*15340*/  IMAD.MOV.U32 R12, RZ, RZ, 0x1 ;  /* 0x00000001ff0c7424 */ /* 0x000fe400078e00ff */
[----:B------:R-:W-:Y:S02]  /*15350*/  IMAD.MOV.U32 R11, RZ, RZ, 0x1f ;  /* 0x0000001fff0b7424 */ /* 0x000fe400078e00ff */
[----:B------:R-:W-:Y:S02]  /*15360*/  IMAD.MOV.U32 R15, RZ, RZ, -0x1 ;  /* 0xffffffffff0f7424 */ /* 0x000fe400078e00ff */
[----:B------:R-:W-:-:S07]  /*15370*/  IMAD.IADD R5, R19, 0x1, R7 ;  /* 0x0000000113057824 */ /* 0x000fce00078e0207 */
[----:B------:R-:W-:Y:S05]  /*15380*/  WARPSYNC.COLLECTIVE R15, `(.L_x_581) ;  /* 0x000000000f087348 */ /* 0x000fea0003c00000 */
[----:B------:R0:W1:Y:S02]  /*15390*/  SHFL.IDX P6, R14, R13, R12, R11 ;  /* 0x0000000c0d0e7389 */ /* 0x00006400000c000b */
[----:B01----:R-:W-:Y:S01]  /*153a0*/  ENDCOLLECTIVE ;  /* 0x000000000000791b */ /* 0x003fe20003800000 */
.L_x_581:
[----:B------:R-:W-:Y:S02]  /*153b0*/  ULDC UR4, c[0x0][0xc3c] ;  /* 0x00030f0000047ab9 */ /* 0x000fe40000000800 */
[----:B------:R-:W-:-:S13]  /*153c0*/  ISETP.GE.OR P1, PT, R5, UR4, !P0 ;  /* 0x0000000405007c0c */ /* 0x000fda000c726670 */
[----:B------:R-:W0:Y:S01]  /*153d0*/  @!P1 LDC.64 R2, c[0x0][0xc80] ;  /* 0x00032000ff029b82 */ /* 0x000e220000000a00 */
[----:B------:R-:W-:Y:S02]  /*153e0*/  IMAD.MOV.U32 R11, RZ, RZ, RZ ;  /* 0x000000ffff0b7224 */ /* 0x000fe400078e00ff */
[----:B------:R-:W-:Y:S02]  /*153f0*/  IMAD.MOV.U32 R4, RZ, RZ, R14 ;  /* 0x000000ffff047224 */ /* 0x000fe400078e000e */
[----:B0-----:R-:W-:-:S06]  /*15400*/  @!P1 IMAD.WIDE R2, R5, 0x4, R2 ;  /* 0x0000000405029825 */ /* 0x001fcc00078e0202 */
[----:B------:R0:W2:Y:S01]  /*15410*/  @!P1 LDG.E R3, desc[UR60][R2.64] ;  /* 0x0000003c02039981 */ /* 0x0000a2000c1e1900 */
[C---:B------:R-:W-:Y:S02]  /*15420*/  ISETP.GE.U32.AND P2, PT, R7.reuse, 0x2, PT ;  /* 0x000000020700780c */ /* 0x040fe40003f46070 */
[C---:B------:R-:W-:Y:S02]  /*15430*/  ISETP.GE.U32.AND P3, PT, R7.reuse, 0x4, PT ;  /* 0x000000040700780c */ /* 0x040fe40003f66070 */
[C---:B------:R-:W-:Y:S02]  /*15440*/  ISETP.GE.U32.AND P4, PT, R7.reuse, 0x8, PT ;  /* 0x000000080700780c */ /* 0x040fe40003f86070 */
[C---:B------:R-:W-:Y:S01]  /*15450*/  ISETP.GE.U32.AND P5, PT, R7.reuse, 0x10, PT ;  /* 0x000000100700780c */ /* 0x040fe20003fa6070 */
[----:B0-----:R-:W-:Y:S02]  /*15460*/  IMAD.MOV.U32 R2, RZ, RZ, RZ ;  /* 0x000000ffff027224 */ /* 0x001fe400078e00ff */
[----:B--2---:R-:W-:Y:S01]  /*15470*/  @!P1 IMAD.MOV.U32 R2, RZ, RZ, R3 ;  /* 0x000000ffff029224 */ /* 0x004fe200078e0003 */
[----:B------:R-:W-:-:S03]  /*15480*/  ISETP.NE.AND P1, PT, R7, RZ, PT ;  /* 0x000000ff0700720c */ /* 0x000fc60003f25270 */
[----:B------:R-:W-:-:S10]  /*15490*/  IMAD.MOV.U32 R13, RZ, RZ, R2 ;  /* 0x000000ffff0d7224 */ /* 0x000fd400078e0002 */
[----:B------:R-:W-:Y:S05]  /*154a0*/  WARPSYNC.COLLECTIVE R15, `(.L_x_582) ;  /* 0x000000000f087348 */ /* 0x000fea0003c00000 */
[----:B------:R0:W1:Y:S02]  /*154b0*/  SHFL.UP P6, R14, R13, R12, R11 ;  /* 0x0400000c0d0e7389 */ /* 0x00006400000c000b */
[----:B01----:R-:W-:Y:S01]  /*154c0*/  ENDCOLLECTIVE ;  /* 0x000000000000791b */ /* 0x003fe20003800000 */
.L_x_582:
[----:B------:R-:W-:Y:S01]  /*154d0*/  IMAD.MOV.U32 R12, RZ, RZ, 0x2 ;  /* 0x00000002ff0c7424 */ /* 0x000fe200078e00ff */
[----:B------:R-:W-:-:S04]  /*154e0*/  MOV R3, R14 ;  /* 0x0000000e00037202 */ /* 0x000fc80000000f00 */
[----:B------:R-:W-:-:S05]  /*154f0*/  SEL R5, R3, RZ, P1 ;  /* 0x000000ff03057207 */ /* 0x000fca0000800000 */
[----:B------:R-:W-:-:S04]  /*15500*/  IMAD.IADD R3, R2, 0x1, R5 ;  /* 0x0000000102037824 */ /* 0x000fc800078e0205 */
[----:B------:R-:W-:-:S07]  /*15510*/  IMAD.MOV.U32 R13, RZ, RZ, R3 ;  /* 0x000000ffff0d7224 */ /* 0x000fce00078e0003 */
[----:B------:R-:W-:Y:S05]  /*15520*/  WARPSYNC.COLLECTIVE R15, `(.L_x_583) ;  /* 0x000000000f087348 */ /* 0x000fea0003c00000 */
[----:B------:R0:W1:Y:S02]  /*15530*/  SHFL.UP P6, R14, R13, R12, R11 ;  /* 0x0400000c0d0e7389 */ /* 0x00006400000c000b */
[----:B01----:R-:W-:Y:S01]  /*15540*/  ENDCOLLECTIVE ;  /* 0x000000000000791b */ /* 0x003fe20003800000 */
.L_x_583:
[----:B------:R-:W-:Y:S02]  /*15550*/  IMAD.MOV.U32 R12, RZ, RZ, 0x4 ;  /* 0x00000004ff0c7424 */ /* 0x000fe400078e00ff */
[----:B------:R-:W-:-:S05]  /*15560*/  IMAD.MOV.U32 R5, RZ, RZ, R14 ;  /* 0x000000ffff057224 */ /* 0x000fca00078e000e */
[----:B------:R-:W-:-:S05]  /*15570*/  SEL R5, R5, RZ, P2 ;  /* 0x000000ff05057207 */ /* 0x000fca0001000000 */
[----:B------:R-:W-:-:S04]  /*15580*/  IMAD.IADD R3, R3, 0x1, R5 ;  /* 0x0000000103037824 */ /* 0x000fc800078e0205 */
[----:B------:R-:W-:-:S07]  /*15590*/  IMAD.MOV.U32 R13, RZ, RZ, R3 ;  /* 0x000000ffff0d7224 */ /* 0x000fce00078e0003 */
[----:B------:R-:W-:Y:S05]  /*155a0*/  WARPSYNC.COLLECTIVE R15, `(.L_x_584) ;  /* 0x000000000f087348 */ /* 0x000fea0003c00000 */
[----:B------:R0:W1:Y:S02]  /*155b0*/  SHFL.UP P6, R14, R13, R12, R11 ;  /* 0x0400000c0d0e7389 */ /* 0x00006400000c000b */
[----:B01----:R-:W-:Y:S01]  /*155c0*/  ENDCOLLECTIVE ;  /* 0x000000000000791b */ /* 0x003fe20003800000 */
.L_x_584:
[----:B------:R-:W-:Y:S01]  /*155d0*/  MOV R12, 0x8 ;  /* 0x00000008000c7802 */ /* 0x000fe20000000f00 */
[----:B------:R-:W-:-:S05]  /*155e0*/  IMAD.MOV.U32 R5, RZ, RZ, R14 ;  /* 0x000000ffff057224 */ /* 0x000fca00078e000e */
[----:B------:R-:W-:-:S05]  /*155f0*/  SEL R5, R5, RZ, P3 ;  /* 0x000000ff05057207 */ /* 0x000fca0001800000 */
[----:B------:R-:W-:-:S04]  /*15600*/  IMAD.IADD R3, R3, 0x1, R5 ;  /* 0x0000000103037824 */ /* 0x000fc800078e0205 */
[----:B------:R-:W-:-:S07]  /*15610*/  IMAD.MOV.U32 R13, RZ, RZ, R3 ;  /* 0x000000ffff0d7224 */ /* 0x000fce00078e0003 */
[----:B------:R-:W-:Y:S05]  /*15620*/  WARPSYNC.COLLECTIVE R15, `(.L_x_585) ;  /* 0x000000000f087348 */ /* 0x000fea0003c00000 */
[----:B------:R0:W1:Y:S02]  /*15630*/  SHFL.UP P6, R14, R13, R12, R11 ;  /* 0x0400000c0d0e7389 */ /* 0x00006400000c000b */
[----:B01----:R-:W-:Y:S01]  /*15640*/  ENDCOLLECTIVE ;  /* 0x000000000000791b */ /* 0x003fe20003800000 */
.L_x_585:
        /* <DEDUP_REMOVED lines=8> */
.L_x_586:
[----:B------:R-:W-:Y:S02]  /*156d0*/  IMAD.MOV.U32 R12, RZ, RZ, 0x1f ;  /* 0x0000001fff0c7424 */ /* 0x000fe400078e00ff */
[----:B------:R-:W-:Y:S02]  /*156e0*/  IMAD.MOV.U32 R11, RZ, RZ, 0x1f ;  /* 0x0000001fff0b7424 */ /* 0x000fe400078e00ff */
[----:B------:R-:W-:-:S05]  /*156f0*/  IMAD.MOV.U32 R5, RZ, RZ, R14 ;  /* 0x000000ffff057224 */ /* 0x000fca00078e000e */
[----:B------:R-:W-:-:S05]  /*15700*/  SEL R5, R5, RZ, P5 ;  /* 0x000000ff05057207 */ /* 0x000fca0002800000 */
[----:B------:R-:W-:-:S04]  /*15710*/  IMAD.IADD R3, R3, 0x1, R5 ;  /* 0x0000000103037824 */ /* 0x000fc800078e0205 */
[----:B------:R-:W-:-:S07]  /*15720*/  IMAD.MOV.U32 R13, RZ, RZ, R3 ;  /* 0x000000ffff0d7224 */ /* 0x000fce00078e0003 */
[----:B------:R-:W-:Y:S05]  /*15730*/  WARPSYNC.COLLECTIVE R15, `(.L_x_587) ;  /* 0x000000000f087348 */ /* 0x000fea0003c00000 */
[----:B------:R0:W1:Y:S02]  /*15740*/  SHFL.IDX P6, R14, R13, R12, R11 ;  /* 0x0000000c0d0e7389 */ /* 0x00006400000c000b */
[----:B01----:R-:W-:Y:S01]  /*15750*/  ENDCOLLECTIVE ;  /* 0x000000000000791b */ /* 0x003fe20003800000 */
.L_x_587:
[----:B------:R-:W-:Y:S01]  /*15760*/  IMAD.MOV.U32 R6, RZ, RZ, R14 ;  /* 0x000000ffff067224 */ /* 0x000fe200078e000e */
[----:B------:R-:W-:Y:S06]  /*15770*/  BRA `(.L_x_588) ;  /* 0xffffffdc00ac7947 */ /* 0x000fec000383ffff */
.L_x_527:
[----:B------:R-:W-:Y:S01]  /*15780*/  BSSY B0, `(.L_x_589) ;  /* 0x0000008000007945 */ /* 0x000fe20003800000 */
[----:B-----5:R-:W-:Y:S01]  /*15790*/  MOV R13, R2 ;  /* 0x00000002000d7202 */ /* 0x020fe20000000f00 */
[----:B------:R-:W-:Y:S02]  /*157a0*/  IMAD.MOV.U32 R12, RZ, RZ, 0x1 ;  /* 0x00000001ff0c7424 */ /* 0x000fe400078e00ff */
[----:B------:R-:W-:Y:S02]  /*157b0*/  IMAD.MOV.U32 R11, RZ, RZ, RZ ;  /* 0x000000ffff0b7224 */ /* 0x000fe400078e00ff */
[----:B------:R-:W-:-:S07]  /*157c0*/  IMAD.MOV.U32 R15, RZ, RZ, -0x1 ;  /* 0xffffffffff0f7424 */ /* 0x000fce00078e00ff */
[----:B0-----:R-:W-:Y:S05]  /*157d0*/  WARPSYNC.COLLECTIVE R15, `(.L_x_590) ;  /* 0x000000000f087348 */ /* 0x001fea0003c00000 */
[----:B------:R1:W2:Y:S02]  /*157e0*/  SHFL.UP P6, R14, R13, R12, R11 ;  /* 0x0400000c0d0e7389 */ /* 0x0002a400000c000b */
[----:B012---:R-:W-:Y:S01]  /*157f0*/  ENDCOLLECTIVE ;  /* 0x000000000000791b */ /* 0x007fe20003800000 */
.L_x_590:
[----:B------:R-:W-:Y:S05]  /*15800*/  BSYNC B0 ;  /* 0x0000000000007941 */ /* 0x000fea0003800000 */
.L_x_589:
[----:B------:R-:W-:Y:S01]  /*15810*/  SEL R3, R14, RZ, P1 ;  /* 0x000000ff0e037207 */ /* 0x000fe20000800000 */
[----:B------:R-:W-:Y:S02]  /*15820*/  IMAD.MOV.U32 R12, RZ, RZ, 0x2 ;  /* 0x00000002ff0c7424 */ /* 0x000fe400078e00ff */
[----:B------:R-:W-:Y:S02]  /*15830*/  IMAD.MOV.U32 R11, RZ, RZ, RZ ;  /* 0x000000ffff0b7224 */ /* 0x000fe400078e00ff */
[----:B------:R-:W-:Y:S02]  /*15840*/  IMAD.IADD R3, R2, 0x1, R3 ;  /* 0x0000000102037824 */ /* 0x000fe400078e0203 */
[----:B------:R-:W-:Y:S02]  /*15850*/  IMAD.MOV.U32 R15, RZ, RZ, -0x1 ;  /* 0xffffffffff0f7424 */ /* 0x000fe400078e00ff */
[----:B------:R-:W-:-:S07]  /*15860*/  IMAD.MOV.U32 R13, RZ, RZ, R3 ;  /* 0x000000ffff0d7224 */ /* 0x000fce00078e0003 */
[----:B------:R-:W-:Y:S05]  /*15870*/  WARPSYNC.COLLECTIVE R15, `(.L_x_591) ;  /* 0x000000000f087348 */ /* 0x000fea0003c00000 */
[----:B------:R0:W1:Y:S02]  /*15880*/  SHFL.UP P6, R14, R13, R12, R11 ;  /* 0x0400000c0d0e7389 */ /* 0x00006400000c000b */
[----:B01----:R-:W-:Y:S01]  /*15890*/  ENDCOLLECTIVE ;  /* 0x000000000000791b */ /* 0x003fe20003800000 */
.L_x_591:
[----:B------:R-:W-:Y:S02]  /*158a0*/  IMAD.MOV.U32 R12, RZ, RZ, 0x4 ;  /* 0x00000004ff0c7424 */ /* 0x000fe400078e00ff */
[----:B------:R-:W-:-:S05]  /*158b0*/  IMAD.MOV.U32 R5, RZ, RZ, R14 ;  /* 0x000000ffff057224 */ /* 0x000fca00078e000e */
[----:B------:R-:W-:-:S05]  /*158c0*/  SEL R5, R5, RZ, P2 ;  /* 0x000000ff05057207 */ /* 0x000fca0001000000 */
[----:B------:R-:W-:-:S05]  /*158d0*/  IMAD.IADD R3, R3, 0x1, R5 ;  /* 0x0000000103037824 */ /* 0x000fca00078e0205 */
[----:B------:R-:W-:-:S07]  /*158e0*/  MOV R13, R3 ;  /* 0x00000003000d7202 */ /* 0x000fce0000000f00 */
[----:B------:R-:W-:Y:S05]  /*158f0*/  WARPSYNC.COLLECTIVE R15, `(.L_x_592) ;  /* 0x000000000f087348 */ /* 0x000fea0003c00000 */
[----:B------:R0:W1:Y:S02]  /*15900*/  SHFL.UP P6, R14, R13, R12, R11 ;  /* 0x0400000c0d0e7389 */ /* 0x00006400000c000b */
[----:B01----:R-:W-:Y:S01]  /*15910*/  ENDCOLLECTIVE ;  /* 0x000000000000791b */ /* 0x003fe20003800000 */
.L_x_592:
        /* <DEDUP_REMOVED lines=8> */
.L_x_593:
        /* <DEDUP_REMOVED lines=8> */
.L_x_594:
[----:B------:R-:W-:Y:S02]  /*15a20*/  IMAD.MOV.U32 R12, RZ, RZ, 0x1f ;  /* 0x0000001fff0c7424 */ /* 0x000fe400078e00ff */
[----:B------:R-:W-:Y:S02]  /*15a30*/  IMAD.MOV.U32 R11, RZ, RZ, 0x1f ;  /* 0x0000001fff0b7424 */ /* 0x000fe400078e00ff */
[----:B------:R-:W-:-:S05]  /*15a40*/  IMAD.MOV.U32 R5, RZ, RZ, R14 ;  /* 0x000000ffff057224 */ /* 0x000fca00078e000e */
[----:B------:R-:W-:-:S04]  /*15a50*/  SEL R5, R5, RZ, P5 ;  /* 0x000000ff05057207 */ /* 0x000fc80002800000 */
[----:B------:R-:W-:-:S05]  /*15a60*/  IADD3 R3, R3, R5, RZ ;  /* 0x0000000503037210 */ /* 0x000fca0007ffe0ff */
[----:B------:R-:W-:-:S07]  /*15a70*/  IMAD.MOV.U32 R13, RZ, RZ, R3 ;  /* 0x000000ffff0d7224 */ /* 0x000fce00078e0003 */
[----:B------:R-:W-:Y:S05]  /*15a80*/  WARPSYNC.COLLECTIVE R15, `(.L_x_595) ;  /* 0x000000000f087348 */ /* 0x000fea0003c00000 */
[----:B------:R0:W1:Y:S02]  /*15a90*/  SHFL.IDX P6, R14, R13, R12, R11 ;  /* 0x0000000c0d0e7389 */ /* 0x00006400000c000b */
[----:B01----:R-:W-:Y:S01]  /*15aa0*/  ENDCOLLECTIVE ;  /* 0x000000000000791b */ /* 0x003fe20003800000 */
.L_x_595:
[----:B------:R-:W-:Y:S01]  /*15ab0*/  IMAD.MOV.U32 R6, RZ, RZ, R14 ;  /* 0x000000ffff067224 */ /* 0x000fe200078e000e */
[----:B------:R-:W-:Y:S06]  /*15ac0*/  BRA `(.L_x_596) ;  /* 0xffffffdc00747947 */ /* 0x000fec000383ffff */
.L_x_529:
[----:B------:R-:W-:Y:S01]  /*15ad0*/  BSSY B0, `(.L_x_597) ;  /* 0x0000006000007945 */ /* 0x000fe20003800000 */
[----:B------:R-:W-:Y:S01]  /*15ae0*/  PLOP3.LUT P6, PT, P6, PT, PT, 0x8, 0x0 ;  /* 0x000000000000781c */ /* 0x000fe200037ce170 */
[----:B------:R-:W-:-:S12]  /*15af0*/  IMAD.MOV.U32 R15, RZ, RZ, -0x1 ;  /* 0xffffffffff0f7424 */ /* 0x000fd800078e00ff */
[----:B0----5:R-:W-:Y:S05]  /*15b00*/  WARPSYNC.COLLECTIVE R15, `(.L_x_598) ;  /* 0x000000000f087348 */ /* 0x021fea0003c00000 */
[----:B------:R-:W-:Y:S01]  /*15b10*/  VOTE.ANY R14, PT, P6 ;  /* 0x00000000000e7806 */ /* 0x000fe200030e0100 */
[----:B0----5:R-:W-:Y:S06]  /*15b20*/  ENDCOLLECTIVE ;  /* 0x000000000000791b */ /* 0x021fec0003800000 */
.L_x_598:
[----:B------:R-:W-:Y:S05]  /*15b30*/  BSYNC B0 ;  /* 0x0000000000007941 */ /* 0x000fea0003800000 */
.L_x_597:
[----:B------:R-:W-:Y:S02]  /*15b40*/  IMAD.MOV.U32 R5, RZ, RZ, R14 ;  /* 0x000000ffff057224 */ /* 0x000fe400078e000e */
[----:B------:R-:W-:Y:S02]  /*15b50*/  IMAD.MOV.U32 R13, RZ, RZ, R2 ;  /* 0x000000ffff0d7224 */ /* 0x000fe400078e0002 */
[----:B------:R-:W0:Y:S01]  /*15b60*/  POPC R4, R5 ;  /* 0x0000000500047309 */ /* 0x000e220000000000 */
[----:B------:R-:W-:Y:S02]  /*15b70*/  IMAD.MOV.U32 R11, RZ, RZ, 0x1f ;  /* 0x0000001fff0b7424 */ /* 0x000fe400078e00ff */
[----:B------:R-:W-:Y:S02]  /*15b80*/  IMAD.MOV.U32 R15, RZ, RZ, -0x1 ;  /* 0xffffffffff0f7424 */ /* 0x000fe400078e00ff */
[----:B0-----:R-:W-:-:S07]  /*15b90*/  IMAD.MOV.U32 R12, RZ, RZ, R4 ;  /* 0x000000ffff0c7224 */ /* 0x001fce00078e0004 */
[----:B------:R-:W-:Y:S05]  /*15ba0*/  WARPSYNC.COLLECTIVE R15, `(.L_x_599) ;  /* 0x000000000f087348 */ /* 0x000fea0003c00000 */
[----:B------:R0:W1:Y:S02]  /*15bb0*/  SHFL.IDX P6, R14, R13, R12, R11 ;  /* 0x0000000c0d0e7389 */ /* 0x00006400000c000b */
[----:B01----:R-:W-:Y:S01]  /*15bc0*/  ENDCOLLECTIVE ;  /* 0x000000000000791b */ /* 0x003fe20003800000 */
.L_x_599:
[----:B------:R-:W-:Y:S01]  /*15bd0*/  MOV R17, R14 ;  /* 0x0000000e00117202 */ /* 0x000fe20000000f00 */
[----:B------:R-:W-:Y:S06]  /*15be0*/  BRA `(.L_x_600) ;  /* 0xffffffdc00647947 */ /* 0x000fec000383ffff */
.L_x_531:
[----:B------:R-:W-:Y:S01]  /*15bf0*/  BSSY B0, `(.L_x_601) ;  /* 0x0000007000007945 */ /* 0x000fe20003800000 */
[----:B------:R-:W-:Y:S02]  /*15c00*/  IMAD.MOV.U32 R13, RZ, RZ, R3 ;  /* 0x000000ffff0d7224 */ /* 0x000fe400078e0003 */
[----:B------:R-:W-:Y:S02]  /*15c10*/  IMAD.MOV.U32 R11, RZ, RZ, 0x1f ;  /* 0x0000001fff0b7424 */ /* 0x000fe400078e00ff */
[----:B------:R-:W-:-:S07]  /*15c20*/  IMAD.MOV.U32 R15, RZ, RZ, -0x1 ;  /* 0xffffffffff0f7424 */ /* 0x000fce00078e00ff */
[----:B0-2--5:R-:W-:Y:S05]  /*15c30*/  WARPSYNC.COLLECTIVE R15, `(.L_x_602) ;  /* 0x000000000f087348 */ /* 0x025fea0003c00000 */
[----:B------:R1:W3:Y:S02]  /*15c40*/  SHFL.IDX P6, R14, R13, R12, R11 ;  /* 0x0000000c0d0e7389 */ /* 0x0002e400000c000b */
[----:B0123-5:R-:W-:Y:S01]  /*15c50*/  ENDCOLLECTIVE ;  /* 0x000000000000791b */ /* 0x02ffe20003800000 */
.L_x_602:
[----:B------:R-:W-:Y:S05]  /*15c60*/  BSYNC B0 ;  /* 0x0000000000007941 */ /* 0x000fea0003800000 */
.L_x_601:
[----:B------:R-:W-:Y:S01]  /*15c70*/  IMAD.MOV.U32 R2, RZ, RZ, R14 ;  /* 0x000000ffff027224 */ /* 0x000fe200078e000e */
[----:B------:R-:W-:Y:S06]  /*15c80*/  BRA `(.L_x_530) ;  /* 0xffffffdc00587947 */ /* 0x000fec000383ffff */
.L_x_535:
[----:B0-----:R0:W2:Y:S02]  /*15c90*/  SYNCS.PHASECHK.TRANS64.TRYWAIT P0, [R0+URZ+0x36820], R3 ;  /* 0x03682003000075a7 */ /* 0x0010a4000800017f */
[----:B--2---:R-:W-:Y:S05]  /*15ca0*/  @!P0 NANOSLEEP.SYNCS 0x989680 ;  /* 0x009896800000895d */ /* 0x004fea0003900000 */
[----:B------:R-:W2:Y:S02]  /*15cb0*/  @!P0 SYNCS.PHASECHK.TRANS64 P0, [R0+URZ+0x36820], R3 ;  /* 0x03682003000085a7 */ /* 0x000ea4000800007f */
[----:B--2---:R-:W-:Y:S05]  /*15cc0*/  @!P0 BRA `(.L_x_535) ;  /* 0xfffffffc00f08947 */ /* 0x004fea000383ffff */
[----:B------:R-:W-:Y:S05]  /*15cd0*/  BRA `(.L_x_603) ;  /* 0xffffffe0004c7947 */ /* 0x000fea000383ffff */
.L_x_536:
[----:B------:R-:W2:Y:S01]  /*15ce0*/  S2R R2, SR_TID.X ;  /* 0x0000000000027919 */ /* 0x000ea20000002100 */
[----:B------:R-:W-:Y:S01]  /*15cf0*/  BSSY B0, `(.L_x_604) ;  /* 0x000000a000007945 */ /* 0x000fe20003800000 */
[----:B------:R-:W-:Y:S02]  /*15d00*/  IMAD.MOV.U32 R12, RZ, RZ, RZ ;  /* 0x000000ffff0c7224 */ /* 0x000fe400078e00ff */
[----:B------:R-:W-:Y:S02]  /*15d10*/  IMAD.MOV.U32 R11, RZ, RZ, 0x1f ;  /* 0x0000001fff0b7424 */ /* 0x000fe400078e00ff */
[----:B------:R-:W-:Y:S01]  /*15d20*/  IMAD.MOV.U32 R15, RZ, RZ, -0x1 ;  /* 0xffffffffff0f7424 */ /* 0x000fe200078e00ff */
[----:B--2---:R-:W-:-:S04]  /*15d30*/  SHF.R.U32.HI R2, RZ, 0x5, R2 ;  /* 0x00000005ff027819 */ /* 0x004fc80000011602 */
[----:B------:R-:W-:-:S05]  /*15d40*/  LOP3.LUT R2, R2, 0x3, RZ, 0xc0, !PT ;  /* 0x0000000302027812 */ /* 0x000fca00078ec0ff */
[----:B------:R-:W-:-:S07]  /*15d50*/  IMAD.MOV.U32 R13, RZ, RZ, R2 ;  /* 0x000000ffff0d7224 */ /* 0x000fce00078e0002 */
[----:B01--45:R-:W-:Y:S05]  /*15d60*/  WARPSYNC.COLLECTIVE R15, `(.L_x_605) ;  /* 0x000000000f087348 */ /* 0x033fea0003c00000 */
[----:B------:R2:W3:Y:S02]  /*15d70*/  SHFL.IDX P6, R14, R13, R12, R11 ;  /* 0x0000000c0d0e7389 */ /* 0x0004e400000c000b */
[----:B012345:R-:W-:Y:S01]  /*15d80*/  ENDCOLLECTIVE ;  /* 0x000000000000791b */ /* 0x03ffe20003800000 */
.L_x_605:
[----:B------:R-:W-:Y:S05]  /*15d90*/  BSYNC B0 ;  /* 0x0000000000007941 */ /* 0x000fea0003800000 */
.L_x_604:
[----:B------:R-:W-:Y:S05]  /*15da0*/  BRA `(.L_x_606) ;  /* 0xffffffe000347947 */ /* 0x000fea000383ffff */
.L_x_539:
[----:B------:R-:W-:Y:S01]  /*15db0*/  BSSY B1, `(.L_x_607) ;  /* 0x0000006000017945 */ /* 0x000fe20003800000 */
[----:B------:R-:W-:-:S07]  /*15dc0*/  IMAD.MOV.U32 R15, RZ, RZ, -0x1 ;  /* 0xffffffffff0f7424 */ /* 0x000fce00078e00ff */
[----:B012-45:R-:W-:Y:S05]  /*15dd0*/  WARPSYNC.COLLECTIVE R15, `(.L_x_608) ;  /* 0x000000000f0c7348 */ /* 0x037fea0003c00000 */
[----:B------:R-:W-:Y:S02]  /*15de0*/  ELECT P6, UR62, PT ;  /* 0x00000000003e782f */ /* 0x000fe400038c0000 */
[----:B------:R-:W-:Y:S01]  /*15df0*/  MOV R14, UR62 ;  /* 0x0000003e000e7c02 */ /* 0x000fe20008000f00 */
[----:B012-45:R-:W-:Y:S10]  /*15e00*/  ENDCOLLECTIVE ;  /* 0x000000000000791b */ /* 0x037ff40003800000 */
.L_x_608:
[----:B------:R-:W-:Y:S05]  /*15e10*/  BSYNC B1 ;  /* 0x0000000000017941 */ /* 0x000fea0003800000 */
.L_x_607:
[----:B------:R-:W-:Y:S05]  /*15e20*/  BRA `(.L_x_609) ;  /* 0xffffffe0002c7947 */ /* 0x000fea000383ffff */
.L_x_541:
[----:B0-----:R0:W1:Y:S02]  /*15e30*/  SYNCS.PHASECHK.TRANS64.TRYWAIT P0, [R6+URZ], R5 ;  /* 0x00000005060075a7 */ /* 0x001064000800017f */
[----:B-1----:R-:W-:Y:S05]  /*15e40*/  @!P0 NANOSLEEP.SYNCS 0x989680 ;  /* 0x009896800000895d */ /* 0x002fea0003900000 */
[----:B------:R-:W1:Y:S02]  /*15e50*/  @!P0 SYNCS.PHASECHK.TRANS64 P0, [R6+URZ], R5 ;  /* 0x00000005060085a7 */ /* 0x000e64000800007f */
[----:B-1----:R-:W-:Y:S05]  /*15e60*/  @!P0 BRA `(.L_x_541) ;  /* 0xfffffffc00f08947 */ /* 0x002fea000383ffff */
[----:B------:R-:W-:Y:S05]  /*15e70*/  BRA `(.L_x_610) ;  /* 0xffffffe000687947 */ /* 0x000fea000383ffff */
.L_x_542:
[----:B-1----:R1:W2:Y:S02]  /*15e80*/  SYNCS.PHASECHK.TRANS64.TRYWAIT P0, [R7+URZ], R2 ;  /* 0x00000002070075a7 */ /* 0x0022a4000800017f */
[----:B--2---:R-:W-:Y:S05]  /*15e90*/  @!P0 NANOSLEEP.SYNCS 0x989680 ;  /* 0x009896800000895d */ /* 0x004fea0003900000 */
[----:B------:R-:W2:Y:S02]  /*15ea0*/  @!P0 SYNCS.PHASECHK.TRANS64 P0, [R7+URZ], R2 ;  /* 0x00000002070085a7 */ /* 0x000ea4000800007f */
[----:B--2---:R-:W-:Y:S05]  /*15eb0*/  @!P0 BRA `(.L_x_542) ;  /* 0xfffffffc00f08947 */ /* 0x004fea000383ffff */
[----:B------:R-:W-:Y:S05]  /*15ec0*/  BRA `(.L_x_611) ;  /* 0xffffffe0005c7947 */ /* 0x000fea000383ffff */
.L_x_544:
[----:B--2---:R2:W3:Y:S02]  /*15ed0*/  SYNCS.PHASECHK.TRANS64.TRYWAIT P0, [R4+URZ], R5 ;  /* 0x00000005040075a7 */ /* 0x0044e4000800017f */
[----:B---3--:R-:W-:Y:S05]  /*15ee0*/  @!P0 NANOSLEEP.SYNCS 0x989680 ;  /* 0x009896800000895d */ /* 0x008fea0003900000 */
[----:B------:R-:W3:Y:S02]  /*15ef0*/  @!P0 SYNCS.PHASECHK.TRANS64 P0, [R4+URZ], R5 ;  /* 0x00000005040085a7 */ /* 0x000ee4000800007f */
[----:B---3--:R-:W-:Y:S05]  /*15f00*/  @!P0 BRA `(.L_x_544) ;  /* 0xfffffffc00f08947 */ /* 0x008fea000383ffff */
[----:B------:R-:W-:Y:S05]  /*15f10*/  BRA `(.L_x_612) ;  /* 0xffffffe000647947 */ /* 0x000fea000383ffff */
.L_x_613:
        /* <DEDUP_REMOVED lines=14> */
.L_x_3237:


//--------------------- .text._ZN7cutlass13device_kernelIN5flash11enable_sm90INS1_16FlashAttnFwdSm90INS1_25CollectiveMainloopFwdSm90ILi2EN4cute5tupleIJNS5_1CILi1EEES8_S8_EEENS6_IJNS7_ILi128EEENS7_ILi112EEENS7_ILi192EEEEEELi192ENS_10bfloat16_tEfNS_4arch4Sm90ELb0ELb0ELb1ELb1ELb0ELb1ELb0ELb1ELb1ELb1ELb0ELb0EEENS1_21CollectiveEpilogueFwdINS6_IJSA_SC_SB_EEES9_SE_SG_Li256ELb1ELb1ELb0ELb0EEENS1_36VarlenDynamicPersistentTileSchedulerILi128ELi112ELi256ELi128ELb0ELb1ELb1ELb0ELb1ELb1EEEEEEEEEvNT_6ParamsE --------------------------
	.section	.text._ZN7cutlass13device_kernelIN5flash11enable_sm90INS1_16FlashAttnFwdSm90INS1_25CollectiveMainloopFwdSm90ILi2EN4cute5tupleIJNS5_1CILi1EEES8_S8_EEENS6_IJNS7_ILi128EEENS7_ILi112EEENS7_ILi192EEEEEELi192ENS_10bfloat16_tEfNS_4arch4Sm90ELb0ELb0ELb1ELb1ELb0ELb1ELb0ELb1ELb1ELb1ELb0ELb0EEENS1_21CollectiveEpilogueFwdINS6_IJSA_SC_SB_EEES9_SE_SG_Li256ELb1ELb1ELb0ELb0EEENS1_36VarlenDynamicPersistentTileSchedulerILi128ELi112ELi256ELi128ELb0ELb1ELb1ELb0ELb1ELb1EEEEEEEEEvNT_6ParamsE,"ax",@progbits
	.align	128
.text._ZN7cutlass13device_kernelIN5flash11enable_sm90INS1_16FlashAttnFwdSm90INS1_25CollectiveMainloopFwdSm90ILi2EN4cute5tupleIJNS5_1CILi1EEES8_S8_EEENS6_IJNS7_ILi128EEENS7_ILi112EEENS7_ILi192EEEEEELi192ENS_10bfloat16_tEfNS_4arch4Sm90ELb0ELb0ELb1ELb1ELb0ELb1ELb0ELb1ELb1ELb1ELb0ELb0EEENS1_21CollectiveEpilogueFwdINS6_IJSA_SC_SB_EEES9_SE_SG_Li256ELb1ELb1ELb0ELb0EEENS1_36VarlenDynamicPersistentTileSchedulerILi128ELi112ELi256ELi128ELb0ELb1ELb1ELb0ELb1ELb1EEEEEEEEEvNT_6ParamsE:
        .type           _ZN7cutlass13device_kernelIN5flash11enable_sm90INS1_16FlashAttnFwdSm90INS1_25CollectiveMainloopFwdSm90ILi2EN4cute5tupleIJNS5_1CILi1EEES8_S8_EEENS6_IJNS7_ILi128EEENS7_ILi112EEENS7_ILi192EEEEEELi192ENS_10bfloat16_tEfNS_4arch4Sm90ELb0ELb0ELb1ELb1ELb0ELb1ELb0ELb1ELb1ELb1ELb0ELb0EEENS1_21CollectiveEpilogueFwdINS6_IJSA_SC_SB_EEES9_SE_SG_Li256ELb1ELb1ELb0ELb0EEENS1_36VarlenDynamicPersistentTileSchedulerILi128ELi112ELi256ELi128ELb0ELb1ELb1ELb0ELb1ELb1EEEEEEEEEvNT_6ParamsE,@function
        .size           _ZN7cutlass13device_kernelIN5flash11enable_sm90INS1_16FlashAttnFwdSm90INS1_25CollectiveMainloopFwdSm90ILi2EN4cute5tupleIJNS5_1CILi1EEES8_S8_EEENS6_IJNS7_ILi128EEENS7_ILi112EEENS7_ILi192EEEEEELi192ENS_10bfloat16_tEfNS_4arch4Sm90ELb0ELb0ELb1ELb1ELb0ELb1ELb0ELb1ELb1ELb1ELb0ELb0EEENS1_21CollectiveEpilogueFwdINS6_IJSA_SC_SB_EEES9_SE_SG_Li256ELb1ELb1ELb0ELb0EEENS1_36VarlenDynamicPersistentTileSchedulerILi128ELi112ELi256ELi128ELb0ELb1ELb1ELb0ELb1ELb1EEEEEEEEEvNT_6ParamsE,(.L_x_3238 - _ZN7cutlass13device_kernelIN5flash11enable_sm90INS1_16FlashAttnFwdSm90INS1_25CollectiveMainloopFwdSm90ILi2EN4cute5tupleIJNS5_1CILi1EEES8_S8_EEENS6_IJNS7_ILi128EEENS7_ILi112EEENS7_ILi192EEEEEELi192ENS_10bfloat16_tEfNS_4arch4Sm90ELb0ELb0ELb1ELb1ELb0ELb1ELb0ELb1ELb1ELb1ELb0ELb0EEENS1_21CollectiveEpilogueFwdINS6_IJSA_SC_SB_EEES9_SE_SG_Li256ELb1ELb1ELb0ELb0EEENS1_36VarlenDynamicPersistentTileSchedulerILi128ELi112ELi256ELi128ELb0ELb1ELb1ELb0ELb1ELb1EEEEEEEEEvNT_6ParamsE)
        .other          _ZN7cutlass13device_kernelIN5flash11enable_sm90INS1_16FlashAttnFwdSm90INS1_25CollectiveMainloopFwdSm90ILi2EN4cute5tupleIJNS5_1CILi1EEES8_S8_EEENS6_IJNS7_ILi128EEENS7_ILi112EEENS7_ILi192EEEEEELi192ENS_10bfloat16_tEfNS_4arch4Sm90ELb0ELb0ELb1ELb1ELb0ELb1ELb0ELb1ELb1ELb1ELb0ELb0EEENS1_21CollectiveEpilogueFwdINS6_IJSA_SC_SB_EEES9_SE_SG_Li256ELb1ELb1ELb0ELb0EEENS1_36VarlenDynamicPersistentTileSchedulerILi128ELi112ELi256ELi128ELb0ELb1ELb1ELb0ELb1ELb1EEEEEEEEEvNT_6ParamsE,@"STO_CUDA_ENTRY STV_DEFAULT"
_ZN7cutlass13device_kernelIN5flash11enable_sm90INS1_16FlashAttnFwdSm90INS1_25CollectiveMainloopFwdSm90ILi2EN4cute5tupleIJNS5_1CILi1EEES8_S8_EEENS6_IJNS7_ILi128EEENS7_ILi112EEENS7_ILi192EEEEEELi192ENS_10bfloat16_tEfNS_4arch4Sm90ELb0ELb0ELb1ELb1ELb0ELb1ELb0ELb1ELb1ELb1ELb0ELb0EEENS1_21CollectiveEpilogueFwdINS6_IJSA_SC_SB_EEES9_SE_SG_Li256ELb1ELb1ELb0ELb0EEENS1_36VarlenDynamicPersistentTileSchedulerILi128ELi112ELi256ELi128ELb0ELb1ELb1ELb0ELb1ELb1EEEEEEEEEvNT_6ParamsE:
[----:B------:R-:W0:Y:S02]  /*0000*/  LDC R1, c[0x0][0x28] ;  /* 0x00000a00ff017b82 */ /* 0x000e240000000800 */
[----:B0-----:R-:W-:Y:S01]  /*0010*/  VIADD R1, R1, 0xffffff60 ;  /* 0xffffff6001017836 */ /* 0x001fe20000000000 */
[----:B------:R-:W0:Y:S01]  /*0020*/  S2R R0, SR_TID.X ;  /* 0x0000000000007919 */ /* 0x000e220000002100 */
[----:B------:R-:W-:Y:S01]  /*0030*/  ELECT P0, URZ, PT ;  /* 0x00000000003f782f */ /* 0x000fe20003800000 */
[----:B------:R-:W-:Y:S01]  /*0040*/  BSSY B0, `(.L_x_614) ;  /* 0x0000014000007945 */ /* 0x000fe20003800000 */
[----:B0-----:R-:W-:-:S05]  /*0050*/  SHF.R.U32.HI R2, RZ, 0x5, R0 ;  /* 0x00000005ff027819 */ /* 0x001fca0000011600 */
[----:B------:R-:W0:Y:S02]  /*0060*/  SHFL.IDX PT, R3, R2, RZ, 0x1f ;  /* 0x00001fff02037589 */ /* 0x000e2400000e0000 */
[----:B0-----:R-:W-:Y:S02]  /*0070*/  ISETP.EQ.AND P0, PT, R3, RZ, P0 ;  /* 0x000000ff0300720c */ /* 0x001fe40000702270 */
[----:B------:R-:W-:-:S11]  /*0080*/  SHF.R.U32.HI R3, RZ, 0x7, R0 ;  /* 0x00000007ff037819 */ /* 0x000fd60000011600 */
[----:B------:R-:W-:Y:S05]  /*0090*/  @!P0 BRA `(.L_x_615) ;  /* 0x0000000000388947 */ /* 0x000fea0003800000 */
[----:B------:R-:W-:Y:S02]  /*00a0*/  ULDC.64 UR4, c[0x0][0x198] ;  /* 0x0000660000047ab9 */ /* 0x000fe40000000a00 */
[----:B------:R-:W-:Y:S02]  /*00b0*/  UIADD3 UR6, UP0, UR4, 0x370, URZ ;  /* 0x0000037004067890 */ /* 0x000fe4000ff1e03f */
[----:B------:R-:W-:Y:S02]  /*00c0*/  UIADD3 UR8, UP1, UR4, 0x470, URZ ;  /* 0x0000047004087890 */ /* 0x000fe4000ff3e03f */
[----:B------:R-:W-:Y:S02]  /*00d0*/  UIADD3 UR10, UP2, UR4, 0x570, URZ ;  /* 0x00000570040a7890 */ /* 0x000fe4000ff5e03f */
[----:B------:R-:W-:Y:S02]  /*00e0*/  UIADD3 UR4, UP3, UR4, 0x670, URZ ;  /* 0x0000067004047890 */ /* 0x000fe4000ff7e03f */
[----:B------:R-:W-:-:S02]  /*00f0*/  UIADD3.X UR7, URZ, UR5, URZ, UP0, !UPT ;  /* 0x000000053f077290 */ /* 0x000fc400087fe43f */
[----:B------:R-:W-:Y:S02]  /*0100*/  UIADD3.X UR9, URZ, UR5, URZ, UP1, !UPT ;  /* 0x000000053f097290 */ /* 0x000fe40008ffe43f */
[----:B------:R-:W-:Y:S02]  /*0110*/  UIADD3.X UR11, URZ, UR5, URZ, UP2, !UPT ;  /* 0x000000053f0b7290 */ /* 0x000fe400097fe43f */
[----:B------:R-:W-:-:S03]  /*0120*/  UIADD3.X UR5, URZ, UR5, URZ, UP3, !UPT ;  /* 0x000000053f057290 */ /* 0x000fc60009ffe43f */
[----:B------:R0:W-:Y:S02]  /*0130*/  UTMACCTL.PF [UR6] ;  /* 0x00000000060079b9 */ /* 0x0001e40008040000 */
[----:B------:R0:W-:Y:S02]  /*0140*/  UTMACCTL.PF [UR8] ;  /* 0x00000000080079b9 */ /* 0x0001e40008040000 */
[----:B------:R0:W-:Y:S02]  /*0150*/  UTMACCTL.PF [UR10] ;  /* 0x000000000a0079b9 */ /* 0x0001e40008040000 */
[----:B------:R0:W-:Y:S02]  /*0160*/  UTMACCTL.PF [UR4] ;  /* 0x00000000040079b9 */ /* 0x0001e40008040000 */
[----:B0-----:R-:W-:Y:S01]  /*0170*/  NOP ;  /* 0x0000000000007918 */ /* 0x001fe20000000000 */
.L_x_615:
[----:B------:R-:W-:Y:S05]  /*0180*/  BSYNC B0 ;  /* 0x0000000000007941 */ /* 0x000fea0003800000 */
.L_x_614:
[----:B------:R-:W-:Y:S01]  /*0190*/  VOTEU.ANY UP0, P0 ;  /* 0x00000000003f7886 */ /* 0x000fe20000000100 */
[----:B------:R-:W0:Y:S01]  /*01a0*/  SHFL.IDX PT, R3, R3, RZ, 0x1f ;  /* 0x00001fff03037589 */ /* 0x000e2200000e0000 */
[----:B------:R-:W-:Y:S01]  /*01b0*/  UMOV UR4, 0x80 ;  /* 0x0000008000047882 */ /* 0x000fe20000000000 */
[----:B------:R-:W-:Y:S01]  /*01c0*/  UMOV UR7, 0x100 ;  /* 0x0000010000077882 */ /* 0x000fe20000000000 */
[----:B------:R-:W-:Y:S01]  /*01d0*/  VOTEU.ANY UP1, P0 ;  /* 0x00000000003f7886 */ /* 0x000fe20000020100 */
[----:B------:R-:W1:Y:S01]  /*01e0*/  @UP0 S2UR UR8, SR_CgaCtaId ;  /* 0x00000000000809c3 */ /* 0x000e620000008800 */
[----:B------:R-:W2:Y:S01]  /*01f0*/  SHFL.IDX PT, R4, R2, RZ, 0x1f ;  /* 0x00001fff02047589 */ /* 0x000ea200000e0000 */
[----:B------:R-:W-:Y:S01]  /*0200*/  @UP0 UMOV UR6, 0x400 ;  /* 0x0000040000060882 */ /* 0x000fe20000000000 */
[----:B------:R-:W-:-:S04]  /*0210*/  @UP0 UIADD3 UR4, -UR4, 0x100000, URZ ;  /* 0x0010000004040890 */ /* 0x000fc8000fffe13f */
[----:B------:R-:W-:Y:S02]  /*0220*/  @UP0 USHF.L.U32 UR5, UR4, 0xb, URZ ;  /* 0x0000000b04050899 */ /* 0x000fe4000800063f */
[----:B------:R-:W-:Y:S01]  /*0230*/  @UP0 USHF.L.U32 UR4, UR4, 0x1, URZ ;  /* 0x0000000104040899 */ /* 0x000fe2000800063f */
[----:B------:R-:W-:Y:S01]  /*0240*/  VOTEU.ANY UP2, P0 ;  /* 0x00000000003f7886 */ /* 0x000fe20000040100 */
[----:B0-----:R-:W-:Y:S01]  /*0250*/  R2UR UR9, R3 ;  /* 0x00000000030972ca */ /* 0x001fe200000e0000 */
[----:B-1----:R-:W-:Y:S01]  /*0260*/  @UP0 ULEA UR8, UR8, UR6, 0x18 ;  /* 0x0000000608080291 */ /* 0x002fe2000f8ec03f */
[----:B--2---:R-:W-:Y:S01]  /*0270*/  ISETP.NE.AND P1, PT, R4, RZ, PT ;  /* 0x000000ff0400720c */ /* 0x004fe20003f25270 */
[----:B------:R-:W-:-:S04]  /*0280*/  @UP0 UIADD3 UR6, -UR7, 0x100000, URZ ;  /* 0x0010000007060890 */ /* 0x000fc8000fffe13f */
[----:B------:R-:W-:Y:S02]  /*0290*/  @UP0 USHF.L.U32 UR7, UR6, 0xb, URZ ;  /* 0x0000000b06070899 */ /* 0x000fe4000800063f */
[----:B------:R-:W-:-:S04]  /*02a0*/  @UP0 USHF.L.U32 UR6, UR6, 0x1, URZ ;  /* 0x0000000106060899 */ /* 0x000fc8000800063f */
[----:B------:R-:W-:Y:S01]  /*02b0*/  UISETP.NE.AND UP0, UPT, UR9, URZ, UPT ;  /* 0x0000003f0900728c */ /* 0x000fe2000bf05270 */
[----:B------:R-:W0:Y:S02]  /*02c0*/  FENCE.VIEW.ASYNC.S ;  /* 0x00000000000073c6 */ /* 0x000e240000000000 */
[----:B0-----:R0:W1:Y:S05]  /*02d0*/  @UP1 SYNCS.EXCH.64 URZ, [UR8+0x36800], UR4 ;  /* 0x03680004083f15b2 */ /* 0x00106a0008000100 */
[----:B------:R0:W2:Y:S01]  /*02e0*/  @UP2 SYNCS.EXCH.64 URZ, [UR8+0x36820], UR6 ;  /* 0x03682006083f25b2 */ /* 0x0000a20008000100 */
[----:B------:R-:W-:Y:S05]  /*02f0*/  @P1 BRA `(.L_x_616) ;  /* 0x0000000000481947 */ /* 0x000fea0003800000 */
        /* <DEDUP_REMOVED lines=17> */
[----:B---3--:R-:W-:Y:S01]  /*0410*/  NOP ;  /* 0x0000000000007918 */ /* 0x008fe20000000000 */
.L_x_616:
[----:B------:R-:W3:Y:S01]  /*0420*/  SHFL.IDX PT, R3, R2, RZ, 0x1f ;  /* 0x00001fff02037589 */ /* 0x000ee200000e0000 */
[----:B------:R-:W-:Y:S01]  /*0430*/  NOP ;  /* 0x0000000000007918 */ /* 0x000fe20000000000 */
[----:B---3--:R-:W-:-:S13]  /*0440*/  ISETP.NE.AND P0, PT, R3, RZ, PT ;  /* 0x000000ff0300720c */ /* 0x008fda0003f05270 */
        /* <DEDUP_REMOVED lines=18> */
[----:B---3--:R-:W-:Y:S01]  /*0570*/  NOP ;  /* 0x0000000000007918 */ /* 0x008fe20000000000 */
.L_x_617:
[----:B------:R-:W3:Y:S01]  /*0580*/  SHFL.IDX PT, R3, R2, RZ, 0x1f ;  /* 0x00001fff02037589 */ /* 0x000ee200000e0000 */
[----:B------:R-:W-:Y:S01]  /*0590*/  NOP ;  /* 0x0000000000007918 */ /* 0x000fe20000000000 */
[----:B---3--:R-:W-:-:S13]  /*05a0*/  ISETP.NE.AND P0, PT, R3, RZ, PT ;  /* 0x000000ff0300720c */ /* 0x008fda0003f05270 */
[----:B------:R-:W-:Y:S05]  /*05b0*/  @P0 BRA `(.L_x_618) ;  /* 0x0000000000380947 */ /* 0x000fea0003800000 */
[----:B0-----:R-:W0:Y:S01]  /*05c0*/  S2UR UR5, SR_CgaCtaId ;  /* 0x00000000000579c3 */ /* 0x001e220000008800 */
[----:B------:R-:W-:Y:S01]  /*05d0*/  UMOV UR4, 0x400 ;  /* 0x0000040000047882 */ /* 0x000fe20000000000 */
[----:B------:R-:W-:Y:S01]  /*05e0*/  UMOV UR7, 0x1 ;  /* 0x0000000100077882 */ /* 0x000fe20000000000 */
[----:B------:R-:W-:Y:S01]  /*05f0*/  ELECT P0, URZ, PT ;  /* 0x00000000003f782f */ /* 0x000fe20003800000 */
[----:B0-----:R-:W-:Y:S02]  /*0600*/  ULEA UR6, UR5, UR4, 0x18 ;  /* 0x0000000405067291 */ /* 0x001fe4000f8ec03f */
[----:B------:R-:W-:-:S04]  /*0610*/  UIADD3 UR4, -UR7, 0x100000, URZ ;  /* 0x0010000007047890 */ /* 0x000fc8000fffe13f */
[----:B------:R-:W-:Y:S02]  /*0620*/  USHF.L.U32 UR5, UR4, 0xb, URZ ;  /* 0x0000000b04057899 */ /* 0x000fe4000800063f */
[----:B------:R-:W-:Y:S01]  /*0630*/  USHF.L.U32 UR4, UR4, 0x1, URZ ;  /* 0x0000000104047899 */ /* 0x000fe2000800063f */
[----:B------:R-:W0:Y:S11]  /*0640*/  FENCE.VIEW.ASYNC.S ;  /* 0x00000000000073c6 */ /* 0x000e360000000000 */
[----:B0-----:R3:W0:Y:S01]  /*0650*/  SYNCS.EXCH.64 URZ, [UR6+0x36870], UR4 ;  /* 0x03687004063f75b2 */ /* 0x0016220008000100 */
[----:B------:R3:W0:Y:S01]  /*0660*/  SYNCS.EXCH.64 URZ, [UR6+0x36880], UR4 ;  /* 0x03688004063f75b2 */ /* 0x0006220008000100 */
[----:B------:R3:W0:Y:S01]  /*0670*/  SYNCS.EXCH.64 URZ, [UR6+0x36878], UR4 ;  /* 0x03687804063f75b2 */ /* 0x0006220008000100 */
[----:B------:R3:W0:Y:S02]  /*0680*/  SYNCS.EXCH.64 URZ, [UR6+0x36888], UR4 ;  /* 0x03688804063f75b2 */ /* 0x0006240008000100 */
[----:B---3--:R-:W-:Y:S01]  /*0690*/  NOP ;  /* 0x0000000000007918 */ /* 0x008fe20000000000 */
.L_x_618:
        /* <DEDUP_REMOVED lines=22> */
.L_x_619:
        /* <DEDUP_REMOVED lines=22> */
.L_x_620:
[----:B0-----:R-:W-:Y:S01]  /*0960*/  UMOV UR4, 0x1 ;  /* 0x0000000100047882 */ /* 0x001fe20000000000 */
[----:B------:R-:W-:Y:S01]  /*0970*/  PLOP3.LUT P0, PT, PT, PT, UP0, 0x80, 0x0 ;  /* 0x000000000000781c */ /* 0x000fe20003f0f008 */
[----:B------:R-:W-:Y:S01]  /*0980*/  USEL UR4, UR4, 0x2, !UP0 ;  /* 0x0000000204047887 */ /* 0x000fe2000c000000 */
[----:B------:R-:W-:Y:S01]  /*0990*/  NOP ;  /* 0x0000000000007918 */ /* 0x000fe20000000000 */
[----:B------:R-:W-:Y:S01]  /*09a0*/  ULDC.64 UR60, c[0x0][0x208] ;  /* 0x00008200003c7ab9 */ /* 0x000fe20000000a00 */
[----:B------:R-:W-:Y:S03]  /*09b0*/  BSSY B9, `(.L_x_621) ;  /* 0x000267f000097945 */ /* 0x000fe60003800000 */
[----:B------:R-:W-:-:S05]  /*09c0*/  IMAD.U32 R3, RZ, RZ, UR4 ;  /* 0x00000004ff037e24 */ /* 0x000fca000f8e00ff */
[----:B------:R0:W-:Y:S01]  /*09d0*/  STL [R1+0x94], R3 ;  /* 0x0000940301007387 */ /* 0x0001e20000100800 */
[----:B-12-4-:R-:W-:Y:S06]  /*09e0*/  BAR.SYNC.DEFER_BLOCKING 0x0 ;  /* 0x0000000000007b1d */ /* 0x016fec0000010000 */
[----:B------:R-:W-:Y:S05]  /*09f0*/  @!P0 BRA `(.L_x_622) ;  /* 0x000001e800c08947 */ /* 0x000fea0003800000 */
.L_x_623:
        /* <DEDUP_REMOVED lines=8> */
[----:B-1----:R-:W-:-:S06]  /*0a80*/  ULEA UR4, UR5, UR4, 0x18 ;  /* 0x0000000405047291 */ /* 0x002fcc000f8ec03f */
[----:B------:R-:W-:Y:S01]  /*0a90*/  IMAD.U32 R2, RZ, RZ, UR4 ;  /* 0x00000004ff027e24 */ /* 0x000fe2000f8e00ff */
[----:B------:R-:W-:-:S04]  /*0aa0*/  ULDC UR4, c[0x0][0xc3c] ;  /* 0x00030f0000047ab9 */ /* 0x000fc80000000800 */
[----:B------:R-:W1:Y:S01]  /*0ab0*/  LDS.128 R136, [R2+0x368d0] ;  /* 0x0368d00002887984 */ /* 0x000e620000000c00 */
[----:B------:R-:W-:Y:S06]  /*0ac0*/  BAR.ARV 0x4, 0x180 ;  /* 0x0106000000007b1d */ /* 0x000fec0000002000 */
[----:B-1----:R-:W-:-:S13]  /*0ad0*/  ISETP.GE.AND P0, PT, R139, UR4, PT ;  /* 0x000000048b007c0c */ /* 0x002fda000bf06270 */
[----:B------:R-:W-:Y:S05]  /*0ae0*/  @P0 BRA `(.L_x_624) ;  /* 0x0000026400ac0947 */ /* 0x000fea0003800000 */
[----:B0-----:R-:W2:Y:S01]  /*0af0*/  LDL R3, [R1+0x94] ;  /* 0x0000940001037983 */ /* 0x001ea20000100800 */
[----:B------:R-:W-:Y:S01]  /*0b00*/  VIADD R18, R0, 0xffffff80 ;  /* 0xffffff8000127836 */ /* 0x000fe20000000000 */
[----:B------:R-:W-:Y:S01]  /*0b10*/  R2UR UR4, R2 ;  /* 0x00000000020472ca */ /* 0x000fe200000e0000 */
[----:B------:R-:W-:Y:S02]  /*0b20*/  IMAD.MOV.U32 R12, RZ, RZ, -0x2 ;  /* 0xfffffffeff0c7424 */ /* 0x000fe400078e00ff */
[----:B------:R-:W-:Y:S01]  /*0b30*/  IMAD.MOV.U32 R226, RZ, RZ, RZ ;  /* 0x000000ffffe27224 */ /* 0x000fe200078e00ff */
[----:B------:R-:W-:Y:S01]  /*0b40*/  SHF.R.S32.HI R0, RZ, 0x1f, R18 ;  /* 0x0000001fff007819 */ /* 0x000fe20000011412 */
[----:B------:R-:W-:Y:S02]  /*0b50*/  IMAD.MOV.U32 R16, RZ, RZ, RZ ;  /* 0x000000ffff107224 */ /* 0x000fe400078e00ff */
[----:B------:R-:W-:Y:S01]  /*0b60*/  IMAD.MOV.U32 R204, RZ, RZ, RZ ;  /* 0x000000ffffcc7224 */ /* 0x000fe200078e00ff */
[CC--:B------:R-:W-:Y:S01]  /*0b70*/  LEA.HI R4, R0.reuse, R18.reuse, RZ, 0x4 ;  /* 0x0000001200047211 */ /* 0x0c0fe200078f20ff */
[----:B------:R-:W-:Y:S01]  /*0b80*/  IMAD.MOV.U32 R216, RZ, RZ, RZ ;  /* 0x000000ffffd87224 */ /* 0x000fe200078e00ff */
[----:B------:R-:W-:Y:S01]  /*0b90*/  LEA.HI R10, R0, R18, RZ, 0x2 ;  /* 0x00000012000a7211 */ /* 0x000fe200078f10ff */
[----:B------:R-:W-:Y:S01]  /*0ba0*/  IMAD.MOV.U32 R214, RZ, RZ, RZ ;  /* 0x000000ffffd67224 */ /* 0x000fe200078e00ff */
[----:B------:R-:W-:Y:S01]  /*0bb0*/  SHF.R.S32.HI R5, RZ, 0x4, R4 ;  /* 0x00000004ff057819 */ /* 0x000fe20000011404 */
[----:B------:R-:W-:Y:S01]  /*0bc0*/  UIADD3 UR4, UR4, 0x15400, URZ ;  /* 0x0001540004047890 */ /* 0x000fe2000fffe03f */
[----:B------:R-:W-:-:S02]  /*0bd0*/  LOP3.LUT R231, R10, 0xfffffffc, RZ, 0xc0, !PT ;  /* 0xfffffffc0ae77812 */ /* 0x000fc400078ec0ff */
[C---:B------:R-:W-:Y:S02]  /*0be0*/  LEA.HI R6, R4.reuse, R5, RZ, 0x1 ;  /* 0x0000000504067211 */ /* 0x040fe400078f08ff */
[----:B------:R-:W-:Y:S01]  /*0bf0*/  LOP3.LUT R4, R4, 0x3fffff0, RZ, 0xc0, !PT ;  /* 0x03fffff004047812 */ /* 0x000fe200078ec0ff */
[----:B------:R-:W-:Y:S01]  /*0c00*/  IMAD.IADD R231, R18, 0x1, -R231 ;  /* 0x0000000112e77824 */ /* 0x000fe200078e0ae7 */
[----:B------:R-:W-:Y:S02]  /*0c10*/  LOP3.LUT R6, R6, 0x1ffffffe, RZ, 0xc0, !PT ;  /* 0x1ffffffe06067812 */ /* 0x000fe400078ec0ff */
[----:B------:R-:W-:Y:S01]  /*0c20*/  SHF.R.S32.HI R17, RZ, 0x2, R10 ;  /* 0x00000002ff117819 */ /* 0x000fe2000001140a */
[----:B------:R-:W-:Y:S01]  /*0c30*/  IMAD.IADD R4, R18, 0x1, -R4 ;  /* 0x0000000112047824 */ /* 0x000fe200078e0a04 */
[----:B------:R-:W-:Y:S01]  /*0c40*/  SHF.R.S32.HI R10, RZ, 0x1f, R10 ;  /* 0x0000001fff0a7819 */ /* 0x000fe2000001140a */
[----:B------:R-:W-:Y:S01]  /*0c50*/  IMAD.IADD R6, R5, 0x1, -R6 ;  /* 0x0000000105067824 */ /* 0x000fe200078e0a06 */
[----:B------:R-:W-:Y:S01]  /*0c60*/  LEA.HI R5, R0, R18, RZ, 0x5 ;  /* 0x0000001200057211 */ /* 0x000fe200078f28ff */
[----:B------:R-:W-:Y:S01]  /*0c70*/  IMAD.SHL.U32 R22, R231, 0x4, RZ ;  /* 0x00000004e7167824 */ /* 0x000fe200078e00ff */
[----:B------:R-:W-:Y:S01]  /*0c80*/  LEA.HI R10, R10, R17, RZ, 0x3 ;  /* 0x000000110a0a7211 */ /* 0x000fe200078f18ff */
[----:B------:R-:W-:Y:S01]  /*0c90*/  VIADD R227, R17, 0x40 ;  /* 0x0000004011e37836 */ /* 0x000fe20000000000 */
[----:B------:R-:W-:Y:S01]  /*0ca0*/  SHF.R.S32.HI R5, RZ, 0x5, R5 ;  /* 0x00000005ff057819 */ /* 0x000fe20000011405 */
[----:B------:R-:W-:Y:S01]  /*0cb0*/  VIADD R206, R22, 0x20 ;  /* 0x0000002016ce7836 */ /* 0x000fe20000000000 */
[----:B------:R-:W-:Y:S01]  /*0cc0*/  LOP3.LUT R10, R10, 0xfffffff8, RZ, 0xc0, !PT ;  /* 0xfffffff80a0a7812 */ /* 0x000fe200078ec0ff */
[----:B------:R-:W-:-:S02]  /*0cd0*/  VIADD R208, R22, 0x40 ;  /* 0x0000004016d07836 */ /* 0x000fc40000000000 */
[----:B------:R-:W-:Y:S01]  /*0ce0*/  IMAD R13, R5, 0x10, R4 ;  /* 0x00000010050d7824 */ /* 0x000fe200078e0204 */
[--C-:B------:R-:W-:Y:S01]  /*0cf0*/  SHF.R.S32.HI R237, RZ, 0x1f, R206.reuse ;  /* 0x0000001fffed7819 */ /* 0x100fe200000114ce */
[----:B------:R-:W-:Y:S02]  /*0d00*/  IMAD.IADD R11, R22, 0x1, R206 ;  /* 0x00000001160b7824 */ /* 0x000fe400078e02ce */
[----:B------:R-:W-:Y:S01]  /*0d10*/  IMAD.IADD R218, R17, 0x1, -R10 ;  /* 0x0000000111da7824 */ /* 0x000fe200078e0a0a */
[----:B------:R-:W-:Y:S01]  /*0d20*/  SHF.L.U64.HI R237, R206, 0x1, R237 ;  /* 0x00000001ceed7819 */ /* 0x000fe200000102ed */
[----:B------:R-:W-:Y:S02]  /*0d30*/  IMAD R14, R13, 0x8, R6 ;  /* 0x000000080d0e7824 */ /* 0x000fe400078e0206 */
[----:B------:R-:W-:Y:S02]  /*0d40*/  IMAD.IADD R6, R22, 0x1, R208 ;  /* 0x0000000116067824 */ /* 0x000fe400078e02d0 */
[----:B------:R-:W-:-:S02]  /*0d50*/  IMAD.SHL.U32 R211, R218, 0x40, RZ ;  /* 0x00000040dad37824 */ /* 0x000fc400078e00ff */
[----:B------:R-:W-:Y:S01]  /*0d60*/  IMAD.SHL.U32 R205, R227, 0x40, RZ ;  /* 0x00000040e3cd7824 */ /* 0x000fe200078e00ff */
[----:B------:R-:W-:Y:S01]  /*0d70*/  SHF.R.S32.HI R13, RZ, 0x1f, R6 ;  /* 0x0000001fff0d7819 */ /* 0x000fe20000011406 */
[----:B------:R-:W-:Y:S01]  /*0d80*/  IMAD.SHL.U32 R213, R5, 0x200, RZ ;  /* 0x0000020005d57824 */ /* 0x000fe200078e00ff */
[----:B------:R-:W-:Y:S01]  /*0d90*/  LOP3.LUT R211, R211, 0x1c0, RZ, 0xc0, !PT ;  /* 0x000001c0d3d37812 */ /* 0x000fe200078ec0ff */
[C---:B------:R-:W-:Y:S01]  /*0da0*/  VIADD R209, R22.reuse, 0x30 ;  /* 0x0000003016d17836 */ /* 0x040fe20000000000 */
[----:B------:R-:W-:Y:S01]  /*0db0*/  LOP3.LUT R205, R205, 0x1c0, RZ, 0xc0, !PT ;  /* 0x000001c0cdcd7812 */ /* 0x000fe200078ec0ff */
[C---:B------:R-:W-:Y:S01]  /*0dc0*/  VIADD R207, R22.reuse, 0x10 ;  /* 0x0000001016cf7836 */ /* 0x040fe20000000000 */
[----:B------:R-:W-:Y:S01]  /*0dd0*/  SHF.R.U32.HI R212, RZ, 0x3, R211 ;  /* 0x00000003ffd47819 */ /* 0x000fe200000116d3 */
[----:B------:R-:W-:Y:S01]  /*0de0*/  VIADD R210, R22, 0x50 ;  /* 0x0000005016d27836 */ /* 0x000fe20000000000 */
[----:B------:R-:W-:Y:S01]  /*0df0*/  SHF.R.U32.HI R20, RZ, 0x3, R205 ;  /* 0x00000003ff147819 */ /* 0x000fe200000116cd */
[----:B------:R-:W-:-:S02]  /*0e00*/  IMAD.SHL.U32 R24, R208, 0x2, RZ ;  /* 0x00000002d0187824 */ /* 0x000fc400078e00ff */
[----:B------:R-:W-:Y:S01]  /*0e10*/  IMAD.SHL.U32 R236, R207, 0x2, RZ ;  /* 0x00000002cfec7824 */ /* 0x000fe200078e00ff */
[----:B--2---:R-:W-:Y:S02]  /*0e20*/  R2UR UR5, R3 ;  /* 0x00000000030572ca */ /* 0x004fe400000e0000 */
[CC--:B------:R-:W-:Y:S02]  /*0e30*/  LEA.HI R3, R0.reuse, R18.reuse, RZ, 0x7 ;  /* 0x0000001200037211 */ /* 0x0c0fe400078f38ff */
[----:B------:R-:W-:Y:S02]  /*0e40*/  LEA.HI R0, R0, R18, RZ, 0x3 ;  /* 0x0000001200007211 */ /* 0x000fe400078f18ff */
[C---:B------:R-:W-:Y:S02]  /*0e50*/  LOP3.LUT R234, R3.reuse, 0xffffff80, RZ, 0xc0, !PT ;  /* 0xffffff8003ea7812 */ /* 0x040fe400078ec0ff */
[----:B------:R-:W-:Y:S02]  /*0e60*/  SHF.R.S32.HI R15, RZ, 0x7, R3 ;  /* 0x00000007ff0f7819 */ /* 0x000fe40000011403 */
[----:B------:R-:W-:Y:S01]  /*0e70*/  LOP3.LUT R221, R0, 0xfffffff8, RZ, 0xc0, !PT ;  /* 0xfffffff800dd7812 */ /* 0x000fe200078ec0ff */
[C---:B------:R-:W-:Y:S01]  /*0e80*/  IMAD.IADD R234, R18.reuse, 0x1, -R234 ;  /* 0x0000000112ea7824 */ /* 0x040fe200078e0aea */
[----:B------:R-:W-:Y:S01]  /*0e90*/  LEA.HI R3, R3, R15, RZ, 0x1 ;  /* 0x0000000f03037211 */ /* 0x000fe200078f08ff */
[----:B------:R-:W-:Y:S01]  /*0ea0*/  ULOP3.LUT UR5, UR5, 0x1, URZ, 0xfc, !UPT ;  /* 0x0000000105057892 */ /* 0x000fe2000f8efc3f */
[----:B------:R-:W-:Y:S01]  /*0eb0*/  SHF.R.S32.HI R229, RZ, 0x3, R0 ;  /* 0x00000003ffe57819 */ /* 0x000fe20000011400 */
[----:B------:R-:W-:Y:S01]  /*0ec0*/  IMAD.IADD R221, R18, 0x1, -R221 ;  /* 0x0000000112dd7824 */ /* 0x000fe200078e0add */
[----:B------:R-:W-:Y:S01]  /*0ed0*/  SHF.R.S32.HI R7, RZ, 0x1f, R234 ;  /* 0x0000001fff077819 */ /* 0x000fe200000114ea */
[----:B------:R-:W-:Y:S01]  /*0ee0*/  IMAD.U32 R0, RZ, RZ, UR4 ;  /* 0x00000004ff007e24 */ /* 0x000fe2000f8e00ff */
[----:B------:R-:W-:Y:S01]  /*0ef0*/  LOP3.LUT R3, R3, 0x3fffffe, RZ, 0xc0, !PT ;  /* 0x03fffffe03037812 */ /* 0x000fe200078ec0ff */
[----:B------:R-:W-:Y:S01]  /*0f00*/  IMAD.SHL.U32 R217, R221, 0x8, RZ ;  /* 0x00000008ddd97824 */ /* 0x000fe200078e00ff */
[-C--:B------:R-:W-:Y:S01]  /*0f10*/  LEA.HI R8, R7, R234.reuse, RZ, 0x2 ;  /* 0x000000ea07087211 */ /* 0x080fe200078f10ff */
[----:B------:R-:W-:Y:S01]  /*0f20*/  IMAD.SHL.U32 R18, R231, 0x8, RZ ;  /* 0x00000008e7127824 */ /* 0x000fe200078e00ff */
[----:B------:R-:W-:Y:S01]  /*0f30*/  LEA.HI R7, R7, R234, RZ, 0x5 ;  /* 0x000000ea07077211 */ /* 0x000fe200078f28ff */
[----:B------:R-:W-:Y:S01]  /*0f40*/  IMAD.IADD R3, R15, 0x1, -R3 ;  /* 0x000000010f037824 */ /* 0x000fe200078e0a03 */
[----:B------:R-:W-:Y:S01]  /*0f50*/  LOP3.LUT R9, R8, 0x7ffffffc, RZ, 0xc0, !PT ;  /* 0x7ffffffc08097812 */ /* 0x000fe200078ec0ff */
[C---:B------:R-:W-:Y:S01]  /*0f60*/  VIADD R219, R217.reuse, 0x40 ;  /* 0x00000040d9db7836 */ /* 0x040fe20000000000 */
[----:B------:R-:W-:Y:S01]  /*0f70*/  SHF.R.S32.HI R7, RZ, 0x5, R7 ;  /* 0x00000005ff077819 */ /* 0x000fe20000011407 */
[----:B------:R-:W-:-:S02]  /*0f80*/  VIADD R220, R217, 0x80 ;  /* 0x00000080d9dc7836 */ /* 0x000fc40000000000 */
[----:B------:R-:W-:Y:S01]  /*0f90*/  IMAD.IADD R9, R234, 0x1, -R9 ;  /* 0x00000001ea097824 */ /* 0x000fe200078e0a09 */
[----:B------:R-:W-:Y:S01]  /*0fa0*/  SHF.R.S32.HI R21, RZ, 0x1f, R219 ;  /* 0x0000001fff157819 */ /* 0x000fe200000114db */
[----:B------:R-:W-:Y:S02]  /*0fb0*/  IMAD.SHL.U32 R21, R206, 0x2, RZ ;  /* 0x00000002ce157824 */ /* 0x000fe400078e00ff */
[----:B------:R-:W-:Y:S01]  /*0fc0*/  IMAD R4, R9, R12, 0x70 ;  /* 0x0000007009047424 */ /* 0x000fe200078e020c */
[----:B------:R-:W-:Y:S02]  /*0fd0*/  SHF.R.S32.HI R9, RZ, 0x1f, R8 ;  /* 0x0000001fff097819 */ /* 0x000fe40000011408 */
[----:B------:R-:W-:Y:S02]  /*0fe0*/  SHF.R.S32.HI R12, RZ, 0x1f, R11 ;  /* 0x0000001fff0c7819 */ /* 0x000fe4000001140b */
[----:B------:R0:W-:Y:S02]  /*0ff0*/  STL [R1+0x88], R4 ;  /* 0x0000880401007387 */ /* 0x0001e40000100800 */
[----:B------:R-:W-:-:S02]  /*1000*/  LEA.HI R232, R12, R11, RZ, 0x3 ;  /* 0x0000000b0ce87211 */ /* 0x000fc400078f18ff */
[----:B------:R-:W-:Y:S02]  /*1010*/  LEA.HI R11, R12, R11, RZ, 0x6 ;  /* 0x0000000b0c0b7211 */ /* 0x000fe400078f30ff */
[----:B------:R-:W-:-:S03]  /*1020*/  SHF.R.S32.HI R12, RZ, 0x1f, R209 ;  /* 0x0000001fff0c7819 */ /* 0x000fc600000114d1 */
[----:B------:R-:W-:Y:S01]  /*1030*/  IMAD.SHL.U32 R11, R11, 0x80, RZ ;  /* 0x000000800b0b7824 */ /* 0x000fe200078e00ff */
[----:B0-----:R-:W-:Y:S02]  /*1040*/  SHF.R.S32.HI R4, RZ, 0x2, R8 ;  /* 0x00000002ff047819 */ /* 0x001fe40000011408 */
[----:B------:R-:W-:Y:S02]  /*1050*/  LEA.HI R8, R13, R6, RZ, 0x3 ;  /* 0x000000060d087211 */ /* 0x000fe400078f18ff */
[----:B------:R-:W-:Y:S02]  /*1060*/  LEA.HI R9, R9, R4, RZ, 0x3 ;  /* 0x0000000409097211 */ /* 0x000fe400078f18ff */
[----:B------:R-:W-:Y:S02]  /*1070*/  LEA.HI R13, R13, R6, RZ, 0x6 ;  /* 0x000000060d0d7211 */ /* 0x000fe400078f30ff */
[----:B------:R-:W-:Y:S02]  /*1080*/  LOP3.LUT R9, R9, 0xfffffff8, RZ, 0xc0, !PT ;  /* 0xfffffff809097812 */ /* 0x000fe400078ec0ff */
[----:B------:R-:W-:Y:S01]  /*1090*/  SHF.R.S32.HI R6, RZ, 0x1f, R227 ;  /* 0x0000001fff067819 */ /* 0x000fe200000114e3 */
[----:B------:R-:W-:Y:S01]  /*10a0*/  IMAD.SHL.U32 R13, R13, 0x80, RZ ;  /* 0x000000800d0d7824 */ /* 0x000fe200078e00ff */
[----:B------:R-:W-:Y:S01]  /*10b0*/  LOP3.LUT R5, R211, 0x38, R8, 0xf8, !PT ;  /* 0x00000038d3057812 */ /* 0x000fe200078ef808 */
[----:B------:R-:W-:Y:S01]  /*10c0*/  IMAD.IADD R4, R4, 0x1, -R9 ;  /* 0x0000000104047824 */ /* 0x000fe200078e0a09 */
[----:B------:R-:W-:-:S02]  /*10d0*/  LEA.HI R6, R6, R227, RZ, 0x3 ;  /* 0x000000e306067211 */ /* 0x000fc400078f18ff */
[----:B------:R-:W-:Y:S01]  /*10e0*/  LOP3.LUT R10, R205, 0x38, R8, 0xf8, !PT ;  /* 0x00000038cd0a7812 */ /* 0x000fe200078ef808 */
[----:B------:R-:W-:Y:S01]  /*10f0*/  IMAD R4, R7, 0x10, R4 ;  /* 0x0000001007047824 */ /* 0x000fe200078e0204 */
[----:B------:R-:W-:Y:S01]  /*1100*/  LOP3.LUT R7, R205, 0x38, R232, 0xf8, !PT ;  /* 0x00000038cd077812 */ /* 0x000fe200078ef8e8 */
[----:B------:R-:W-:Y:S01]  /*1110*/  IMAD.SHL.U32 R6, R6, 0x40, RZ ;  /* 0x0000004006067824 */ /* 0x000fe200078e00ff */
[----:B------:R-:W-:Y:S01]  /*1120*/  LOP3.LUT R10, R10, R20, RZ, 0x3c, !PT ;  /* 0x000000140a0a7212 */ /* 0x000fe200078e3cff */
[----:B------:R-:W-:Y:S01]  /*1130*/  IMAD R15, R3, 0x40, R4 ;  /* 0x00000040030f7824 */ /* 0x000fe200078e0204 */
[----:B------:R-:W-:Y:S02]  /*1140*/  LOP3.LUT R3, R211, 0x38, R232, 0xf8, !PT ;  /* 0x00000038d3037812 */ /* 0x000fe400078ef8e8 */
[----:B------:R-:W-:Y:S02]  /*1150*/  LOP3.LUT R4, R11, 0xffffe000, RZ, 0xc0, !PT ;  /* 0xffffe0000b047812 */ /* 0x000fe400078ec0ff */
[----:B------:R-:W-:Y:S01]  /*1160*/  LOP3.LUT R3, R3, R212, RZ, 0x3c, !PT ;  /* 0x000000d403037212 */ /* 0x000fe200078e3cff */
[----:B------:R-:W-:Y:S01]  /*1170*/  STL [R1+0x84], R15 ;  /* 0x0000840f01007387 */ /* 0x000fe20000100800 */
[----:B------:R-:W-:-:S02]  /*1180*/  LOP3.LUT R9, R7, R20, RZ, 0x3c, !PT ;  /* 0x0000001407097212 */ /* 0x000fc400078e3cff */
[----:B------:R-:W-:Y:S02]  /*1190*/  LOP3.LUT R7, R5, R212, RZ, 0x3c, !PT ;  /* 0x000000d405077212 */ /* 0x000fe400078e3cff */
[--C-:B------:R-:W-:Y:S01]  /*11a0*/  IADD3 R5, R3, R4, R213.reuse ;  /* 0x0000000403057210 */ /* 0x100fe20007ffe0d5 */
[----:B------:R-:W-:Y:S01]  /*11b0*/  IMAD.U32 R3, RZ, RZ, UR5 ;  /* 0x00000005ff037e24 */ /* 0x000fe2000f8e00ff */
[----:B------:R-:W-:Y:S02]  /*11c0*/  LOP3.LUT R215, R6, 0xfffffe00, RZ, 0xc0, !PT ;  /* 0xfffffe0006d77812 */ /* 0x000fe400078ec0ff */
[----:B------:R-:W-:Y:S02]  /*11d0*/  LOP3.LUT R6, R13, 0xffffe000, RZ, 0xc0, !PT ;  /* 0xffffe0000d067812 */ /* 0x000fe400078ec0ff */
[----:B------:R0:W-:Y:S01]  /*11e0*/  STL [R1+0x14], R3 ;  /* 0x0000140301007387 */ /* 0x0001e20000100800 */
[----:B------:R-:W-:Y:S01]  /*11f0*/  SHF.R.S32.HI R13, RZ, 0x1f, R220 ;  /* 0x0000001fff0d7819 */ /* 0x000fe200000114dc */
[----:B------:R-:W-:Y:S01]  /*1200*/  IMAD.SHL.U32 R13, R209, 0x2, RZ ;  /* 0x00000002d10d7824 */ /* 0x000fe200078e00ff */
[-C--:B------:R-:W-:Y:S01]  /*1210*/  IADD3 R7, R7, R6.reuse, R213 ;  /* 0x0000000607077210 */ /* 0x080fe20007ffe0d5 */
[----:B------:R1:W-:Y:S01]  /*1220*/  STL [R1+0x80], R0 ;  /* 0x0000800001007387 */ /* 0x0003e20000100800 */
[----:B------:R-:W-:-:S02]  /*1230*/  IADD3 R10, R10, R6, R215 ;  /* 0x000000060a0a7210 */ /* 0x000fc40007ffe0d7 */
[----:B------:R-:W-:Y:S01]  /*1240*/  SHF.R.S32.HI R6, RZ, 0x1f, R207 ;  /* 0x0000001fff067819 */ /* 0x000fe200000114cf */
[----:B------:R2:W-:Y:S01]  /*1250*/  STL [R1+0x50], R21 ;  /* 0x0000501501007387 */ /* 0x0005e20000100800 */
[----:B------:R-:W-:Y:S02]  /*1260*/  IADD3 R9, R9, R4, R215 ;  /* 0x0000000409097210 */ /* 0x000fe40007ffe0d7 */
[----:B0-----:R-:W-:Y:S01]  /*1270*/  LEA.HI R3, R231, R231, RZ, 0x1 ;  /* 0x000000e7e7037211 */ /* 0x001fe200078f08ff */
[----:B------:R0:W-:Y:S01]  /*1280*/  STL [R1+0x58], R13 ;  /* 0x0000580d01007387 */ /* 0x0001e20000100800 */
[----:B------:R-:W-:Y:S02]  /*1290*/  LOP3.LUT R4, R205, 0x38, R18, 0xf8, !PT ;  /* 0x00000038cd047812 */ /* 0x000fe400078ef812 */
[----:B-1----:R-:W-:Y:S01]  /*12a0*/  LOP3.LUT R0, R3, 0x1ffffffe, RZ, 0xc0, !PT ;  /* 0x1ffffffe03007812 */ /* 0x002fe200078ec0ff */
[----:B------:R-:W-:Y:S01]  /*12b0*/  STL [R1+0x60], R24 ;  /* 0x0000601801007387 */ /* 0x000fe20000100800 */
[----:B------:R-:W-:Y:S01]  /*12c0*/  SHF.R.S32.HI R3, RZ, 0x1f, R217 ;  /* 0x0000001fff037819 */ /* 0x000fe200000114d9 */
[----:B--2---:R-:W-:Y:S01]  /*12d0*/  IMAD.SHL.U32 R21, R210, 0x2, RZ ;  /* 0x00000002d2157824 */ /* 0x004fe200078e00ff */
[----:B------:R-:W-:Y:S01]  /*12e0*/  SHF.R.S32.HI R3, RZ, 0x1f, R208 ;  /* 0x0000001fff037819 */ /* 0x000fe200000114d0 */
[----:B------:R-:W-:Y:S01]  /*12f0*/  IMAD.IADD R0, R231, 0x1, -R0 ;  /* 0x00000001e7007824 */ /* 0x000fe200078e0a00 */
[----:B------:R-:W-:Y:S01]  /*1300*/  SHF.R.S32.HI R11, RZ, 0x1f, R210 ;  /* 0x0000001fff0b7819 */ /* 0x000fe200000114d2 */
[----:B0-----:R-:W-:Y:S01]  /*1310*/  IMAD.SHL.U32 R13, R14, 0x8, RZ ;  /* 0x000000080e0d7824 */ /* 0x001fe200078e00ff */
[----:B------:R-:W-:Y:S01]  /*1320*/  SHF.L.U64.HI R235, R207, 0x1, R6 ;  /* 0x00000001cfeb7819 */ /* 0x000fe20000010206 */
[----:B------:R-:W-:Y:S01]  /*1330*/  STL [R1+0x68], R21 ;  /* 0x0000681501007387 */ /* 0x000fe20000100800 */
[----:B------:R-:W-:Y:S01]  /*1340*/  SHF.L.U64.HI R12, R209, 0x1, R12 ;  /* 0x00000001d10c7819 */ /* 0x000fe2000001020c */
[----:B------:R-:W-:Y:S01]  /*1350*/  IMAD R0, R0, 0x8, R15 ;  /* 0x0000000800007824 */ /* 0x000fe200078e020f */
[----:B------:R-:W-:Y:S01]  /*1360*/  SHF.L.U64.HI R6, R208, 0x1, R3 ;  /* 0x00000001d0067819 */ /* 0x000fe20000010203 */
[----:B------:R-:W-:Y:S01]  /*1370*/  STL [R1+0x90], R13 ;  /* 0x0000900d01007387 */ /* 0x000fe20000100800 */
[----:B------:R-:W-:-:S02]  /*1380*/  LOP3.LUT R4, R215, R4, R20, 0xf6, !PT ;  /* 0x00000004d7047212 */ /* 0x000fc400078ef614 */
[----:B------:R-:W-:Y:S01]  /*1390*/  SHF.L.U64.HI R3, R210, 0x1, R11 ;  /* 0x00000001d2037819 */ /* 0x000fe2000001020b */
[----:B------:R-:W-:Y:S01]  /*13a0*/  STL [R1+0x54], R12 ;  /* 0x0000540c01007387 */ /* 0x000fe20000100800 */
[----:B------:R-:W-:Y:S02]  /*13b0*/  LEA R4, R4, UR4, 0x1 ;  /* 0x0000000404047c11 */ /* 0x000fe4000f8e08ff */
[----:B------:R-:W-:Y:S01]  /*13c0*/  SHF.R.S32.HI R232, RZ, 0x3, R232 ;  /* 0x00000003ffe87819 */ /* 0x000fe200000114e8 */
[----:B------:R-:W-:Y:S01]  /*13d0*/  STL [R1+0x5c], R6 ;  /* 0x00005c0601007387 */ /* 0x000fe20000100800 */
[----:B------:R-:W-:-:S03]  /*13e0*/  SHF.R.S32.HI R233, RZ, 0x3, R8 ;  /* 0x00000003ffe97819 */ /* 0x000fc60000011408 */
[----:B------:R0:W-:Y:S04]  /*13f0*/  STL [R1+0x64], R3 ;  /* 0x0000640301007387 */ /* 0x0001e80000100800 */
[----:B------:R1:W-:Y:S01]  /*1400*/  STL [R1+0x78], R4 ;  /* 0x0000780401007387 */ /* 0x0003e20000100800 */
[----:B0-----:R-:W-:Y:S02]  /*1410*/  LEA R3, R5, UR4, 0x1 ;  /* 0x0000000405037c11 */ /* 0x001fe4000f8e08ff */
[----:B------:R-:W-:Y:S02]  /*1420*/  LEA R5, R9, UR4, 0x1 ;  /* 0x0000000409057c11 */ /* 0x000fe4000f8e08ff */
[----:B-1----:R-:W-:Y:S01]  /*1430*/  LEA R4, R7, UR4, 0x1 ;  /* 0x0000000407047c11 */ /* 0x002fe2000f8e08ff */
[----:B------:R0:W-:Y:S04]  /*1440*/  STL [R1+0x7c], R3 ;  /* 0x00007c0301007387 */ /* 0x0001e80000100800 */
[----:B------:R1:W-:Y:S04]  /*1450*/  STL [R1+0x70], R5 ;  /* 0x0000700501007387 */ /* 0x0003e80000100800 */
[----:B------:R1:W-:Y:S01]  /*1460*/  STL [R1+0x74], R4 ;  /* 0x0000740401007387 */ /* 0x0003e20000100800 */
[----:B0-----:R-:W-:-:S03]  /*1470*/  LEA R3, R10, UR4, 0x1 ;  /* 0x000000040a037c11 */ /* 0x001fc6000f8e08ff */
[----:B------:R1:W-:Y:S04]  /*1480*/  STL [R1+0x8c], R0 ;  /* 0x00008c0001007387 */ /* 0x0003e80000100800 */
[----:B------:R1:W-:Y:S02]  /*1490*/  STL [R1+0x6c], R3 ;  /* 0x00006c0301007387 */ /* 0x0003e40000100800 */
.L_x_829:
[----:B012---:R-:W0:Y:S01]  /*14a0*/  LDC.64 R4, c[0x0][0xc88] ;  /* 0x00032200ff047b82 */ /* 0x007e220000000a00 */
[----:B------:R-:W-:Y:S01]  /*14b0*/  ULDC.64 UR4, c[0x0][0xa28] ;  /* 0x00028a0000047ab9 */ /* 0x000fe20000000a00 */
[----:B------:R-:W-:Y:S01]  /*14c0*/  ULDC.64 UR8, c[0x0][0xa18] ;  /* 0x0002860000087ab9 */ /* 0x000fe20000000a00 */
[----:B------:R-:W-:Y:S01]  /*14d0*/  ULDC.64 UR6, c[0x0][0xa08] ;  /* 0x0002820000067ab9 */ /* 0x000fe20000000a00 */
[----:B0-----:R-:W-:-:S05]  /*14e0*/  IMAD.WIDE R4, R139, 0x4, R4 ;  /* 0x000000048b047825 */ /* 0x001fca00078e0204 */
[----:B------:R-:W2:Y:S01]  /*14f0*/  LDG.E R225, desc[UR60][R4.64] ;  /* 0x0000003c04e17981 */ /* 0x000ea2000c1e1900 */
[----:B------:R-:W-:Y:S01]  /*1500*/  ISETP.NE.U32.AND P2, PT, RZ, UR4, PT ;  /* 0x00000004ff007c0c */ /* 0x000fe2000bf45070 */
[----:B---3--:R-:W-:Y:S01]  /*1510*/  IMAD.MOV.U32 R3, RZ, RZ, RZ ;  /* 0x000000ffff037224 */ /* 0x008fe200078e00ff */
[----:B------:R-:W-:Y:S01]  /*1520*/  ISETP.NE.U32.AND P1, PT, RZ, UR8, PT ;  /* 0x00000008ff007c0c */ /* 0x000fe2000bf25070 */
[----:B------:R-:W-:Y:S01]  /*1530*/  IMAD.MOV.U32 R29, RZ, RZ, RZ ;  /* 0x000000ffff1d7224 */ /* 0x000fe200078e00ff */
[----:B------:R-:W-:Y:S02]  /*1540*/  ISETP.NE.AND.EX P2, PT, RZ, UR5, PT, P2 ;  /* 0x00000005ff007c0c */ /* 0x000fe4000bf45320 */
[----:B------:R-:W-:Y:S02]  /*1550*/  ISETP.NE.AND.EX P1, PT, RZ, UR9, PT, P1 ;  /* 0x00000009ff007c0c */ /* 0x000fe4000bf25310 */
[----:B------:R-:W-:-:S04]  /*1560*/  ISETP.NE.U32.AND P0, PT, RZ, UR6, PT ;  /* 0x00000006ff007c0c */ /* 0x000fc8000bf05070 */
[----:B------:R-:W-:Y:S02]  /*1570*/  ISETP.NE.AND.EX P0, PT, RZ, UR7, PT, P0 ;  /* 0x00000007ff007c0c */ /* 0x000fe4000bf05300 */
[----:B--2---:R-:W-:Y:S01]  /*1580*/  SHF.R.S32.HI R230, RZ, 0x1f, R225 ;  /* 0x0000001fffe67819 */ /* 0x004fe200000114e1 */
[C---:B------:R-:W-:Y:S02]  /*1590*/  IMAD.SHL.U32 R223, R225.reuse, 0x4, RZ ;  /* 0x00000004e1df7824 */ /* 0x040fe400078e00ff */
[C---:B------:R-:W-:Y:S02]  /*15a0*/  @P2 LEA R4, P3, R225.reuse, UR4, 0x2 ;  /* 0x00000004e1042c11 */ /* 0x040fe4000f8610ff */
[C-C-:B------:R-:W-:Y:S02]  /*15b0*/  SHF.L.U64.HI R224, R225.reuse, 0x2, R230.reuse ;  /* 0x00000002e1e07819 */ /* 0x140fe400000102e6 */
[----:B------:R-:W-:Y:S01]  /*15c0*/  @P2 LEA.HI.X R5, R225, UR5, R230, 0x2, P3 ;  /* 0x00000005e1052c11 */ /* 0x000fe200098f14e6 */
[----:B------:R-:W-:Y:S01]  /*15d0*/  ULDC UR4, c[0x0][0x288] ;  /* 0x0000a20000047ab9 */ /* 0x000fe20000000800 */
[----:B------:R-:W-:-:S03]  /*15e0*/  IADD3 R8, P4, R223, UR6, RZ ;  /* 0x00000006df087c10 */ /* 0x000fc6000ff9e0ff */
[----:B------:R0:W5:Y:S01]  /*15f0*/  @P2 LDG.E R3, desc[UR60][R4.64] ;  /* 0x0000003c04032981 */ /* 0x000162000c1e1900 */
[----:B------:R-:W-:Y:S01]  /*1600*/  @P1 IADD3 R6, P2, R223, UR8, RZ ;  /* 0x00000008df061c10 */ /* 0x000fe2000ff5e0ff */
[----:B------:R-:W-:Y:S01]  /*1610*/  IMAD.U32 R153, RZ, RZ, UR4 ;  /* 0x00000004ff997e24 */ /* 0x000fe2000f8e00ff */
[C---:B------:R-:W-:Y:S01]  /*1620*/  IADD3.X R9, R224.reuse, UR7, RZ, P4, !PT ;  /* 0x00000007e0097c10 */ /* 0x040fe2000a7fe4ff */
[----:B------:R-:W-:Y:S01]  /*1630*/  ULDC.64 UR4, c[0x0][0x418] ;  /* 0x0001060000047ab9 */ /* 0x000fe20000000a00 */
[----:B------:R-:W-:-:S03]  /*1640*/  @P1 IADD3.X R7, R224, UR9, RZ, P2, !PT ;  /* 0x00000009e0071c10 */ /* 0x000fc600097fe4ff */
[----:B------:R0:W5:Y:S01]  /*1650*/  @P0 LDG.E R29, desc[UR60][R8.64] ;  /* 0x0000003c081d0981 */ /* 0x000162000c1e1900 */
[----:B------:R-:W-:Y:S01]  /*1660*/  UISETP.NE.U32.AND UP0, UPT, UR4, URZ, UPT ;  /* 0x0000003f0400728c */ /* 0x000fe2000bf05070 */
[----:B------:R-:W-:Y:S02]  /*1670*/  ULDC.64 UR8, c[0x0][0xa20] ;  /* 0x0002880000087ab9 */ /* 0x000fe40000000a00 */
[----:B------:R0:W5:Y:S01]  /*1680*/  @P1 LDG.E R153, desc[UR60][R6.64] ;  /* 0x0000003c06991981 */ /* 0x000162000c1e1900 */
[----:B------:R-:W-:Y:S01]  /*1690*/  UISETP.NE.AND.EX UP0, UPT, UR5, URZ, UPT, UP0 ;  /* 0x0000003f0500728c */ /* 0x000fe2000bf05300 */
[----:B------:R-:W-:Y:S01]  /*16a0*/  ULDC UR4, c[0x0][0x424] ;  /* 0x0001090000047ab9 */ /* 0x000fe20000000800 */
[----:B------:R-:W-:Y:S02]  /*16b0*/  ISETP.NE.U32.AND P2, PT, RZ, UR8, PT ;  /* 0x00000008ff007c0c */ /* 0x000fe4000bf45070 */
[----:B------:R-:W-:Y:S01]  /*16c0*/  USEL UR4, UR4, 0x1, UP0 ;  /* 0x0000000104047887 */ /* 0x000fe20008000000 */
[----:B------:R-:W-:Y:S01]  /*16d0*/  ULDC UR5, c[0x0][0x2f0] ;  /* 0x0000bc0000057ab9 */ /* 0x000fe20000000800 */
[----:B------:R-:W-:-:S02]  /*16e0*/  ISETP.NE.AND.EX P2, PT, RZ, UR9, PT, P2 ;  /* 0x00000009ff007c0c */ /* 0x000fc4000bf45320 */
[----:B------:R-:W-:-:S03]  /*16f0*/  UIMAD UR4, UR4, UR5, URZ ;  /* 0x00000005040472a4 */ /* 0x000fc6000f8e023f */
[----:B------:R-:W-:Y:S01]  /*1700*/  ULDC UR5, c[0x0][0x348] ;  /* 0x0000d20000057ab9 */ /* 0x000fe20000000800 */
[----:B------:R-:W-:Y:S01]  /*1710*/  IMAD.MOV.U32 R228, RZ, RZ, R137 ;  /* 0x000000ffffe47224 */ /* 0x000fe200078e0089 */
[----:B------:R-:W-:Y:S01]  /*1720*/  MOV R27, R225 ;  /* 0x000000e1001b7202 */ /* 0x000fe20000000f00 */
[----:B------:R-:W-:Y:S01]  /*1730*/  IMAD.MOV.U32 R222, RZ, RZ, R138 ;  /* 0x000000ffffde7224 */ /* 0x000fe200078e008a */
[----:B0---4-:R-:W-:Y:S06]  /*1740*/  @P1 BRA `(.L_x_625) ;  /* 0x0000000000241947 */ /* 0x011fec0003800000 */
[----:B------:R-:W-:Y:S02]  /*1750*/  ULDC.64 UR6, c[0x0][0xa00] ;  /* 0x0002800000067ab9 */ /* 0x000fe40000000a00 */
[----:B------:R-:W-:-:S04]  /*1760*/  ISETP.NE.U32.AND P1, PT, RZ, UR6, PT ;  /* 0x00000006ff007c0c */ /* 0x000fc8000bf25070 */
[----:B------:R-:W-:-:S13]  /*1770*/  ISETP.NE.AND.EX P1, PT, RZ, UR7, PT, P1 ;  /* 0x00000007ff007c0c */ /* 0x000fda000bf25310 */
[----:B------:R-:W-:Y:S05]  /*1780*/  @!P1 BRA `(.L_x_625) ;  /* 0x0000000000149947 */ /* 0x000fea0003800000 */
[----:B------:R-:W0:Y:S02]  /*1790*/  LDC.64 R4, c[0x0][0xa00] ;  /* 0x00028000ff047b82 */ /* 0x000e240000000a00 */
[----:B0-----:R-:W-:-:S05]  /*17a0*/  IMAD.WIDE R4, R27, 0x4, R4 ;  /* 0x000000041b047825 */ /* 0x001fca00078e0204 */
[----:B-----5:R-:W2:Y:S04]  /*17b0*/  LDG.E R153, desc[UR60][R4.64] ;  /* 0x0000003c04997981 */ /* 0x020ea8000c1e1900 */
[----:B------:R-:W2:Y:S02]  /*17c0*/  LDG.E R0, desc[UR60][R4.64+0x4] ;  /* 0x0000043c04007981 */ /* 0x000ea4000c1e1900 */
[----:B--2---:R-:W-:-:S07]  /*17d0*/  IMAD.IADD R153, R0, 0x1, -R153 ;  /* 0x0000000100997824 */ /* 0x004fce00078e0a99 */
.L_x_625:
[----:B------:R-:W-:Y:S02]  /*17e0*/  IMAD.U32 R24, RZ, RZ, UR5 ;  /* 0x00000005ff187e24 */ /* 0x000fe4000f8e00ff */
[----:B------:R-:W-:Y:S01]  /*17f0*/  IMAD.U32 R26, RZ, RZ, UR4 ;  /* 0x00000004ff1a7e24 */ /* 0x000fe2000f8e00ff */
[----:B------:R-:W-:Y:S06]  /*1800*/  @!P2 BRA `(.L_x_626) ;  /* 0x000000000010a947 */ /* 0x000fec0003800000 */
[----:B------:R-:W-:-:S04]  /*1810*/  IADD3 R4, P0, R223, UR8, RZ ;  /* 0x00000008df047c10 */ /* 0x000fc8000ff1e0ff */
[----:B------:R-:W-:-:S05]  /*1820*/  IADD3.X R5, R224, UR9, RZ, P0, !PT ;  /* 0x00000009e0057c10 */ /* 0x000fca00087fe4ff */
[----:B------:R0:W5:Y:S01]  /*1830*/  LDG.E R26, desc[UR60][R4.64] ;  /* 0x0000003c041a7981 */ /* 0x000162000c1e1900 */
[----:B------:R-:W-:Y:S05]  /*1840*/  BRA `(.L_x_627) ;  /* 0x0000000000107947 */ /* 0x000fea0003800000 */
.L_x_626:
[----:B------:R-:W-:Y:S05]  /*1850*/  @!P0 BRA `(.L_x_627) ;  /* 0x00000000000c8947 */ /* 0x000fea0003800000 */
[----:B------:R-:W2:Y:S04]  /*1860*/  LDG.E R5, desc[UR60][R8.64] ;  /* 0x0000003c08057981 */ /* 0x000ea8000c1e1900 */
[----:B------:R-:W2:Y:S02]  /*1870*/  LDG.E R26, desc[UR60][R8.64+0x4] ;  /* 0x0000043c081a7981 */ /* 0x000ea4000c1e1900 */
[----:B--2---:R-:W-:-:S07]  /*1880*/  IMAD.IADD R26, R26, 0x1, -R5 ;  /* 0x000000011a1a7824 */ /* 0x004fce00078e0a05 */
.L_x_627:
[----:B------:R-:W-:Y:S02]  /*1890*/  ULDC.64 UR4, c[0x0][0xa10] ;  /* 0x0002840000047ab9 */ /* 0x000fe40000000a00 */
[----:B------:R-:W-:-:S04]  /*18a0*/  ISETP.NE.U32.AND P0, PT, RZ, UR4, PT ;  /* 0x00000004ff007c0c */ /* 0x000fc8000bf05070 */
[----:B------:R-:W-:Y:S01]  /*18b0*/  ISETP.NE.AND.EX P0, PT, RZ, UR5, PT, P0 ;  /* 0x00000005ff007c0c */ /* 0x000fe2000bf05300 */
[----:B------:R-:W-:-:S12]  /*18c0*/  ULDC.64 UR4, c[0x0][0xa30] ;  /* 0x00028c0000047ab9 */ /* 0x000fd80000000a00 */
[----:B0-----:R-:W0:Y:S02]  /*18d0*/  @P0 LDC.64 R4, c[0x0][0xa10] ;  /* 0x00028400ff040b82 */ /* 0x001e240000000a00 */
[----:B0-----:R-:W-:-:S05]  /*18e0*/  @P0 IMAD.WIDE R4, R27, 0x4, R4 ;  /* 0x000000041b040825 */ /* 0x001fca00078e0204 */
[----:B------:R-:W2:Y:S04]  /*18f0*/  @P0 LDG.E R0, desc[UR60][R4.64] ;  /* 0x0000003c04000981 */ /* 0x000ea8000c1e1900 */
[----:B------:R0:W2:Y:S01]  /*1900*/  @P0 LDG.E R9, desc[UR60][R4.64+0x4] ;  /* 0x0000043c04090981 */ /* 0x0000a2000c1e1900 */
[----:B------:R-:W-:Y:S01]  /*1910*/  ISETP.NE.U32.AND P1, PT, RZ, UR4, PT ;  /* 0x00000004ff007c0c */ /* 0x000fe2000bf25070 */
[----:B-----5:R-:W-:-:S03]  /*1920*/  IMAD.MOV.U32 R149, RZ, RZ, R26 ;  /* 0x000000ffff957224 */ /* 0x020fc600078e001a */
[----:B------:R-:W-:-:S13]  /*1930*/  ISETP.NE.AND.EX P1, PT, RZ, UR5, PT, P1 ;  /* 0x00000005ff007c0c */ /* 0x000fda000bf25310 */
[----:B------:R-:W-:-:S04]  /*1940*/  @P1 IADD3 R6, P2, R223, UR4, RZ ;  /* 0x00000004df061c10 */ /* 0x000fc8000ff5e0ff */
[----:B------:R-:W-:-:S05]  /*1950*/  @P1 IADD3.X R7, R224, UR5, RZ, P2, !PT ;  /* 0x00000005e0071c10 */ /* 0x000fca00097fe4ff */
[----:B------:R1:W5:Y:S01]  /*1960*/  @P1 LDG.E R149, desc[UR60][R6.64] ;  /* 0x0000003c06951981 */ /* 0x000362000c1e1900 */
[----:B------:R-:W-:Y:S01]  /*1970*/  IMAD.IADD R3, R26, 0x1, -R3 ;  /* 0x000000011a037824 */ /* 0x000fe200078e0a03 */
[----:B------:R-:W-:Y:S01]  /*1980*/  PLOP3.LUT P2, PT, PT, PT, PT, 0x80, 0x0 ;  /* 0x000000000000781c */ /* 0x000fe20003f4f070 */
[----:B0-----:R-:W-:Y:S02]  /*1990*/  IMAD.MOV.U32 R4, RZ, RZ, RZ ;  /* 0x000000ffff047224 */ /* 0x001fe400078e00ff */
[----:B--2---:R-:W-:Y:S02]  /*19a0*/  @P0 IMAD.IADD R24, R9, 0x1, -R0 ;  /* 0x0000000109180824 */ /* 0x004fe400078e0a00 */
[----:B------:R-:W-:Y:S02]  /*19b0*/  IMAD.MOV R0, RZ, RZ, -R3 ;  /* 0x000000ffff007224 */ /* 0x000fe400078e0a03 */
[----:B------:R-:W-:-:S03]  /*19c0*/  IMAD.IADD R154, R3, 0x1, R24 ;  /* 0x00000001039a7824 */ /* 0x000fc600078e0218 */
[----:B------:R-:W-:Y:S01]  /*19d0*/  VIMNMX R0, RZ, R0, !PT ;  /* 0x00000000ff007248 */ /* 0x000fe20007fe0100 */
[----:B------:R-:W-:-:S03]  /*19e0*/  VIADD R5, R154, 0x6f ;  /* 0x0000006f9a057836 */ /* 0x000fc60000000000 */
[----:B------:R-:W-:Y:S01]  /*19f0*/  SHF.R.U32.HI R134, RZ, 0x4, R0 ;  /* 0x00000004ff867819 */ /* 0x000fe20000011600 */
[----:B------:R-:W-:-:S04]  /*1a00*/  IMAD.HI R4, R5, -0x6db6db6d, R4 ;  /* 0x9249249305047827 */ /* 0x000fc800078e0204 */
[----:B------:R-:W-:Y:S01]  /*1a10*/  IMAD.WIDE.U32 R134, R134, 0x24924925, RZ ;  /* 0x2492492586867825 */ /* 0x000fe200078e00ff */
[----:B------:R-:W-:-:S03]  /*1a20*/  SHF.R.U32.HI R155, RZ, 0x1f, R4 ;  /* 0x0000001fff9b7819 */ /* 0x000fc60000011604 */
[----:B------:R-:W-:Y:S01]  /*1a30*/  IMAD.MOV.U32 R134, RZ, RZ, R135 ;  /* 0x000000ffff867224 */ /* 0x000fe200078e0087 */
[----:B------:R-:W-:-:S03]  /*1a40*/  LEA.HI.SX32 R155, R4, R155, 0x1a ;  /* 0x0000009b049b7211 */ /* 0x000fc600078fd2ff */
[----:B------:R-:W-:Y:S02]  /*1a50*/  IMAD.MOV.U32 R25, RZ, RZ, R134 ;  /* 0x000000ffff197224 */ /* 0x000fe400078e0086 */
[----:B------:R-:W-:-:S05]  /*1a60*/  IMAD R3, R155, 0x70, -R3 ;  /* 0x000000709b037824 */ /* 0x000fca00078e0a03 */
[----:B------:R-:W-:-:S04]  /*1a70*/  VIMNMX R3, R3, R24, PT ;  /* 0x0000001803037248 */ /* 0x000fc80003fe0100 */
[----:B------:R-:W-:-:S13]  /*1a80*/  ISETP.GT.AND P0, PT, R3, R0, PT ;  /* 0x000000000300720c */ /* 0x000fda0003f04270 */
[----:B------:R-:W-:Y:S02]  /*1a90*/  @P0 VIADD R5, R3, 0x6f ;  /* 0x0000006f03050836 */ /* 0x000fe40000000000 */
[----:B------:R-:W-:-:S04]  /*1aa0*/  @P0 IMAD.MOV.U32 R4, RZ, RZ, RZ ;  /* 0x000000ffff040224 */ /* 0x000fc800078e00ff */
[----:B------:R-:W-:-:S05]  /*1ab0*/  @P0 IMAD.HI R4, R5, -0x6db6db6d, R4 ;  /* 0x9249249305040827 */ /* 0x000fca00078e0204 */
[----:B------:R-:W-:-:S04]  /*1ac0*/  @P0 SHF.R.U32.HI R3, RZ, 0x1f, R4 ;  /* 0x0000001fff030819 */ /* 0x000fc80000011604 */
[----:B------:R-:W-:-:S04]  /*1ad0*/  @P0 LEA.HI.SX32 R25, R4, R3, 0x1a ;  /* 0x0000000304190211 */ /* 0x000fc800078fd2ff */
[----:B------:R-:W-:-:S13]  /*1ae0*/  ISETP.GT.AND P0, PT, R25, R134, PT ;  /* 0x000000861900720c */ /* 0x000fda0003f04270 */
[----:B-1----:R-:W-:Y:S05]  /*1af0*/  @!P0 BRA `(.L_x_628) ;  /* 0x0000009000708947 */ /* 0x002fea0003800000 */
[----:B------:R-:W-:Y:S01]  /*1b00*/  VIADD R0, R2, 0x21400 ;  /* 0x0002140002007836 */ /* 0x000fe20000000000 */
[----:B------:R-:W-:Y:S04]  /*1b10*/  BSSY B6, `(.L_x_629) ;  /* 0x0000013000067945 */ /* 0x000fe80003800000 */
[----:B------:R-:W-:-:S13]  /*1b20*/  LOP3.LUT P0, RZ, R0, 0x3ff, RZ, 0xc0, !PT ;  /* 0x000003ff00ff7812 */ /* 0x000fda000780c0ff */
[----:B------:R-:W-:Y:S05]  /*1b30*/  @!P0 BRA `(.L_x_630) ;  /* 0x0000000000408947 */ /* 0x000fea0003800000 */
        /* <DEDUP_REMOVED lines=15> */
[----:B-1---5:R-:W-:Y:S05]  /*1c30*/  CALL.ABS.NOINC R14 ;  /* 0x000000000e007343 */ /* 0x022fea0003c00000 */
.L_x_630:
[----:B------:R-:W-:Y:S05]  /*1c40*/  BSYNC B6 ;  /* 0x0000000000067941 */ /* 0x000fea0003800000 */
.L_x_629:
        /* <DEDUP_REMOVED lines=20> */
.L_x_632:
[----:B------:R-:W-:Y:S05]  /*1d90*/  BSYNC B6 ;  /* 0x0000000000067941 */ /* 0x000fea0003800000 */
.L_x_631:
[----:B------:R-:W-:Y:S01]  /*1da0*/  ULDC.64 UR4, c[0x0][0x9f8] ;  /* 0x00027e0000047ab9 */ /* 0x000fe20000000a00 */
[----:B------:R-:W2:Y:S01]  /*1db0*/  LDL.LU R32, [R1+0x10] ;  /* 0x0000100001207983 */ /* 0x000ea20000300800 */
[----:B------:R-:W-:Y:S01]  /*1dc0*/  ISETP.NE.U32.AND P0, PT, RZ, UR4, PT ;  /* 0x00000004ff007c0c */ /* 0x000fe2000bf05070 */
[----:B------:R-:W-:Y:S01]  /*1dd0*/  VIADD R0, R18, 0x20 ;  /* 0x0000002012007836 */ /* 0x000fe20000000000 */
[----:B------:R-:W-:Y:S01]  /*1de0*/  SHF.R.S32.HI R11, RZ, 0x1f, R138 ;  /* 0x0000001fff0b7819 */ /* 0x000fe2000001148a */
[----:B------:R-:W0:Y:S01]  /*1df0*/  LDC.64 R114, c[0x0][0x300] ;  /* 0x0000c000ff727b82 */ /* 0x000e220000000a00 */
[----:B------:R-:W-:Y:S01]  /*1e00*/  ISETP.NE.AND.EX P0, PT, RZ, UR5, PT, P0 ;  /* 0x00000005ff007c0c */ /* 0x000fe2000bf05300 */
[----:B------:R-:W-:Y:S01]  /*1e10*/  ULDC UR6, c[0x0][0x2f4] ;  /* 0x0000bd0000067ab9 */ /* 0x000fe20000000800 */
[----:B------:R-:W-:Y:S01]  /*1e20*/  SHF.R.S32.HI R19, RZ, 0x1f, R18 ;  /* 0x0000001fff137819 */ /* 0x000fe20000011412 */
[----:B------:R-:W-:Y:S01]  /*1e30*/  IMAD.IADD R122, R29, 0x1, R26 ;  /* 0x000000011d7a7824 */ /* 0x000fe200078e021a */
[----:B------:R-:W-:-:S03]  /*1e40*/  ULDC.64 UR8, c[0x0][0xa08] ;  /* 0x0002820000087ab9 */ /* 0x000fc60000000a00 */
[----:B------:R-:W1:Y:S06]  /*1e50*/  LDC.64 R108, c[0x0][0x408] ;  /* 0x00010200ff6c7b82 */ /* 0x000e6c0000000a00 */
[----:B------:R-:W-:Y:S02]  /*1e60*/  @P0 IADD3 R4, P1, R223, UR4, RZ ;  /* 0x00000004df040c10 */ /* 0x000fe4000ff3e0ff */
[----:B------:R-:W3:Y:S02]  /*1e70*/  LDC R127, c[0x0][0x3f4] ;  /* 0x0000fd00ff7f7b82 */ /* 0x000ee40000000800 */
[----:B------:R-:W-:Y:S01]  /*1e80*/  @P0 IADD3.X R5, R224, UR5, RZ, P1, !PT ;  /* 0x00000005e0050c10 */ /* 0x000fe20008ffe4ff */
[----:B------:R-:W-:-:S04]  /*1e90*/  ULDC.64 UR4, c[0x0][0x330] ;  /* 0x0000cc0000047ab9 */ /* 0x000fc80000000a00 */
[----:B------:R4:W2:Y:S01]  /*1ea0*/  @P0 LDG.E R27, desc[UR60][R4.64] ;  /* 0x0000003c041b0981 */ /* 0x0008a2000c1e1900 */
[----:B------:R-:W-:Y:S01]  /*1eb0*/  ISETP.GE.AND P1, PT, R0, UR6, PT ;  /* 0x0000000600007c0c */ /* 0x000fe2000bf26270 */
[----:B------:R-:W-:Y:S01]  /*1ec0*/  IMAD R3, R11, UR4, RZ ;  /* 0x000000040b037c24 */ /* 0x000fe2000f8e02ff */
[----:B------:R-:W-:Y:S01]  /*1ed0*/  ISETP.GE.AND P0, PT, R18, UR6, PT ;  /* 0x0000000612007c0c */ /* 0x000fe2000bf06270 */
[C---:B------:R-:W-:Y:S01]  /*1ee0*/  IMAD.WIDE.U32 R116, R138.reuse, UR4, R18 ;  /* 0x000000048a747c25 */ /* 0x040fe2000f8e0012 */
[----:B------:R-:W-:Y:S01]  /*1ef0*/  SHF.R.S32.HI R15, RZ, 0x1f, R122 ;  /* 0x0000001fff0f7819 */ /* 0x000fe2000001147a */
[----:B------:R-:W1:Y:S01]  /*1f00*/  LDC.64 R102, c[0x0][0x3f8] ;  /* 0x0000fe00ff667b82 */ /* 0x000e620000000a00 */
[----:B------:R-:W-:Y:S01]  /*1f10*/  SEL R6, RZ, 0x1, P0 ;  /* 0x00000001ff067807 */ /* 0x000fe20000000000 */
[----:B------:R-:W-:Y:S01]  /*1f20*/  IMAD R3, R138, UR5, R3 ;  /* 0x000000058a037c24 */ /* 0x000fe2000f8e0203 */
[----:B------:R-:W-:Y:S01]  /*1f30*/  ULDC.64 UR4, c[0x0][0x308] ;  /* 0x0000c20000047ab9 */ /* 0x000fe20000000a00 */
[----:B----4-:R-:W-:Y:S01]  /*1f40*/  SEL R4, RZ, 0xffffffff, P1 ;  /* 0xffffffffff047807 */ /* 0x010fe20000800000 */
[----:B------:R-:W-:Y:S01]  /*1f50*/  VIADD R5, R18, 0x80 ;  /* 0x0000008012057836 */ /* 0x000fe20000000000 */
[----:B------:R-:W-:Y:S01]  /*1f60*/  SHF.R.S32.HI R150, RZ, 0x1f, R17 ;  /* 0x0000001fff967819 */ /* 0x000fe20000011411 */
[----:B------:R-:W-:Y:S01]  /*1f70*/  IMAD.IADD R117, R117, 0x1, R3 ;  /* 0x0000000175757824 */ /* 0x000fe200078e0203 */
[----:B------:R-:W-:Y:S01]  /*1f80*/  SHF.R.S32.HI R23, RZ, 0x1f, R22 ;  /* 0x0000001fff177819 */ /* 0x000fe20000011416 */
[----:B------:R-:W-:Y:S01]  /*1f90*/  IMAD.SHL.U32 R7, R4, 0x2, RZ ;  /* 0x0000000204077824 */ /* 0x000fe200078e00ff */
[----:B------:R-:W-:Y:S01]  /*1fa0*/  ISETP.GE.AND P2, PT, R5, UR6, PT ;  /* 0x0000000605007c0c */ /* 0x000fe2000bf46270 */
[C---:B------:R-:W-:Y:S01]  /*1fb0*/  VIADD R3, R18.reuse, 0x40 ;  /* 0x0000004012037836 */ /* 0x040fe20000000000 */
[----:B------:R-:W4:Y:S01]  /*1fc0*/  S2R R156, SR_TID.X ;  /* 0x00000000009c7919 */ /* 0x000f220000002100 */
[----:B------:R-:W-:Y:S01]  /*1fd0*/  VIADD R4, R18, 0x60 ;  /* 0x0000006012047836 */ /* 0x000fe20000000000 */
[----:B------:R-:W-:Y:S01]  /*1fe0*/  LOP3.LUT R8, R7, 0x2, R6, 0xe2, !PT ;  /* 0x0000000207087812 */ /* 0x000fe200078ee206 */
[-C--:B0-----:R-:W-:Y:S01]  /*1ff0*/  IMAD R12, R15, R114.reuse, RZ ;  /* 0x000000720f0c7224 */ /* 0x081fe200078e02ff */
[----:B------:R-:W-:Y:S01]  /*2000*/  ISETP.GE.AND P0, PT, R3, UR6, PT ;  /* 0x0000000603007c0c */ /* 0x000fe2000bf06270 */
[----:B------:R-:W-:Y:S01]  /*2010*/  IMAD.WIDE.U32 R6, R122, R114, RZ ;  /* 0x000000727a067225 */ /* 0x000fe200078e00ff */
[----:B------:R-:W-:-:S02]  /*2020*/  ISETP.GE.AND P1, PT, R4, UR6, PT ;  /* 0x0000000604007c0c */ /* 0x000fc4000bf26270 */
[----:B------:R-:W-:Y:S01]  /*2030*/  SEL R9, RZ, 0x4, P0 ;  /* 0x00000004ff097807 */ /* 0x000fe20000000000 */
[----:B------:R-:W-:Y:S01]  /*2040*/  IMAD R13, R122, R115, R12 ;  /* 0x000000737a0d7224 */ /* 0x000fe200078e020c */
[----:B------:R-:W-:Y:S01]  /*2050*/  SEL R10, RZ, 0x8, P1 ;  /* 0x00000008ff0a7807 */ /* 0x000fe20000800000 */
[----:B------:R-:W-:Y:S01]  /*2060*/  IMAD R11, R11, UR4, RZ ;  /* 0x000000040b0b7c24 */ /* 0x000fe2000f8e02ff */
[----:B------:R-:W-:Y:S01]  /*2070*/  SEL R31, RZ, 0x10, P2 ;  /* 0x00000010ff1f7807 */ /* 0x000fe20001000000 */
[----:B------:R-:W-:Y:S01]  /*2080*/  IMAD.IADD R7, R7, 0x1, R13 ;  /* 0x0000000107077824 */ /* 0x000fe200078e020d */
[----:B------:R-:W-:Y:S01]  /*2090*/  LOP3.LUT R8, R10, R8, R9, 0xfe, !PT ;  /* 0x000000080a087212 */ /* 0x000fe200078efe09 */
[C---:B------:R-:W-:Y:S01]  /*20a0*/  IMAD R11, R138.reuse, UR5, R11 ;  /* 0x000000058a0b7c24 */ /* 0x040fe2000f8e020b */
[----:B------:R-:W-:Y:S01]  /*20b0*/  ISETP.NE.U32.AND P0, PT, RZ, UR8, PT ;  /* 0x00000008ff007c0c */ /* 0x000fe2000bf05070 */
[----:B------:R-:W-:Y:S01]  /*20c0*/  IMAD.WIDE.U32 R6, R138, UR4, R6 ;  /* 0x000000048a067c25 */ /* 0x000fe2000f8e0006 */
[----:B------:R-:W-:Y:S01]  /*20d0*/  LOP3.LUT R31, R8, R31, RZ, 0xfc, !PT ;  /* 0x0000001f081f7212 */ /* 0x000fe200078efcff */
[----:B------:R-:W-:Y:S01]  /*20e0*/  ULDC.64 UR4, c[0x0][0x310] ;  /* 0x0000c40000047ab9 */ /* 0x000fe20000000a00 */
[----:B------:R-:W-:Y:S01]  /*20f0*/  ISETP.NE.AND.EX P0, PT, RZ, UR9, PT, P0 ;  /* 0x00000009ff007c0c */ /* 0x000fe2000bf05300 */
[----:B------:R-:W-:Y:S01]  /*2100*/  IMAD.IADD R7, R7, 0x1, R11 ;  /* 0x0000000107077824 */ /* 0x000fe200078e020b */
[-C--:B---3--:R-:W-:Y:S01]  /*2110*/  ISETP.GE.AND P3, PT, R3, R127.reuse, PT ;  /* 0x0000007f0300720c */ /* 0x088fe20003f66270 */
[----:B-1----:R-:W-:Y:S01]  /*2120*/  IMAD.WIDE.U32 R112, R17, R108, R22 ;  /* 0x0000006c11707225 */ /* 0x002fe200078e0016 */
[----:B------:R-:W-:-:S02]  /*2130*/  ISETP.GE.AND P1, PT, R0, R127, PT ;  /* 0x0000007f0000720c */ /* 0x000fc40003f26270 */
[----:B------:R-:W-:Y:S01]  /*2140*/  SHF.R.U32.HI R33, RZ, 0x3, R205 ;  /* 0x00000003ff217819 */ /* 0x000fe200000116cd */
[C---:B------:R-:W-:Y:S01]  /*2150*/  IMAD.WIDE.U32 R110, R17.reuse, R108, R18 ;  /* 0x0000006c116e7225 */ /* 0x040fe200078e0012 */
[----:B------:R-:W-:Y:S02]  /*2160*/  LOP3.LUT P2, RZ, R218, 0x4, RZ, 0xc0, !PT ;  /* 0x00000004daff7812 */ /* 0x000fe4000784c0ff */
[----:B------:R-:W-:Y:S01]  /*2170*/  SHF.L.U64.HI R139, R114, 0x6, R115 ;  /* 0x00000006728b7819 */ /* 0x000fe20000010273 */
[CC--:B------:R-:W-:Y:S01]  /*2180*/  IMAD.WIDE.U32 R106, R17.reuse, R102.reuse, R22 ;  /* 0x00000066116a7225 */ /* 0x0c0fe200078e0016 */
[----:B------:R-:W-:Y:S02]  /*2190*/  SHF.R.S32.HI R152, RZ, 0x1f, R227 ;  /* 0x0000001fff987819 */ /* 0x000fe400000114e3 */
[----:B----4-:R-:W-:Y:S01]  /*21a0*/  LEA.HI R156, R156, 0x8, RZ, 0x19 ;  /* 0x000000089c9c7811 */ /* 0x010fe200078fc8ff */
[----:B------:R-:W-:-:S04]  /*21b0*/  IMAD.WIDE.U32 R104, R17, R102, R18 ;  /* 0x0000006611687225 */ /* 0x000fc800078e0012 */
[----:B------:R-:W-:Y:S02]  /*21c0*/  IMAD R29, R109, 0x70, RZ ;  /* 0x000000706d1d7824 */ /* 0x000fe400078e02ff */
[----:B------:R-:W-:Y:S02]  /*21d0*/  IMAD R135, R115, 0x70, RZ ;  /* 0x0000007073877824 */ /* 0x000fe400078e02ff */
[----:B------:R-:W-:Y:S01]  /*21e0*/  IMAD.SHL.U32 R140, R114, 0x40, RZ ;  /* 0x00000040728c7824 */ /* 0x000fe200078e00ff */
[----:B--2---:R-:W-:-:S04]  /*21f0*/  LOP3.LUT R32, R32, 0xfffffffe, RZ, 0xc0, !PT ;  /* 0xfffffffe20207812 */ /* 0x004fc800078ec0ff */
[----:B------:R-:W-:-:S04]  /*2200*/  @P3 LOP3.LUT R32, R32, 0x1, RZ, 0xfc, !PT ;  /* 0x0000000120203812 */ /* 0x000fc800078efcff */
[----:B------:R-:W-:-:S04]  /*2210*/  LOP3.LUT R32, R32, 0xfffffffb, RZ, 0xc0, !PT ;  /* 0xfffffffb20207812 */ /* 0x000fc800078ec0ff */
[----:B------:R-:W-:-:S05]  /*2220*/  @P2 LOP3.LUT R32, R32, 0x4, RZ, 0xfc, !PT ;  /* 0x0000000420202812 */ /* 0x000fca00078efcff */
[----:B------:R0:W-:Y:S01]  /*2230*/  STL [R1+0x10], R32 ;  /* 0x0000102001007387 */ /* 0x0001e20000100800 */
[----:B------:R-:W-:Y:S02]  /*2240*/  SHF.R.S32.HI R8, RZ, 0x1f, R27 ;  /* 0x0000001fff087819 */ /* 0x000fe4000001141b */
[----:B------:R-:W-:Y:S01]  /*2250*/  SEL R41, R27, RZ, !P0 ;  /* 0x000000ff1b297207 */ /* 0x000fe20004000000 */
[----:B------:R-:W-:Y:S01]  /*2260*/  IMAD R27, R103, 0x70, RZ ;  /* 0x00000070671b7824 */ /* 0x000fe200078e02ff */
[----:B------:R-:W-:Y:S01]  /*2270*/  SEL R10, R8, RZ, !P0 ;  /* 0x000000ff080a7207 */ /* 0x000fe20004000000 */
[----:B------:R-:W-:Y:S02]  /*2280*/  IMAD R8, R150, R108, RZ ;  /* 0x0000006c96087224 */ /* 0x000fe400078e02ff */
[----:B------:R-:W-:-:S04]  /*2290*/  IMAD.WIDE.U32 R118, R41, UR4, R6 ;  /* 0x0000000429767c25 */ /* 0x000fc8000f8e0006 */
[----:B------:R-:W-:Y:S02]  /*22a0*/  IMAD R12, R10, UR4, RZ ;  /* 0x000000040a0c7c24 */ /* 0x000fe4000f8e02ff */
[----:B------:R-:W-:Y:S02]  /*22b0*/  IMAD R11, R17, R109, R8 ;  /* 0x0000006d110b7224 */ /* 0x000fe400078e0208 */
[----:B------:R-:W-:Y:S01]  /*22c0*/  IMAD R13, R41, UR5, R12 ;  /* 0x00000005290d7c24 */ /* 0x000fe2000f8e020c */
[----:B------:R-:W-:Y:S01]  /*22d0*/  ULDC.64 UR4, c[0x0][0x338] ;  /* 0x0000ce0000047ab9 */ /* 0x000fe20000000a00 */
[-C--:B------:R-:W-:Y:S02]  /*22e0*/  IMAD R6, R150, R114.reuse, RZ ;  /* 0x0000007296067224 */ /* 0x080fe400078e02ff */
[----:B------:R-:W-:-:S04]  /*22f0*/  IMAD.WIDE.U32 R8, R17, R114, R18 ;  /* 0x0000007211087225 */ /* 0x000fc800078e0012 */
[----:B------:R-:W-:Y:S01]  /*2300*/  IMAD R12, R17, R115, R6 ;  /* 0x00000073110c7224 */ /* 0x000fe200078e0206 */
[----:B------:R-:W-:Y:S01]  /*2310*/  IADD3 R6, P0, R118, R8, RZ ;  /* 0x0000000876067210 */ /* 0x000fe20007f1e0ff */
[----:B------:R-:W-:Y:S02]  /*2320*/  IMAD.IADD R7, R119, 0x1, R13 ;  /* 0x0000000177077824 */ /* 0x000fe400078e020d */
[----:B------:R-:W-:Y:S02]  /*2330*/  IMAD R10, R10, UR4, RZ ;  /* 0x000000040a0a7c24 */ /* 0x000fe4000f8e02ff */
[----:B------:R-:W-:Y:S01]  /*2340*/  IMAD.WIDE.U32 R116, R41, UR4, R116 ;  /* 0x0000000429747c25 */ /* 0x000fe2000f8e0074 */
[----:B------:R-:W-:Y:S02]  /*2350*/  IADD3.X R8, R7, R9, R12, P0, !PT ;  /* 0x0000000907087210 */ /* 0x000fe400007fe40c */
[----:B------:R-:W-:Y:S01]  /*2360*/  ISETP.GE.AND P0, PT, R18, R127, PT ;  /* 0x0000007f1200720c */ /* 0x000fe20003f06270 */
[----:B------:R-:W-:-:S02]  /*2370*/  IMAD R41, R41, UR5, R10 ;  /* 0x0000000529297c24 */ /* 0x000fc4000f8e020a */
[----:B------:R-:W-:Y:S01]  /*2380*/  IMAD R10, R150, R102, RZ ;  /* 0x00000066960a7224 */ /* 0x000fe200078e02ff */
[----:B------:R-:W-:Y:S01]  /*2390*/  SEL R9, R127, RZ, P0 ;  /* 0x000000ff7f097207 */ /* 0x000fe20000000000 */
[----:B------:R-:W-:Y:S02]  /*23a0*/  IMAD.IADD R113, R113, 0x1, R11 ;  /* 0x0000000171717824 */ /* 0x000fe400078e020b */
[----:B------:R-:W-:Y:S01]  /*23b0*/  IMAD R13, R17, R103, R10 ;  /* 0x00000067110d7224 */ /* 0x000fe200078e020a */
[----:B------:R-:W-:Y:S01]  /*23c0*/  SEL R10, R127, RZ, P3 ;  /* 0x000000ff7f0a7207 */ /* 0x000fe20001800000 */
[----:B------:R-:W-:Y:S01]  /*23d0*/  IMAD.IADD R9, R18, 0x1, R9 ;  /* 0x0000000112097824 */ /* 0x000fe200078e0209 */
[----:B------:R-:W-:Y:S01]  /*23e0*/  IADD3 R122, P3, R17, R122, RZ ;  /* 0x0000007a117a7210 */ /* 0x000fe20007f7e0ff */
[----:B------:R-:W-:Y:S01]  /*23f0*/  IMAD.IADD R111, R11, 0x1, R111 ;  /* 0x000000010b6f7824 */ /* 0x000fe200078e026f */
[----:B------:R-:W-:Y:S01]  /*2400*/  SEL R11, R127, RZ, P1 ;  /* 0x000000ff7f0b7207 */ /* 0x000fe20000800000 */
[----:B------:R-:W-:Y:S01]  /*2410*/  IMAD.IADD R20, R3, 0x1, R10 ;  /* 0x0000000103147824 */ /* 0x000fe200078e020a */
[----:B------:R-:W-:Y:S01]  /*2420*/  SHF.R.S32.HI R10, RZ, 0x1f, R9 ;  /* 0x0000001fff0a7819 */ /* 0x000fe20000011409 */
[----:B------:R-:W-:-:S02]  /*2430*/  IMAD.IADD R107, R107, 0x1, R13 ;  /* 0x000000016b6b7824 */ /* 0x000fc400078e020d */
[----:B------:R-:W-:Y:S01]  /*2440*/  IMAD.IADD R11, R0, 0x1, R11 ;  /* 0x00000001000b7824 */ /* 0x000fe200078e020b */
[CC--:B------:R-:W-:Y:S01]  /*2450*/  LEA.HI R26, R10.reuse, R9.reuse, RZ, 0x3 ;  /* 0x000000090a1a7211 */ /* 0x0c0fe200078f18ff */
[----:B------:R-:W-:Y:S01]  /*2460*/  IMAD.IADD R105, R13, 0x1, R105 ;  /* 0x000000010d697824 */ /* 0x000fe200078e0269 */
[----:B------:R-:W-:Y:S01]  /*2470*/  LEA.HI R9, R10, R9, RZ, 0x6 ;  /* 0x000000090a097211 */ /* 0x000fe200078f30ff */
[CC--:B-----5:R-:W-:Y:S01]  /*2480*/  IMAD.WIDE.U32 R112, R149.reuse, R108.reuse, R112 ;  /* 0x0000006c95707225 */ /* 0x0e0fe200078e0070 */
[----:B------:R-:W-:Y:S02]  /*2490*/  SHF.R.S32.HI R12, RZ, 0x1f, R11 ;  /* 0x0000001fff0c7819 */ /* 0x000fe4000001140b */
[----:B------:R-:W-:Y:S01]  /*24a0*/  SHF.R.S32.HI R10, RZ, 0x6, R9 ;  /* 0x00000006ff0a7819 */ /* 0x000fe20000011409 */
[----:B------:R-:W-:Y:S01]  /*24b0*/  IMAD.WIDE.U32 R110, R149, R108, R110 ;  /* 0x0000006c956e7225 */ /* 0x000fe200078e006e */
[----:B------:R-:W-:Y:S02]  /*24c0*/  LOP3.LUT R9, R211, 0x38, R26, 0xf8, !PT ;  /* 0x00000038d3097812 */ /* 0x000fe400078ef81a */
[-C--:B------:R-:W-:Y:S01]  /*24d0*/  LEA.HI R13, R12, R11.reuse, RZ, 0x6 ;  /* 0x0000000b0c0d7211 */ /* 0x080fe200078f30ff */
[----:B------:R-:W-:Y:S01]  /*24e0*/  IMAD R147, R10, 0x1c00, R213 ;  /* 0x00001c000a937824 */ /* 0x000fe200078e02d5 */
[----:B------:R-:W-:Y:S01]  /*24f0*/  LEA.HI R28, R12, R11, RZ, 0x3 ;  /* 0x0000000b0c1c7211 */ /* 0x000fe200078f18ff */
[----:B------:R-:W-:Y:S01]  /*2500*/  IMAD R145, R10, 0x1c00, R215 ;  /* 0x00001c000a917824 */ /* 0x000fe200078e02d7 */
[----:B------:R-:W-:Y:S01]  /*2510*/  LOP3.LUT R10, R9, R212, RZ, 0x3c, !PT ;  /* 0x000000d4090a7212 */ /* 0x000fe200078e3cff */
[----:B------:R-:W-:Y:S01]  /*2520*/  IMAD.WIDE.U32 R106, R149, R102, R106 ;  /* 0x00000066956a7225 */ /* 0x000fe200078e006a */
[----:B------:R-:W-:-:S02]  /*2530*/  SHF.R.S32.HI R21, RZ, 0x1f, R20 ;  /* 0x0000001fff157819 */ /* 0x000fc40000011414 */
[----:B------:R-:W-:Y:S01]  /*2540*/  SHF.R.S32.HI R12, RZ, 0x6, R13 ;  /* 0x00000006ff0c7819 */ /* 0x000fe2000001140d */
[----:B------:R-:W-:Y:S01]  /*2550*/  IMAD.IADD R147, R147, 0x1, R10 ;  /* 0x0000000193937824 */ /* 0x000fe200078e020a */
[----:B------:R-:W-:Y:S01]  /*2560*/  LOP3.LUT R11, R211, 0x38, R28, 0xf8, !PT ;  /* 0x00000038d30b7812 */ /* 0x000fe200078ef81c */
[----:B------:R-:W-:Y:S01]  /*2570*/  IMAD.WIDE.U32 R104, R149, R102, R104 ;  /* 0x0000006695687225 */ /* 0x000fe200078e0068 */
[C---:B------:R-:W-:Y:S02]  /*2580*/  LOP3.LUT R13, R205.reuse, 0x38, R26, 0xf8, !PT ;  /* 0x00000038cd0d7812 */ /* 0x040fe400078ef81a */
[----:B------:R-:W-:Y:S01]  /*2590*/  LOP3.LUT R10, R205, 0x38, R28, 0xf8, !PT ;  /* 0x00000038cd0a7812 */ /* 0x000fe200078ef81c */
[C---:B------:R-:W-:Y:S01]  /*25a0*/  IMAD R146, R12.reuse, 0x1c00, R213 ;  /* 0x00001c000c927824 */ /* 0x040fe200078e02d5 */
[----:B------:R-:W-:Y:S01]  /*25b0*/  LEA.HI R30, R21, R20, RZ, 0x3 ;  /* 0x00000014151e7211 */ /* 0x000fe200078f18ff */
[----:B------:R-:W-:Y:S01]  /*25c0*/  IMAD R143, R12, 0x1c00, R215 ;  /* 0x00001c000c8f7824 */ /* 0x000fe200078e02d7 */
[----:B------:R-:W-:Y:S01]  /*25d0*/  LOP3.LUT R11, R11, R212, RZ, 0x3c, !PT ;  /* 0x000000d40b0b7212 */ /* 0x000fe200078e3cff */
[----:B------:R-:W-:Y:S01]  /*25e0*/  IMAD.WIDE.U32 R114, R114, 0x70, RZ ;  /* 0x0000007072727825 */ /* 0x000fe200078e00ff */
[----:B------:R-:W-:-:S02]  /*25f0*/  LEA.HI R20, R21, R20, RZ, 0x6 ;  /* 0x0000001415147211 */ /* 0x000fc400078f30ff */
[-C--:B------:R-:W-:Y:S01]  /*2600*/  LOP3.LUT R14, R13, R33.reuse, RZ, 0x3c, !PT ;  /* 0x000000210d0e7212 */ /* 0x080fe200078e3cff */
[----:B------:R-:W-:Y:S01]  /*2610*/  IMAD.IADD R146, R146, 0x1, R11 ;  /* 0x0000000192927824 */ /* 0x000fe200078e020b */
[-C--:B------:R-:W-:Y:S01]  /*2620*/  LOP3.LUT R10, R10, R33.reuse, RZ, 0x3c, !PT ;  /* 0x000000210a0a7212 */ /* 0x080fe200078e3cff */
[----:B------:R-:W-:Y:S01]  /*2630*/  IMAD.X R123, R15, 0x1, R150, P3 ;  /* 0x000000010f7b7824 */ /* 0x000fe200018e0696 */
[----:B------:R-:W-:Y:S01]  /*2640*/  SHF.R.S32.HI R13, RZ, 0x1f, R149 ;  /* 0x0000001fff0d7819 */ /* 0x000fe20000011495 */
[----:B------:R-:W-:Y:S01]  /*2650*/  IMAD.IADD R145, R145, 0x1, R14 ;  /* 0x0000000191917824 */ /* 0x000fe200078e020e */
[----:B------:R-:W-:Y:S01]  /*2660*/  SHF.R.S32.HI R20, RZ, 0x6, R20 ;  /* 0x00000006ff147819 */ /* 0x000fe20000011414 */
[----:B------:R-:W-:Y:S01]  /*2670*/  IMAD.IADD R143, R143, 0x1, R10 ;  /* 0x000000018f8f7824 */ /* 0x000fe200078e020a */
[--C-:B------:R-:W-:Y:S01]  /*2680*/  LOP3.LUT R9, R211, 0x38, R30.reuse, 0xf8, !PT ;  /* 0x00000038d3097812 */ /* 0x100fe200078ef81e */
[----:B------:R-:W-:Y:S01]  /*2690*/  IMAD R10, R13, R108, RZ ;  /* 0x0000006c0d0a7224 */ /* 0x000fe200078e02ff */
[----:B------:R-:W-:Y:S01]  /*26a0*/  LOP3.LUT R11, R205, 0x38, R30, 0xf8, !PT ;  /* 0x00000038cd0b7812 */ /* 0x000fe200078ef81e */
[----:B------:R-:W-:Y:S01]  /*26b0*/  IMAD R12, R13, R102, RZ ;  /* 0x000000660d0c7224 */ /* 0x000fe200078e02ff */
[-C--:B------:R-:W-:Y:S01]  /*26c0*/  LOP3.LUT R9, R9, R212.reuse, RZ, 0x3c, !PT ;  /* 0x000000d409097212 */ /* 0x080fe200078e3cff */
[----:B------:R-:W-:Y:S01]  /*26d0*/  VIADD R13, R18, 0xa0 ;  /* 0x000000a0120d7836 */ /* 0x000fe20000000000 */
[----:B------:R-:W-:Y:S01]  /*26e0*/  LOP3.LUT R11, R11, R33, RZ, 0x3c, !PT ;  /* 0x000000210b0b7212 */ /* 0x000fe200078e3cff */
[C---:B------:R-:W-:Y:S01]  /*26f0*/  IMAD R142, R20.reuse, 0x1c00, R215 ;  /* 0x00001c00148e7824 */ /* 0x040fe200078e02d7 */
[----:B------:R-:W-:Y:S01]  /*2700*/  LOP3.LUT R21, R211, 0x18, R18, 0xf8, !PT ;  /* 0x00000018d3157812 */ /* 0x000fe200078ef812 */
[----:B------:R-:W-:Y:S01]  /*2710*/  IMAD R144, R20, 0x1c00, R213 ;  /* 0x00001c0014907824 */ /* 0x000fe200078e02d5 */
[----:B------:R-:W-:Y:S01]  /*2720*/  ISETP.GE.AND P2, PT, R13, UR6, PT ;  /* 0x000000060d007c0c */ /* 0x000fe2000bf46270 */
[C---:B------:R-:W-:Y:S01]  /*2730*/  IMAD R35, R149.reuse, R109, R10 ;  /* 0x0000006d95237224 */ /* 0x040fe200078e020a */
[----:B------:R-:W-:Y:S01]  /*2740*/  IADD3 R142, R142, R11, RZ ;  /* 0x0000000b8e8e7210 */ /* 0x000fe20007ffe0ff */
[----:B------:R-:W-:Y:S01]  /*2750*/  IMAD.IADD R144, R144, 0x1, R9 ;  /* 0x0000000190907824 */ /* 0x000fe200078e0209 */
[----:B------:R-:W-:Y:S01]  /*2760*/  SHF.L.U64.HI R9, R108, 0x6, R109 ;  /* 0x000000066c097819 */ /* 0x000fe2000001026d */
[----:B------:R-:W-:Y:S01]  /*2770*/  IMAD R33, R149, R103, R12 ;  /* 0x0000006795217224 */ /* 0x000fe200078e020c */
[----:B------:R-:W-:Y:S01]  /*2780*/  SHF.L.U64.HI R11, R102, 0x6, R103 ;  /* 0x00000006660b7819 */ /* 0x000fe20000010267 */
[----:B------:R-:W-:Y:S01]  /*2790*/  IMAD.SHL.U32 R10, R108, 0x40, RZ ;  /* 0x000000406c0a7824 */ /* 0x000fe200078e00ff */
[----:B0-----:R-:W-:Y:S01]  /*27a0*/  SEL R32, RZ, 0x20, P2 ;  /* 0x00000020ff207807 */ /* 0x001fe20001000000 */
[----:B------:R-:W-:Y:S01]  /*27b0*/  IMAD.SHL.U32 R12, R102, 0x40, RZ ;  /* 0x00000040660c7824 */ /* 0x000fe200078e00ff */
[----:B------:R-:W-:Y:S01]  /*27c0*/  LOP3.LUT R14, R21, R212, RZ, 0x3c, !PT ;  /* 0x000000d4150e7212 */ /* 0x000fe200078e3cff */
[----:B------:R-:W-:Y:S01]  /*27d0*/  IMAD.WIDE.U32 R108, R108, 0x70, RZ ;  /* 0x000000706c6c7825 */ /* 0x000fe200078e00ff */
[----:B------:R-:W-:-:S02]  /*27e0*/  SHF.R.S32.HI R120, RZ, 0x3, R26 ;  /* 0x00000003ff787819 */ /* 0x000fc4000001141a */
[----:B------:R-:W-:Y:S01]  /*27f0*/  LOP3.LUT R39, R31, R32, RZ, 0xfc, !PT ;  /* 0x000000201f277212 */ /* 0x000fe200078efcff */
[----:B------:R-:W-:Y:S01]  /*2800*/  IMAD.WIDE.U32 R102, R102, 0x70, RZ ;  /* 0x0000007066667825 */ /* 0x000fe200078e00ff */
[----:B------:R-:W-:Y:S02]  /*2810*/  LOP3.LUT R26, R26, 0xfffffff8, RZ, 0xc0, !PT ;  /* 0xfffffff81a1a7812 */ /* 0x000fe400078ec0ff */
[----:B------:R-:W-:Y:S01]  /*2820*/  LOP3.LUT R36, R39, 0x4, RZ, 0xc0, !PT ;  /* 0x0000000427247812 */ /* 0x000fe200078ec0ff */
[----:B------:R-:W-:Y:S01]  /*2830*/  IMAD.IADD R138, R109, 0x1, R29 ;  /* 0x000000016d8a7824 */ /* 0x000fe200078e021d */
[----:B------:R-:W-:Y:S01]  /*2840*/  SHF.R.S32.HI R29, RZ, 0x3, R30 ;  /* 0x00000003ff1d7819 */ /* 0x000fe2000001141e */
[----:B------:R-:W-:Y:S01]  /*2850*/  IMAD.IADD R136, R103, 0x1, R27 ;  /* 0x0000000167887824 */ /* 0x000fe200078e021b */
[----:B------:R-:W-:Y:S01]  /*2860*/  SHF.R.S32.HI R27, RZ, 0x3, R28 ;  /* 0x00000003ff1b7819 */ /* 0x000fe2000001141c */
[----:B------:R-:W-:Y:S01]  /*2870*/  IMAD.IADD R141, R213, 0x1, R14 ;  /* 0x00000001d58d7824 */ /* 0x000fe200078e020e */
[----:B------:R-:W-:Y:S01]  /*2880*/  LOP3.LUT R28, R28, 0xfffffff8, RZ, 0xc0, !PT ;  /* 0xfffffff81c1c7812 */ /* 0x000fe200078ec0ff */
        /* <DEDUP_REMOVED lines=8> */
[----:B------:R-:W-:Y:S01]  /*2910*/  IMAD.SHL.U32 R127, R127, 0x2, RZ ;  /* 0x000000027f7f7824 */ /* 0x000fe200078e00ff */
[----:B------:R-:W-:Y:S01]  /*2920*/  LOP3.LUT R31, R31, 0x1, RZ, 0xc0, !PT ;  /* 0x000000011f1f7812 */ /* 0x000fe200078ec0ff */
[----:B------:R-:W-:Y:S01]  /*2930*/  IMAD.IADD R135, R115, 0x1, R135 ;  /* 0x0000000173877824 */ /* 0x000fe200078e0287 */
[----:B------:R-:W-:Y:S01]  /*2940*/  SHF.R.S32.HI R32, RZ, 0x1f, R26 ;  /* 0x0000001fff207819 */ /* 0x000fe2000001141a */
[----:B------:R-:W-:Y:S01]  /*2950*/  IMAD.IADD R40, R117, 0x1, R41 ;  /* 0x0000000175287824 */ /* 0x000fe200078e0229 */
[----:B------:R-:W-:-:S02]  /*2960*/  SHF.R.S32.HI R33, RZ, 0x1f, R28 ;  /* 0x0000001fff217819 */ /* 0x000fc4000001141c */
[----:B------:R-:W-:Y:S02]  /*2970*/  SHF.R.S32.HI R34, RZ, 0x1f, R30 ;  /* 0x0000001fff227819 */ /* 0x000fe4000001141e */
[----:B------:R-:W-:-:S07]  /*2980*/  LOP3.LUT R39, R39, 0x20, RZ, 0xc0, !PT ;  /* 0x0000002027277812 */ /* 0x000fce00078ec0ff */
.L_x_732:
[----:B--2---:R-:W2:Y:S01]  /*2990*/  LDL.LU R43, [R1+0x10] ;  /* 0x00001000012b7983 */ /* 0x004ea20000300800 */
[----:B-----5:R-:W-:Y:S01]  /*29a0*/  VIADD R53, R25, 0xffffffff ;  /* 0xffffffff19357836 */ /* 0x020fe20000000000 */
[----:B------:R-:W0:Y:S01]  /*29b0*/  LDC.64 R124, c[0x0][0x2e8] ;  /* 0x0000ba00ff7c7b82 */ /* 0x000e220000000a00 */
[----:B------:R-:W-:Y:S01]  /*29c0*/  LOP3.LUT P5, RZ, R218, 0x4, RZ, 0xc0, !PT ;  /* 0x00000004daff7812 */ /* 0x000fe200078ac0ff */
[----:B------:R-:W-:Y:S01]  /*29d0*/  IMAD R42, R16, 0x5400, R141 ;  /* 0x00005400102a7824 */ /* 0x000fe200078e028d */
[----:B------:R-:W-:Y:S05]  /*29e0*/  YIELD ;  /* 0x0000000000007946 */ /* 0x000fea0003800000 */
[----:B------:R-:W-:Y:S01]  /*29f0*/  SHF.R.S32.HI R52, RZ, 0x1f, R53 ;  /* 0x0000001fff347819 */ /* 0x000fe20000011435 */
[-C--:B------:R-:W-:Y:S01]  /*2a00*/  IMAD R25, R135, R53.reuse, RZ ;  /* 0x0000003587197224 */ /* 0x080fe200078e02ff */
[----:B-1----:R-:W1:Y:S01]  /*2a10*/  LDC R126, c[0x0][0x3f4] ;  /* 0x0000fd00ff7e7b82 */ /* 0x002e620000000800 */
[----:B------:R-:W-:Y:S01]  /*2a20*/  IMAD.WIDE.U32 R128, R114, R53, RZ ;  /* 0x0000003572807225 */ /* 0x000fe200078e00ff */
[----:B------:R-:W-:Y:S03]  /*2a30*/  BSSY B0, `(.L_x_633) ;  /* 0x00007a8000007945 */ /* 0x000fe60003800000 */
[----:B------:R-:W-:Y:S01]  /*2a40*/  IMAD R25, R52, R114, R25 ;  /* 0x0000007234197224 */ /* 0x000fe200078e0219 */
[----:B------:R-:W-:-:S03]  /*2a50*/  IADD3 R41, P4, R6, R128, RZ ;  /* 0x0000008006297210 */ /* 0x000fc60007f9e0ff */
[----:B------:R-:W-:Y:S01]  /*2a60*/  IMAD.IADD R96, R129, 0x1, R25 ;  /* 0x0000000181607824 */ /* 0x000fe200078e0219 */
[----:B------:R-:W-:-:S03]  /*2a70*/  IADD3 R25, P2, P3, R6, R128, R140 ;  /* 0x0000008006197210 */ /* 0x000fc60007b5e08c */
[----:B------:R-:W-:Y:S01]  /*2a80*/  IMAD.X R44, R96, 0x1, R8, P4 ;  /* 0x00000001602c7824 */ /* 0x000fe200020e0608 */
[----:B------:R-:W-:Y:S02]  /*2a90*/  IADD3.X R46, R8, R96, R139, P2, P3 ;  /* 0x00000060082e7210 */ /* 0x000fe400017e648b */
[----:B------:R-:W-:Y:S02]  /*2aa0*/  ISETP.GT.AND P3, PT, R53, R134, PT ;  /* 0x000000863500720c */ /* 0x000fe40003f64270 */
[-C--:B0-----:R-:W-:Y:S02]  /*2ab0*/  LEA R48, P2, R25, R124.reuse, 0x1 ;  /* 0x0000007c19307211 */ /* 0x081fe400078408ff */
[----:B------:R-:W-:Y:S02]  /*2ac0*/  LEA R50, P4, R41, R124, 0x1 ;  /* 0x0000007c29327211 */ /* 0x000fe400078808ff */
[----:B------:R-:W-:Y:S01]  /*2ad0*/  LEA.HI.X R49, R25, R125, R46, 0x1, P2 ;  /* 0x0000007d19317211 */ /* 0x000fe200010f0c2e */
[----:B------:R-:W-:Y:S01]  /*2ae0*/  IMAD.MOV.U32 R25, RZ, RZ, R53 ;  /* 0x000000ffff197224 */ /* 0x000fe200078e0035 */
[----:B-1----:R-:W-:-:S02]  /*2af0*/  ISETP.GE.AND P2, PT, R126, 0x1, PT ;  /* 0x000000017e00780c */ /* 0x002fc40003f46270 */
[----:B------:R-:W-:Y:S01]  /*2b00*/  LEA.HI.X R51, R41, R125, R44, 0x1, P4 ;  /* 0x0000007d29337211 */ /* 0x000fe200020f0c2c */
[C---:B------:R-:W-:Y:S02]  /*2b10*/  VIADD R44, R42.reuse, 0x20 ;  /* 0x000000202a2c7836 */ /* 0x040fe40000000000 */
[C---:B------:R-:W-:Y:S02]  /*2b20*/  @P5 VIADD R44, R42.reuse, 0xffffffe0 ;  /* 0xffffffe02a2c5836 */ /* 0x040fe40000000000 */
[--C-:B------:R-:W-:Y:S02]  /*2b30*/  IMAD R41, R42, 0x2, R121.reuse ;  /* 0x000000022a297824 */ /* 0x100fe400078e0279 */
[----:B------:R-:W-:Y:S01]  /*2b40*/  IMAD R42, R44, 0x2, R121 ;  /* 0x000000022c2a7824 */ /* 0x000fe200078e0279 */
[----:B--2---:R-:W-:-:S04]  /*2b50*/  LOP3.LUT R43, R43, 0xfffffffd, RZ, 0xc0, !PT ;  /* 0xfffffffd2b2b7812 */ /* 0x004fc800078ec0ff */
[----:B------:R-:W-:-:S05]  /*2b60*/  @P3 LOP3.LUT R43, R43, 0x2, RZ, 0xfc, !PT ;  /* 0x000000022b2b3812 */ /* 0x000fca00078efcff */
[----:B------:R0:W-:Y:S01]  /*2b70*/  STL [R1+0x10], R43 ;  /* 0x0000102b01007387 */ /* 0x0001e20000100800 */
[----:B------:R-:W-:Y:S05]  /*2b80*/  @!P2 BRA `(.L_x_634) ;  /* 0x000000740068a947 */ /* 0x000fea0003800000 */
[----:B------:R-:W-:Y:S01]  /*2b90*/  ULDC.U8 UR4, c[0x0][0x410] ;  /* 0x0001040000047ab9 */ /* 0x000fe20000000000 */
[-C--:B0-----:R-:W-:Y:S01]  /*2ba0*/  IMAD R43, R136, R53.reuse, RZ ;  /* 0x00000035882b7224 */ /* 0x081fe200078e02ff */
[----:B------:R-:W-:Y:S01]  /*2bb0*/  ISETP.NE.AND P2, PT, RZ, UR4, PT ;  /* 0x00000004ff007c0c */ /* 0x000fe2000bf45270 */
[-C--:B------:R-:W-:Y:S02]  /*2bc0*/  IMAD R47, R138, R53.reuse, RZ ;  /* 0x000000358a2f7224 */ /* 0x080fe400078e02ff */
[C---:B------:R-:W-:Y:S02]  /*2bd0*/  IMAD R45, R52.reuse, R102, R43 ;  /* 0x00000066342d7224 */ /* 0x040fe400078e022b */
[----:B------:R-:W-:Y:S02]  /*2be0*/  IMAD R43, R25, -0x70, R24 ;  /* 0xffffff90192b7824 */ /* 0x000fe400078e0218 */
[----:B------:R-:W-:Y:S02]  /*2bf0*/  IMAD R47, R52, R108, R47 ;  /* 0x0000006c342f7224 */ /* 0x000fe400078e022f */
[----:B------:R-:W-:Y:S01]  /*2c00*/  IMAD.WIDE.U32 R94, R102, R53, RZ ;  /* 0x00000035665e7225 */ /* 0x000fe200078e00ff */
[----:B------:R-:W-:-:S03]  /*2c10*/  VIMNMX R43, R43, 0x70, PT ;  /* 0x000000702b2b7848 */ /* 0x000fc60003fe0100 */
[----:B------:R-:W-:-:S04]  /*2c20*/  IMAD.WIDE.U32 R92, R108, R53, RZ ;  /* 0x000000356c5c7225 */ /* 0x000fc800078e00ff */
[----:B------:R-:W-:Y:S02]  /*2c30*/  IMAD.IADD R100, R95, 0x1, R45 ;  /* 0x000000015f647824 */ /* 0x000fe400078e022d */
[----:B------:R-:W-:Y:S01]  /*2c40*/  IMAD.IADD R101, R93, 0x1, R47 ;  /* 0x000000015d657824 */ /* 0x000fe200078e022f */
[----:B------:R-:W-:Y:S06]  /*2c50*/  @!P2 BRA `(.L_x_635) ;  /* 0x0000003400c4a947 */ /* 0x000fec0003800000 */
[----:B------:R-:W-:Y:S01]  /*2c60*/  ISETP.GE.AND P3, PT, R17, R43, PT ;  /* 0x0000002b1100720c */ /* 0x000fe20003f66270 */
[----:B------:R-:W-:Y:S01]  /*2c70*/  BSSY B1, `(.L_x_636) ;  /* 0x0000037000017945 */ /* 0x000fe20003800000 */
        /* <DEDUP_REMOVED lines=13> */
[----:B------:R-:W-:Y:S06]  /*2d50*/  @P3 BRA `(.L_x_637) ;  /* 0x0000000000a03947 */ /* 0x000fec0003800000 */
[----:B------:R-:W-:Y:S01]  /*2d60*/  IADD3 R45, P2, R106, R94, RZ ;  /* 0x0000005e6a2d7210 */ /* 0x000fe20007f5e0ff */
[----:B------:R-:W-:Y:S01]  /*2d70*/  ULDC.64 UR4, c[0x0][0x3e8] ;  /* 0x0000fa0000047ab9 */ /* 0x000fe20000000a00 */
[----:B------:R-:W-:Y:S02]  /*2d80*/  CS2R R124, SRZ ;  /* 0x00000000007c7805 */ /* 0x000fe4000001ff00 */
[----:B------:R-:W-:Y:S01]  /*2d90*/  CS2R R128, SRZ ;  /* 0x0000000000807805 */ /* 0x000fe2000001ff00 */
[----:B------:R-:W-:Y:S01]  /*2da0*/  IMAD.X R46, R100, 0x1, R20, P2 ;  /* 0x00000001642e7824 */ /* 0x000fe200010e0614 */
[----:B------:R-:W-:-:S04]  /*2db0*/  LEA R44, P2, R45, UR4, 0x1 ;  /* 0x000000042d2c7c11 */ /* 0x000fc8000f8408ff */
[----:B------:R-:W-:Y:S01]  /*2dc0*/  LEA.HI.X R45, R45, UR5, R46, 0x1, P2 ;  /* 0x000000052d2d7c11 */ /* 0x000fe200090f0c2e */
[----:B------:R-:W-:Y:S01]  /*2dd0*/  ULDC.64 UR4, c[0x0][0x400] ;  /* 0x0001000000047ab9 */ /* 0x000fe20000000a00 */
[----:B------:R-:W-:-:S05]  /*2de0*/  IADD3 R47, P2, R112, R92, RZ ;  /* 0x0000005c702f7210 */ /* 0x000fca0007f5e0ff */
[----:B------:R-:W-:Y:S01]  /*2df0*/  IMAD.X R54, R101, 0x1, R14, P2 ;  /* 0x0000000165367824 */ /* 0x000fe200010e060e */
[----:B------:R-:W-:-:S04]  /*2e00*/  LEA R46, P2, R47, UR4, 0x1 ;  /* 0x000000042f2e7c11 */ /* 0x000fc8000f8408ff */
[----:B------:R-:W-:Y:S02]  /*2e10*/  LEA.HI.X R47, R47, UR5, R54, 0x1, P2 ;  /* 0x000000052f2f7c11 */ /* 0x000fe400090f0c36 */
[----:B------:R-:W-:Y:S02]  /*2e20*/  ISETP.GE.AND P2, PT, R22, R126, PT ;  /* 0x0000007e1600720c */ /* 0x000fe40003f46270 */
[----:B------:R-:W-:Y:S02]  /*2e30*/  CS2R R96, SRZ ;  /* 0x0000000000607805 */ /* 0x000fe4000001ff00 */
[----:B------:R-:W-:-:S09]  /*2e40*/  CS2R R98, SRZ ;  /* 0x0000000000627805 */ /* 0x000fd2000001ff00 */
[----:B------:R0:W5:Y:S04]  /*2e50*/  @!P2 LDG.E.64 R124, desc[UR60][R44.64] ;  /* 0x0000003c2c7ca981 */ /* 0x000168000c1e1b00 */
[----:B------:R0:W5:Y:S01]  /*2e60*/  @!P2 LDG.E.64 R128, desc[UR60][R46.64] ;  /* 0x0000003c2e80a981 */ /* 0x000162000c1e1b00 */
        /* <DEDUP_REMOVED lines=20> */
[----:B------:R-:W-:-:S13]  /*2fb0*/  ISETP.GE.AND P2, PT, R210, R126, PT ;  /* 0x0000007ed200720c */ /* 0x000fda0003f46270 */
[----:B------:R0:W5:Y:S04]  /*2fc0*/  @!P2 LDG.E.64 R76, desc[UR60][R44.64+0xa0] ;  /* 0x0000a03c2c4ca981 */ /* 0x000168000c1e1b00 */
[----:B------:R0:W5:Y:S02]  /*2fd0*/  @!P2 LDG.E.64 R78, desc[UR60][R46.64+0xa0] ;  /* 0x0000a03c2e4ea981 */ /* 0x000164000c1e1b00 */
.L_x_637:
[----:B------:R-:W-:Y:S05]  /*2fe0*/  BSYNC B1 ;  /* 0x0000000000017941 */ /* 0x000fea0003800000 */
.L_x_636:
        /* <DEDUP_REMOVED lines=12> */
[----:B-----5:R-:W-:Y:S01]  /*30b0*/  IMAD.MOV.U32 R130, RZ, RZ, R76 ;  /* 0x000000ffff827224 */ /* 0x020fe200078e004c */
[----:B------:R-:W-:Y:S01]  /*30c0*/  CS2R R74, SRZ ;  /* 0x00000000004a7805 */ /* 0x000fe2000001ff00 */
[----:B------:R-:W-:Y:S01]  /*30d0*/  IMAD.MOV.U32 R131, RZ, RZ, R77 ;  /* 0x000000ffff837224 */ /* 0x000fe200078e004d */
[----:B------:R-:W-:Y:S06]  /*30e0*/  @P4 BRA `(.L_x_639) ;  /* 0x0000000000a04947 */ /* 0x000fec0003800000 */
[----:B------:R-:W-:Y:S01]  /*30f0*/  IADD3 R94, P2, P5, R106, R94, R12 ;  /* 0x0000005e6a5e7210 */ /* 0x000fe20007d5e00c */
[----:B------:R-:W-:Y:S01]  /*3100*/  ULDC.64 UR4, c[0x0][0x3e8] ;  /* 0x0000fa0000047ab9 */ /* 0x000fe20000000a00 */
[----:B------:R-:W-:Y:S02]  /*3110*/  CS2R R72, SRZ ;  /* 0x0000000000487805 */ /* 0x000fe4000001ff00 */
[----:B------:R-:W-:Y:S02]  /*3120*/  CS2R R74, SRZ ;  /* 0x00000000004a7805 */ /* 0x000fe4000001ff00 */
[----:B0-----:R-:W-:Y:S02]  /*3130*/  IADD3.X R45, R20, R100, R11, P2, P5 ;  /* 0x00000064142d7210 */ /* 0x001fe400017ea40b */
[----:B------:R-:W-:-:S04]  /*3140*/  IADD3 R92, P2, P5, R112, R92, R10 ;  /* 0x0000005c705c7210 */ /* 0x000fc80007d5e00a */
[----:B------:R-:W-:Y:S02]  /*3150*/  IADD3.X R101, R14, R101, R9, P2, P5 ;  /* 0x000000650e657210 */ /* 0x000fe400017ea409 */
[----:B------:R-:W-:-:S04]  /*3160*/  LEA R44, P2, R94, UR4, 0x1 ;  /* 0x000000045e2c7c11 */ /* 0x000fc8000f8408ff */
[----:B------:R-:W-:Y:S01]  /*3170*/  LEA.HI.X R45, R94, UR5, R45, 0x1, P2 ;  /* 0x000000055e2d7c11 */ /* 0x000fe200090f0c2d */
[----:B------:R-:W-:Y:S02]  /*3180*/  ULDC.64 UR4, c[0x0][0x400] ;  /* 0x0001000000047ab9 */ /* 0x000fe40000000a00 */
        /* <DEDUP_REMOVED lines=30> */
.L_x_639:
[----:B------:R-:W-:Y:S05]  /*3370*/  BSYNC B1 ;  /* 0x0000000000017941 */ /* 0x000fea0003800000 */
.L_x_638:
[----:B01----:R-:W2:Y:S01]  /*3380*/  LDL R44, [R1+0x14] ;  /* 0x00001400012c7983 */ /* 0x003ea20000100800 */
[----:B------:R-:W-:Y:S01]  /*3390*/  IMAD.MOV.U32 R45, RZ, RZ, R81 ;  /* 0x000000ffff2d7224 */ /* 0x000fe200078e0051 */
[----:B------:R-:W-:Y:S01]  /*33a0*/  PRMT R163, R130, 0x5410, R131 ;  /* 0x0000541082a37816 */ /* 0x000fe20000000083 */
[----:B------:R-:W-:Y:S02]  /*33b0*/  IMAD.MOV.U32 R46, RZ, RZ, R84 ;  /* 0x000000ffff2e7224 */ /* 0x000fe400078e0054 */
[----:B------:R-:W-:Y:S01]  /*33c0*/  IMAD.MOV.U32 R47, RZ, RZ, R85 ;  /* 0x000000ffff2f7224 */ /* 0x000fe200078e0055 */
[----:B------:R-:W-:Y:S01]  /*33d0*/  PRMT R167, R45, 0x7610, R167 ;  /* 0x000076102da77816 */ /* 0x000fe200000000a7 */
[----:B------:R-:W-:Y:S01]  /*33e0*/  IMAD.MOV.U32 R45, RZ, RZ, R89 ;  /* 0x000000ffff2d7224 */ /* 0x000fe200078e0059 */
[----:B------:R-:W-:Y:S01]  /*33f0*/  PRMT R169, R46, 0x7610, R169 ;  /* 0x000076102ea97816 */ /* 0x000fe200000000a9 */
[----:B------:R-:W-:Y:S01]  /*3400*/  IMAD.MOV.U32 R46, RZ, RZ, R96 ;  /* 0x000000ffff2e7224 */ /* 0x000fe200078e0060 */
[----:B------:R-:W-:Y:S01]  /*3410*/  PRMT R170, R47, 0x7610, R170 ;  /* 0x000076102faa7816 */ /* 0x000fe200000000aa */
[----:B------:R-:W-:Y:S01]  /*3420*/  IMAD.MOV.U32 R47, RZ, RZ, R97 ;  /* 0x000000ffff2f7224 */ /* 0x000fe200078e0061 */
[----:B------:R-:W-:Y:S01]  /*3430*/  PRMT R171, R45, 0x7610, R171 ;  /* 0x000076102dab7816 */ /* 0x000fe200000000ab */
[----:B------:R-:W-:-:S03]  /*3440*/  IMAD.MOV.U32 R45, RZ, RZ, R125 ;  /* 0x000000ffff2d7224 */ /* 0x000fc600078e007d */
[----:B------:R-:W-:Y:S01]  /*3450*/  PRMT R169, R169, 0x5410, R47 ;  /* 0x00005410a9a97816 */ /* 0x000fe2000000002f */
[----:B------:R-:W-:Y:S01]  /*3460*/  IMAD.MOV.U32 R47, RZ, RZ, R79 ;  /* 0x000000ffff2f7224 */ /* 0x000fe200078e004f */
[----:B------:R-:W-:Y:S01]  /*3470*/  PRMT R132, R45, 0x7610, R132 ;  /* 0x000076102d847816 */ /* 0x000fe20000000084 */
[----:B------:R-:W-:-:S05]  /*3480*/  IMAD.MOV.U32 R45, RZ, RZ, R86 ;  /* 0x000000ffff2d7224 */ /* 0x000fca00078e0056 */
[----:B------:R-:W-:Y:S01]  /*3490*/  PRMT R170, R170, 0x5410, R45 ;  /* 0x00005410aaaa7816 */ /* 0x000fe2000000002d */
[----:B------:R-:W-:Y:S01]  /*34a0*/  IMAD.MOV.U32 R45, RZ, RZ, R91 ;  /* 0x000000ffff2d7224 */ /* 0x000fe200078e005b */
[----:B--2---:R-:W-:Y:S01]  /*34b0*/  R2UR UR4, R44 ;  /* 0x000000002c0472ca */ /* 0x004fe200000e0000 */
[----:B------:R-:W-:-:S05]  /*34c0*/  IMAD.MOV.U32 R44, RZ, RZ, R80 ;  /* 0x000000ffff2c7224 */ /* 0x000fca00078e0050 */
[----:B------:R-:W-:Y:S01]  /*34d0*/  PRMT R168, R44, 0x7610, R168 ;  /* 0x000076102ca87816 */ /* 0x000fe200000000a8 */
[----:B------:R-:W-:-:S03]  /*34e0*/  IMAD.MOV.U32 R44, RZ, RZ, R88 ;  /* 0x000000ffff2c7224 */ /* 0x000fc600078e0058 */
[----:B------:R-:W-:Y:S01]  /*34f0*/  PRMT R168, R168, 0x5410, R46 ;  /* 0x00005410a8a87816 */ /* 0x000fe2000000002e */
[----:B------:R-:W-:Y:S01]  /*3500*/  IMAD.MOV.U32 R46, RZ, RZ, R78 ;  /* 0x000000ffff2e7224 */ /* 0x000fe200078e004e */
[----:B------:R-:W-:Y:S01]  /*3510*/  PRMT R167, R167, 0x5410, R44 ;  /* 0x00005410a7a77816 */ /* 0x000fe2000000002c */
[----:B------:R-:W-:Y:S01]  /*3520*/  IMAD.MOV.U32 R44, RZ, RZ, R124 ;  /* 0x000000ffff2c7224 */ /* 0x000fe200078e007c */
[----:B------:R-:W-:Y:S02]  /*3530*/  UISETP.NE.AND UP0, UPT, UR4, 0x3, UPT ;  /* 0x000000030400788c */ /* 0x000fe4000bf05270 */
[----:B------:R-:W-:Y:S01]  /*3540*/  PRMT R164, R46, 0x5410, R47 ;  /* 0x000054102ea47816 */ /* 0x000fe2000000002f */
[----:B------:R-:W-:Y:S01]  /*3550*/  IMAD.MOV.U32 R47, RZ, RZ, R82 ;  /* 0x000000ffff2f7224 */ /* 0x000fe200078e0052 */
[----:B------:R-:W-:Y:S01]  /*3560*/  PRMT R130, R130, 0x5410, R44 ;  /* 0x0000541082827816 */ /* 0x000fe2000000002c */
[----:B------:R-:W-:Y:S01]  /*3570*/  IMAD.MOV.U32 R46, RZ, RZ, R83 ;  /* 0x000000ffff2e7224 */ /* 0x000fe200078e0053 */
[----:B------:R-:W-:Y:S01]  /*3580*/  PLOP3.LUT P2, PT, PT, PT, UP0, 0x80, 0x0 ;  /* 0x000000000000781c */ /* 0x000fe20003f4f008 */
[----:B------:R-:W-:-:S03]  /*3590*/  IMAD.MOV.U32 R44, RZ, RZ, R87 ;  /* 0x000000ffff2c7224 */ /* 0x000fc600078e0057 */
[----:B------:R-:W-:Y:S01]  /*35a0*/  PRMT R166, R46, 0x5410, R47 ;  /* 0x000054102ea67816 */ /* 0x000fe2000000002f */
[----:B------:R-:W-:Y:S01]  /*35b0*/  IMAD.MOV.U32 R47, RZ, RZ, R99 ;  /* 0x000000ffff2f7224 */ /* 0x000fe200078e0063 */
[----:B------:R-:W-:Y:S01]  /*35c0*/  PRMT R172, R44, 0x7610, R172 ;  /* 0x000076102cac7816 */ /* 0x000fe200000000ac */
[----:B------:R-:W-:Y:S02]  /*35d0*/  IMAD.MOV.U32 R44, RZ, RZ, R90 ;  /* 0x000000ffff2c7224 */ /* 0x000fe400078e005a */
[----:B------:R-:W-:Y:S01]  /*35e0*/  IMAD.MOV.U32 R46, RZ, RZ, R98 ;  /* 0x000000ffff2e7224 */ /* 0x000fe200078e0062 */
[----:B------:R-:W-:Y:S01]  /*35f0*/  PRMT R173, R45, 0x5410, R47 ;  /* 0x000054102dad7816 */ /* 0x000fe2000000002f */
[----:B------:R-:W-:Y:S01]  /*3600*/  IMAD.MOV.U32 R45, RZ, RZ, R128 ;  /* 0x000000ffff2d7224 */ /* 0x000fe200078e0080 */
[----:B------:R-:W-:Y:S01]  /*3610*/  PRMT R171, R171, 0x5410, R44 ;  /* 0x00005410abab7816 */ /* 0x000fe2000000002c */
[----:B-----5:R-:W-:Y:S01]  /*3620*/  IMAD.MOV.U32 R47, RZ, RZ, R52 ;  /* 0x000000ffff2f7224 */ /* 0x020fe200078e0034 */
[----:B------:R-:W-:Y:S01]  /*3630*/  PRMT R172, R172, 0x5410, R46 ;  /* 0x00005410acac7816 */ /* 0x000fe2000000002e */
[----:B------:R-:W-:Y:S01]  /*3640*/  IMAD.MOV.U32 R44, RZ, RZ, R53 ;  /* 0x000000ffff2c7224 */ /* 0x000fe200078e0035 */
[----:B------:R-:W-:Y:S01]  /*3650*/  PRMT R130, R45, 0x7610, R130 ;  /* 0x000076102d827816 */ /* 0x000fe20000000082 */
[----:B------:R-:W-:-:S02]  /*3660*/  IMAD.MOV.U32 R46, RZ, RZ, R129 ;  /* 0x000000ffff2e7224 */ /* 0x000fc400078e0081 */
[----:B------:R-:W-:Y:S01]  /*3670*/  IMAD.MOV.U32 R45, RZ, RZ, R60 ;  /* 0x000000ffff2d7224 */ /* 0x000fe200078e003c */
[----:B------:R-:W-:Y:S01]  /*3680*/  PRMT R92, R47, 0x5410, R44 ;  /* 0x000054102f5c7816 */ /* 0x000fe2000000002c */
[----:B------:R-:W-:Y:S01]  /*3690*/  IMAD.MOV.U32 R44, RZ, RZ, R61 ;  /* 0x000000ffff2c7224 */ /* 0x000fe200078e003d */
[----:B------:R-:W-:Y:S01]  /*36a0*/  PRMT R132, R132, 0x5410, R46 ;  /* 0x0000541084847816 */ /* 0x000fe2000000002e */
[----:B------:R-:W-:Y:S02]  /*36b0*/  IMAD.MOV.U32 R47, RZ, RZ, R56 ;  /* 0x000000ffff2f7224 */ /* 0x000fe400078e0038 */
[----:B------:R-:W-:Y:S01]  /*36c0*/  IMAD.MOV.U32 R46, RZ, RZ, R57 ;  /* 0x000000ffff2e7224 */ /* 0x000fe200078e0039 */
[----:B------:R-:W-:Y:S01]  /*36d0*/  PRMT R151, R45, 0x5410, R44 ;  /* 0x000054102d977816 */ /* 0x000fe2000000002c */
[----:B------:R-:W-:Y:S02]  /*36e0*/  IMAD.MOV.U32 R45, RZ, RZ, R68 ;  /* 0x000000ffff2d7224 */ /* 0x000fe400078e0044 */
[----:B------:R-:W-:Y:S01]  /*36f0*/  IMAD.MOV.U32 R44, RZ, RZ, R69 ;  /* 0x000000ffff2c7224 */ /* 0x000fe200078e0045 */
[----:B------:R-:W-:Y:S01]  /*3700*/  PRMT R148, R46, 0x5410, R47 ;  /* 0x000054102e947816 */ /* 0x000fe2000000002f */
[----:B------:R-:W-:Y:S01]  /*3710*/  IMAD.MOV.U32 R46, RZ, RZ, R65 ;  /* 0x000000ffff2e7224 */ /* 0x000fe200078e0041 */
[----:B------:R-:W-:-:S02]  /*3720*/  MOV R47, R64 ;  /* 0x00000040002f7202 */ /* 0x000fc40000000f00 */
[----:B------:R-:W-:Y:S01]  /*3730*/  PRMT R160, R45, 0x5410, R44 ;  /* 0x000054102da07816 */ /* 0x000fe2000000002c */
[----:B------:R-:W-:Y:S01]  /*3740*/  IMAD.MOV.U32 R45, RZ, RZ, R54 ;  /* 0x000000ffff2d7224 */ /* 0x000fe200078e0036 */
[----:B------:R-:W-:Y:S01]  /*3750*/  PRMT R158, R47, 0x5410, R46 ;  /* 0x000054102f9e7816 */ /* 0x000fe2000000002e */
[----:B------:R-:W-:Y:S02]  /*3760*/  IMAD.MOV.U32 R44, RZ, RZ, R55 ;  /* 0x000000ffff2c7224 */ /* 0x000fe400078e0037 */
[----:B------:R-:W-:Y:S02]  /*3770*/  IMAD.MOV.U32 R47, RZ, RZ, R72 ;  /* 0x000000ffff2f7224 */ /* 0x000fe400078e0048 */
[----:B------:R-:W-:Y:S01]  /*3780*/  IMAD.MOV.U32 R46, RZ, RZ, R73 ;  /* 0x000000ffff2e7224 */ /* 0x000fe200078e0049 */
[----:B------:R-:W-:Y:S01]  /*3790*/  PRMT R93, R45, 0x5410, R44 ;  /* 0x000054102d5d7816 */ /* 0x000fe2000000002c */
[----:B------:R-:W-:Y:S01]  /*37a0*/  IMAD.MOV.U32 R45, RZ, RZ, R62 ;  /* 0x000000ffff2d7224 */ /* 0x000fe200078e003e */
[----:B------:R-:W-:Y:S01]  /*37b0*/  PRMT R161, R161, 0x5410, R47 ;  /* 0x00005410a1a17816 */ /* 0x000fe2000000002f */
[----:B------:R-:W-:Y:S01]  /*37c0*/  IMAD.MOV.U32 R44, RZ, RZ, R63 ;  /* 0x000000ffff2c7224 */ /* 0x000fe200078e003f */
[----:B------:R-:W-:Y:S01]  /*37d0*/  PRMT R162, R46, 0x7610, R162 ;  /* 0x000076102ea27816 */ /* 0x000fe200000000a2 */
[----:B------:R-:W-:-:S02]  /*37e0*/  IMAD.MOV.U32 R47, RZ, RZ, R58 ;  /* 0x000000ffff2f7224 */ /* 0x000fc400078e003a */
        /* <DEDUP_REMOVED lines=11> */
[----:B------:R-:W-:-:S04]  /*38a0*/  PRMT R159, R47, 0x5410, R46 ;  /* 0x000054102f9f7816 */ /* 0x000fc8000000002e */
[----:B------:R-:W-:Y:S01]  /*38b0*/  PRMT R165, R44, 0x5410, R45 ;  /* 0x000054102ca57816 */ /* 0x000fe2000000002d */
[----:B------:R-:W-:Y:S06]  /*38c0*/  @!P2 BRA `(.L_x_640) ;  /* 0x000000000004a947 */ /* 0x000fec0003800000 */
[----:B------:R-:W-:Y:S01]  /*38d0*/  BPT.TRAP 0x1 ;  /* 0x000000040000795c */ /* 0x000fe20000300000 */
.L_x_640:
[----:B------:R-:W-:Y:S01]  /*38e0*/  IMAD R100, R16, 0x8, R2 ;  /* 0x0000000810647824 */ /* 0x000fe200078e0202 */
[----:B------:R-:W-:Y:S01]  /*38f0*/  SHF.L.U32 R101, R204, 0x1f, RZ ;  /* 0x0000001fcc657819 */ /* 0x000fe200000006ff */
[----:B------:R-:W-:Y:S03]  /*3900*/  BSSY B1, `(.L_x_641) ;  /* 0x0000003000017945 */ /* 0x000fe60003800000 */
[----:B------:R-:W0:Y:S02]  /*3910*/  SYNCS.PHASECHK.TRANS64.TRYWAIT P5, [R100+URZ+0x36890], R101 ;  /* 0x03689065640075a7 */ /* 0x000e2400080a017f */
[----:B0-----:R-:W-:Y:S05]  /*3920*/  @!P5 BRA `(.L_x_642) ;  /* 0x000002380024d947 */ /* 0x001fea0003800000 */
.L_x_996:
[----:B------:R-:W-:Y:S05]  /*3930*/  BSYNC B1 ;  /* 0x0000000000017941 */ /* 0x000fea0003800000 */
.L_x_641:
[----:B------:R-:W-:Y:S04]  /*3940*/  BSSY B1, `(.L_x_643) ;  /* 0x0000153000017945 */ /* 0x000fe80003800000 */
[----:B------:R-:W-:Y:S05]  /*3950*/  @P3 BRA `(.L_x_644) ;  /* 0x0000001400443947 */ /* 0x000fea0003800000 */
[----:B------:R-:W-:Y:S01]  /*3960*/  ISETP.NE.AND P3, PT, R31, RZ, PT ;  /* 0x000000ff1f00720c */ /* 0x000fe20003f65270 */
[----:B------:R-:W-:-:S12]  /*3970*/  BSSY B2, `(.L_x_645) ;  /* 0x0000037000027945 */ /* 0x000fd80003800000 */
[----:B------:R-:W-:Y:S05]  /*3980*/  @!P3 BRA `(.L_x_646) ;  /* 0x0000000000d4b947 */ /* 0x000fea0003800000 */
[----:B------:R1:W2:Y:S01]  /*3990*/  LDS.128 R44, [R41+0x21000] ;  /* 0x02100000292c7984 */ /* 0x0002a20000000c00 */
[----:B------:R-:W-:Y:S01]  /*39a0*/  ISETP.GE.AND P3, PT, R22, R126, PT ;  /* 0x0000007e1600720c */ /* 0x000fe20003f66270 */
[----:B------:R-:W-:-:S12]  /*39b0*/  BSSY B3, `(.L_x_647) ;  /* 0x0000031000037945 */ /* 0x000fd80003800000 */
[----:B-1----:R-:W-:Y:S05]  /*39c0*/  @P3 BRA `(.L_x_648) ;  /* 0x0000000000bc3947 */ /* 0x002fea0003800000 */
[----:B------:R-:W-:Y:S02]  /*39d0*/  SHF.R.U64 R95, R128, 0x10, R129 ;  /* 0x00000010805f7819 */ /* 0x000fe40000001281 */
[----:B------:R-:W-:Y:S01]  /*39e0*/  SHF.R.U64 R94, R124, 0x10, R125 ;  /* 0x000000107c5e7819 */ /* 0x000fe2000000127d */
[C---:B--2---:R-:W-:Y:S01]  /*39f0*/  IMAD.U32 R124, R45.reuse, 0x10000, RZ ;  /* 0x000100002d7c7824 */ /* 0x044fe200078e00ff */
[C---:B------:R-:W-:Y:S02]  /*3a00*/  PRMT R95, R130.reuse, 0x5410, R95 ;  /* 0x00005410825f7816 */ /* 0x040fe4000000005f */
[----:B------:R-:W-:Y:S02]  /*3a10*/  PRMT R94, R130, 0x5432, R94 ;  /* 0x00005432825e7816 */ /* 0x000fe4000000005e */
[----:B------:R-:W-:Y:S02]  /*3a20*/  SHF.R.U32.HI R128, RZ, 0x10, R129 ;  /* 0x00000010ff807819 */ /* 0x000fe40000011681 */
[----:B------:R-:W-:-:S02]  /*3a30*/  LOP3.LUT R130, R45, 0xffff0000, RZ, 0xc0, !PT ;  /* 0xffff00002d827812 */ /* 0x000fc400078ec0ff */
[C---:B------:R-:W-:Y:S01]  /*3a40*/  LOP3.LUT R129, R95.reuse, 0xffff0000, RZ, 0xc0, !PT ;  /* 0xffff00005f817812 */ /* 0x040fe200078ec0ff */
[----:B------:R-:W-:Y:S01]  /*3a50*/  IMAD.U32 R95, R95, 0x10000, RZ ;  /* 0x000100005f5f7824 */ /* 0x000fe200078e00ff */
[C---:B------:R-:W-:Y:S01]  /*3a60*/  LOP3.LUT R131, R94.reuse, 0xffff0000, RZ, 0xc0, !PT ;  /* 0xffff00005e837812 */ /* 0x040fe200078ec0ff */
[----:B------:R-:W-:Y:S01]  /*3a70*/  IMAD.U32 R94, R94, 0x10000, RZ ;  /* 0x000100005e5e7824 */ /* 0x000fe200078e00ff */
[----:B------:R-:W-:Y:S01]  /*3a80*/  SHF.R.U32.HI R125, RZ, 0x10, R125 ;  /* 0x00000010ff7d7819 */ /* 0x000fe2000001167d */
[----:B------:R-:W-:Y:S01]  /*3a90*/  FMUL.FTZ R45, R130, R129 ;  /* 0x00000081822d7220 */ /* 0x000fe20000410000 */
[----:B------:R-:W-:Y:S01]  /*3aa0*/  PRMT R128, R132, 0x5432, R128 ;  /* 0x0000543284807816 */ /* 0x000fe20000000080 */
[-C--:B------:R-:W-:Y:S01]  /*3ab0*/  FMUL.FTZ R130, R130, R131.reuse ;  /* 0x0000008382827220 */ /* 0x080fe20000410000 */
[----:B------:R-:W-:Y:S01]  /*3ac0*/  PRMT R125, R132, 0x5410, R125 ;  /* 0x00005410847d7816 */ /* 0x000fe2000000007d */
[----:B------:R-:W-:Y:S01]  /*3ad0*/  FFMA.FTZ R45, R124, R131, -R45 ;  /* 0x000000837c2d7223 */ /* 0x000fe2000001082d */
[----:B------:R-:W-:Y:S01]  /*3ae0*/  LOP3.LUT R132, R46, 0xffff0000, RZ, 0xc0, !PT ;  /* 0xffff00002e847812 */ /* 0x000fe200078ec0ff */
[----:B------:R-:W-:Y:S01]  /*3af0*/  FFMA.FTZ R124, R124, R129, R130 ;  /* 0x000000817c7c7223 */ /* 0x000fe20000010082 */
[C---:B------:R-:W-:Y:S01]  /*3b00*/  IMAD.U32 R129, R128.reuse, 0x10000, RZ ;  /* 0x0001000080817824 */ /* 0x040fe200078e00ff */
[----:B------:R-:W-:Y:S01]  /*3b10*/  LOP3.LUT R128, R128, 0xffff0000, RZ, 0xc0, !PT ;  /* 0xffff000080807812 */ /* 0x000fe200078ec0ff */
[C---:B------:R-:W-:Y:S01]  /*3b20*/  IMAD.U32 R130, R125.reuse, 0x10000, RZ ;  /* 0x000100007d827824 */ /* 0x040fe200078e00ff */
[----:B------:R-:W-:Y:S01]  /*3b30*/  LOP3.LUT R125, R125, 0xffff0000, RZ, 0xc0, !PT ;  /* 0xffff00007d7d7812 */ /* 0x000fe200078ec0ff */
[----:B------:R-:W-:Y:S01]  /*3b40*/  FMUL.FTZ R131, R132, R129 ;  /* 0x0000008184837220 */ /* 0x000fe20000410000 */
[----:B------:R-:W-:-:S02]  /*3b50*/  IMAD.U32 R46, R46, 0x10000, RZ ;  /* 0x000100002e2e7824 */ /* 0x000fc400078e00ff */
[-C--:B------:R-:W-:Y:S01]  /*3b60*/  FMUL.FTZ R132, R132, R130.reuse ;  /* 0x0000008284847220 */ /* 0x080fe20000410000 */
[----:B------:R-:W-:Y:S01]  /*3b70*/  F2FP.BF16.F32.PACK_AB R45, R124, R45 ;  /* 0x0000002d7c2d723e */ /* 0x000fe200000010ff */
[C---:B------:R-:W-:Y:S02]  /*3b80*/  FFMA.FTZ R131, R46.reuse, R130, -R131 ;  /* 0x000000822e837223 */ /* 0x040fe40000010883 */
[----:B------:R-:W-:Y:S01]  /*3b90*/  FFMA.FTZ R132, R46, R129, R132 ;  /* 0x000000812e847223 */ /* 0x000fe20000010084 */
[C---:B------:R-:W-:Y:S01]  /*3ba0*/  LOP3.LUT R46, R47.reuse, 0xffff0000, RZ, 0xc0, !PT ;  /* 0xffff00002f2e7812 */ /* 0x040fe200078ec0ff */
[----:B------:R-:W-:-:S03]  /*3bb0*/  IMAD.U32 R47, R47, 0x10000, RZ ;  /* 0x000100002f2f7824 */ /* 0x000fc600078e00ff */
[----:B------:R-:W-:Y:S01]  /*3bc0*/  F2FP.BF16.F32.PACK_AB R131, R132, R131 ;  /* 0x000000838483723e */ /* 0x000fe200000010ff */
[C---:B------:R-:W-:Y:S01]  /*3bd0*/  FMUL.FTZ R129, R46.reuse, R128 ;  /* 0x000000802e817220 */ /* 0x040fe20000410000 */
[----:B------:R-:W-:-:S03]  /*3be0*/  FMUL.FTZ R46, R46, R125 ;  /* 0x0000007d2e2e7220 */ /* 0x000fc60000410000 */
[C---:B------:R-:W-:Y:S01]  /*3bf0*/  FFMA.FTZ R129, R47.reuse, R125, -R129 ;  /* 0x0000007d2f817223 */ /* 0x040fe20000010881 */
[----:B------:R-:W-:Y:S01]  /*3c00*/  FFMA.FTZ R46, R47, R128, R46 ;  /* 0x000000802f2e7223 */ /* 0x000fe2000001002e */
[C---:B------:R-:W-:Y:S01]  /*3c10*/  LOP3.LUT R47, R44.reuse, 0xffff0000, RZ, 0xc0, !PT ;  /* 0xffff00002c2f7812 */ /* 0x040fe200078ec0ff */
[----:B------:R-:W-:-:S03]  /*3c20*/  IMAD.U32 R44, R44, 0x10000, RZ ;  /* 0x000100002c2c7824 */ /* 0x000fc600078e00ff */
[----:B------:R-:W-:Y:S01]  /*3c30*/  F2FP.BF16.F32.PACK_AB R46, R46, R129 ;  /* 0x000000812e2e723e */ /* 0x000fe200000010ff */
[C---:B------:R-:W-:Y:S01]  /*3c40*/  FMUL.FTZ R125, R47.reuse, R95 ;  /* 0x0000005f2f7d7220 */ /* 0x040fe20000410000 */
[----:B------:R-:W-:-:S03]  /*3c50*/  FMUL.FTZ R47, R47, R94 ;  /* 0x0000005e2f2f7220 */ /* 0x000fc60000410000 */
[C---:B------:R-:W-:Y:S01]  /*3c60*/  FFMA.FTZ R125, R44.reuse, R94, -R125 ;  /* 0x0000005e2c7d7223 */ /* 0x040fe2000001087d */
[----:B------:R-:W-:-:S05]  /*3c70*/  FFMA.FTZ R47, R44, R95, R47 ;  /* 0x0000005f2c2f7223 */ /* 0x000fca000001002f */
[----:B------:R-:W-:Y:S01]  /*3c80*/  F2FP.BF16.F32.PACK_AB R125, R47, R125 ;  /* 0x0000007d2f7d723e */ /* 0x000fe200000010ff */
[----:B------:R-:W-:Y:S02]  /*3c90*/  IMAD.MOV.U32 R47, RZ, RZ, R46 ;  /* 0x000000ffff2f7224 */ /* 0x000fe400078e002e */
[----:B------:R-:W-:Y:S02]  /*3ca0*/  IMAD.MOV.U32 R46, RZ, RZ, R131 ;  /* 0x000000ffff2e7224 */ /* 0x000fe400078e0083 */
[----:B------:R-:W-:-:S07]  /*3cb0*/  IMAD.MOV.U32 R44, RZ, RZ, R125 ;  /* 0x000000ffff2c7224 */ /* 0x000fce00078e007d */
.L_x_648:
[----:B------:R-:W-:Y:S05]  /*3cc0*/  BSYNC B3 ;  /* 0x0000000000037941 */ /* 0x000fea0003800000 */
.L_x_647:
[----:B--2---:R1:W-:Y:S02]  /*3cd0*/  STG.E.128 desc[UR60][R50.64], R44 ;  /* 0x0000002c32007986 */ /* 0x0043e4000c101d3c */
.L_x_646:
[----:B------:R-:W-:Y:S05]  /*3ce0*/  BSYNC B2 ;  /* 0x0000000000027941 */ /* 0x000fea0003800000 */
.L_x_645:
[----:B------:R-:W-:Y:S01]  /*3cf0*/  ISETP.NE.AND P3, PT, R35, RZ, PT ;  /* 0x000000ff2300720c */ /* 0x000fe20003f65270 */
[----:B------:R-:W-:-:S12]  /*3d00*/  BSSY B2, `(.L_x_649) ;  /* 0x0000038000027945 */ /* 0x000fd80003800000 */
[----:B------:R-:W-:Y:S05]  /*3d10*/  @!P3 BRA `(.L_x_650) ;  /* 0x0000000000d8b947 */ /* 0x000fea0003800000 */
[----:B-1----:R1:W2:Y:S01]  /*3d20*/  LDS.128 R44, [R42+0x21000] ;  /* 0x021000002a2c7984 */ /* 0x0022a20000000c00 */
[----:B------:R-:W-:Y:S01]  /*3d30*/  ISETP.GE.AND P3, PT, R207, R126, PT ;  /* 0x0000007ecf00720c */ /* 0x000fe20003f66270 */
[----:B------:R-:W-:-:S12]  /*3d40*/  BSSY B3, `(.L_x_651) ;  /* 0x0000032000037945 */ /* 0x000fd80003800000 */
[----:B-1----:R-:W-:Y:S05]  /*3d50*/  @P3 BRA `(.L_x_652) ;  /* 0x0000000000c03947 */ /* 0x002fea0003800000 */
[----:B------:R-:W-:Y:S01]  /*3d60*/  SHF.R.U64 R94, R98, 0x10, R99 ;  /* 0x00000010625e7819 */ /* 0x000fe20000001263 */
[----:B--2---:R-:W-:Y:S01]  /*3d70*/  IMAD.U32 R95, R45, 0x10000, RZ ;  /* 0x000100002d5f7824 */ /* 0x004fe200078e00ff */
[----:B------:R-:W-:Y:S02]  /*3d80*/  SHF.R.U64 R96, R96, 0x10, R97 ;  /* 0x0000001060607819 */ /* 0x000fe40000001261 */
[----:B------:R-:W-:Y:S02]  /*3d90*/  PRMT R94, R172, 0x5432, R94 ;  /* 0x00005432ac5e7816 */ /* 0x000fe4000000005e */
[----:B------:R-:W-:Y:S02]  /*3da0*/  PRMT R96, R168, 0x5432, R96 ;  /* 0x00005432a8607816 */ /* 0x000fe40000000060 */
[----:B------:R-:W-:Y:S02]  /*3db0*/  SHF.R.U32.HI R98, RZ, 0x10, R99 ;  /* 0x00000010ff627819 */ /* 0x000fe40000011663 */
[----:B------:R-:W-:-:S02]  /*3dc0*/  SHF.R.U32.HI R124, RZ, 0x10, R97 ;  /* 0x00000010ff7c7819 */ /* 0x000fc40000011661 */
[----:B------:R-:W-:Y:S02]  /*3dd0*/  LOP3.LUT R128, R45, 0xffff0000, RZ, 0xc0, !PT ;  /* 0xffff00002d807812 */ /* 0x000fe400078ec0ff */
[C---:B------:R-:W-:Y:S01]  /*3de0*/  LOP3.LUT R99, R94.reuse, 0xffff0000, RZ, 0xc0, !PT ;  /* 0xffff00005e637812 */ /* 0x040fe200078ec0ff */
[----:B------:R-:W-:Y:S01]  /*3df0*/  IMAD.U32 R94, R94, 0x10000, RZ ;  /* 0x000100005e5e7824 */ /* 0x000fe200078e00ff */
[C---:B------:R-:W-:Y:S01]  /*3e00*/  LOP3.LUT R97, R96.reuse, 0xffff0000, RZ, 0xc0, !PT ;  /* 0xffff000060617812 */ /* 0x040fe200078ec0ff */
[----:B------:R-:W-:Y:S01]  /*3e10*/  IMAD.U32 R96, R96, 0x10000, RZ ;  /* 0x0001000060607824 */ /* 0x000fe200078e00ff */
[----:B------:R-:W-:Y:S01]  /*3e20*/  PRMT R98, R173, 0x5432, R98 ;  /* 0x00005432ad627816 */ /* 0x000fe20000000062 */
[C---:B------:R-:W-:Y:S02]  /*3e30*/  FMUL.FTZ R125, R128.reuse, R99 ;  /* 0x00000063807d7220 */ /* 0x040fe40000410000 */
[-C--:B------:R-:W-:Y:S01]  /*3e40*/  FMUL.FTZ R45, R128, R97.reuse ;  /* 0x00000061802d7220 */ /* 0x080fe20000410000 */
[C---:B------:R-:W-:Y:S01]  /*3e50*/  LOP3.LUT R128, R46.reuse, 0xffff0000, RZ, 0xc0, !PT ;  /* 0xffff00002e807812 */ /* 0x040fe200078ec0ff */
[----:B------:R-:W-:Y:S01]  /*3e60*/  FFMA.FTZ R97, R95, R97, -R125 ;  /* 0x000000615f617223 */ /* 0x000fe2000001087d */
[----:B------:R-:W-:-:S02]  /*3e70*/  IMAD.U32 R46, R46, 0x10000, RZ ;  /* 0x000100002e2e7824 */ /* 0x000fc400078e00ff */
[----:B------:R-:W-:Y:S01]  /*3e80*/  FFMA.FTZ R95, R95, R99, R45 ;  /* 0x000000635f5f7223 */ /* 0x000fe2000001002d */
[----:B------:R-:W-:Y:S01]  /*3e90*/  PRMT R45, R169, 0x5432, R124 ;  /* 0x00005432a92d7816 */ /* 0x000fe2000000007c */
[C---:B------:R-:W-:Y:S01]  /*3ea0*/  IMAD.U32 R99, R98.reuse, 0x10000, RZ ;  /* 0x0001000062637824 */ /* 0x040fe200078e00ff */
[----:B------:R-:W-:Y:S02]  /*3eb0*/  LOP3.LUT R98, R98, 0xffff0000, RZ, 0xc0, !PT ;  /* 0xffff000062627812 */ /* 0x000fe400078ec0ff */
[----:B------:R-:W-:Y:S01]  /*3ec0*/  F2FP.BF16.F32.PACK_AB R95, R95, R97 ;  /* 0x000000615f5f723e */ /* 0x000fe200000010ff */
[C---:B------:R-:W-:Y:S02]  /*3ed0*/  IMAD.U32 R124, R45.reuse, 0x10000, RZ ;  /* 0x000100002d7c7824 */ /* 0x040fe400078e00ff */
[C---:B------:R-:W-:Y:S01]  /*3ee0*/  FMUL.FTZ R125, R128.reuse, R99 ;  /* 0x00000063807d7220 */ /* 0x040fe20000410000 */
[----:B------:R-:W-:Y:S01]  /*3ef0*/  LOP3.LUT R45, R45, 0xffff0000, RZ, 0xc0, !PT ;  /* 0xffff00002d2d7812 */ /* 0x000fe200078ec0ff */
[----:B------:R-:W-:-:S02]  /*3f00*/  FMUL.FTZ R128, R128, R124 ;  /* 0x0000007c80807220 */ /* 0x000fc40000410000 */
        /* <DEDUP_REMOVED lines=8> */
[C---:B------:R-:W-:Y:S01]  /*3f90*/  LOP3.LUT R45, R44.reuse, 0xffff0000, RZ, 0xc0, !PT ;  /* 0xffff00002c2d7812 */ /* 0x040fe200078ec0ff */
[----:B------:R-:W-:Y:S01]  /*3fa0*/  FFMA.FTZ R46, R47, R98, R46 ;  /* 0x000000622f2e7223 */ /* 0x000fe2000001002e */
[----:B------:R-:W-:-:S03]  /*3fb0*/  IMAD.U32 R44, R44, 0x10000, RZ ;  /* 0x000100002c2c7824 */ /* 0x000fc600078e00ff */
[C---:B------:R-:W-:Y:S01]  /*3fc0*/  FMUL.FTZ R47, R45.reuse, R94 ;  /* 0x0000005e2d2f7220 */ /* 0x040fe20000410000 */
[-C--:B------:R-:W-:Y:S01]  /*3fd0*/  FMUL.FTZ R45, R45, R96.reuse ;  /* 0x000000602d2d7220 */ /* 0x080fe20000410000 */
[----:B------:R-:W-:Y:S02]  /*3fe0*/  F2FP.BF16.F32.PACK_AB R46, R46, R99 ;  /* 0x000000632e2e723e */ /* 0x000fe400000010ff */
[C---:B------:R-:W-:Y:S01]  /*3ff0*/  FFMA.FTZ R47, R44.reuse, R96, -R47 ;  /* 0x000000602c2f7223 */ /* 0x040fe2000001082f */
[----:B------:R-:W-:-:S05]  /*4000*/  FFMA.FTZ R45, R44, R94, R45 ;  /* 0x0000005e2c2d7223 */ /* 0x000fca000001002d */
[----:B------:R-:W-:Y:S01]  /*4010*/  F2FP.BF16.F32.PACK_AB R45, R45, R47 ;  /* 0x0000002f2d2d723e */ /* 0x000fe200000010ff */
[----:B------:R-:W-:Y:S02]  /*4020*/  IMAD.MOV.U32 R47, RZ, RZ, R46 ;  /* 0x000000ffff2f7224 */ /* 0x000fe400078e002e */
[----:B------:R-:W-:Y:S02]  /*4030*/  IMAD.MOV.U32 R46, RZ, RZ, R125 ;  /* 0x000000ffff2e7224 */ /* 0x000fe400078e007d */
[----:B------:R-:W-:Y:S02]  /*4040*/  IMAD.MOV.U32 R44, RZ, RZ, R45 ;  /* 0x000000ffff2c7224 */ /* 0x000fe400078e002d */
[----:B------:R-:W-:-:S07]  /*4050*/  IMAD.MOV.U32 R45, RZ, RZ, R95 ;  /* 0x000000ffff2d7224 */ /* 0x000fce00078e005f */
.L_x_652:
[----:B------:R-:W-:Y:S05]  /*4060*/  BSYNC B3 ;  /* 0x0000000000037941 */ /* 0x000fea0003800000 */
.L_x_651:
[----:B--2---:R2:W-:Y:S02]  /*4070*/  STG.E.128 desc[UR60][R50.64+0x40], R44 ;  /* 0x0000402c32007986 */ /* 0x0045e4000c101d3c */
.L_x_650:
[----:B------:R-:W-:Y:S05]  /*4080*/  BSYNC B2 ;  /* 0x0000000000027941 */ /* 0x000fea0003800000 */
.L_x_649:
[----:B------:R-:W-:Y:S01]  /*4090*/  ISETP.NE.AND P3, PT, R36, RZ, PT ;  /* 0x000000ff2400720c */ /* 0x000fe20003f65270 */
[----:B------:R-:W-:-:S12]  /*40a0*/  BSSY B2, `(.L_x_653) ;  /* 0x0000036000027945 */ /* 0x000fd80003800000 */
[----:B------:R-:W-:Y:S05]  /*40b0*/  @!P3 BRA `(.L_x_654) ;  /* 0x0000000000d0b947 */ /* 0x000fea0003800000 */
[----:B-12---:R1:W2:Y:S01]  /*40c0*/  LDS.128 R44, [R41+0x24800] ;  /* 0x02480000292c7984 */ /* 0x0062a20000000c00 */
[----:B------:R-:W-:Y:S01]  /*40d0*/  ISETP.GE.AND P3, PT, R206, R126, PT ;  /* 0x0000007ece00720c */ /* 0x000fe20003f66270 */
[----:B------:R-:W-:-:S12]  /*40e0*/  BSSY B3, `(.L_x_655) ;  /* 0x0000030000037945 */ /* 0x000fd80003800000 */
[----:B-1----:R-:W-:Y:S05]  /*40f0*/  @P3 BRA `(.L_x_656) ;  /* 0x0000000000b83947 */ /* 0x002fea0003800000 */
[----:B------:R-:W-:Y:S02]  /*4100*/  SHF.R.U64 R96, R90, 0x10, R91 ;  /* 0x000000105a607819 */ /* 0x000fe4000000125b */
[----:B------:R-:W-:Y:S02]  /*4110*/  SHF.R.U64 R94, R88, 0x10, R89 ;  /* 0x00000010585e7819 */ /* 0x000fe40000001259 */
[----:B------:R-:W-:Y:S01]  /*4120*/  SHF.R.U32.HI R97, RZ, 0x10, R91 ;  /* 0x00000010ff617819 */ /* 0x000fe2000001165b */
[C---:B--2---:R-:W-:Y:S01]  /*4130*/  IMAD.U32 R91, R47.reuse, 0x10000, RZ ;  /* 0x000100002f5b7824 */ /* 0x044fe200078e00ff */
[----:B------:R-:W-:Y:S02]  /*4140*/  LOP3.LUT R88, R47, 0xffff0000, RZ, 0xc0, !PT ;  /* 0xffff00002f587812 */ /* 0x000fe400078ec0ff */
[----:B------:R-:W-:Y:S02]  /*4150*/  PRMT R47, R171, 0x5432, R96 ;  /* 0x00005432ab2f7816 */ /* 0x000fe40000000060 */
[----:B------:R-:W-:-:S02]  /*4160*/  PRMT R90, R167, 0x5432, R94 ;  /* 0x00005432a75a7816 */ /* 0x000fc4000000005e */
[C---:B------:R-:W-:Y:S01]  /*4170*/  LOP3.LUT R124, R45.reuse, 0xffff0000, RZ, 0xc0, !PT ;  /* 0xffff00002d7c7812 */ /* 0x040fe200078ec0ff */
[----:B------:R-:W-:Y:S01]  /*4180*/  IMAD.U32 R45, R45, 0x10000, RZ ;  /* 0x000100002d2d7824 */ /* 0x000fe200078e00ff */
[C---:B------:R-:W-:Y:S01]  /*4190*/  LOP3.LUT R94, R47.reuse, 0xffff0000, RZ, 0xc0, !PT ;  /* 0xffff00002f5e7812 */ /* 0x040fe200078ec0ff */
[----:B------:R-:W-:Y:S01]  /*41a0*/  IMAD.U32 R47, R47, 0x10000, RZ ;  /* 0x000100002f2f7824 */ /* 0x000fe200078e00ff */
[----:B------:R-:W-:Y:S01]  /*41b0*/  SHF.R.U32.HI R95, RZ, 0x10, R89 ;  /* 0x00000010ff5f7819 */ /* 0x000fe20000011659 */
[----:B------:R-:W-:Y:S01]  /*41c0*/  IMAD.U32 R89, R46, 0x10000, RZ ;  /* 0x000100002e597824 */ /* 0x000fe200078e00ff */
[----:B------:R-:W-:Y:S01]  /*41d0*/  LOP3.LUT R96, R90, 0xffff0000, RZ, 0xc0, !PT ;  /* 0xffff00005a607812 */ /* 0x000fe200078ec0ff */
[----:B------:R-:W-:Y:S01]  /*41e0*/  FMUL.FTZ R98, R124, R94 ;  /* 0x0000005e7c627220 */ /* 0x000fe20000410000 */
[----:B------:R-:W-:Y:S01]  /*41f0*/  PRMT R97, R173, 0x5410, R97 ;  /* 0x00005410ad617816 */ /* 0x000fe20000000061 */
[----:B------:R-:W-:Y:S01]  /*4200*/  IMAD.U32 R90, R90, 0x10000, RZ ;  /* 0x000100005a5a7824 */ /* 0x000fe200078e00ff */
[----:B------:R-:W-:Y:S01]  /*4210*/  PRMT R95, R171, 0x5410, R95 ;  /* 0x00005410ab5f7816 */ /* 0x000fe2000000005f */
[----:B------:R-:W-:Y:S01]  /*4220*/  FMUL.FTZ R124, R124, R96 ;  /* 0x000000607c7c7220 */ /* 0x000fe20000410000 */
[----:B------:R-:W-:Y:S01]  /*4230*/  LOP3.LUT R46, R46, 0xffff0000, RZ, 0xc0, !PT ;  /* 0xffff00002e2e7812 */ /* 0x000fe200078ec0ff */
[----:B------:R-:W-:-:S02]  /*4240*/  IMAD.U32 R99, R97, 0x10000, RZ ;  /* 0x0001000061637824 */ /* 0x000fc400078e00ff */
[----:B------:R-:W-:Y:S01]  /*4250*/  FFMA.FTZ R98, R45, R96, -R98 ;  /* 0x000000602d627223 */ /* 0x000fe20000010862 */
[----:B------:R-:W-:Y:S02]  /*4260*/  IMAD.U32 R96, R95, 0x10000, RZ ;  /* 0x000100005f607824 */ /* 0x000fe400078e00ff */
[----:B------:R-:W-:Y:S01]  /*4270*/  FFMA.FTZ R124, R45, R94, R124 ;  /* 0x0000005e2d7c7223 */ /* 0x000fe2000001007c */
[CC--:B------:R-:W-:Y:S01]  /*4280*/  FMUL.FTZ R45, R46.reuse, R99.reuse ;  /* 0x000000632e2d7220 */ /* 0x0c0fe20000410000 */
[----:B------:R-:W-:Y:S01]  /*4290*/  LOP3.LUT R97, R97, 0xffff0000, RZ, 0xc0, !PT ;  /* 0xffff000061617812 */ /* 0x000fe200078ec0ff */
[-C--:B------:R-:W-:Y:S01]  /*42a0*/  FMUL.FTZ R46, R46, R96.reuse ;  /* 0x000000602e2e7220 */ /* 0x080fe20000410000 */
[----:B------:R-:W-:Y:S01]  /*42b0*/  LOP3.LUT R95, R95, 0xffff0000, RZ, 0xc0, !PT ;  /* 0xffff00005f5f7812 */ /* 0x000fe200078ec0ff */
[C---:B------:R-:W-:Y:S01]  /*42c0*/  IMAD.U32 R94, R44.reuse, 0x10000, RZ ;  /* 0x000100002c5e7824 */ /* 0x040fe200078e00ff */
[----:B------:R-:W-:Y:S01]  /*42d0*/  LOP3.LUT R44, R44, 0xffff0000, RZ, 0xc0, !PT ;  /* 0xffff00002c2c7812 */ /* 0x000fe200078ec0ff */
[C---:B------:R-:W-:Y:S01]  /*42e0*/  FFMA.FTZ R45, R89.reuse, R96, -R45 ;  /* 0x00000060592d7223 */ /* 0x040fe2000001082d */
[----:B------:R-:W-:Y:S01]  /*42f0*/  FFMA.FTZ R46, R89, R99, R46 ;  /* 0x00000063592e7223 */ /* 0x000fe2000001002e */
[C---:B------:R-:W-:Y:S01]  /*4300*/  FMUL.FTZ R89, R88.reuse, R97 ;  /* 0x0000006158597220 */ /* 0x040fe20000410000 */
[----:B------:R-:W-:Y:S01]  /*4310*/  FMUL.FTZ R96, R88, R95 ;  /* 0x0000005f58607220 */ /* 0x000fe20000410000 */
[C---:B------:R-:W-:Y:S01]  /*4320*/  FMUL.FTZ R88, R44.reuse, R47 ;  /* 0x0000002f2c587220 */ /* 0x040fe20000410000 */
[-C--:B------:R-:W-:Y:S01]  /*4330*/  FMUL.FTZ R44, R44, R90.reuse ;  /* 0x0000005a2c2c7220 */ /* 0x080fe20000410000 */
[C---:B------:R-:W-:Y:S01]  /*4340*/  FFMA.FTZ R89, R91.reuse, R95, -R89 ;  /* 0x0000005f5b597223 */ /* 0x040fe20000010859 */
[----:B------:R-:W-:Y:S01]  /*4350*/  FFMA.FTZ R96, R91, R97, R96 ;  /* 0x000000615b607223 */ /* 0x000fe20000010060 */
[C---:B------:R-:W-:Y:S01]  /*4360*/  FFMA.FTZ R88, R94.reuse, R90, -R88 ;  /* 0x0000005a5e587223 */ /* 0x040fe20000010858 */
[----:B------:R-:W-:Y:S01]  /*4370*/  FFMA.FTZ R44, R94, R47, R44 ;  /* 0x0000002f5e2c7223 */ /* 0x000fe2000001002c */
[----:B------:R-:W-:-:S02]  /*4380*/  F2FP.BF16.F32.PACK_AB R98, R124, R98 ;  /* 0x000000627c62723e */ /* 0x000fc400000010ff */
[----:B------:R-:W-:Y:S02]  /*4390*/  F2FP.BF16.F32.PACK_AB R89, R96, R89 ;  /* 0x000000596059723e */ /* 0x000fe400000010ff */
[----:B------:R-:W-:Y:S01]  /*43a0*/  F2FP.BF16.F32.PACK_AB R46, R46, R45 ;  /* 0x0000002d2e2e723e */ /* 0x000fe200000010ff */
[----:B------:R-:W-:Y:S01]  /*43b0*/  IMAD.MOV.U32 R45, RZ, RZ, R98 ;  /* 0x000000ffff2d7224 */ /* 0x000fe200078e0062 */
[----:B------:R-:W-:Y:S01]  /*43c0*/  F2FP.BF16.F32.PACK_AB R44, R44, R88 ;  /* 0x000000582c2c723e */ /* 0x000fe200000010ff */
[----:B------:R-:W-:-:S07]  /*43d0*/  IMAD.MOV.U32 R47, RZ, RZ, R89 ;  /* 0x000000ffff2f7224 */ /* 0x000fce00078e0059 */
.L_x_656:
[----:B------:R-:W-:Y:S05]  /*43e0*/  BSYNC B3 ;  /* 0x0000000000037941 */ /* 0x000fea0003800000 */
.L_x_655:
[----:B--2---:R3:W-:Y:S02]  /*43f0*/  STG.E.128 desc[UR60][R50.64+0x80], R44 ;  /* 0x0000802c32007986 */ /* 0x0047e4000c101d3c */
.L_x_654:
[----:B------:R-:W-:Y:S05]  /*4400*/  BSYNC B2 ;  /* 0x0000000000027941 */ /* 0x000fea0003800000 */
.L_x_653:
[----:B------:R-:W-:Y:S01]  /*4410*/  ISETP.NE.AND P3, PT, R37, RZ, PT ;  /* 0x000000ff2500720c */ /* 0x000fe20003f65270 */
[----:B------:R-:W-:-:S12]  /*4420*/  BSSY B2, `(.L_x_657) ;  /* 0x0000036000027945 */ /* 0x000fd80003800000 */
[----:B------:R-:W-:Y:S05]  /*4430*/  @!P3 BRA `(.L_x_658) ;  /* 0x0000000000d0b947 */ /* 0x000fea0003800000 */
[----:B-123--:R1:W2:Y:S01]  /*4440*/  LDS.128 R44, [R42+0x24800] ;  /* 0x024800002a2c7984 */ /* 0x00e2a20000000c00 */
[----:B------:R-:W-:Y:S01]  /*4450*/  ISETP.GE.AND P3, PT, R209, R126, PT ;  /* 0x0000007ed100720c */ /* 0x000fe20003f66270 */
[----:B------:R-:W-:-:S12]  /*4460*/  BSSY B3, `(.L_x_659) ;  /* 0x0000030000037945 */ /* 0x000fd80003800000 */
[----:B-1----:R-:W-:Y:S05]  /*4470*/  @P3 BRA `(.L_x_660) ;  /* 0x0000000000b83947 */ /* 0x002fea0003800000 */
[----:B------:R-:W-:Y:S01]  /*4480*/  SHF.R.U64 R88, R86, 0x10, R87 ;  /* 0x0000001056587819 */ /* 0x000fe20000001257 */
[----:B--2---:R-:W-:Y:S01]  /*4490*/  IMAD.U32 R90, R47, 0x10000, RZ ;  /* 0x000100002f5a7824 */ /* 0x004fe200078e00ff */
[--C-:B------:R-:W-:Y:S01]  /*44a0*/  SHF.R.U64 R89, R84, 0x10, R85.reuse ;  /* 0x0000001054597819 */ /* 0x100fe20000001255 */
[----:B------:R-:W-:Y:S01]  /*44b0*/  IMAD.U32 R94, R44, 0x10000, RZ ;  /* 0x000100002c5e7824 */ /* 0x000fe200078e00ff */
[----:B------:R-:W-:Y:S01]  /*44c0*/  SHF.R.U32.HI R91, RZ, 0x10, R85 ;  /* 0x00000010ff5b7819 */ /* 0x000fe20000011655 */
[----:B------:R-:W-:Y:S01]  /*44d0*/  IMAD.U32 R85, R46, 0x10000, RZ ;  /* 0x000100002e557824 */ /* 0x000fe200078e00ff */
[----:B------:R-:W-:Y:S02]  /*44e0*/  SHF.R.U32.HI R87, RZ, 0x10, R87 ;  /* 0x00000010ff577819 */ /* 0x000fe40000011657 */
[----:B------:R-:W-:Y:S02]  /*44f0*/  PRMT R88, R170, 0x5432, R88 ;  /* 0x00005432aa587816 */ /* 0x000fe40000000058 */
[----:B------:R-:W-:-:S02]  /*4500*/  PRMT R89, R169, 0x5410, R89 ;  /* 0x00005410a9597816 */ /* 0x000fc40000000059 */
[----:B------:R-:W-:Y:S01]  /*4510*/  LOP3.LUT R84, R47, 0xffff0000, RZ, 0xc0, !PT ;  /* 0xffff00002f547812 */ /* 0x000fe200078ec0ff */
[C---:B------:R-:W-:Y:S01]  /*4520*/  IMAD.U32 R47, R45.reuse, 0x10000, RZ ;  /* 0x000100002d2f7824 */ /* 0x040fe200078e00ff */
[----:B------:R-:W-:Y:S02]  /*4530*/  LOP3.LUT R98, R45, 0xffff0000, RZ, 0xc0, !PT ;  /* 0xffff00002d627812 */ /* 0x000fe400078ec0ff */
[----:B------:R-:W-:Y:S02]  /*4540*/  PRMT R86, R170, 0x5410, R91 ;  /* 0x00005410aa567816 */ /* 0x000fe4000000005b */
[----:B------:R-:W-:Y:S02]  /*4550*/  PRMT R87, R172, 0x5410, R87 ;  /* 0x00005410ac577816 */ /* 0x000fe40000000057 */
[----:B------:R-:W-:Y:S01]  /*4560*/  LOP3.LUT R45, R88, 0xffff0000, RZ, 0xc0, !PT ;  /* 0xffff0000582d7812 */ /* 0x000fe200078ec0ff */
[----:B------:R-:W-:Y:S01]  /*4570*/  IMAD.U32 R96, R86, 0x10000, RZ ;  /* 0x0001000056607824 */ /* 0x000fe200078e00ff */
[----:B------:R-:W-:Y:S01]  /*4580*/  LOP3.LUT R91, R89, 0xffff0000, RZ, 0xc0, !PT ;  /* 0xffff0000595b7812 */ /* 0x000fe200078ec0ff */
[C---:B------:R-:W-:Y:S01]  /*4590*/  IMAD.U32 R95, R87.reuse, 0x10000, RZ ;  /* 0x00010000575f7824 */ /* 0x040fe200078e00ff */
[----:B------:R-:W-:Y:S01]  /*45a0*/  LOP3.LUT R87, R87, 0xffff0000, RZ, 0xc0, !PT ;  /* 0xffff000057577812 */ /* 0x000fe200078ec0ff */
[----:B------:R-:W-:Y:S01]  /*45b0*/  FMUL.FTZ R97, R98, R45 ;  /* 0x0000002d62617220 */ /* 0x000fe20000410000 */
[----:B------:R-:W-:Y:S01]  /*45c0*/  LOP3.LUT R86, R86, 0xffff0000, RZ, 0xc0, !PT ;  /* 0xffff000056567812 */ /* 0x000fe200078ec0ff */
[----:B------:R-:W-:Y:S01]  /*45d0*/  FMUL.FTZ R98, R98, R91 ;  /* 0x0000005b62627220 */ /* 0x000fe20000410000 */
[----:B------:R-:W-:Y:S01]  /*45e0*/  LOP3.LUT R44, R44, 0xffff0000, RZ, 0xc0, !PT ;  /* 0xffff00002c2c7812 */ /* 0x000fe200078ec0ff */
[----:B------:R-:W-:Y:S01]  /*45f0*/  IMAD.U32 R89, R89, 0x10000, RZ ;  /* 0x0001000059597824 */ /* 0x000fe200078e00ff */
[----:B------:R-:W-:Y:S01]  /*4600*/  SHF.L.U32 R88, R88, 0x10, RZ ;  /* 0x0000001058587819 */ /* 0x000fe200000006ff */
[C---:B------:R-:W-:Y:S01]  /*4610*/  FFMA.FTZ R98, R47.reuse, R45, R98 ;  /* 0x0000002d2f627223 */ /* 0x040fe20000010062 */
[----:B------:R-:W-:Y:S01]  /*4620*/  FMUL.FTZ R45, R84, R87 ;  /* 0x00000057542d7220 */ /* 0x000fe20000410000 */
[----:B------:R-:W-:Y:S01]  /*4630*/  LOP3.LUT R46, R46, 0xffff0000, RZ, 0xc0, !PT ;  /* 0xffff00002e2e7812 */ /* 0x000fe200078ec0ff */
[----:B------:R-:W-:Y:S01]  /*4640*/  FMUL.FTZ R84, R84, R86 ;  /* 0x0000005654547220 */ /* 0x000fe20000410000 */
[----:B------:R-:W-:Y:S01]  /*4650*/  FFMA.FTZ R97, R47, R91, -R97 ;  /* 0x0000005b2f617223 */ /* 0x000fe20000010861 */
[C---:B------:R-:W-:Y:S01]  /*4660*/  FMUL.FTZ R47, R44.reuse, R88 ;  /* 0x000000582c2f7220 */ /* 0x040fe20000410000 */
[----:B------:R-:W-:Y:S01]  /*4670*/  FMUL.FTZ R44, R44, R89 ;  /* 0x000000592c2c7220 */ /* 0x000fe20000410000 */
[C---:B------:R-:W-:Y:S01]  /*4680*/  FFMA.FTZ R45, R90.reuse, R86, -R45 ;  /* 0x000000565a2d7223 */ /* 0x040fe2000001082d */
[----:B------:R-:W-:Y:S01]  /*4690*/  FFMA.FTZ R84, R90, R87, R84 ;  /* 0x000000575a547223 */ /* 0x000fe20000010054 */
[C---:B------:R-:W-:Y:S01]  /*46a0*/  FMUL.FTZ R99, R46.reuse, R95 ;  /* 0x0000005f2e637220 */ /* 0x040fe20000410000 */
[----:B------:R-:W-:Y:S01]  /*46b0*/  FMUL.FTZ R46, R46, R96 ;  /* 0x000000602e2e7220 */ /* 0x000fe20000410000 */
[C---:B------:R-:W-:Y:S01]  /*46c0*/  FFMA.FTZ R47, R94.reuse, R89, -R47 ;  /* 0x000000595e2f7223 */ /* 0x040fe2000001082f */
[----:B------:R-:W-:Y:S01]  /*46d0*/  FFMA.FTZ R44, R94, R88, R44 ;  /* 0x000000585e2c7223 */ /* 0x000fe2000001002c */
[----:B------:R-:W-:Y:S01]  /*46e0*/  F2FP.BF16.F32.PACK_AB R45, R84, R45 ;  /* 0x0000002d542d723e */ /* 0x000fe200000010ff */
[C---:B------:R-:W-:Y:S01]  /*46f0*/  FFMA.FTZ R99, R85.reuse, R96, -R99 ;  /* 0x0000006055637223 */ /* 0x040fe20000010863 */
[----:B------:R-:W-:Y:S01]  /*4700*/  FFMA.FTZ R46, R85, R95, R46 ;  /* 0x0000005f552e7223 */ /* 0x000fe2000001002e */
[----:B------:R-:W-:-:S02]  /*4710*/  F2FP.BF16.F32.PACK_AB R97, R98, R97 ;  /* 0x000000616261723e */ /* 0x000fc400000010ff */
[----:B------:R-:W-:Y:S01]  /*4720*/  F2FP.BF16.F32.PACK_AB R44, R44, R47 ;  /* 0x0000002f2c2c723e */ /* 0x000fe200000010ff */
[----:B------:R-:W-:Y:S01]  /*4730*/  IMAD.MOV.U32 R47, RZ, RZ, R45 ;  /* 0x000000ffff2f7224 */ /* 0x000fe200078e002d */
[----:B------:R-:W-:Y:S01]  /*4740*/  F2FP.BF16.F32.PACK_AB R46, R46, R99 ;  /* 0x000000632e2e723e */ /* 0x000fe200000010ff */
[----:B------:R-:W-:-:S07]  /*4750*/  IMAD.MOV.U32 R45, RZ, RZ, R97 ;  /* 0x000000ffff2d7224 */ /* 0x000fce00078e0061 */
.L_x_660:
[----:B------:R-:W-:Y:S05]  /*4760*/  BSYNC B3 ;  /* 0x0000000000037941 */ /* 0x000fea0003800000 */
.L_x_659:
[----:B--2---:R4:W-:Y:S02]  /*4770*/  STG.E.128 desc[UR60][R50.64+0xc0], R44 ;  /* 0x0000c02c32007986 */ /* 0x0049e4000c101d3c */
.L_x_658:
[----:B------:R-:W-:Y:S05]  /*4780*/  BSYNC B2 ;  /* 0x0000000000027941 */ /* 0x000fea0003800000 */
.L_x_657:
[----:B------:R-:W-:Y:S01]  /*4790*/  ISETP.NE.AND P3, PT, R38, RZ, PT ;  /* 0x000000ff2600720c */ /* 0x000fe20003f65270 */
[----:B------:R-:W-:-:S12]  /*47a0*/  BSSY B2, `(.L_x_661) ;  /* 0x0000036000027945 */ /* 0x000fd80003800000 */
[----:B------:R-:W-:Y:S05]  /*47b0*/  @!P3 BRA `(.L_x_662) ;  /* 0x0000000000d0b947 */ /* 0x000fea0003800000 */
[----:B-1234-:R1:W2:Y:S01]  /*47c0*/  LDS.128 R44, [R41+0x28000] ;  /* 0x02800000292c7984 */ /* 0x01e2a20000000c00 */
        /* <DEDUP_REMOVED lines=27> */
[----:B------:R-:W-:Y:S01]  /*4980*/  LOP3.LUT R46, R46, 0xffff0000, RZ, 0xc0, !PT ;  /* 0xffff00002e2e7812 */ /* 0x000fe200078ec0ff */
[----:B------:R-:W-:Y:S01]  /*4990*/  FFMA.FTZ R94, R47, R45, R94 ;  /* 0x0000002d2f5e7223 */ /* 0x000fe2000001005e */
[----:B------:R-:W-:Y:S01]  /*49a0*/  FMUL.FTZ R45, R80, R83 ;  /* 0x00000053502d7220 */ /* 0x000fe20000410000 */
[----:B------:R-:W-:-:S02]  /*49b0*/  IMAD.U32 R85, R85, 0x10000, RZ ;  /* 0x0001000055557824 */ /* 0x000fc400078e00ff */
        /* <DEDUP_REMOVED lines=18> */
.L_x_664:
[----:B------:R-:W-:Y:S05]  /*4ae0*/  BSYNC B3 ;  /* 0x0000000000037941 */ /* 0x000fea0003800000 */
.L_x_663:
[----:B--2---:R1:W-:Y:S02]  /*4af0*/  STG.E.128 desc[UR60][R50.64+0x100], R44 ;  /* 0x0001002c32007986 */ /* 0x0043e4000c101d3c */
.L_x_662:
[----:B------:R-:W-:Y:S05]  /*4b00*/  BSYNC B2 ;  /* 0x0000000000027941 */ /* 0x000fea0003800000 */
.L_x_661:
[----:B------:R-:W-:-:S13]  /*4b10*/  ISETP.NE.AND P3, PT, R39, RZ, PT ;  /* 0x000000ff2700720c */ /* 0x000fda0003f65270 */
[----:B------:R-:W-:Y:S05]  /*4b20*/  @!P3 BRA `(.L_x_644) ;  /* 0x0000000000d0b947 */ /* 0x000fea0003800000 */
[----:B-1234-:R1:W2:Y:S01]  /*4b30*/  LDS.128 R44, [R42+0x28000] ;  /* 0x028000002a2c7984 */ /* 0x01e2a20000000c00 */
[----:B------:R-:W-:Y:S01]  /*4b40*/  ISETP.GE.AND P3, PT, R210, R126, PT ;  /* 0x0000007ed200720c */ /* 0x000fe20003f66270 */
[----:B------:R-:W-:-:S12]  /*4b50*/  BSSY B2, `(.L_x_665) ;  /* 0x0000030000027945 */ /* 0x000fd80003800000 */
[----:B-1----:R-:W-:Y:S05]  /*4b60*/  @P3 BRA `(.L_x_666) ;  /* 0x0000000000b83947 */ /* 0x002fea0003800000 */
[--C-:B------:R-:W-:Y:S01]  /*4b70*/  SHF.R.U64 R76, R76, 0x10, R77.reuse ;  /* 0x000000104c4c7819 */ /* 0x100fe2000000124d */
[----:B--2---:R-:W-:Y:S01]  /*4b80*/  IMAD.U32 R83, R44, 0x10000, RZ ;  /* 0x000100002c537824 */ /* 0x004fe200078e00ff */
[----:B------:R-:W-:Y:S02]  /*4b90*/  SHF.R.U32.HI R80, RZ, 0x10, R77 ;  /* 0x00000010ff507819 */ /* 0x000fe4000001164d */
[--C-:B------:R-:W-:Y:S02]  /*4ba0*/  SHF.R.U64 R77, R78, 0x10, R79.reuse ;  /* 0x000000104e4d7819 */ /* 0x100fe4000000124f */
[----:B------:R-:W-:Y:S01]  /*4bb0*/  SHF.R.U32.HI R81, RZ, 0x10, R79 ;  /* 0x00000010ff517819 */ /* 0x000fe2000001164f */
[----:B------:R-:W-:Y:S01]  /*4bc0*/  IMAD.U32 R79, R46, 0x10000, RZ ;  /* 0x000100002e4f7824 */ /* 0x000fe200078e00ff */
[C---:B------:R-:W-:Y:S02]  /*4bd0*/  PRMT R77, R164.reuse, 0x5410, R77 ;  /* 0x00005410a44d7816 */ /* 0x040fe4000000004d */
[----:B------:R-:W-:Y:S01]  /*4be0*/  PRMT R164, R164, 0x5432, R81 ;  /* 0x00005432a4a47816 */ /* 0x000fe20000000051 */
[----:B------:R-:W-:Y:S01]  /*4bf0*/  IMAD.U32 R81, R45, 0x10000, RZ ;  /* 0x000100002d517824 */ /* 0x000fe200078e00ff */
[----:B------:R-:W-:-:S02]  /*4c00*/  PRMT R80, R163, 0x5432, R80 ;  /* 0x00005432a3507816 */ /* 0x000fc40000000050 */
[----:B------:R-:W-:Y:S01]  /*4c10*/  PRMT R76, R163, 0x5410, R76 ;  /* 0x00005410a34c7816 */ /* 0x000fe2000000004c */
[----:B------:R-:W-:Y:S01]  /*4c20*/  IMAD.U32 R84, R164, 0x10000, RZ ;  /* 0x00010000a4547824 */ /* 0x000fe200078e00ff */
[----:B------:R-:W-:Y:S01]  /*4c30*/  LOP3.LUT R46, R46, 0xffff0000, RZ, 0xc0, !PT ;  /* 0xffff00002e2e7812 */ /* 0x000fe200078ec0ff */
[----:B------:R-:W-:Y:S01]  /*4c40*/  IMAD.U32 R85, R80, 0x10000, RZ ;  /* 0x0001000050557824 */ /* 0x000fe200078e00ff */
[----:B------:R-:W-:Y:S02]  /*4c50*/  LOP3.LUT R87, R45, 0xffff0000, RZ, 0xc0, !PT ;  /* 0xffff00002d577812 */ /* 0x000fe400078ec0ff */
[----:B------:R-:W-:Y:S01]  /*4c60*/  LOP3.LUT R45, R77, 0xffff0000, RZ, 0xc0, !PT ;  /* 0xffff00004d2d7812 */ /* 0x000fe200078ec0ff */
[----:B------:R-:W-:Y:S01]  /*4c70*/  FMUL.FTZ R88, R46, R84 ;  /* 0x000000542e587220 */ /* 0x000fe20000410000 */
[----:B------:R-:W-:Y:S01]  /*4c80*/  LOP3.LUT R82, R76, 0xffff0000, RZ, 0xc0, !PT ;  /* 0xffff00004c527812 */ /* 0x000fe200078ec0ff */
[----:B------:R-:W-:Y:S01]  /*4c90*/  FMUL.FTZ R46, R46, R85 ;  /* 0x000000552e2e7220 */ /* 0x000fe20000410000 */
[----:B------:R-:W-:Y:S01]  /*4ca0*/  LOP3.LUT R44, R44, 0xffff0000, RZ, 0xc0, !PT ;  /* 0xffff00002c2c7812 */ /* 0x000fe200078ec0ff */
[----:B------:R-:W-:Y:S01]  /*4cb0*/  FMUL.FTZ R86, R87, R45 ;  /* 0x0000002d57567220 */ /* 0x000fe20000410000 */
[----:B------:R-:W-:Y:S01]  /*4cc0*/  LOP3.LUT R78, R47, 0xffff0000, RZ, 0xc0, !PT ;  /* 0xffff00002f4e7812 */ /* 0x000fe200078ec0ff */
[----:B------:R-:W-:Y:S01]  /*4cd0*/  FMUL.FTZ R87, R87, R82 ;  /* 0x0000005257577220 */ /* 0x000fe20000410000 */
[----:B------:R-:W-:Y:S01]  /*4ce0*/  LOP3.LUT R164, R164, 0xffff0000, RZ, 0xc0, !PT ;  /* 0xffff0000a4a47812 */ /* 0x000fe200078ec0ff */
[----:B------:R-:W-:Y:S01]  /*4cf0*/  IMAD.U32 R77, R77, 0x10000, RZ ;  /* 0x000100004d4d7824 */ /* 0x000fe200078e00ff */
[----:B------:R-:W-:Y:S01]  /*4d00*/  LOP3.LUT R80, R80, 0xffff0000, RZ, 0xc0, !PT ;  /* 0xffff000050507812 */ /* 0x000fe200078ec0ff */
[----:B------:R-:W-:-:S02]  /*4d10*/  IMAD.U32 R76, R76, 0x10000, RZ ;  /* 0x000100004c4c7824 */ /* 0x000fc400078e00ff */
[C---:B------:R-:W-:Y:S01]  /*4d20*/  FFMA.FTZ R88, R79.reuse, R85, -R88 ;  /* 0x000000554f587223 */ /* 0x040fe20000010858 */
[----:B------:R-:W-:Y:S01]  /*4d30*/  FFMA.FTZ R79, R79, R84, R46 ;  /* 0x000000544f4f7223 */ /* 0x000fe2000001002e */
[C---:B------:R-:W-:Y:S01]  /*4d40*/  FFMA.FTZ R86, R81.reuse, R82, -R86 ;  /* 0x0000005251567223 */ /* 0x040fe20000010856 */
[----:B------:R-:W-:Y:S01]  /*4d50*/  FFMA.FTZ R87, R81, R45, R87 ;  /* 0x0000002d51577223 */ /* 0x000fe20000010057 */
[-C--:B------:R-:W-:Y:S01]  /*4d60*/  FMUL.FTZ R46, R44, R77.reuse ;  /* 0x0000004d2c2e7220 */ /* 0x080fe20000410000 */
[----:B------:R-:W-:Y:S02]  /*4d70*/  IMAD.U32 R47, R47, 0x10000, RZ ;  /* 0x000100002f2f7824 */ /* 0x000fe400078e00ff */
[C---:B------:R-:W-:Y:S01]  /*4d80*/  FMUL.FTZ R82, R78.reuse, R164 ;  /* 0x000000a44e527220 */ /* 0x040fe20000410000 */
[----:B------:R-:W-:Y:S01]  /*4d90*/  FMUL.FTZ R45, R78, R80 ;  /* 0x000000504e2d7220 */ /* 0x000fe20000410000 */
[-C--:B------:R-:W-:Y:S01]  /*4da0*/  FMUL.FTZ R44, R44, R76.reuse ;  /* 0x0000004c2c2c7220 */ /* 0x080fe20000410000 */
[----:B------:R-:W-:Y:S01]  /*4db0*/  FFMA.FTZ R46, R83, R76, -R46 ;  /* 0x0000004c532e7223 */ /* 0x000fe2000001082e */
[C---:B------:R-:W-:Y:S01]  /*4dc0*/  FFMA.FTZ R80, R47.reuse, R80, -R82 ;  /* 0x000000502f507223 */ /* 0x040fe20000010852 */
[----:B------:R-:W-:Y:S01]  /*4dd0*/  FFMA.FTZ R45, R47, R164, R45 ;  /* 0x000000a42f2d7223 */ /* 0x000fe2000001002d */
[----:B------:R-:W-:Y:S01]  /*4de0*/  FFMA.FTZ R77, R83, R77, R44 ;  /* 0x0000004d534d7223 */ /* 0x000fe2000001002c */
[----:B------:R-:W-:-:S02]  /*4df0*/  F2FP.BF16.F32.PACK_AB R86, R87, R86 ;  /* 0x000000565756723e */ /* 0x000fc400000010ff */
[----:B------:R-:W-:Y:S02]  /*4e00*/  F2FP.BF16.F32.PACK_AB R88, R79, R88 ;  /* 0x000000584f58723e */ /* 0x000fe400000010ff */
[----:B------:R-:W-:Y:S01]  /*4e10*/  F2FP.BF16.F32.PACK_AB R47, R45, R80 ;  /* 0x000000502d2f723e */ /* 0x000fe200000010ff */
[----:B------:R-:W-:Y:S01]  /*4e20*/  IMAD.MOV.U32 R45, RZ, RZ, R86 ;  /* 0x000000ffff2d7224 */ /* 0x000fe200078e0056 */
[----:B------:R-:W-:Y:S01]  /*4e30*/  F2FP.BF16.F32.PACK_AB R44, R77, R46 ;  /* 0x0000002e4d2c723e */ /* 0x000fe200000010ff */
[----:B------:R-:W-:-:S07]  /*4e40*/  IMAD.MOV.U32 R46, RZ, RZ, R88 ;  /* 0x000000ffff2e7224 */ /* 0x000fce00078e0058 */
.L_x_666:
[----:B------:R-:W-:Y:S05]  /*4e50*/  BSYNC B2 ;  /* 0x0000000000027941 */ /* 0x000fea0003800000 */
.L_x_665:
[----:B--2---:R1:W-:Y:S02]  /*4e60*/  STG.E.128 desc[UR60][R50.64+0x140], R44 ;  /* 0x0001402c32007986 */ /* 0x0043e4000c101d3c */
.L_x_644:
[----:B------:R-:W-:Y:S05]  /*4e70*/  BSYNC B1 ;  /* 0x0000000000017941 */ /* 0x000fea0003800000 */
.L_x_643:
[----:B------:R-:W-:Y:S05]  /*4e80*/  @P4 BRA `(.L_x_667) ;  /* 0x0000005400884947 */ /* 0x000fea0003800000 */
        /* <DEDUP_REMOVED lines=9> */
[----:B------:R-:W-:Y:S01]  /*4f20*/  SHF.R.U64 R80, R72, 0x10, R73 ;  /* 0x0000001048507819 */ /* 0x000fe20000001249 */
[----:B------:R-:W-:Y:S01]  /*4f30*/  IMAD.U32 R50, R46, 0x10000, RZ ;  /* 0x000100002e327824 */ /* 0x000fe200078e00ff */
[----:B------:R-:W-:Y:S02]  /*4f40*/  SHF.R.U32.HI R76, RZ, 0x10, R75 ;  /* 0x00000010ff4c7819 */ /* 0x000fe4000001164b */
[----:B------:R-:W-:Y:S02]  /*4f50*/  PRMT R75, R165, 0x5410, R78 ;  /* 0x00005410a54b7816 */ /* 0x000fe4000000004e */
[----:B------:R-:W-:Y:S02]  /*4f60*/  PRMT R51, R161, 0x5432, R80 ;  /* 0x00005432a1337816 */ /* 0x000fe40000000050 */
[----:B------:R-:W-:-:S02]  /*4f70*/  SHF.R.U32.HI R73, RZ, 0x10, R73 ;  /* 0x00000010ff497819 */ /* 0x000fc40000011649 */
[----:B------:R-:W-:Y:S02]  /*4f80*/  PRMT R165, R165, 0x5432, R76 ;  /* 0x00005432a5a57816 */ /* 0x000fe4000000004c */
[----:B------:R-:W-:Y:S01]  /*4f90*/  LOP3.LUT R76, R45, 0xffff0000, RZ, 0xc0, !PT ;  /* 0xffff00002d4c7812 */ /* 0x000fe200078ec0ff */
[----:B------:R-:W-:Y:S01]  /*4fa0*/  IMAD.U32 R45, R44, 0x10000, RZ ;  /* 0x000100002c2d7824 */ /* 0x000fe200078e00ff */
[C---:B------:R-:W-:Y:S01]  /*4fb0*/  LOP3.LUT R80, R75.reuse, 0xffff0000, RZ, 0xc0, !PT ;  /* 0xffff00004b507812 */ /* 0x040fe200078ec0ff */
[----:B------:R-:W-:Y:S01]  /*4fc0*/  IMAD.U32 R75, R75, 0x10000, RZ ;  /* 0x000100004b4b7824 */ /* 0x000fe200078e00ff */
[C---:B------:R-:W-:Y:S01]  /*4fd0*/  LOP3.LUT R78, R51.reuse, 0xffff0000, RZ, 0xc0, !PT ;  /* 0xffff0000334e7812 */ /* 0x040fe200078ec0ff */
[----:B------:R-:W-:Y:S01]  /*4fe0*/  IMAD.U32 R51, R51, 0x10000, RZ ;  /* 0x0001000033337824 */ /* 0x000fe200078e00ff */
[----:B------:R-:W-:Y:S01]  /*4ff0*/  PRMT R74, R162, 0x5410, R73 ;  /* 0x00005410a24a7816 */ /* 0x000fe20000000049 */
[----:B------:R-:W-:Y:S01]  /*5000*/  FMUL.FTZ R82, R76, R80 ;  /* 0x000000504c527220 */ /* 0x000fe20000410000 */
[----:B------:R-:W-:Y:S01]  /*5010*/  LOP3.LUT R72, R46, 0xffff0000, RZ, 0xc0, !PT ;  /* 0xffff00002e487812 */ /* 0x000fe200078ec0ff */
[----:B------:R-:W-:Y:S01]  /*5020*/  FMUL.FTZ R81, R76, R78 ;  /* 0x0000004e4c517220 */ /* 0x000fe20000410000 */
[----:B------:R-:W-:Y:S01]  /*5030*/  IMAD.U32 R73, R165, 0x10000, RZ ;  /* 0x00010000a5497824 */ /* 0x000fe200078e00ff */
[----:B------:R-:W-:Y:S01]  /*5040*/  LOP3.LUT R76, R44, 0xffff0000, RZ, 0xc0, !PT ;  /* 0xffff00002c4c7812 */ /* 0x000fe200078ec0ff */
[----:B------:R-:W-:-:S02]  /*5050*/  IMAD.U32 R79, R74, 0x10000, RZ ;  /* 0x000100004a4f7824 */ /* 0x000fc400078e00ff */
[C---:B------:R-:W-:Y:S01]  /*5060*/  FFMA.FTZ R44, R77.reuse, R78, -R82 ;  /* 0x0000004e4d2c7223 */ /* 0x040fe20000010852 */
[----:B------:R-:W-:Y:S01]  /*5070*/  FFMA.FTZ R77, R77, R80, R81 ;  /* 0x000000504d4d7223 */ /* 0x000fe20000010051 */
[----:B------:R-:W-:Y:S01]  /*5080*/  LOP3.LUT R46, R47, 0xffff0000, RZ, 0xc0, !PT ;  /* 0xffff00002f2e7812 */ /* 0x000fe200078ec0ff */
[C---:B------:R-:W-:Y:S01]  /*5090*/  FMUL.FTZ R83, R72.reuse, R73 ;  /* 0x0000004948537220 */ /* 0x040fe20000410000 */
[-C--:B------:R-:W-:Y:S01]  /*50a0*/  FMUL.FTZ R81, R72, R79.reuse ;  /* 0x0000004f48517220 */ /* 0x080fe20000410000 */
[----:B------:R-:W-:Y:S01]  /*50b0*/  LOP3.LUT R165, R165, 0xffff0000, RZ, 0xc0, !PT ;  /* 0xffff0000a5a57812 */ /* 0x000fe200078ec0ff */
[----:B------:R-:W-:Y:S01]  /*50c0*/  IMAD.U32 R47, R47, 0x10000, RZ ;  /* 0x000100002f2f7824 */ /* 0x000fe200078e00ff */
[----:B------:R-:W-:Y:S01]  /*50d0*/  LOP3.LUT R74, R74, 0xffff0000, RZ, 0xc0, !PT ;  /* 0xffff00004a4a7812 */ /* 0x000fe200078ec0ff */
[C---:B------:R-:W-:Y:S01]  /*50e0*/  FFMA.FTZ R72, R50.reuse, R79, -R83 ;  /* 0x0000004f32487223 */ /* 0x040fe20000010853 */
[----:B------:R-:W-:Y:S01]  /*50f0*/  FFMA.FTZ R81, R50, R73, R81 ;  /* 0x0000004932517223 */ /* 0x000fe20000010051 */
[C---:B------:R-:W-:Y:S01]  /*5100*/  FMUL.FTZ R50, R46.reuse, R165 ;  /* 0x000000a52e327220 */ /* 0x040fe20000410000 */
[----:B------:R-:W-:Y:S01]  /*5110*/  F2FP.BF16.F32.PACK_AB R77, R77, R44 ;  /* 0x0000002c4d4d723e */ /* 0x000fe200000010ff */
[-C--:B------:R-:W-:Y:S01]  /*5120*/  FMUL.FTZ R78, R46, R74.reuse ;  /* 0x0000004a2e4e7220 */ /* 0x080fe20000410000 */
[C---:B------:R-:W-:Y:S01]  /*5130*/  FMUL.FTZ R46, R76.reuse, R75 ;  /* 0x0000004b4c2e7220 */ /* 0x040fe20000410000 */
[----:B------:R-:W-:Y:S01]  /*5140*/  FMUL.FTZ R76, R76, R51 ;  /* 0x000000334c4c7220 */ /* 0x000fe20000410000 */
[C---:B------:R-:W-:Y:S01]  /*5150*/  FFMA.FTZ R50, R47.reuse, R74, -R50 ;  /* 0x0000004a2f327223 */ /* 0x040fe20000010832 */
[----:B------:R-:W-:Y:S01]  /*5160*/  FFMA.FTZ R47, R47, R165, R78 ;  /* 0x000000a52f2f7223 */ /* 0x000fe2000001004e */
[C---:B------:R-:W-:Y:S01]  /*5170*/  FFMA.FTZ R46, R45.reuse, R51, -R46 ;  /* 0x000000332d2e7223 */ /* 0x040fe2000001082e */
[----:B------:R-:W-:Y:S01]  /*5180*/  FFMA.FTZ R45, R45, R75, R76 ;  /* 0x0000004b2d2d7223 */ /* 0x000fe2000001004c */
[----:B------:R-:W-:-:S02]  /*5190*/  F2FP.BF16.F32.PACK_AB R72, R81, R72 ;  /* 0x000000485148723e */ /* 0x000fc400000010ff */
[----:B------:R-:W-:Y:S02]  /*51a0*/  F2FP.BF16.F32.PACK_AB R47, R47, R50 ;  /* 0x000000322f2f723e */ /* 0x000fe400000010ff */
[----:B------:R-:W-:Y:S01]  /*51b0*/  F2FP.BF16.F32.PACK_AB R44, R45, R46 ;  /* 0x0000002e2d2c723e */ /* 0x000fe200000010ff */
[----:B------:R-:W-:Y:S02]  /*51c0*/  IMAD.MOV.U32 R46, RZ, RZ, R72 ;  /* 0x000000ffff2e7224 */ /* 0x000fe400078e0048 */
[----:B------:R-:W-:-:S07]  /*51d0*/  IMAD.MOV.U32 R45, RZ, RZ, R77 ;  /* 0x000000ffff2d7224 */ /* 0x000fce00078e004d */
.L_x_671:
[----:B------:R-:W-:Y:S05]  /*51e0*/  BSYNC B2 ;  /* 0x0000000000027941 */ /* 0x000fea0003800000 */
.L_x_670:
[----:B--2---:R1:W-:Y:S02]  /*51f0*/  STG.E.128 desc[UR60][R48.64], R44 ;  /* 0x0000002c30007986 */ /* 0x0043e4000c101d3c */
.L_x_669:
[----:B------:R-:W-:Y:S05]  /*5200*/  BSYNC B1 ;  /* 0x0000000000017941 */ /* 0x000fea0003800000 */
.L_x_668:
        /* <DEDUP_REMOVED lines=9> */
[--C-:B------:R-:W-:Y:S02]  /*52a0*/  SHF.R.U64 R68, R70, 0x10, R71.reuse ;  /* 0x0000001046447819 */ /* 0x100fe40000001247 */
[----:B------:R-:W-:Y:S02]  /*52b0*/  SHF.R.U32.HI R71, RZ, 0x10, R71 ;  /* 0x00000010ff477819 */ /* 0x000fe40000011647 */
[----:B------:R-:W-:Y:S02]  /*52c0*/  SHF.R.U32.HI R51, RZ, 0x10, R69 ;  /* 0x00000010ff337819 */ /* 0x000fe40000011645 */
[----:B------:R-:W-:Y:S02]  /*52d0*/  PRMT R70, R160, 0x5410, R73 ;  /* 0x00005410a0467816 */ /* 0x000fe40000000049 */
[----:B------:R-:W-:-:S02]  /*52e0*/  PRMT R161, R161, 0x5410, R68 ;  /* 0x00005410a1a17816 */ /* 0x000fc40000000044 */
[----:B------:R-:W-:Y:S02]  /*52f0*/  PRMT R162, R162, 0x5432, R71 ;  /* 0x00005432a2a27816 */ /* 0x000fe40000000047 */
[----:B------:R-:W-:Y:S01]  /*5300*/  PRMT R160, R160, 0x5432, R51 ;  /* 0x00005432a0a07816 */ /* 0x000fe20000000033 */
[C---:B------:R-:W-:Y:S01]  /*5310*/  IMAD.U32 R51, R45.reuse, 0x10000, RZ ;  /* 0x000100002d337824 */ /* 0x040fe200078e00ff */
[----:B------:R-:W-:Y:S01]  /*5320*/  LOP3.LUT R69, R46, 0xffff0000, RZ, 0xc0, !PT ;  /* 0xffff00002e457812 */ /* 0x000fe200078ec0ff */
[----:B------:R-:W-:Y:S01]  /*5330*/  IMAD.U32 R74, R162, 0x10000, RZ ;  /* 0x00010000a24a7824 */ /* 0x000fe200078e00ff */
[----:B------:R-:W-:Y:S01]  /*5340*/  LOP3.LUT R68, R45, 0xffff0000, RZ, 0xc0, !PT ;  /* 0xffff00002d447812 */ /* 0x000fe200078ec0ff */
[----:B------:R-:W-:Y:S01]  /*5350*/  IMAD.U32 R72, R160, 0x10000, RZ ;  /* 0x00010000a0487824 */ /* 0x000fe200078e00ff */
[----:B------:R-:W-:Y:S01]  /*5360*/  LOP3.LUT R73, R161, 0xffff0000, RZ, 0xc0, !PT ;  /* 0xffff0000a1497812 */ /* 0x000fe200078ec0ff */
[----:B------:R-:W-:Y:S01]  /*5370*/  FMUL.FTZ R75, R69, R74 ;  /* 0x0000004a454b7220 */ /* 0x000fe20000410000 */
[----:B------:R-:W-:Y:S01]  /*5380*/  LOP3.LUT R71, R70, 0xffff0000, RZ, 0xc0, !PT ;  /* 0xffff000046477812 */ /* 0x000fe200078ec0ff */
[----:B------:R-:W-:Y:S01]  /*5390*/  IMAD.U32 R45, R44, 0x10000, RZ ;  /* 0x000100002c2d7824 */ /* 0x000fe200078e00ff */
[----:B------:R-:W-:Y:S01]  /*53a0*/  LOP3.LUT R46, R47, 0xffff0000, RZ, 0xc0, !PT ;  /* 0xffff00002f2e7812 */ /* 0x000fe200078ec0ff */
[C---:B------:R-:W-:Y:S01]  /*53b0*/  FMUL.FTZ R76, R68.reuse, R73 ;  /* 0x00000049444c7220 */ /* 0x040fe20000410000 */
[-C--:B------:R-:W-:Y:S01]  /*53c0*/  FMUL.FTZ R69, R69, R72.reuse ;  /* 0x0000004845457220 */ /* 0x080fe20000410000 */
[-C--:B------:R-:W-:Y:S01]  /*53d0*/  FMUL.FTZ R68, R68, R71.reuse ;  /* 0x0000004744447220 */ /* 0x080fe20000410000 */
[----:B------:R-:W-:Y:S01]  /*53e0*/  LOP3.LUT R162, R162, 0xffff0000, RZ, 0xc0, !PT ;  /* 0xffff0000a2a27812 */ /* 0x000fe200078ec0ff */
[----:B------:R-:W-:Y:S01]  /*53f0*/  IMAD.U32 R161, R161, 0x10000, RZ ;  /* 0x00010000a1a17824 */ /* 0x000fe200078e00ff */
[----:B------:R-:W-:Y:S01]  /*5400*/  LOP3.LUT R160, R160, 0xffff0000, RZ, 0xc0, !PT ;  /* 0xffff0000a0a07812 */ /* 0x000fe200078ec0ff */
[----:B------:R-:W-:Y:S01]  /*5410*/  FFMA.FTZ R76, R51, R71, -R76 ;  /* 0x00000047334c7223 */ /* 0x000fe2000001084c */
[----:B------:R-:W-:Y:S01]  /*5420*/  LOP3.LUT R44, R44, 0xffff0000, RZ, 0xc0, !PT ;  /* 0xffff00002c2c7812 */ /* 0x000fe200078ec0ff */
[----:B------:R-:W-:Y:S01]  /*5430*/  FFMA.FTZ R75, R50, R72, -R75 ;  /* 0x00000048324b7223 */ /* 0x000fe2000001084b */
[----:B------:R-:W-:-:S02]  /*5440*/  IMAD.U32 R70, R70, 0x10000, RZ ;  /* 0x0001000046467824 */ /* 0x000fc400078e00ff */
[----:B------:R-:W-:Y:S01]  /*5450*/  FFMA.FTZ R51, R51, R73, R68 ;  /* 0x0000004933337223 */ /* 0x000fe20000010044 */
[----:B------:R-:W-:Y:S01]  /*5460*/  FFMA.FTZ R50, R50, R74, R69 ;  /* 0x0000004a32327223 */ /* 0x000fe20000010045 */
[C---:B------:R-:W-:Y:S01]  /*5470*/  FMUL.FTZ R68, R46.reuse, R162 ;  /* 0x000000a22e447220 */ /* 0x040fe20000410000 */
[----:B------:R-:W-:Y:S01]  /*5480*/  FMUL.FTZ R69, R46, R160 ;  /* 0x000000a02e457220 */ /* 0x000fe20000410000 */
[CC--:B------:R-:W-:Y:S01]  /*5490*/  FMUL.FTZ R46, R44.reuse, R161.reuse ;  /* 0x000000a12c2e7220 */ /* 0x0c0fe20000410000 */
[----:B------:R-:W-:Y:S01]  /*54a0*/  FMUL.FTZ R44, R44, R70 ;  /* 0x000000462c2c7220 */ /* 0x000fe20000410000 */
[----:B------:R-:W-:Y:S01]  /*54b0*/  IMAD.U32 R47, R47, 0x10000, RZ ;  /* 0x000100002f2f7824 */ /* 0x000fe200078e00ff */
[----:B------:R-:W-:Y:S01]  /*54c0*/  F2FP.BF16.F32.PACK_AB R51, R51, R76 ;  /* 0x0000004c3333723e */ /* 0x000fe200000010ff */
[C---:B------:R-:W-:Y:S01]  /*54d0*/  FFMA.FTZ R46, R45.reuse, R70, -R46 ;  /* 0x000000462d2e7223 */ /* 0x040fe2000001082e */
[----:B------:R-:W-:Y:S01]  /*54e0*/  FFMA.FTZ R45, R45, R161, R44 ;  /* 0x000000a12d2d7223 */ /* 0x000fe2000001002c */
[C---:B------:R-:W-:Y:S01]  /*54f0*/  FFMA.FTZ R68, R47.reuse, R160, -R68 ;  /* 0x000000a02f447223 */ /* 0x040fe20000010844 */
[----:B------:R-:W-:Y:S01]  /*5500*/  FFMA.FTZ R69, R47, R162, R69 ;  /* 0x000000a22f457223 */ /* 0x000fe20000010045 */
[----:B------:R-:W-:-:S02]  /*5510*/  F2FP.BF16.F32.PACK_AB R50, R50, R75 ;  /* 0x0000004b3232723e */ /* 0x000fc400000010ff */
[----:B------:R-:W-:Y:S01]  /*5520*/  F2FP.BF16.F32.PACK_AB R44, R45, R46 ;  /* 0x0000002e2d2c723e */ /* 0x000fe200000010ff */
[----:B------:R-:W-:Y:S01]  /*5530*/  IMAD.MOV.U32 R45, RZ, RZ, R51 ;  /* 0x000000ffff2d7224 */ /* 0x000fe200078e0033 */
[----:B------:R-:W-:Y:S01]  /*5540*/  F2FP.BF16.F32.PACK_AB R47, R69, R68 ;  /* 0x00000044452f723e */ /* 0x000fe200000010ff */
[----:B------:R-:W-:-:S07]  /*5550*/  IMAD.MOV.U32 R46, RZ, RZ, R50 ;  /* 0x000000ffff2e7224 */ /* 0x000fce00078e0032 */
.L_x_675:
[----:B------:R-:W-:Y:S05]  /*5560*/  BSYNC B2 ;  /* 0x0000000000027941 */ /* 0x000fea0003800000 */
.L_x_674:
[----:B--2---:R1:W-:Y:S02]  /*5570*/  STG.E.128 desc[UR60][R48.64+0x40], R44 ;  /* 0x0000402c30007986 */ /* 0x0043e4000c101d3c */
.L_x_673:
[----:B------:R-:W-:Y:S05]  /*5580*/  BSYNC B1 ;  /* 0x0000000000017941 */ /* 0x000fea0003800000 */
.L_x_672:
[----:B------:R-:W-:Y:S01]  /*5590*/  ISETP.NE.AND P3, PT, R36, RZ, PT ;  /* 0x000000ff2400720c */ /* 0x000fe20003f65270 */
[----:B------:R-:W-:-:S12]  /*55a0*/  BSSY B1, `(.L_x_676) ;  /* 0x0000035000017945 */ /* 0x000fd80003800000 */
        /* <DEDUP_REMOVED lines=9> */
[----:B------:R-:W-:Y:S02]  /*5640*/  SHF.R.U32.HI R50, RZ, 0x10, R67 ;  /* 0x00000010ff327819 */ /* 0x000fe40000011643 */
[C---:B------:R-:W-:Y:S02]  /*5650*/  PRMT R66, R158.reuse, 0x5410, R71 ;  /* 0x000054109e427816 */ /* 0x040fe40000000047 */
[----:B------:R-:W-:-:S02]  /*5660*/  PRMT R158, R158, 0x5432, R69 ;  /* 0x000054329e9e7816 */ /* 0x000fc40000000045 */
[C---:B------:R-:W-:Y:S02]  /*5670*/  PRMT R69, R159.reuse, 0x5410, R68 ;  /* 0x000054109f457816 */ /* 0x040fe40000000044 */
[----:B------:R-:W-:Y:S01]  /*5680*/  PRMT R159, R159, 0x5432, R50 ;  /* 0x000054329f9f7816 */ /* 0x000fe20000000032 */
[----:B------:R-:W-:Y:S01]  /*5690*/  IMAD.U32 R68, R158, 0x10000, RZ ;  /* 0x000100009e447824 */ /* 0x000fe200078e00ff */
[----:B------:R-:W-:Y:S02]  /*56a0*/  LOP3.LUT R50, R45, 0xffff0000, RZ, 0xc0, !PT ;  /* 0xffff00002d327812 */ /* 0x000fe400078ec0ff */
[----:B------:R-:W-:Y:S01]  /*56b0*/  LOP3.LUT R70, R69, 0xffff0000, RZ, 0xc0, !PT ;  /* 0xffff000045467812 */ /* 0x000fe200078ec0ff */
[----:B------:R-:W-:Y:S01]  /*56c0*/  IMAD.U32 R71, R159, 0x10000, RZ ;  /* 0x000100009f477824 */ /* 0x000fe200078e00ff */
[----:B------:R-:W-:Y:S01]  /*56d0*/  LOP3.LUT R67, R66, 0xffff0000, RZ, 0xc0, !PT ;  /* 0xffff000042437812 */ /* 0x000fe200078ec0ff */
[----:B------:R-:W-:Y:S01]  /*56e0*/  IMAD.U32 R69, R69, 0x10000, RZ ;  /* 0x0001000045457824 */ /* 0x000fe200078e00ff */
[----:B------:R-:W-:Y:S01]  /*56f0*/  LOP3.LUT R64, R46, 0xffff0000, RZ, 0xc0, !PT ;  /* 0xffff00002e407812 */ /* 0x000fe200078ec0ff */
[C---:B------:R-:W-:Y:S01]  /*5700*/  IMAD.U32 R46, R47.reuse, 0x10000, RZ ;  /* 0x000100002f2e7824 */ /* 0x040fe200078e00ff */
[----:B------:R-:W-:Y:S01]  /*5710*/  LOP3.LUT R65, R47, 0xffff0000, RZ, 0xc0, !PT ;  /* 0xffff00002f417812 */ /* 0x000fe200078ec0ff */
[----:B------:R-:W-:-:S02]  /*5720*/  IMAD.U32 R47, R45, 0x10000, RZ ;  /* 0x000100002d2f7824 */ /* 0x000fc400078e00ff */
[----:B------:R-:W-:Y:S01]  /*5730*/  FMUL.FTZ R72, R50, R70 ;  /* 0x0000004632487220 */ /* 0x000fe20000410000 */
[----:B------:R-:W-:Y:S02]  /*5740*/  IMAD.U32 R45, R44, 0x10000, RZ ;  /* 0x000100002c2d7824 */ /* 0x000fe400078e00ff */
[----:B------:R-:W-:Y:S01]  /*5750*/  FMUL.FTZ R73, R50, R67 ;  /* 0x0000004332497220 */ /* 0x000fe20000410000 */
[----:B------:R-:W-:Y:S01]  /*5760*/  LOP3.LUT R44, R44, 0xffff0000, RZ, 0xc0, !PT ;  /* 0xffff00002c2c7812 */ /* 0x000fe200078ec0ff */
[C---:B------:R-:W-:Y:S01]  /*5770*/  FMUL.FTZ R50, R64.reuse, R71 ;  /* 0x0000004740327220 */ /* 0x040fe20000410000 */
[-C--:B------:R-:W-:Y:S01]  /*5780*/  FMUL.FTZ R64, R64, R68.reuse ;  /* 0x0000004440407220 */ /* 0x080fe20000410000 */
[----:B------:R-:W-:Y:S01]  /*5790*/  LOP3.LUT R159, R159, 0xffff0000, RZ, 0xc0, !PT ;  /* 0xffff00009f9f7812 */ /* 0x000fe200078ec0ff */
[----:B------:R-:W-:Y:S01]  /*57a0*/  IMAD.U32 R66, R66, 0x10000, RZ ;  /* 0x0001000042427824 */ /* 0x000fe200078e00ff */
[----:B------:R-:W-:Y:S01]  /*57b0*/  LOP3.LUT R158, R158, 0xffff0000, RZ, 0xc0, !PT ;  /* 0xffff00009e9e7812 */ /* 0x000fe200078ec0ff */
[----:B------:R-:W-:Y:S01]  /*57c0*/  FFMA.FTZ R68, R51, R68, -R50 ;  /* 0x0000004433447223 */ /* 0x000fe20000010832 */
[C---:B------:R-:W-:Y:S01]  /*57d0*/  FMUL.FTZ R50, R44.reuse, R69 ;  /* 0x000000452c327220 */ /* 0x040fe20000410000 */
[C---:B------:R-:W-:Y:S01]  /*57e0*/  FFMA.FTZ R72, R47.reuse, R67, -R72 ;  /* 0x000000432f487223 */ /* 0x040fe20000010848 */
[----:B------:R-:W-:Y:S01]  /*57f0*/  FFMA.FTZ R73, R47, R70, R73 ;  /* 0x000000462f497223 */ /* 0x000fe20000010049 */
[----:B------:R-:W-:Y:S01]  /*5800*/  FFMA.FTZ R51, R51, R71, R64 ;  /* 0x0000004733337223 */ /* 0x000fe20000010040 */
[----:B------:R-:W-:Y:S01]  /*5810*/  FMUL.FTZ R44, R44, R66 ;  /* 0x000000422c2c7220 */ /* 0x000fe20000410000 */
        /* <DEDUP_REMOVED lines=10> */
[----:B------:R-:W-:-:S07]  /*58c0*/  F2FP.BF16.F32.PACK_AB R46, R51, R68 ;  /* 0x00000044332e723e */ /* 0x000fce00000010ff */
.L_x_679:
[----:B------:R-:W-:Y:S05]  /*58d0*/  BSYNC B2 ;  /* 0x0000000000027941 */ /* 0x000fea0003800000 */
.L_x_678:
[----:B--2---:R1:W-:Y:S02]  /*58e0*/  STG.E.128 desc[UR60][R48.64+0x80], R44 ;  /* 0x0000802c30007986 */ /* 0x0043e4000c101d3c */
.L_x_677:
[----:B------:R-:W-:Y:S05]  /*58f0*/  BSYNC B1 ;  /* 0x0000000000017941 */ /* 0x000fea0003800000 */
.L_x_676:
        /* <DEDUP_REMOVED lines=12> */
[----:B------:R-:W-:Y:S02]  /*59c0*/  SHF.R.U32.HI R68, RZ, 0x10, R61 ;  /* 0x00000010ff447819 */ /* 0x000fe4000001163d */
[----:B------:R-:W-:Y:S02]  /*59d0*/  PRMT R65, R157, 0x5410, R66 ;  /* 0x000054109d417816 */ /* 0x000fe40000000042 */
[----:B------:R-:W-:-:S02]  /*59e0*/  PRMT R62, R151, 0x5410, R70 ;  /* 0x00005410973e7816 */ /* 0x000fc40000000046 */
[----:B------:R-:W-:Y:S02]  /*59f0*/  PRMT R157, R157, 0x5432, R64 ;  /* 0x000054329d9d7816 */ /* 0x000fe40000000040 */
[----:B------:R-:W-:Y:S02]  /*5a00*/  LOP3.LUT R61, R47, 0xffff0000, RZ, 0xc0, !PT ;  /* 0xffff00002f3d7812 */ /* 0x000fe400078ec0ff */
[----:B------:R-:W-:Y:S01]  /*5a10*/  PRMT R151, R151, 0x5432, R68 ;  /* 0x0000543297977816 */ /* 0x000fe20000000044 */
[----:B------:R-:W-:Y:S01]  /*5a20*/  IMAD.U32 R67, R157, 0x10000, RZ ;  /* 0x000100009d437824 */ /* 0x000fe200078e00ff */
[----:B------:R-:W-:Y:S02]  /*5a30*/  LOP3.LUT R47, R45, 0xffff0000, RZ, 0xc0, !PT ;  /* 0xffff00002d2f7812 */ /* 0x000fe400078ec0ff */
[C---:B------:R-:W-:Y:S01]  /*5a40*/  LOP3.LUT R66, R65.reuse, 0xffff0000, RZ, 0xc0, !PT ;  /* 0xffff000041427812 */ /* 0x040fe200078ec0ff */
[----:B------:R-:W-:Y:S01]  /*5a50*/  IMAD.U32 R65, R65, 0x10000, RZ ;  /* 0x0001000041417824 */ /* 0x000fe200078e00ff */
[C---:B------:R-:W-:Y:S01]  /*5a60*/  LOP3.LUT R63, R62.reuse, 0xffff0000, RZ, 0xc0, !PT ;  /* 0xffff00003e3f7812 */ /* 0x040fe200078ec0ff */
[----:B------:R-:W-:Y:S01]  /*5a70*/  IMAD.U32 R62, R62, 0x10000, RZ ;  /* 0x000100003e3e7824 */ /* 0x000fe200078e00ff */
[----:B------:R-:W-:Y:S01]  /*5a80*/  LOP3.LUT R51, R46, 0xffff0000, RZ, 0xc0, !PT ;  /* 0xffff00002e337812 */ /* 0x000fe200078ec0ff */
[----:B------:R-:W-:Y:S01]  /*5a90*/  IMAD.U32 R46, R45, 0x10000, RZ ;  /* 0x000100002d2e7824 */ /* 0x000fe200078e00ff */
[----:B------:R-:W-:Y:S01]  /*5aa0*/  SHF.L.U32 R64, R151, 0x10, RZ ;  /* 0x0000001097407819 */ /* 0x000fe200000006ff */
[----:B------:R-:W-:-:S02]  /*5ab0*/  IMAD.U32 R45, R44, 0x10000, RZ ;  /* 0x000100002c2d7824 */ /* 0x000fc400078e00ff */
[C---:B------:R-:W-:Y:S01]  /*5ac0*/  FMUL.FTZ R69, R47.reuse, R66 ;  /* 0x000000422f457220 */ /* 0x040fe20000410000 */
[----:B------:R-:W-:Y:S01]  /*5ad0*/  FMUL.FTZ R47, R47, R63 ;  /* 0x0000003f2f2f7220 */ /* 0x000fe20000410000 */
[----:B------:R-:W-:Y:S01]  /*5ae0*/  LOP3.LUT R44, R44, 0xffff0000, RZ, 0xc0, !PT ;  /* 0xffff00002c2c7812 */ /* 0x000fe200078ec0ff */
[C---:B------:R-:W-:Y:S01]  /*5af0*/  FMUL.FTZ R71, R51.reuse, R67 ;  /* 0x0000004333477220 */ /* 0x040fe20000410000 */
[----:B------:R-:W-:Y:S01]  /*5b00*/  FMUL.FTZ R51, R51, R64 ;  /* 0x0000004033337220 */ /* 0x000fe20000410000 */
[----:B------:R-:W-:Y:S01]  /*5b10*/  LOP3.LUT R157, R157, 0xffff0000, RZ, 0xc0, !PT ;  /* 0xffff00009d9d7812 */ /* 0x000fe200078ec0ff */
[C---:B------:R-:W-:Y:S01]  /*5b20*/  FFMA.FTZ R69, R46.reuse, R63, -R69 ;  /* 0x0000003f2e457223 */ /* 0x040fe20000010845 */
[----:B------:R-:W-:Y:S01]  /*5b30*/  LOP3.LUT R151, R151, 0xffff0000, RZ, 0xc0, !PT ;  /* 0xffff000097977812 */ /* 0x000fe200078ec0ff */
[----:B------:R-:W-:Y:S01]  /*5b40*/  FFMA.FTZ R66, R46, R66, R47 ;  /* 0x000000422e427223 */ /* 0x000fe2000001002f */
[----:B------:R-:W-:Y:S01]  /*5b50*/  FFMA.FTZ R71, R50, R64, -R71 ;  /* 0x0000004032477223 */ /* 0x000fe20000010847 */
[----:B------:R-:W-:Y:S01]  /*5b60*/  FMUL.FTZ R46, R44, R65 ;  /* 0x000000412c2e7220 */ /* 0x000fe20000410000 */
[----:B------:R-:W-:Y:S01]  /*5b70*/  FFMA.FTZ R50, R50, R67, R51 ;  /* 0x0000004332327223 */ /* 0x000fe20000010033 */
        /* <DEDUP_REMOVED lines=13> */
.L_x_683:
[----:B------:R-:W-:Y:S05]  /*5c50*/  BSYNC B2 ;  /* 0x0000000000027941 */ /* 0x000fea0003800000 */
.L_x_682:
[----:B--2---:R1:W-:Y:S02]  /*5c60*/  STG.E.128 desc[UR60][R48.64+0xc0], R44 ;  /* 0x0000c02c30007986 */ /* 0x0043e4000c101d3c */
.L_x_681:
[----:B------:R-:W-:Y:S05]  /*5c70*/  BSYNC B1 ;  /* 0x0000000000017941 */ /* 0x000fea0003800000 */
.L_x_680:
        /* <DEDUP_REMOVED lines=9> */
[----:B------:R-:W-:Y:S01]  /*5d10*/  SHF.R.U32.HI R61, RZ, 0x10, R57 ;  /* 0x00000010ff3d7819 */ /* 0x000fe20000011639 */
[----:B------:R-:W-:Y:S01]  /*5d20*/  IMAD.U32 R50, R46, 0x10000, RZ ;  /* 0x000100002e327824 */ /* 0x000fe200078e00ff */
        /* <DEDUP_REMOVED lines=10> */
[C---:B------:R-:W-:Y:S01]  /*5dd0*/  LOP3.LUT R62, R61.reuse, 0xffff0000, RZ, 0xc0, !PT ;  /* 0xffff00003d3e7812 */ /* 0x040fe200078ec0ff */
[----:B------:R-:W-:Y:S01]  /*5de0*/  IMAD.U32 R61, R61, 0x10000, RZ ;  /* 0x000100003d3d7824 */ /* 0x000fe200078e00ff */
[C---:B------:R-:W-:Y:S01]  /*5df0*/  LOP3.LUT R59, R58.reuse, 0xffff0000, RZ, 0xc0, !PT ;  /* 0xffff00003a3b7812 */ /* 0x040fe200078ec0ff */
[----:B------:R-:W-:Y:S01]  /*5e00*/  IMAD.U32 R58, R58, 0x10000, RZ ;  /* 0x000100003a3a7824 */ /* 0x000fe200078e00ff */
[----:B------:R-:W-:Y:S01]  /*5e10*/  LOP3.LUT R51, R46, 0xffff0000, RZ, 0xc0, !PT ;  /* 0xffff00002e337812 */ /* 0x000fe200078ec0ff */
[----:B------:R-:W-:-:S02]  /*5e20*/  IMAD.U32 R46, R45, 0x10000, RZ ;  /* 0x000100002d2e7824 */ /* 0x000fc400078e00ff */
[C---:B------:R-:W-:Y:S01]  /*5e30*/  FMUL.FTZ R65, R47.reuse, R62 ;  /* 0x0000003e2f417220 */ /* 0x040fe20000410000 */
[C---:B------:R-:W-:Y:S02]  /*5e40*/  IMAD.U32 R45, R44.reuse, 0x10000, RZ ;  /* 0x000100002c2d7824 */ /* 0x040fe400078e00ff */
[----:B------:R-:W-:Y:S01]  /*5e50*/  FMUL.FTZ R47, R47, R59 ;  /* 0x0000003b2f2f7220 */ /* 0x000fe20000410000 */
[----:B------:R-:W-:Y:S01]  /*5e60*/  LOP3.LUT R44, R44, 0xffff0000, RZ, 0xc0, !PT ;  /* 0xffff00002c2c7812 */ /* 0x000fe200078ec0ff */
[C---:B------:R-:W-:Y:S01]  /*5e70*/  FMUL.FTZ R67, R51.reuse, R63 ;  /* 0x0000003f33437220 */ /* 0x040fe20000410000 */
[----:B------:R-:W-:Y:S01]  /*5e80*/  FMUL.FTZ R51, R51, R60 ;  /* 0x0000003c33337220 */ /* 0x000fe20000410000 */
[----:B------:R-:W-:Y:S01]  /*5e90*/  LOP3.LUT R133, R133, 0xffff0000, RZ, 0xc0, !PT ;  /* 0xffff000085857812 */ /* 0x000fe200078ec0ff */
[----:B------:R-:W-:Y:S01]  /*5ea0*/  FFMA.FTZ R65, R46, R59, -R65 ;  /* 0x0000003b2e417223 */ /* 0x000fe20000010841 */
[----:B------:R-:W-:Y:S01]  /*5eb0*/  LOP3.LUT R148, R148, 0xffff0000, RZ, 0xc0, !PT ;  /* 0xffff000094947812 */ /* 0x000fe200078ec0ff */
[----:B------:R-:W-:Y:S01]  /*5ec0*/  FFMA.FTZ R62, R46, R62, R47 ;  /* 0x0000003e2e3e7223 */ /* 0x000fe2000001002f */
[----:B------:R-:W-:Y:S01]  /*5ed0*/  FFMA.FTZ R67, R50, R60, -R67 ;  /* 0x0000003c32437223 */ /* 0x000fe20000010843 */
[----:B------:R-:W-:Y:S01]  /*5ee0*/  FMUL.FTZ R46, R44, R61 ;  /* 0x0000003d2c2e7220 */ /* 0x000fe20000410000 */
        /* <DEDUP_REMOVED lines=14> */
.L_x_687:
[----:B------:R-:W-:Y:S05]  /*5fd0*/  BSYNC B2 ;  /* 0x0000000000027941 */ /* 0x000fea0003800000 */
.L_x_686:
[----:B--2---:R1:W-:Y:S02]  /*5fe0*/  STG.E.128 desc[UR60][R48.64+0x100], R44 ;  /* 0x0001002c30007986 */ /* 0x0043e4000c101d3c */
.L_x_685:
[----:B------:R-:W-:Y:S05]  /*5ff0*/  BSYNC B1 ;  /* 0x0000000000017941 */ /* 0x000fea0003800000 */
.L_x_684:
        /* <DEDUP_REMOVED lines=52> */
.L_x_689:
[----:B------:R-:W-:Y:S05]  /*6340*/  BSYNC B1 ;  /* 0x0000000000017941 */ /* 0x000fea0003800000 */
.L_x_688:
[----:B--2---:R1:W-:Y:S01]  /*6350*/  STG.E.128 desc[UR60][R48.64+0x140], R44 ;  /* 0x0001402c30007986 */ /* 0x0043e2000c101d3c */
[----:B------:R-:W-:Y:S05]  /*6360*/  BRA `(.L_x_667) ;  /* 0x0000004000507947 */ /* 0x000fea0003800000 */
.L_x_635:
        /* <DEDUP_REMOVED lines=19> */
[----:B------:R-:W-:Y:S02]  /*64a0*/  CS2R R52, SRZ ;  /* 0x0000000000347805 */ /* 0x000fe4000001ff00 */
[----:B------:R-:W-:Y:S01]  /*64b0*/  CS2R R66, SRZ ;  /* 0x0000000000427805 */ /* 0x000fe2000001ff00 */
[----:B------:R-:W-:Y:S01]  /*64c0*/  IMAD.X R45, R100, 0x1, R21, P2 ;  /* 0x00000001642d7824 */ /* 0x000fe200010e0615 */
[----:B------:R-:W-:Y:S02]  /*64d0*/  LEA R68, P2, R44, UR4, 0x1 ;  /* 0x000000042c447c11 */ /* 0x000fe4000f8408ff */
[----:B------:R-:W-:-:S02]  /*64e0*/  CS2R R64, SRZ ;  /* 0x0000000000407805 */ /* 0x000fc4000001ff00 */
        /* <DEDUP_REMOVED lines=8> */
[----:B------:R-:W-:Y:S02]  /*6570*/  CS2R R48, SRZ ;  /* 0x0000000000307805 */ /* 0x000fe4000001ff00 */
[----:B------:R-:W-:Y:S02]  /*6580*/  CS2R R62, SRZ ;  /* 0x00000000003e7805 */ /* 0x000fe4000001ff00 */
[----:B------:R-:W-:-:S05]  /*6590*/  CS2R R60, SRZ ;  /* 0x00000000003c7805 */ /* 0x000fca000001ff00 */
[----:B------:R0:W5:Y:S04]  /*65a0*/  @!P2 LDG.E.128 R52, desc[UR60][R68.64] ;  /* 0x0000003c4434a981 */ /* 0x000168000c1e1d00 */
[----:B------:R0:W5:Y:S01]  /*65b0*/  @!P2 LDG.E.128 R64, desc[UR60][R72.64] ;  /* 0x0000003c4840a981 */ /* 0x000162000c1e1d00 */
[----:B------:R-:W-:Y:S02]  /*65c0*/  ISETP.GE.AND P2, PT, R0, R126, PT ;  /* 0x0000007e0000720c */ /* 0x000fe40003f46270 */
[----:B------:R-:W-:Y:S02]  /*65d0*/  CS2R R46, SRZ ;  /* 0x00000000002e7805 */ /* 0x000fe4000001ff00 */
[----:B------:R-:W-:Y:S02]  /*65e0*/  CS2R R44, SRZ ;  /* 0x00000000002c7805 */ /* 0x000fe4000001ff00 */
[----:B------:R-:W-:-:S02]  /*65f0*/  CS2R R58, SRZ ;  /* 0x00000000003a7805 */ /* 0x000fc4000001ff00 */
[----:B------:R-:W-:-:S05]  /*6600*/  CS2R R56, SRZ ;  /* 0x0000000000387805 */ /* 0x000fca000001ff00 */
[----:B------:R0:W5:Y:S04]  /*6610*/  @!P2 LDG.E.128 R48, desc[UR60][R68.64+0x40] ;  /* 0x0000403c4430a981 */ /* 0x000168000c1e1d00 */
[----:B------:R0:W5:Y:S01]  /*6620*/  @!P2 LDG.E.128 R60, desc[UR60][R72.64+0x40] ;  /* 0x0000403c483ca981 */ /* 0x000162000c1e1d00 */
[----:B------:R-:W-:-:S13]  /*6630*/  ISETP.GE.AND P2, PT, R3, R126, PT ;  /* 0x0000007e0300720c */ /* 0x000fda0003f46270 */
[----:B------:R0:W5:Y:S04]  /*6640*/  @!P2 LDG.E.128 R44, desc[UR60][R68.64+0x80] ;  /* 0x0000803c442ca981 */ /* 0x000168000c1e1d00 */
[----:B------:R0:W5:Y:S02]  /*6650*/  @!P2 LDG.E.128 R56, desc[UR60][R72.64+0x80] ;  /* 0x0000803c4838a981 */ /* 0x000164000c1e1d00 */
.L_x_691:
[----:B------:R-:W-:Y:S05]  /*6660*/  BSYNC B1 ;  /* 0x0000000000017941 */ /* 0x000fea0003800000 */
.L_x_690:
[----:B------:R-:W-:Y:S01]  /*6670*/  ISETP.GE.AND P3, PT, R227, R43, PT ;  /* 0x0000002be300720c */ /* 0x000fe20003f66270 */
[----:B------:R-:W-:Y:S01]  /*6680*/  BSSY B1, `(.L_x_692) ;  /* 0x000002e000017945 */ /* 0x000fe20003800000 */
[----:B0-----:R-:W-:Y:S02]  /*6690*/  CS2R R68, SRZ ;  /* 0x0000000000447805 */ /* 0x001fe4000001ff00 */
        /* <DEDUP_REMOVED lines=17> */
[----:B------:R-:W-:Y:S02]  /*67b0*/  IADD3.X R69, R21, R100, R11, P2, P5 ;  /* 0x0000006415457210 */ /* 0x000fe400017ea40b */
[----:B------:R-:W-:Y:S02]  /*67c0*/  CS2R R90, SRZ ;  /* 0x00000000005a7805 */ /* 0x000fe4000001ff00 */
[----:B------:R-:W-:-:S02]  /*67d0*/  IADD3 R68, P2, P5, R110, R92, R10 ;  /* 0x0000005c6e447210 */ /* 0x000fc40007d5e00a */
[----:B------:R-:W-:Y:S02]  /*67e0*/  CS2R R88, SRZ ;  /* 0x0000000000587805 */ /* 0x000fe4000001ff00 */
        /* <DEDUP_REMOVED lines=23> */
.L_x_693:
[----:B------:R-:W-:Y:S05]  /*6960*/  BSYNC B1 ;  /* 0x0000000000017941 */ /* 0x000fea0003800000 */
.L_x_692:
[----:B0-----:R-:W2:Y:S01]  /*6970*/  LDL R92, [R1+0x14] ;  /* 0x00001400015c7983 */ /* 0x001ea20000100800 */
[----:B------:R-:W-:Y:S01]  /*6980*/  IMAD.MOV.U32 R93, RZ, RZ, R45 ;  /* 0x000000ffff5d7224 */ /* 0x000fe200078e002d */
[----:B------:R-:W-:Y:S01]  /*6990*/  PRMT R176, R98, 0x5410, R97 ;  /* 0x0000541062b07816 */ /* 0x000fe20000000061 */
[----:B------:R-:W-:Y:S02]  /*69a0*/  IMAD.MOV.U32 R94, RZ, RZ, R48 ;  /* 0x000000ffff5e7224 */ /* 0x000fe400078e0030 */
[----:B------:R-:W-:-:S03]  /*69b0*/  IMAD.MOV.U32 R95, RZ, RZ, R49 ;  /* 0x000000ffff5f7224 */ /* 0x000fc600078e0031 */
[----:B------:R-:W-:Y:S01]  /*69c0*/  PRMT R181, R181, 0x5410, R94 ;  /* 0x00005410b5b57816 */ /* 0x000fe2000000005e */
[----:B------:R-:W-:Y:S01]  /*69d0*/  IMAD.MOV.U32 R94, RZ, RZ, R52 ;  /* 0x000000ffff5e7224 */ /* 0x000fe200078e0034 */
[----:B------:R-:W-:Y:S01]  /*69e0*/  PRMT R184, R184, 0x5410, R95 ;  /* 0x00005410b8b87816 */ /* 0x000fe2000000005f */
[----:B------:R-:W-:-:S05]  /*69f0*/  IMAD.MOV.U32 R95, RZ, RZ, R53 ;  /* 0x000000ffff5f7224 */ /* 0x000fca00078e0035 */
[----:B------:R-:W-:Y:S01]  /*6a00*/  PRMT R167, R95, 0x5410, R94 ;  /* 0x000054105fa77816 */ /* 0x000fe2000000005e */
[----:B------:R-:W-:Y:S02]  /*6a10*/  IMAD.MOV.U32 R94, RZ, RZ, R58 ;  /* 0x000000ffff5e7224 */ /* 0x000fe400078e003a */
[----:B------:R-:W-:-:S05]  /*6a20*/  IMAD.MOV.U32 R95, RZ, RZ, R59 ;  /* 0x000000ffff5f7224 */ /* 0x000fca00078e003b */
[----:B------:R-:W-:Y:S01]  /*6a30*/  PRMT R178, R94, 0x5410, R95 ;  /* 0x000054105eb27816 */ /* 0x000fe2000000005f */
[----:B------:R-:W-:Y:S02]  /*6a40*/  IMAD.MOV.U32 R94, RZ, RZ, R63 ;  /* 0x000000ffff5e7224 */ /* 0x000fe400078e003f */
[----:B------:R-:W-:-:S03]  /*6a50*/  IMAD.MOV.U32 R95, RZ, RZ, R62 ;  /* 0x000000ffff5f7224 */ /* 0x000fc600078e003e */
[----:B------:R-:W-:Y:S01]  /*6a60*/  PRMT R183, R183, 0x5410, R94 ;  /* 0x00005410b7b77816 */ /* 0x000fe2000000005e */
[----:B------:R-:W-:Y:S01]  /*6a70*/  IMAD.MOV.U32 R94, RZ, RZ, R64 ;  /* 0x000000ffff5e7224 */ /* 0x000fe200078e0040 */
[----:B--2---:R-:W-:Y:S01]  /*6a80*/  R2UR UR4, R92 ;  /* 0x000000005c0472ca */ /* 0x004fe200000e0000 */
[----:B------:R-:W-:-:S05]  /*6a90*/  IMAD.MOV.U32 R92, RZ, RZ, R44 ;  /* 0x000000ffff5c7224 */ /* 0x000fca00078e002c */
[----:B------:R-:W-:Y:S01]  /*6aa0*/  PRMT R177, R92, 0x5410, R93 ;  /* 0x000054105cb17816 */ /* 0x000fe2000000005d */
[----:B------:R-:W-:Y:S02]  /*6ab0*/  IMAD.MOV.U32 R92, RZ, RZ, R50 ;  /* 0x000000ffff5c7224 */ /* 0x000fe400078e0032 */
[----:B------:R-:W-:-:S03]  /*6ac0*/  IMAD.MOV.U32 R93, RZ, RZ, R51 ;  /* 0x000000ffff5d7224 */ /* 0x000fc600078e0033 */
[----:B------:R-:W-:Y:S01]  /*6ad0*/  PRMT R180, R180, 0x5410, R92 ;  /* 0x00005410b4b47816 */ /* 0x000fe2000000005c */
[----:B------:R-:W-:Y:S01]  /*6ae0*/  IMAD.MOV.U32 R92, RZ, RZ, R54 ;  /* 0x000000ffff5c7224 */ /* 0x000fe200078e0036 */
        /* <DEDUP_REMOVED lines=10> */
[----:B-----5:R-:W-:-:S03]  /*6b90*/  IMAD.MOV.U32 R95, RZ, RZ, R70 ;  /* 0x000000ffff5f7224 */ /* 0x020fc600078e0046 */
[----:B------:R-:W-:Y:S01]  /*6ba0*/  PRMT R179, R93, 0x5410, R92 ;  /* 0x000054105db37816 */ /* 0x000fe2000000005c */
[----:B------:R-:W-:Y:S02]  /*6bb0*/  IMAD.MOV.U32 R93, RZ, RZ, R60 ;  /* 0x000000ffff5d7224 */ /* 0x000fe400078e003c */
[----:B------:R-:W-:-:S03]  /*6bc0*/  IMAD.MOV.U32 R92, RZ, RZ, R61 ;  /* 0x000000ffff5c7224 */ /* 0x000fc600078e003d */
[----:B------:R-:W-:Y:S01]  /*6bd0*/  PRMT R181, R93, 0x7610, R181 ;  /* 0x000076105db57816 */ /* 0x000fe200000000b5 */
[----:B------:R-:W-:Y:S01]  /*6be0*/  IMAD.MOV.U32 R93, RZ, RZ, R67 ;  /* 0x000000ffff5d7224 */ /* 0x000fe200078e0043 */
[----:B------:R-:W-:Y:S01]  /*6bf0*/  PRMT R182, R92, 0x7610, R182 ;  /* 0x000076105cb67816 */ /* 0x000fe200000000b6 */
[----:B------:R-:W-:-:S03]  /*6c00*/  IMAD.MOV.U32 R92, RZ, RZ, R66 ;  /* 0x000000ffff5c7224 */ /* 0x000fc600078e0042 */
[----:B------:R-:W-:Y:S01]  /*6c10*/  PRMT R170, R93, 0x7610, R170 ;  /* 0x000076105daa7816 */ /* 0x000fe200000000aa */
[----:B------:R-:W-:Y:S01]  /*6c20*/  IMAD.MOV.U32 R93, RZ, RZ, R68 ;  /* 0x000000ffff5d7224 */ /* 0x000fe200078e0044 */
[----:B------:R-:W-:Y:S01]  /*6c30*/  PRMT R169, R92, 0x5410, R94 ;  /* 0x000054105ca97816 */ /* 0x000fe2000000005e */
[----:B------:R-:W-:Y:S02]  /*6c40*/  IMAD.MOV.U32 R92, RZ, RZ, R69 ;  /* 0x000000ffff5c7224 */ /* 0x000fe400078e0045 */
[----:B------:R-:W-:-:S03]  /*6c50*/  IMAD.MOV.U32 R94, RZ, RZ, R71 ;  /* 0x000000ffff5e7224 */ /* 0x000fc600078e0047 */
[----:B------:R-:W-:Y:S01]  /*6c60*/  PRMT R158, R92, 0x5410, R93 ;  /* 0x000054105c9e7816 */ /* 0x000fe2000000005d */
[----:B------:R-:W-:Y:S01]  /*6c70*/  IMAD.MOV.U32 R93, RZ, RZ, R72 ;  /* 0x000000ffff5d7224 */ /* 0x000fe200078e0048 */
[----:B------:R-:W-:Y:S02]  /*6c80*/  MOV R92, R73 ;  /* 0x00000049005c7202 */ /* 0x000fe40000000f00 */
[----:B------:R-:W-:Y:S01]  /*6c90*/  PRMT R159, R94, 0x5410, R95 ;  /* 0x000054105e9f7816 */ /* 0x000fe2000000005f */
[----:B------:R-:W-:Y:S01]  /*6ca0*/  IMAD.MOV.U32 R95, RZ, RZ, R74 ;  /* 0x000000ffff5f7224 */ /* 0x000fe200078e004a */
[----:B------:R-:W-:Y:S01]  /*6cb0*/  PRMT R163, R92, 0x5410, R93 ;  /* 0x000054105ca37816 */ /* 0x000fe2000000005d */
[----:B------:R-:W-:Y:S02]  /*6cc0*/  IMAD.MOV.U32 R93, RZ, RZ, R76 ;  /* 0x000000ffff5d7224 */ /* 0x000fe400078e004c */
[----:B------:R-:W-:Y:S02]  /*6cd0*/  IMAD.MOV.U32 R92, RZ, RZ, R77 ;  /* 0x000000ffff5c7224 */ /* 0x000fe400078e004d */
[----:B------:R-:W-:-:S03]  /*6ce0*/  IMAD.MOV.U32 R94, RZ, RZ, R75 ;  /* 0x000000ffff5e7224 */ /* 0x000fc600078e004b */
[----:B------:R-:W-:Y:S01]  /*6cf0*/  PRMT R173, R93, 0x5410, R92 ;  /* 0x000054105dad7816 */ /* 0x000fe2000000005c */
[----:B------:R-:W-:Y:S01]  /*6d00*/  IMAD.MOV.U32 R93, RZ, RZ, R80 ;  /* 0x000000ffff5d7224 */ /* 0x000fe200078e0050 */
[----:B------:R-:W-:Y:S01]  /*6d10*/  PRMT R164, R94, 0x5410, R95 ;  /* 0x000054105ea47816 */ /* 0x000fe2000000005f */
[----:B------:R-:W-:Y:S02]  /*6d20*/  IMAD.MOV.U32 R92, RZ, RZ, R81 ;  /* 0x000000ffff5c7224 */ /* 0x000fe400078e0051 */
[----:B------:R-:W-:Y:S02]  /*6d30*/  IMAD.MOV.U32 R95, RZ, RZ, R78 ;  /* 0x000000ffff5f7224 */ /* 0x000fe400078e004e */
[----:B------:R-:W-:Y:S01]  /*6d40*/  IMAD.MOV.U32 R94, RZ, RZ, R79 ;  /* 0x000000ffff5e7224 */ /* 0x000fe200078e004f */
[----:B------:R-:W-:Y:S01]  /*6d50*/  PRMT R161, R93, 0x5410, R92 ;  /* 0x000054105da17816 */ /* 0x000fe2000000005c */
[----:B------:R-:W-:Y:S02]  /*6d60*/  IMAD.MOV.U32 R93, RZ, RZ, R84 ;  /* 0x000000ffff5d7224 */ /* 0x000fe400078e0054 */
        /* <DEDUP_REMOVED lines=17> */
.L_x_694:
[----:B------:R-:W-:Y:S01]  /*6e80*/  IMAD R100, R16, 0x8, R2 ;  /* 0x0000000810647824 */ /* 0x000fe200078e0202 */
[----:B------:R-:W-:Y:S01]  /*6e90*/  SHF.L.U32 R101, R204, 0x1f, RZ ;  /* 0x0000001fcc657819 */ /* 0x000fe200000006ff */
[----:B------:R-:W0:Y:S01]  /*6ea0*/  LDC R148, c[0x0][0x2f4] ;  /* 0x0000bd00ff947b82 */ /* 0x000e220000000800 */
[----:B------:R-:W-:Y:S01]  /*6eb0*/  BSSY B1, `(.L_x_695) ;  /* 0x0000005000017945 */ /* 0x000fe20003800000 */
[----:B------:R-:W-:Y:S01]  /*6ec0*/  IMAD.MOV.U32 R129, RZ, RZ, R96 ;  /* 0x000000ffff817224 */ /* 0x000fe200078e0060 */
[----:B------:R-:W1:Y:S05]  /*6ed0*/  SYNCS.PHASECHK.TRANS64.TRYWAIT P5, [R100+URZ+0x36890], R101 ;  /* 0x03689065640075a7 */ /* 0x000e6a00080a017f */
[----:B------:R-:W2:Y:S01]  /*6ee0*/  LDC.64 R130, c[0x0][0x300] ;  /* 0x0000c000ff827b82 */ /* 0x000ea20000000a00 */
[----:B-1----:R-:W-:Y:S05]  /*6ef0*/  @!P5 BRA `(.L_x_696) ;  /* 0x0000020000c4d947 */ /* 0x002fea0003800000 */
.L_x_997:
[----:B------:R-:W-:Y:S05]  /*6f00*/  BSYNC B1 ;  /* 0x0000000000017941 */ /* 0x000fea0003800000 */
.L_x_695:
[----:B------:R-:W-:Y:S01]  /*6f10*/  BSSY B1, `(.L_x_697) ;  /* 0x0000190000017945 */ /* 0x000fe20003800000 */
[----:B0-----:R-:W-:-:S03]  /*6f20*/  IMAD.IADD R151, R148, 0x1, -R127 ;  /* 0x0000000194977824 */ /* 0x001fc600078e0a7f */
[----:B------:R-:W-:Y:S05]  /*6f30*/  @P4 BRA `(.L_x_698) ;  /* 0x0000001800344947 */ /* 0x000fea0003800000 */
[----:B------:R-:W-:Y:S01]  /*6f40*/  ISETP.NE.AND P4, PT, R31, RZ, PT ;  /* 0x000000ff1f00720c */ /* 0x000fe20003f85270 */
[-C--:B--2---:R-:W-:Y:S01]  /*6f50*/  IMAD R157, R150, R130.reuse, RZ ;  /* 0x00000082969d7224 */ /* 0x084fe200078e02ff */
[----:B------:R-:W-:Y:S01]  /*6f60*/  BSSY B2, `(.L_x_699) ;  /* 0x0000084000027945 */ /* 0x000fe20003800000 */
[----:B------:R-:W-:-:S04]  /*6f70*/  IMAD.WIDE.U32 R132, R17, R130, R128 ;  /* 0x0000008211847225 */ /* 0x000fc800078e0080 */
[----:B------:R-:W-:-:S04]  /*6f80*/  IMAD R157, R17, R131, R157 ;  /* 0x00000083119d7224 */ /* 0x000fc800078e029d */
[----:B------:R-:W-:Y:S02]  /*6f90*/  IMAD.IADD R157, R157, 0x1, R133 ;  /* 0x000000019d9d7824 */ /* 0x000fe400078e0285 */
[----:B------:R-:W-:Y:S05]  /*6fa0*/  @!P4 BRA `(.L_x_700) ;  /* 0x0000000400fcc947 */ /* 0x000fea0003800000 */
[----:B------:R-:W-:Y:S01]  /*6fb0*/  SEL R92, R127, R151, !P0 ;  /* 0x000000977f5c7207 */ /* 0x000fe20004000000 */
[----:B------:R-:W-:Y:S01]  /*6fc0*/  BSSY B3, `(.L_x_701) ;  /* 0x0000071000037945 */ /* 0x000fe20003800000 */
[----:B------:R-:W-:Y:S02]  /*6fd0*/  ISETP.GE.AND P4, PT, R18, R126, PT ;  /* 0x0000007e1200720c */ /* 0x000fe40003f86270 */
[----:B------:R-:W-:-:S04]  /*6fe0*/  SHF.R.S32.HI R93, RZ, 0x1f, R92 ;  /* 0x0000001fff5d7819 */ /* 0x000fc8000001145c */
[----:B------:R-:W-:-:S04]  /*6ff0*/  LEA.HI R93, R93, R92, RZ, 0x4 ;  /* 0x0000005c5d5d7211 */ /* 0x000fc800078f20ff */
[----:B------:R-:W-:-:S04]  /*7000*/  LEA.HI.SX32 R166, R93, R120, 0x1c ;  /* 0x000000785da67211 */ /* 0x000fc800078fe2ff */
[----:B------:R-:W-:-:S04]  /*7010*/  SHF.R.S32.HI R93, RZ, 0x1f, R166 ;  /* 0x0000001fff5d7819 */ /* 0x000fc800000114a6 */
[----:B------:R-:W-:Y:S01]  /*7020*/  LEA.HI R93, R93, R166, RZ, 0x3 ;  /* 0x000000a65d5d7211 */ /* 0x000fe200078f18ff */
[----:B------:R-:W-:-:S03]  /*7030*/  IMAD.SHL.U32 R166, R166, 0x8, RZ ;  /* 0x00000008a6a67824 */ /* 0x000fc600078e00ff */
[----:B------:R-:W-:Y:S02]  /*7040*/  SHF.R.S32.HI R93, RZ, 0x3, R93 ;  /* 0x00000003ff5d7819 */ /* 0x000fe4000001145d */
[----:B------:R-:W-:-:S03]  /*7050*/  LOP3.LUT R92, R211, 0x38, R166, 0xf8, !PT ;  /* 0x00000038d35c7812 */ /* 0x000fc600078ef8a6 */
[----:B------:R-:W-:Y:S01]  /*7060*/  IMAD R93, R93, 0x1c00, R213 ;  /* 0x00001c005d5d7824 */ /* 0x000fe200078e02d5 */
[----:B------:R-:W-:-:S05]  /*7070*/  LOP3.LUT R92, R92, R212, RZ, 0x3c, !PT ;  /* 0x000000d45c5c7212 */ /* 0x000fca00078e3cff */
[----:B------:R-:W-:-:S04]  /*7080*/  IMAD.IADD R92, R93, 0x1, R92 ;  /* 0x000000015d5c7824 */ /* 0x000fc800078e025c */
[C---:B------:R-:W-:Y:S02]  /*7090*/  IMAD R96, R16.reuse, 0x5400, R92 ;  /* 0x0000540010607824 */ /* 0x040fe400078e025c */
[----:B------:R-:W-:Y:S02]  /*70a0*/  IMAD R92, R16, 0x5400, R147 ;  /* 0x00005400105c7824 */ /* 0x000fe400078e0293 */
[--C-:B------:R-:W-:Y:S02]  /*70b0*/  IMAD R96, R96, 0x2, R2.reuse ;  /* 0x0000000260607824 */ /* 0x100fe400078e0202 */
[----:B------:R-:W-:-:S04]  /*70c0*/  IMAD R92, R92, 0x2, R2 ;  /* 0x000000025c5c7824 */ /* 0x000fc800078e0202 */
[----:B------:R-:W0:Y:S04]  /*70d0*/  LDS.128 R96, [R96+0x21400] ;  /* 0x0214000060607984 */ /* 0x000e280000000c00 */
[----:B------:R-:W2:Y:S01]  /*70e0*/  LDS.128 R92, [R92+0x21400] ;  /* 0x021400005c5c7984 */ /* 0x000ea20000000c00 */
[----:B------:R-:W-:Y:S05]  /*70f0*/  @P4 BRA `(.L_x_702) ;  /* 0x0000000400744947 */ /* 0x000fea0003800000 */
[--C-:B------:R-:W-:Y:S02]  /*7100*/  SHF.R.U64 R52, R52, 0x10, R53.reuse ;  /* 0x0000001034347819 */ /* 0x100fe40000001235 */
[----:B------:R-:W-:Y:S02]  /*7110*/  SHF.R.U32.HI R53, RZ, 0x10, R53 ;  /* 0x00000010ff357819 */ /* 0x000fe40000011635 */
[C---:B------:R-:W-:Y:S02]  /*7120*/  PRMT R52, R167.reuse, 0x5432, R52 ;  /* 0x00005432a7347816 */ /* 0x040fe40000000034 */
[----:B------:R-:W-:Y:S02]  /*7130*/  PRMT R53, R167, 0x5410, R53 ;  /* 0x00005410a7357816 */ /* 0x000fe40000000035 */
[----:B------:R-:W-:Y:S02]  /*7140*/  SHF.R.U64 R54, R54, 0x10, R55 ;  /* 0x0000001036367819 */ /* 0x000fe40000001237 */
[----:B------:R-:W-:-:S02]  /*7150*/  SHF.R.U32.HI R167, RZ, 0x10, R65 ;  /* 0x00000010ffa77819 */ /* 0x000fc40000011641 */
[----:B------:R-:W-:Y:S02]  /*7160*/  SHF.R.U64 R64, R64, 0x10, R65 ;  /* 0x0000001040407819 */ /* 0x000fe40000001241 */
[--C-:B------:R-:W-:Y:S02]  /*7170*/  SHF.R.U64 R65, R66, 0x10, R67.reuse ;  /* 0x0000001042417819 */ /* 0x100fe40000001243 */
[----:B------:R-:W-:Y:S02]  /*7180*/  PRMT R66, R168, 0x5432, R54 ;  /* 0x00005432a8427816 */ /* 0x000fe40000000036 */
[----:B------:R-:W-:Y:S02]  /*7190*/  SHF.R.U32.HI R67, RZ, 0x10, R67 ;  /* 0x00000010ff437819 */ /* 0x000fe40000011643 */
[----:B------:R-:W-:Y:S01]  /*71a0*/  PRMT R54, R171, 0x5410, R167 ;  /* 0x00005410ab367816 */ /* 0x000fe200000000a7 */
[----:B0-----:R-:W-:Y:S01]  /*71b0*/  IMAD.U32 R171, R97, 0x10000, RZ ;  /* 0x0001000061ab7824 */ /* 0x001fe200078e00ff */
[----:B------:R-:W-:Y:S01]  /*71c0*/  SHF.R.U32.HI R55, RZ, 0x10, R55 ;  /* 0x00000010ff377819 */ /* 0x000fe20000011637 */
[----:B------:R-:W-:Y:S01]  /*71d0*/  IMAD.U32 R167, R53, 0x10000, RZ ;  /* 0x0001000035a77824 */ /* 0x000fe200078e00ff */
[----:B------:R-:W-:Y:S01]  /*71e0*/  PRMT R67, R170, 0x5410, R67 ;  /* 0x00005410aa437816 */ /* 0x000fe20000000043 */
[----:B------:R-:W-:Y:S01]  /*71f0*/  IMAD.U32 R170, R54, 0x10000, RZ ;  /* 0x0001000036aa7824 */ /* 0x000fe200078e00ff */
[----:B------:R-:W-:-:S02]  /*7200*/  PRMT R55, R168, 0x5410, R55 ;  /* 0x00005410a8377816 */ /* 0x000fc40000000037 */
[----:B------:R-:W-:Y:S01]  /*7210*/  PRMT R64, R169, 0x5432, R64 ;  /* 0x00005432a9407816 */ /* 0x000fe20000000040 */
[-C--:B------:R-:W-:Y:S01]  /*7220*/  FMUL.FTZ R168, R171, R170.reuse ;  /* 0x000000aaaba87220 */ /* 0x080fe20000410000 */
[----:B------:R-:W-:Y:S01]  /*7230*/  PRMT R65, R169, 0x5410, R65 ;  /* 0x00005410a9417816 */ /* 0x000fe20000000041 */
[----:B--2---:R-:W-:Y:S01]  /*7240*/  IMAD.U32 R169, R93, 0x10000, RZ ;  /* 0x000100005da97824 */ /* 0x004fe200078e00ff */
[----:B------:R-:W-:Y:S02]  /*7250*/  LOP3.LUT R54, R54, 0xffff0000, RZ, 0xc0, !PT ;  /* 0xffff000036367812 */ /* 0x000fe400078ec0ff */
[----:B------:R-:W-:Y:S01]  /*7260*/  LOP3.LUT R97, R97, 0xffff0000, RZ, 0xc0, !PT ;  /* 0xffff000061617812 */ /* 0x000fe200078ec0ff */
[-C--:B------:R-:W-:Y:S01]  /*7270*/  FFMA.FTZ R168, R169, R167.reuse, -R168 ;  /* 0x000000a7a9a87223 */ /* 0x080fe200000108a8 */
[----:B------:R-:W-:Y:S01]  /*7280*/  FMUL.FTZ R167, R171, R167 ;  /* 0x000000a7aba77220 */ /* 0x000fe20000410000 */
[----:B------:R-:W-:Y:S01]  /*7290*/  LOP3.LUT R93, R93, 0xffff0000, RZ, 0xc0, !PT ;  /* 0xffff00005d5d7812 */ /* 0x000fe200078ec0ff */
[C---:B------:R-:W-:Y:S01]  /*72a0*/  IMAD.U32 R171, R99.reuse, 0x10000, RZ ;  /* 0x0001000063ab7824 */ /* 0x040fe200078e00ff */
[----:B------:R-:W-:Y:S01]  /*72b0*/  LOP3.LUT R99, R99, 0xffff0000, RZ, 0xc0, !PT ;  /* 0xffff000063637812 */ /* 0x000fe200078ec0ff */
[----:B------:R-:W-:Y:S01]  /*72c0*/  FFMA.FTZ R167, R169, R170, R167 ;  /* 0x000000aaa9a77223 */ /* 0x000fe200000100a7 */
[----:B------:R-:W-:Y:S01]  /*72d0*/  LOP3.LUT R169, R53, 0xffff0000, RZ, 0xc0, !PT ;  /* 0xffff000035a97812 */ /* 0x000fe200078ec0ff */
[----:B------:R-:W-:Y:S01]  /*72e0*/  FMUL.FTZ R53, R97, R54 ;  /* 0x0000003661357220 */ /* 0x000fe20000410000 */
[C---:B------:R-:W-:Y:S01]  /*72f0*/  IMAD.U32 R170, R67.reuse, 0x10000, RZ ;  /* 0x0001000043aa7824 */ /* 0x040fe200078e00ff */
[----:B------:R-:W-:-:S02]  /*7300*/  LOP3.LUT R67, R67, 0xffff0000, RZ, 0xc0, !PT ;  /* 0xffff000043437812 */ /* 0x000fc400078ec0ff */
[-C--:B------:R-:W-:Y:S01]  /*7310*/  FMUL.FTZ R97, R97, R169.reuse ;  /* 0x000000a961617220 */ /* 0x080fe20000410000 */
[----:B------:R-:W-:Y:S01]  /*7320*/  FFMA.FTZ R53, R93, R169, -R53 ;  /* 0x000000a95d357223 */ /* 0x000fe20000010835 */
[----:B------:R-:W-:Y:S02]  /*7330*/  IMAD.U32 R169, R95, 0x10000, RZ ;  /* 0x000100005fa97824 */ /* 0x000fe400078e00ff */
[----:B------:R-:W-:Y:S01]  /*7340*/  FFMA.FTZ R54, R93, R54, R97 ;  /* 0x000000365d367223 */ /* 0x000fe20000010061 */
[----:B------:R-:W-:Y:S02]  /*7350*/  IMAD.U32 R97, R55, 0x10000, RZ ;  /* 0x0001000037617824 */ /* 0x000fe400078e00ff */
[----:B------:R-:W-:Y:S01]  /*7360*/  FMUL.FTZ R93, R171, R170 ;  /* 0x000000aaab5d7220 */ /* 0x000fe20000410000 */
[----:B------:R-:W-:Y:S02]  /*7370*/  F2FP.BF16.F32.PACK_AB R53, R53, R168 ;  /* 0x000000a83535723e */ /* 0x000fe400000010ff */
[----:B------:R-:W-:Y:S01]  /*7380*/  F2FP.BF16.F32.PACK_AB R54, R54, R167 ;  /* 0x000000a73636723e */ /* 0x000fe200000010ff */
[-C--:B------:R-:W-:Y:S01]  /*7390*/  FFMA.FTZ R93, R169, R97.reuse, -R93 ;  /* 0x00000061a95d7223 */ /* 0x080fe2000001085d */
[----:B------:R-:W-:-:S04]  /*73a0*/  FMUL.FTZ R97, R171, R97 ;  /* 0x00000061ab617220 */ /* 0x000fc80000410000 */
[----:B------:R-:W-:Y:S01]  /*73b0*/  FFMA.FTZ R97, R169, R170, R97 ;  /* 0x000000aaa9617223 */ /* 0x000fe20000010061 */
[----:B------:R-:W-:Y:S02]  /*73c0*/  LOP3.LUT R169, R55, 0xffff0000, RZ, 0xc0, !PT ;  /* 0xffff000037a97812 */ /* 0x000fe400078ec0ff */
[----:B------:R-:W-:Y:S01]  /*73d0*/  LOP3.LUT R55, R95, 0xffff0000, RZ, 0xc0, !PT ;  /* 0xffff00005f377812 */ /* 0x000fe200078ec0ff */
[C---:B------:R-:W-:Y:S02]  /*73e0*/  FMUL.FTZ R95, R99.reuse, R67 ;  /* 0x00000043635f7220 */ /* 0x040fe40000410000 */
[-C--:B------:R-:W-:Y:S02]  /*73f0*/  FMUL.FTZ R99, R99, R169.reuse ;  /* 0x000000a963637220 */ /* 0x080fe40000410000 */
[C---:B------:R-:W-:Y:S02]  /*7400*/  FFMA.FTZ R95, R55.reuse, R169, -R95 ;  /* 0x000000a9375f7223 */ /* 0x040fe4000001085f */
[----:B------:R-:W-:Y:S01]  /*7410*/  FFMA.FTZ R99, R55, R67, R99 ;  /* 0x0000004337637223 */ /* 0x000fe20000010063 */
[C---:B------:R-:W-:Y:S01]  /*7420*/  IMAD.U32 R67, R64.reuse, 0x10000, RZ ;  /* 0x0001000040437824 */ /* 0x040fe200078e00ff */
[----:B------:R-:W-:Y:S01]  /*7430*/  LOP3.LUT R64, R64, 0xffff0000, RZ, 0xc0, !PT ;  /* 0xffff000040407812 */ /* 0x000fe200078ec0ff */
[----:B------:R-:W-:Y:S01]  /*7440*/  IMAD.U32 R55, R92, 0x10000, RZ ;  /* 0x000100005c377824 */ /* 0x000fe200078e00ff */
[----:B------:R-:W-:Y:S01]  /*7450*/  F2FP.BF16.F32.PACK_AB R95, R95, R93 ;  /* 0x0000005d5f5f723e */ /* 0x000fe200000010ff */
[----:B------:R-:W-:Y:S01]  /*7460*/  IMAD.U32 R93, R96, 0x10000, RZ ;  /* 0x00010000605d7824 */ /* 0x000fe200078e00ff */
[----:B------:R-:W-:Y:S01]  /*7470*/  F2FP.BF16.F32.PACK_AB R99, R99, R97 ;  /* 0x000000616363723e */ /* 0x000fe200000010ff */
[C---:B------:R-:W-:Y:S01]  /*7480*/  IMAD.U32 R97, R52.reuse, 0x10000, RZ ;  /* 0x0001000034617824 */ /* 0x040fe200078e00ff */
[----:B------:R-:W-:Y:S01]  /*7490*/  LOP3.LUT R52, R52, 0xffff0000, RZ, 0xc0, !PT ;  /* 0xffff000034347812 */ /* 0x000fe200078ec0ff */
[----:B------:R-:W-:-:S02]  /*74a0*/  FMUL.FTZ R167, R93, R67 ;  /* 0x000000435da77220 */ /* 0x000fc40000410000 */
[-C--:B------:R-:W-:Y:S02]  /*74b0*/  FMUL.FTZ R93, R93, R97.reuse ;  /* 0x000000615d5d7220 */ /* 0x080fe40000410000 */
[C---:B------:R-:W-:Y:S01]  /*74c0*/  FFMA.FTZ R167, R55.reuse, R97, -R167 ;  /* 0x0000006137a77223 */ /* 0x040fe200000108a7 */
[----:B------:R-:W-:Y:S02]  /*74d0*/  IMAD.U32 R97, R98, 0x10000, RZ ;  /* 0x0001000062617824 */ /* 0x000fe400078e00ff */
[----:B------:R-:W-:Y:S01]  /*74e0*/  FFMA.FTZ R93, R55, R67, R93 ;  /* 0x00000043375d7223 */ /* 0x000fe2000001005d */
[----:B------:R-:W-:Y:S02]  /*74f0*/  LOP3.LUT R55, R96, 0xffff0000, RZ, 0xc0, !PT ;  /* 0xffff000060377812 */ /* 0x000fe400078ec0ff */
[----:B------:R-:W-:-:S03]  /*7500*/  LOP3.LUT R67, R92, 0xffff0000, RZ, 0xc0, !PT ;  /* 0xffff00005c437812 */ /* 0x000fc600078ec0ff */
[C---:B------:R-:W-:Y:S01]  /*7510*/  FMUL.FTZ R92, R55.reuse, R64 ;  /* 0x00000040375c7220 */ /* 0x040fe20000410000 */
[----:B------:R-:W-:-:S03]  /*7520*/  FMUL.FTZ R55, R55, R52 ;  /* 0x0000003437377220 */ /* 0x000fc60000410000 */
[C---:B------:R-:W-:Y:S01]  /*7530*/  FFMA.FTZ R52, R67.reuse, R52, -R92 ;  /* 0x0000003443347223 */ /* 0x040fe2000001085c */
[----:B------:R-:W-:Y:S01]  /*7540*/  FFMA.FTZ R55, R67, R64, R55 ;  /* 0x0000004043377223 */ /* 0x000fe20000010037 */
[C---:B------:R-:W-:Y:S01]  /*7550*/  IMAD.U32 R67, R65.reuse, 0x10000, RZ ;  /* 0x0001000041437824 */ /* 0x040fe200078e00ff */
[----:B------:R-:W-:Y:S01]  /*7560*/  LOP3.LUT R65, R65, 0xffff0000, RZ, 0xc0, !PT ;  /* 0xffff000041417812 */ /* 0x000fe200078ec0ff */
[C---:B------:R-:W-:Y:S01]  /*7570*/  IMAD.U32 R92, R66.reuse, 0x10000, RZ ;  /* 0x00010000425c7824 */ /* 0x040fe200078e00ff */
[----:B------:R-:W-:Y:S01]  /*7580*/  LOP3.LUT R66, R66, 0xffff0000, RZ, 0xc0, !PT ;  /* 0xffff000042427812 */ /* 0x000fe200078ec0ff */
[C---:B------:R-:W-:Y:S01]  /*7590*/  FMUL.FTZ R96, R97.reuse, R67 ;  /* 0x0000004361607220 */ /* 0x040fe20000410000 */
[----:B------:R-:W-:Y:S02]  /*75a0*/  IMAD.U32 R64, R94, 0x10000, RZ ;  /* 0x000100005e407824 */ /* 0x000fe400078e00ff */
[-C--:B------:R-:W-:Y:S01]  /*75b0*/  FMUL.FTZ R97, R97, R92.reuse ;  /* 0x0000005c61617220 */ /* 0x080fe20000410000 */
[----:B------:R-:W-:Y:S01]  /*75c0*/  F2FP.BF16.F32.PACK_AB R52, R52, R167 ;  /* 0x000000a73434723e */ /* 0x000fe200000010ff */
[----:B------:R-:W-:-:S02]  /*75d0*/  FFMA.FTZ R96, R64, R92, -R96 ;  /* 0x0000005c40607223 */ /* 0x000fc40000010860 */
[----:B------:R-:W-:Y:S01]  /*75e0*/  FFMA.FTZ R97, R64, R67, R97 ;  /* 0x0000004340617223 */ /* 0x000fe20000010061 */
[----:B------:R-:W-:Y:S02]  /*75f0*/  LOP3.LUT R64, R98, 0xffff0000, RZ, 0xc0, !PT ;  /* 0xffff000062407812 */ /* 0x000fe400078ec0ff */
[----:B------:R-:W-:Y:S02]  /*7600*/  LOP3.LUT R67, R94, 0xffff0000, RZ, 0xc0, !PT ;  /* 0xffff00005e437812 */ /* 0x000fe400078ec0ff */
[----:B------:R-:W-:Y:S01]  /*7610*/  F2FP.BF16.F32.PACK_AB R55, R55, R93 ;  /* 0x0000005d3737723e */ /* 0x000fe200000010ff */
[CC--:B------:R-:W-:Y:S01]  /*7620*/  FMUL.FTZ R92, R64.reuse, R65.reuse ;  /* 0x00000041405c7220 */ /* 0x0c0fe20000410000 */
[-C--:B------:R-:W-:Y:S01]  /*7630*/  FMUL.FTZ R64, R64, R66.reuse ;  /* 0x0000004240407220 */ /* 0x080fe20000410000 */
[----:B------:R-:W-:Y:S02]  /*7640*/  IMAD.MOV.U32 R93, RZ, RZ, R53 ;  /* 0x000000ffff5d7224 */ /* 0x000fe400078e0035 */
[C---:B------:R-:W-:Y:S01]  /*7650*/  FFMA.FTZ R92, R67.reuse, R66, -R92 ;  /* 0x00000042435c7223 */ /* 0x040fe2000001085c */
[----:B------:R-:W-:-:S04]  /*7660*/  FFMA.FTZ R64, R67, R65, R64 ;  /* 0x0000004143407223 */ /* 0x000fc80000010040 */
[----:B------:R-:W-:Y:S01]  /*7670*/  F2FP.BF16.F32.PACK_AB R94, R92, R96 ;  /* 0x000000605c5e723e */ /* 0x000fe200000010ff */
[----:B------:R-:W-:Y:S01]  /*7680*/  IMAD.MOV.U32 R92, RZ, RZ, R52 ;  /* 0x000000ffff5c7224 */ /* 0x000fe200078e0034 */
[----:B------:R-:W-:Y:S01]  /*7690*/  F2FP.BF16.F32.PACK_AB R64, R64, R97 ;  /* 0x000000614040723e */ /* 0x000fe200000010ff */
[----:B------:R-:W-:Y:S02]  /*76a0*/  IMAD.MOV.U32 R96, RZ, RZ, R55 ;  /* 0x000000ffff607224 */ /* 0x000fe400078e0037 */
[----:B------:R-:W-:Y:S02]  /*76b0*/  IMAD.MOV.U32 R97, RZ, RZ, R54 ;  /* 0x000000ffff617224 */ /* 0x000fe400078e0036 */
[----:B------:R-:W-:-:S07]  /*76c0*/  IMAD.MOV.U32 R98, RZ, RZ, R64 ;  /* 0x000000ffff627224 */ /* 0x000fce00078e0040 */
.L_x_702:
[----:B------:R-:W-:Y:S05]  /*76d0*/  BSYNC B3 ;  /* 0x0000000000037941 */ /* 0x000fea0003800000 */
.L_x_701:
[----:B------:R-:W-:-:S13]  /*76e0*/  ISETP.GE.AND P4, PT, R166, R148, PT ;  /* 0x00000094a600720c */ /* 0x000fda0003f86270 */
[--C-:B------:R-:W-:Y:S02]  /*76f0*/  @!P4 SHF.R.S32.HI R55, RZ, 0x1f, R166.reuse ;  /* 0x0000001fff37c819 */ /* 0x100fe400000114a6 */
[----:B------:R-:W-:-:S04]  /*7700*/  @!P4 IADD3 R166, P5, P6, R118, R132, R166 ;  /* 0x0000008476a6c210 */ /* 0x000fc80007ebe0a6 */
[----:B------:R-:W-:Y:S02]  /*7710*/  @!P4 IADD3.X R55, R7, R157, R55, P5, P6 ;  /* 0x0000009d0737c210 */ /* 0x000fe40002fec437 */
[----:B------:R-:W-:-:S04]  /*7720*/  IADD3 R53, P5, P6, R118, R132, R26 ;  /* 0x0000008476357210 */ /* 0x000fc80007ebe01a */
[----:B------:R-:W-:Y:S02]  /*7730*/  IADD3.X R54, R7, R157, R32, P5, P6 ;  /* 0x0000009d07367210 */ /* 0x000fe40002fec420 */
[----:B------:R-:W-:-:S04]  /*7740*/  LEA R52, P5, R53, R124, 0x1 ;  /* 0x0000007c35347211 */ /* 0x000fc800078a08ff */
[----:B------:R-:W-:Y:S02]  /*7750*/  LEA.HI.X R53, R53, R125, R54, 0x1, P5 ;  /* 0x0000007d35357211 */ /* 0x000fe400028f0c36 */
[----:B------:R-:W-:-:S03]  /*7760*/  @!P4 LEA R54, P5, R166, R124, 0x1 ;  /* 0x0000007ca636c211 */ /* 0x000fc600078a08ff */
[----:B--2---:R2:W-:Y:S01]  /*7770*/  STG.E.128 desc[UR60][R52.64], R92 ;  /* 0x0000005c34007986 */ /* 0x0045e2000c101d3c */
[----:B------:R-:W-:-:S05]  /*7780*/  @!P4 LEA.HI.X R55, R166, R125, R55, 0x1, P5 ;  /* 0x0000007da637c211 */ /* 0x000fca00028f0c37 */
[----:B0-----:R2:W-:Y:S04]  /*7790*/  @!P4 STG.E.128 desc[UR60][R54.64], R96 ;  /* 0x000000603600c986 */ /* 0x0015e8000c101d3c */
.L_x_700:
[----:B------:R-:W-:Y:S05]  /*77a0*/  BSYNC B2 ;  /* 0x0000000000027941 */ /* 0x000fea0003800000 */
.L_x_699:
[----:B------:R-:W-:Y:S01]  /*77b0*/  ISETP.NE.AND P4, PT, R35, RZ, PT ;  /* 0x000000ff2300720c */ /* 0x000fe20003f85270 */
[----:B------:R-:W-:-:S12]  /*77c0*/  BSSY B2, `(.L_x_703) ;  /* 0x0000082000027945 */ /* 0x000fd80003800000 */
[----:B------:R-:W-:Y:S05]  /*77d0*/  @!P4 BRA `(.L_x_704) ;  /* 0x000000080000c947 */ /* 0x000fea0003800000 */
[----:B--2---:R-:W-:Y:S01]  /*77e0*/  SEL R52, R127, R151, !P1 ;  /* 0x000000977f347207 */ /* 0x004fe20004800000 */
[----:B------:R-:W-:Y:S01]  /*77f0*/  BSSY B3, `(.L_x_705) ;  /* 0x0000074000037945 */ /* 0x000fe20003800000 */
[----:B------:R-:W-:Y:S02]  /*7800*/  IADD3 R92, P4, P5, R118, R132, R28 ;  /* 0x00000084765c7210 */ /* 0x000fe40007d9e01c */
[----:B------:R-:W-:Y:S02]  /*7810*/  SHF.R.S32.HI R53, RZ, 0x1f, R52 ;  /* 0x0000001fff357819 */ /* 0x000fe40000011434 */
[----:B------:R-:W-:Y:S02]  /*7820*/  IADD3.X R93, R7, R157, R33, P4, P5 ;  /* 0x0000009d075d7210 */ /* 0x000fe400027ea421 */
[----:B------:R-:W-:Y:S02]  /*7830*/  LEA.HI R53, R53, R52, RZ, 0x4 ;  /* 0x0000003435357211 */ /* 0x000fe400078f20ff */
[----:B------:R-:W-:-:S02]  /*7840*/  ISETP.GE.AND P4, PT, R0, R126, PT ;  /* 0x0000007e0000720c */ /* 0x000fc40003f86270 */
        /* <DEDUP_REMOVED lines=16> */
[----:B------:R-:W-:Y:S01]  /*7950*/  SHF.R.U32.HI R97, RZ, 0x10, R61 ;  /* 0x00000010ff617819 */ /* 0x000fe2000001163d */
[----:B0-----:R-:W-:Y:S01]  /*7960*/  IMAD.U32 R166, R65, 0x10000, RZ ;  /* 0x0001000041a67824 */ /* 0x001fe200078e00ff */
[----:B------:R-:W-:Y:S01]  /*7970*/  SHF.R.U32.HI R98, RZ, 0x10, R49 ;  /* 0x00000010ff627819 */ /* 0x000fe20000011631 */
[C---:B--2---:R-:W-:Y:S01]  /*7980*/  IMAD.U32 R95, R53.reuse, 0x10000, RZ ;  /* 0x00010000355f7824 */ /* 0x044fe200078e00ff */
[----:B------:R-:W-:Y:S02]  /*7990*/  PRMT R97, R182, 0x5410, R97 ;  /* 0x00005410b6617816 */ /* 0x000fe40000000061 */
[----:B------:R-:W-:Y:S02]  /*79a0*/  PRMT R98, R184, 0x5432, R98 ;  /* 0x00005432b8627816 */ /* 0x000fe40000000062 */
[----:B------:R-:W-:Y:S01]  /*79b0*/  LOP3.LUT R53, R53, 0xffff0000, RZ, 0xc0, !PT ;  /* 0xffff000035357812 */ /* 0x000fe200078ec0ff */
[C---:B------:R-:W-:Y:S01]  /*79c0*/  IMAD.U32 R99, R97.reuse, 0x10000, RZ ;  /* 0x0001000061637824 */ /* 0x040fe200078e00ff */
[----:B------:R-:W-:Y:S01]  /*79d0*/  LOP3.LUT R97, R97, 0xffff0000, RZ, 0xc0, !PT ;  /* 0xffff000061617812 */ /* 0x000fe200078ec0ff */
[C---:B------:R-:W-:Y:S01]  /*79e0*/  IMAD.U32 R96, R98.reuse, 0x10000, RZ ;  /* 0x0001000062607824 */ /* 0x040fe200078e00ff */
[----:B------:R-:W-:Y:S01]  /*79f0*/  LOP3.LUT R98, R98, 0xffff0000, RZ, 0xc0, !PT ;  /* 0xffff000062627812 */ /* 0x000fe200078ec0ff */
[-C--:B------:R-:W-:Y:S01]  /*7a00*/  FMUL.FTZ R167, R166, R99.reuse ;  /* 0x00000063a6a77220 */ /* 0x080fe20000410000 */
[----:B------:R-:W-:Y:S01]  /*7a10*/  SHF.R.U64 R49, R48, 0x10, R49 ;  /* 0x0000001030317819 */ /* 0x000fe20000001231 */
[-C--:B------:R-:W-:Y:S01]  /*7a20*/  FMUL.FTZ R166, R166, R96.reuse ;  /* 0x00000060a6a67220 */ /* 0x080fe20000410000 */
[----:B------:R-:W-:Y:S01]  /*7a30*/  SHF.R.U32.HI R48, RZ, 0x10, R63 ;  /* 0x00000010ff307819 */ /* 0x000fe2000001163f */
[C---:B------:R-:W-:Y:S01]  /*7a40*/  FFMA.FTZ R96, R95.reuse, R96, -R167 ;  /* 0x000000605f607223 */ /* 0x040fe200000108a7 */
[----:B------:R-:W-:Y:S01]  /*7a50*/  SHF.R.U64 R50, R50, 0x10, R51 ;  /* 0x0000001032327819 */ /* 0x000fe20000001233 */
[----:B------:R-:W-:Y:S01]  /*7a60*/  FFMA.FTZ R95, R95, R99, R166 ;  /* 0x000000635f5f7223 */ /* 0x000fe200000100a6 */
[----:B------:R-:W-:Y:S01]  /*7a70*/  LOP3.LUT R99, R65, 0xffff0000, RZ, 0xc0, !PT ;  /* 0xffff000041637812 */ /* 0x000fe200078ec0ff */
[----:B------:R-:W-:Y:S01]  /*7a80*/  IMAD.U32 R166, R67, 0x10000, RZ ;  /* 0x0001000043a67824 */ /* 0x000fe200078e00ff */
[----:B------:R-:W-:-:S02]  /*7a90*/  PRMT R48, R183, 0x5432, R48 ;  /* 0x00005432b7307816 */ /* 0x000fc40000000030 */
[----:B------:R-:W-:Y:S01]  /*7aa0*/  LOP3.LUT R67, R67, 0xffff0000, RZ, 0xc0, !PT ;  /* 0xffff000043437812 */ /* 0x000fe200078ec0ff */
[CC--:B------:R-:W-:Y:S01]  /*7ab0*/  FMUL.FTZ R65, R99.reuse, R97.reuse ;  /* 0x0000006163417220 */ /* 0x0c0fe20000410000 */
[-C--:B------:R-:W-:Y:S01]  /*7ac0*/  FMUL.FTZ R99, R99, R98.reuse ;  /* 0x0000006263637220 */ /* 0x080fe20000410000 */
[----:B------:R-:W-:Y:S02]  /*7ad0*/  SHF.R.U64 R62, R62, 0x10, R63 ;  /* 0x000000103e3e7819 */ /* 0x000fe4000000123f */
[C---:B------:R-:W-:Y:S01]  /*7ae0*/  FFMA.FTZ R65, R53.reuse, R98, -R65 ;  /* 0x0000006235417223 */ /* 0x040fe20000010841 */
[----:B------:R-:W-:Y:S01]  /*7af0*/  SHF.R.U32.HI R98, RZ, 0x10, R51 ;  /* 0x00000010ff627819 */ /* 0x000fe20000011633 */
[----:B------:R-:W-:Y:S01]  /*7b00*/  FFMA.FTZ R53, R53, R97, R99 ;  /* 0x0000006135357223 */ /* 0x000fe20000010063 */
[----:B------:R-:W-:Y:S01]  /*7b10*/  SHF.R.U64 R97, R60, 0x10, R61 ;  /* 0x000000103c617819 */ /* 0x000fe2000000123d */
[----:B------:R-:W-:Y:S01]  /*7b20*/  IMAD.U32 R99, R48, 0x10000, RZ ;  /* 0x0001000030637824 */ /* 0x000fe200078e00ff */
[----:B------:R-:W-:Y:S01]  /*7b30*/  PRMT R98, R182, 0x5432, R98 ;  /* 0x00005432b6627816 */ /* 0x000fe20000000062 */
[----:B------:R-:W-:Y:S01]  /*7b40*/  IMAD.U32 R60, R55, 0x10000, RZ ;  /* 0x00010000373c7824 */ /* 0x000fe200078e00ff */
[----:B------:R-:W-:Y:S01]  /*7b50*/  PRMT R62, R180, 0x5410, R62 ;  /* 0x00005410b43e7816 */ /* 0x000fe2000000003e */
[----:B------:R-:W-:Y:S01]  /*7b60*/  FMUL.FTZ R167, R166, R99 ;  /* 0x00000063a6a77220 */ /* 0x000fe20000410000 */
[----:B------:R-:W-:Y:S01]  /*7b70*/  PRMT R50, R180, 0x5432, R50 ;  /* 0x00005432b4327816 */ /* 0x000fe20000000032 */
[----:B------:R-:W-:Y:S01]  /*7b80*/  IMAD.U32 R61, R98, 0x10000, RZ ;  /* 0x00010000623d7824 */ /* 0x000fe200078e00ff */
[----:B------:R-:W-:-:S02]  /*7b90*/  F2FP.BF16.F32.PACK_AB R65, R65, R96 ;  /* 0x000000604141723e */ /* 0x000fc400000010ff */
[----:B------:R-:W-:Y:S01]  /*7ba0*/  F2FP.BF16.F32.PACK_AB R95, R53, R95 ;  /* 0x0000005f355f723e */ /* 0x000fe200000010ff */
[-C--:B------:R-:W-:Y:S01]  /*7bb0*/  FMUL.FTZ R166, R166, R61.reuse ;  /* 0x0000003da6a67220 */ /* 0x080fe20000410000 */
[C---:B------:R-:W-:Y:S01]  /*7bc0*/  FFMA.FTZ R61, R60.reuse, R61, -R167 ;  /* 0x0000003d3c3d7223 */ /* 0x040fe200000108a7 */
[----:B------:R-:W-:Y:S02]  /*7bd0*/  IMAD.MOV.U32 R53, RZ, RZ, R65 ;  /* 0x000000ffff357224 */ /* 0x000fe400078e0041 */
[----:B------:R-:W-:Y:S01]  /*7be0*/  FFMA.FTZ R60, R60, R99, R166 ;  /* 0x000000633c3c7223 */ /* 0x000fe200000100a6 */
[----:B------:R-:W-:Y:S01]  /*7bf0*/  LOP3.LUT R99, R98, 0xffff0000, RZ, 0xc0, !PT ;  /* 0xffff000062637812 */ /* 0x000fe200078ec0ff */
[----:B------:R-:W-:Y:S01]  /*7c00*/  IMAD.MOV.U32 R65, RZ, RZ, R95 ;  /* 0x000000ffff417224 */ /* 0x000fe200078e005f */
[----:B------:R-:W-:Y:S02]  /*7c10*/  LOP3.LUT R98, R48, 0xffff0000, RZ, 0xc0, !PT ;  /* 0xffff000030627812 */ /* 0x000fe400078ec0ff */
[----:B------:R-:W-:-:S03]  /*7c20*/  LOP3.LUT R48, R55, 0xffff0000, RZ, 0xc0, !PT ;  /* 0xffff000037307812 */ /* 0x000fc600078ec0ff */
[C---:B------:R-:W-:Y:S01]  /*7c30*/  FMUL.FTZ R55, R67.reuse, R98 ;  /* 0x0000006243377220 */ /* 0x040fe20000410000 */
[----:B------:R-:W-:-:S03]  /*7c40*/  FMUL.FTZ R67, R67, R99 ;  /* 0x0000006343437220 */ /* 0x000fc60000410000 */
[C---:B------:R-:W-:Y:S01]  /*7c50*/  FFMA.FTZ R55, R48.reuse, R99, -R55 ;  /* 0x0000006330377223 */ /* 0x040fe20000010837 */
[----:B------:R-:W-:Y:S01]  /*7c60*/  FFMA.FTZ R48, R48, R98, R67 ;  /* 0x0000006230307223 */ /* 0x000fe20000010043 */
[C---:B------:R-:W-:Y:S02]  /*7c70*/  PRMT R67, R181.reuse, 0x5432, R49 ;  /* 0x00005432b5437816 */ /* 0x040fe40000000031 */
[----:B------:R-:W-:Y:S01]  /*7c80*/  PRMT R49, R181, 0x5410, R97 ;  /* 0x00005410b5317816 */ /* 0x000fe20000000061 */
[----:B------:R-:W-:Y:S01]  /*7c90*/  IMAD.U32 R97, R52, 0x10000, RZ ;  /* 0x0001000034617824 */ /* 0x000fe200078e00ff */
[C---:B------:R-:W-:Y:S01]  /*7ca0*/  SHF.L.U32 R99, R64.reuse, 0x10, RZ ;  /* 0x0000001040637819 */ /* 0x040fe200000006ff */
[----:B------:R-:W-:Y:S01]  /*7cb0*/  IMAD.U32 R166, R67, 0x10000, RZ ;  /* 0x0001000043a67824 */ /* 0x000fe200078e00ff */
[----:B------:R-:W-:Y:S01]  /*7cc0*/  LOP3.LUT R64, R64, 0xffff0000, RZ, 0xc0, !PT ;  /* 0xffff000040407812 */ /* 0x000fe200078ec0ff */
[C---:B------:R-:W-:Y:S01]  /*7cd0*/  IMAD.U32 R98, R49.reuse, 0x10000, RZ ;  /* 0x0001000031627824 */ /* 0x040fe200078e00ff */
[----:B------:R-:W-:-:S02]  /*7ce0*/  LOP3.LUT R51, R49, 0xffff0000, RZ, 0xc0, !PT ;  /* 0xffff000031337812 */ /* 0x000fc400078ec0ff */
[----:B------:R-:W-:Y:S01]  /*7cf0*/  LOP3.LUT R49, R67, 0xffff0000, RZ, 0xc0, !PT ;  /* 0xffff000043317812 */ /* 0x000fe200078ec0ff */
[C---:B------:R-:W-:Y:S01]  /*7d00*/  FMUL.FTZ R167, R99.reuse, R98 ;  /* 0x0000006263a77220 */ /* 0x040fe20000410000 */
[----:B------:R-:W-:Y:S01]  /*7d10*/  LOP3.LUT R52, R52, 0xffff0000, RZ, 0xc0, !PT ;  /* 0xffff000034347812 */ /* 0x000fe200078ec0ff */
[-C--:B------:R-:W-:Y:S01]  /*7d20*/  FMUL.FTZ R99, R99, R166.reuse ;  /* 0x000000a663637220 */ /* 0x080fe20000410000 */
[C---:B------:R-:W-:Y:S01]  /*7d30*/  FMUL.FTZ R63, R64.reuse, R51 ;  /* 0x00000033403f7220 */ /* 0x040fe20000410000 */
[-C--:B------:R-:W-:Y:S01]  /*7d40*/  FMUL.FTZ R64, R64, R49.reuse ;  /* 0x0000003140407220 */ /* 0x080fe20000410000 */
[C---:B------:R-:W-:Y:S01]  /*7d50*/  FFMA.FTZ R167, R97.reuse, R166, -R167 ;  /* 0x000000a661a77223 */ /* 0x040fe200000108a7 */
[----:B------:R-:W-:Y:S01]  /*7d60*/  FFMA.FTZ R99, R97, R98, R99 ;  /* 0x0000006261637223 */ /* 0x000fe20000010063 */
[C---:B------:R-:W-:Y:S01]  /*7d70*/  FFMA.FTZ R49, R52.reuse, R49, -R63 ;  /* 0x0000003134317223 */ /* 0x040fe2000001083f */
[----:B------:R-:W-:Y:S01]  /*7d80*/  FFMA.FTZ R51, R52, R51, R64 ;  /* 0x0000003334337223 */ /* 0x000fe20000010040 */
[C---:B------:R-:W-:Y:S01]  /*7d90*/  IMAD.U32 R97, R66.reuse, 0x10000, RZ ;  /* 0x0001000042617824 */ /* 0x040fe200078e00ff */
[----:B------:R-:W-:Y:S01]  /*7da0*/  LOP3.LUT R66, R66, 0xffff0000, RZ, 0xc0, !PT ;  /* 0xffff000042427812 */ /* 0x000fe200078ec0ff */
[C---:B------:R-:W-:Y:S01]  /*7db0*/  IMAD.U32 R63, R62.reuse, 0x10000, RZ ;  /* 0x000100003e3f7824 */ /* 0x040fe200078e00ff */
[----:B------:R-:W-:Y:S01]  /*7dc0*/  LOP3.LUT R62, R62, 0xffff0000, RZ, 0xc0, !PT ;  /* 0xffff00003e3e7812 */ /* 0x000fe200078ec0ff */
[C---:B------:R-:W-:Y:S01]  /*7dd0*/  IMAD.U32 R64, R50.reuse, 0x10000, RZ ;  /* 0x0001000032407824 */ /* 0x040fe200078e00ff */
[----:B------:R-:W-:Y:S01]  /*7de0*/  LOP3.LUT R50, R50, 0xffff0000, RZ, 0xc0, !PT ;  /* 0xffff000032327812 */ /* 0x000fe200078ec0ff */
[----:B------:R-:W-:Y:S01]  /*7df0*/  FMUL.FTZ R67, R97, R63 ;  /* 0x0000003f61437220 */ /* 0x000fe20000410000 */
[----:B------:R-:W-:-:S02]  /*7e00*/  IMAD.U32 R52, R54, 0x10000, RZ ;  /* 0x0001000036347824 */ /* 0x000fc400078e00ff */
[-C--:B------:R-:W-:Y:S01]  /*7e10*/  FMUL.FTZ R97, R97, R64.reuse ;  /* 0x0000004061617220 */ /* 0x080fe20000410000 */
[----:B------:R-:W-:Y:S01]  /*7e20*/  LOP3.LUT R54, R54, 0xffff0000, RZ, 0xc0, !PT ;  /* 0xffff000036367812 */ /* 0x000fe200078ec0ff */
[C---:B------:R-:W-:Y:S02]  /*7e30*/  FFMA.FTZ R67, R52.reuse, R64, -R67 ;  /* 0x0000004034437223 */ /* 0x040fe40000010843 */
[----:B------:R-:W-:Y:S01]  /*7e40*/  FFMA.FTZ R97, R52, R63, R97 ;  /* 0x0000003f34617223 */ /* 0x000fe20000010061 */
[C---:B------:R-:W-:Y:S01]  /*7e50*/  FMUL.FTZ R52, R66.reuse, R62 ;  /* 0x0000003e42347220 */ /* 0x040fe20000410000 */
[----:B------:R-:W-:Y:S01]  /*7e60*/  FMUL.FTZ R66, R66, R50 ;  /* 0x0000003242427220 */ /* 0x000fe20000410000 */
[----:B------:R-:W-:Y:S02]  /*7e70*/  F2FP.BF16.F32.PACK_AB R48, R48, R60 ;  /* 0x0000003c3030723e */ /* 0x000fe400000010ff */
[C---:B------:R-:W-:Y:S01]  /*7e80*/  FFMA.FTZ R52, R54.reuse, R50, -R52 ;  /* 0x0000003236347223 */ /* 0x040fe20000010834 */
[----:B------:R-:W-:Y:S01]  /*7e90*/  FFMA.FTZ R66, R54, R62, R66 ;  /* 0x0000003e36427223 */ /* 0x000fe20000010042 */
[----:B------:R-:W-:-:S02]  /*7ea0*/  F2FP.BF16.F32.PACK_AB R49, R49, R167 ;  /* 0x000000a73131723e */ /* 0x000fc400000010ff */
[----:B------:R-:W-:Y:S02]  /*7eb0*/  F2FP.BF16.F32.PACK_AB R51, R51, R99 ;  /* 0x000000633333723e */ /* 0x000fe400000010ff */
[----:B------:R-:W-:Y:S01]  /*7ec0*/  F2FP.BF16.F32.PACK_AB R67, R52, R67 ;  /* 0x000000433443723e */ /* 0x000fe200000010ff */
[----:B------:R-:W-:Y:S01]  /*7ed0*/  IMAD.MOV.U32 R52, RZ, RZ, R49 ;  /* 0x000000ffff347224 */ /* 0x000fe200078e0031 */
[----:B------:R-:W-:Y:S01]  /*7ee0*/  F2FP.BF16.F32.PACK_AB R55, R55, R61 ;  /* 0x0000003d3737723e */ /* 0x000fe200000010ff */
[----:B------:R-:W-:Y:S01]  /*7ef0*/  IMAD.MOV.U32 R64, RZ, RZ, R51 ;  /* 0x000000ffff407224 */ /* 0x000fe200078e0033 */
[----:B------:R-:W-:Y:S01]  /*7f00*/  F2FP.BF16.F32.PACK_AB R66, R66, R97 ;  /* 0x000000614242723e */ /* 0x000fe200000010ff */
[----:B------:R-:W-:Y:S02]  /*7f10*/  IMAD.MOV.U32 R54, RZ, RZ, R67 ;  /* 0x000000ffff367224 */ /* 0x000fe400078e0043 */
[----:B------:R-:W-:-:S07]  /*7f20*/  IMAD.MOV.U32 R67, RZ, RZ, R48 ;  /* 0x000000ffff437224 */ /* 0x000fce00078e0030 */
.L_x_706:
[----:B------:R-:W-:Y:S05]  /*7f30*/  BSYNC B3 ;  /* 0x0000000000037941 */ /* 0x000fea0003800000 */
.L_x_705:
[----:B------:R-:W-:-:S13]  /*7f40*/  ISETP.GE.AND P4, PT, R94, R148, PT ;  /* 0x000000945e00720c */ /* 0x000fda0003f86270 */
[--C-:B------:R-:W-:Y:S02]  /*7f50*/  @!P4 SHF.R.S32.HI R51, RZ, 0x1f, R94.reuse ;  /* 0x0000001fff33c819 */ /* 0x100fe4000001145e */
[----:B------:R-:W-:-:S04]  /*7f60*/  @!P4 IADD3 R94, P5, P6, R118, R132, R94 ;  /* 0x00000084765ec210 */ /* 0x000fc80007ebe05e */
[----:B------:R-:W-:Y:S02]  /*7f70*/  @!P4 IADD3.X R51, R7, R157, R51, P5, P6 ;  /* 0x0000009d0733c210 */ /* 0x000fe40002fec433 */
[----:B------:R-:W-:-:S04]  /*7f80*/  LEA R48, P5, R92, R124, 0x1 ;  /* 0x0000007c5c307211 */ /* 0x000fc800078a08ff */
[----:B------:R-:W-:Y:S02]  /*7f90*/  LEA.HI.X R49, R92, R125, R93, 0x1, P5 ;  /* 0x0000007d5c317211 */ /* 0x000fe400028f0c5d */
[----:B------:R-:W-:-:S03]  /*7fa0*/  @!P4 LEA R50, P5, R94, R124, 0x1 ;  /* 0x0000007c5e32c211 */ /* 0x000fc600078a08ff */
[----:B--2---:R3:W-:Y:S01]  /*7fb0*/  STG.E.128 desc[UR60][R48.64], R52 ;  /* 0x0000003430007986 */ /* 0x0047e2000c101d3c */
[----:B------:R-:W-:-:S05]  /*7fc0*/  @!P4 LEA.HI.X R51, R94, R125, R51, 0x1, P5 ;  /* 0x0000007d5e33c211 */ /* 0x000fca00028f0c33 */
[----:B0-----:R3:W-:Y:S04]  /*7fd0*/  @!P4 STG.E.128 desc[UR60][R50.64], R64 ;  /* 0x000000403200c986 */ /* 0x0017e8000c101d3c */
.L_x_704:
[----:B------:R-:W-:Y:S05]  /*7fe0*/  BSYNC B2 ;  /* 0x0000000000027941 */ /* 0x000fea0003800000 */
.L_x_703:
[----:B------:R-:W-:-:S13]  /*7ff0*/  ISETP.NE.AND P4, PT, R36, RZ, PT ;  /* 0x000000ff2400720c */ /* 0x000fda0003f85270 */
[----:B------:R-:W-:Y:S05]  /*8000*/  @!P4 BRA `(.L_x_698) ;  /* 0x000000080000c947 */ /* 0x000fea0003800000 */
[----:B---3--:R-:W3:Y:S01]  /*8010*/  LDL R48, [R1+0x10] ;  /* 0x0000100001307983 */ /* 0x008ee20000100800 */
[----:B------:R-:W-:Y:S01]  /*8020*/  IADD3 R60, P4, P5, R118, R132, R30 ;  /* 0x00000084763c7210 */ /* 0x000fe20007d9e01e */
[----:B------:R-:W-:Y:S03]  /*8030*/  BSSY B2, `(.L_x_707) ;  /* 0x0000073000027945 */ /* 0x000fe60003800000 */
[----:B------:R-:W-:Y:S02]  /*8040*/  IADD3.X R61, R7, R157, R34, P4, P5 ;  /* 0x0000009d073d7210 */ /* 0x000fe400027ea422 */
[----:B------:R-:W-:Y:S02]  /*8050*/  ISETP.GE.AND P4, PT, R3, R126, PT ;  /* 0x0000007e0300720c */ /* 0x000fe40003f86270 */
[----:B---3--:R-:W-:-:S04]  /*8060*/  LOP3.LUT P6, RZ, R48, 0x1, RZ, 0xc0, !PT ;  /* 0x0000000130ff7812 */ /* 0x008fc800078cc0ff */
[----:B------:R-:W-:-:S04]  /*8070*/  SEL R48, R127, R151, !P6 ;  /* 0x000000977f307207 */ /* 0x000fc80007000000 */
        /* <DEDUP_REMOVED lines=10> */
[----:B------:R-:W-:Y:S02]  /*8120*/  IMAD.IADD R49, R49, 0x1, R48 ;  /* 0x0000000131317824 */ /* 0x000fe400078e0230 */
[C---:B------:R-:W-:Y:S02]  /*8130*/  IMAD R48, R16.reuse, 0x5400, R144 ;  /* 0x0000540010307824 */ /* 0x040fe400078e0290 */
[----:B--2---:R-:W-:Y:S02]  /*8140*/  IMAD R52, R16, 0x5400, R49 ;  /* 0x0000540010347824 */ /* 0x004fe400078e0231 */
        /* <DEDUP_REMOVED lines=8> */
[----:B------:R-:W-:Y:S01]  /*81d0*/  IMAD.U32 R92, R51, 0x10000, RZ ;  /* 0x00010000335c7824 */ /* 0x000fe200078e00ff */
[----:B------:R-:W-:Y:S02]  /*81e0*/  PRMT R65, R179, 0x5432, R65 ;  /* 0x00005432b3417816 */ /* 0x000fe40000000041 */
[----:B------:R-:W-:Y:S02]  /*81f0*/  SHF.R.U64 R44, R44, 0x10, R45 ;  /* 0x000000102c2c7819 */ /* 0x000fe4000000122d */
[----:B------:R-:W-:Y:S01]  /*8200*/  PRMT R45, R177, 0x5432, R63 ;  /* 0x00005432b12d7816 */ /* 0x000fe2000000003f */
[----:B--2---:R-:W-:Y:S01]  /*8210*/  IMAD.U32 R63, R53, 0x10000, RZ ;  /* 0x00010000353f7824 */ /* 0x004fe200078e00ff */
[----:B------:R-:W-:Y:S01]  /*8220*/  SHF.R.U64 R56, R56, 0x10, R57 ;  /* 0x0000001038387819 */ /* 0x000fe20000001239 */
[----:B------:R-:W-:Y:S01]  /*8230*/  IMAD.U32 R66, R65, 0x10000, RZ ;  /* 0x0001000041427824 */ /* 0x000fe200078e00ff */
[----:B------:R-:W-:Y:S01]  /*8240*/  LOP3.LUT R53, R53, 0xffff0000, RZ, 0xc0, !PT ;  /* 0xffff000035357812 */ /* 0x000fe200078ec0ff */
[----:B------:R-:W-:Y:S01]  /*8250*/  IMAD.U32 R64, R45, 0x10000, RZ ;  /* 0x000100002d407824 */ /* 0x000fe200078e00ff */
[----:B------:R-:W-:Y:S01]  /*8260*/  LOP3.LUT R65, R65, 0xffff0000, RZ, 0xc0, !PT ;  /* 0xffff000041417812 */ /* 0x000fe200078ec0ff */
[C---:B------:R-:W-:Y:S01]  /*8270*/  FMUL.FTZ R57, R63.reuse, R66 ;  /* 0x000000423f397220 */ /* 0x040fe20000410000 */
[--C-:B------:R-:W-:Y:S01]  /*8280*/  SHF.R.U64 R58, R58, 0x10, R59.reuse ;  /* 0x000000103a3a7819 */ /* 0x100fe2000000123b */
[-C--:B------:R-:W-:Y:S01]  /*8290*/  FMUL.FTZ R63, R63, R64.reuse ;  /* 0x000000403f3f7220 */ /* 0x080fe20000410000 */
[----:B------:R-:W-:Y:S01]  /*82a0*/  SHF.R.U32.HI R59, RZ, 0x10, R59 ;  /* 0x00000010ff3b7819 */ /* 0x000fe2000001163b */
[----:B------:R-:W-:Y:S01]  /*82b0*/  FFMA.FTZ R57, R67, R64, -R57 ;  /* 0x0000004043397223 */ /* 0x000fe20000010839 */
[----:B------:R-:W-:Y:S01]  /*82c0*/  LOP3.LUT R64, R45, 0xffff0000, RZ, 0xc0, !PT ;  /* 0xffff00002d407812 */ /* 0x000fe200078ec0ff */
[----:B------:R-:W-:Y:S01]  /*82d0*/  FFMA.FTZ R63, R67, R66, R63 ;  /* 0x00000042433f7223 */ /* 0x000fe2000001003f */
[--C-:B------:R-:W-:Y:S01]  /*82e0*/  SHF.R.U64 R46, R46, 0x10, R47.reuse ;  /* 0x000000102e2e7819 */ /* 0x100fe2000000122f */
[-C--:B------:R-:W-:Y:S01]  /*82f0*/  FMUL.FTZ R66, R53, R65.reuse ;  /* 0x0000004135427220 */ /* 0x080fe20000410000 */
[----:B------:R-:W-:Y:S01]  /*8300*/  LOP3.LUT R49, R49, 0xffff0000, RZ, 0xc0, !PT ;  /* 0xffff000031317812 */ /* 0x000fe200078ec0ff */
[-C--:B------:R-:W-:Y:S01]  /*8310*/  FMUL.FTZ R53, R53, R64.reuse ;  /* 0x0000004035357220 */ /* 0x080fe20000410000 */
[----:B------:R-:W-:Y:S01]  /*8320*/  SHF.R.U32.HI R47, RZ, 0x10, R47 ;  /* 0x00000010ff2f7819 */ /* 0x000fe2000001162f */
[----:B------:R-:W-:Y:S01]  /*8330*/  IMAD.U32 R45, R48, 0x10000, RZ ;  /* 0x00010000302d7824 */ /* 0x000fe200078e00ff */
[----:B------:R-:W-:Y:S01]  /*8340*/  PRMT R59, R178, 0x5432, R59 ;  /* 0x00005432b23b7816 */ /* 0x000fe2000000003b */
[C---:B------:R-:W-:Y:S01]  /*8350*/  FFMA.FTZ R66, R49.reuse, R64, -R66 ;  /* 0x0000004031427223 */ /* 0x040fe20000010842 */
[----:B------:R-:W-:Y:S01]  /*8360*/  PRMT R47, R176, 0x5432, R47 ;  /* 0x00005432b02f7816 */ /* 0x000fe2000000002f */
[----:B------:R-:W-:Y:S01]  /*8370*/  FFMA.FTZ R53, R49, R65, R53 ;  /* 0x0000004131357223 */ /* 0x000fe20000010035 */
[C---:B------:R-:W-:Y:S01]  /*8380*/  IMAD.U32 R49, R55.reuse, 0x10000, RZ ;  /* 0x0001000037317824 */ /* 0x040fe200078e00ff */
[----:B------:R-:W-:Y:S01]  /*8390*/  LOP3.LUT R55, R55, 0xffff0000, RZ, 0xc0, !PT ;  /* 0xffff000037377812 */ /* 0x000fe200078ec0ff */
[C---:B------:R-:W-:Y:S01]  /*83a0*/  IMAD.U32 R65, R59.reuse, 0x10000, RZ ;  /* 0x000100003b417824 */ /* 0x040fe200078e00ff */
[----:B------:R-:W-:Y:S01]  /*83b0*/  LOP3.LUT R59, R59, 0xffff0000, RZ, 0xc0, !PT ;  /* 0xffff00003b3b7812 */ /* 0x000fe200078ec0ff */
[----:B------:R-:W-:Y:S01]  /*83c0*/  IMAD.U32 R67, R47, 0x10000, RZ ;  /* 0x000100002f437824 */ /* 0x000fe200078e00ff */
[----:B------:R-:W-:Y:S01]  /*83d0*/  PRMT R56, R179, 0x5410, R56 ;  /* 0x00005410b3387816 */ /* 0x000fe20000000038 */
[----:B------:R-:W-:Y:S01]  /*83e0*/  FMUL.FTZ R93, R49, R65 ;  /* 0x00000041315d7220 */ /* 0x000fe20000410000 */
[----:B------:R-:W-:Y:S01]  /*83f0*/  PRMT R44, R177, 0x5410, R44 ;  /* 0x00005410b12c7816 */ /* 0x000fe2000000002c */
[----:B------:R-:W-:Y:S01]  /*8400*/  FMUL.FTZ R49, R49, R67 ;  /* 0x0000004331317220 */ /* 0x000fe20000410000 */
[----:B------:R-:W-:-:S02]  /*8410*/  IMAD.U32 R64, R52, 0x10000, RZ ;  /* 0x0001000034407824 */ /* 0x000fc400078e00ff */
[C---:B------:R-:W-:Y:S01]  /*8420*/  FFMA.FTZ R93, R92.reuse, R67, -R93 ;  /* 0x000000435c5d7223 */ /* 0x040fe2000001085d */
[----:B------:R-:W-:Y:S01]  /*8430*/  LOP3.LUT R67, R47, 0xffff0000, RZ, 0xc0, !PT ;  /* 0xffff00002f437812 */ /* 0x000fe200078ec0ff */
[----:B------:R-:W-:Y:S01]  /*8440*/  FFMA.FTZ R49, R92, R65, R49 ;  /* 0x000000415c317223 */ /* 0x000fe20000010031 */
[----:B------:R-:W-:Y:S01]  /*8450*/  LOP3.LUT R65, R51, 0xffff0000, RZ, 0xc0, !PT ;  /* 0xffff000033417812 */ /* 0x000fe200078ec0ff */
[C---:B------:R-:W-:Y:S01]  /*8460*/  FMUL.FTZ R92, R55.reuse, R59 ;  /* 0x0000003b375c7220 */ /* 0x040fe20000410000 */
[----:B------:R-:W-:Y:S01]  /*8470*/  LOP3.LUT R52, R52, 0xffff0000, RZ, 0xc0, !PT ;  /* 0xffff000034347812 */ /* 0x000fe200078ec0ff */
[-C--:B------:R-:W-:Y:S01]  /*8480*/  FMUL.FTZ R55, R55, R67.reuse ;  /* 0x0000004337377220 */ /* 0x080fe20000410000 */
[----:B------:R-:W-:Y:S01]  /*8490*/  PRMT R58, R178, 0x5410, R58 ;  /* 0x00005410b23a7816 */ /* 0x000fe2000000003a */
[C---:B------:R-:W-:Y:S01]  /*84a0*/  FFMA.FTZ R92, R65.reuse, R67, -R92 ;  /* 0x00000043415c7223 */ /* 0x040fe2000001085c */
[----:B------:R-:W-:Y:S01]  /*84b0*/  LOP3.LUT R67, R44, 0xffff0000, RZ, 0xc0, !PT ;  /* 0xffff00002c437812 */ /* 0x000fe200078ec0ff */
[----:B------:R-:W-:Y:S01]  /*84c0*/  FFMA.FTZ R55, R65, R59, R55 ;  /* 0x0000003b41377223 */ /* 0x000fe20000010037 */
[C---:B------:R-:W-:Y:S01]  /*84d0*/  IMAD.U32 R65, R56.reuse, 0x10000, RZ ;  /* 0x0001000038417824 */ /* 0x040fe200078e00ff */
[----:B------:R-:W-:Y:S01]  /*84e0*/  LOP3.LUT R56, R56, 0xffff0000, RZ, 0xc0, !PT ;  /* 0xffff000038387812 */ /* 0x000fe200078ec0ff */
[----:B------:R-:W-:Y:S01]  /*84f0*/  IMAD.U32 R59, R44, 0x10000, RZ ;  /* 0x000100002c3b7824 */ /* 0x000fe200078e00ff */
[----:B------:R-:W-:Y:S01]  /*8500*/  PRMT R46, R176, 0x5410, R46 ;  /* 0x00005410b02e7816 */ /* 0x000fe2000000002e */
[----:B------:R-:W-:Y:S01]  /*8510*/  FMUL.FTZ R44, R64, R65 ;  /* 0x00000041402c7220 */ /* 0x000fe20000410000 */
[----:B------:R-:W-:Y:S01]  /*8520*/  LOP3.LUT R48, R48, 0xffff0000, RZ, 0xc0, !PT ;  /* 0xffff000030307812 */ /* 0x000fe200078ec0ff */
[-C--:B------:R-:W-:Y:S01]  /*8530*/  FMUL.FTZ R64, R64, R59.reuse ;  /* 0x0000003b40407220 */ /* 0x080fe20000410000 */
[----:B------:R-:W-:Y:S01]  /*8540*/  FMUL.FTZ R94, R52, R56 ;  /* 0x00000038345e7220 */ /* 0x000fe20000410000 */
[----:B------:R-:W-:Y:S01]  /*8550*/  FFMA.FTZ R44, R45, R59, -R44 ;  /* 0x0000003b2d2c7223 */ /* 0x000fe2000001082c */
[----:B------:R-:W-:-:S02]  /*8560*/  IMAD.U32 R47, R54, 0x10000, RZ ;  /* 0x00010000362f7824 */ /* 0x000fc400078e00ff */
[----:B------:R-:W-:Y:S01]  /*8570*/  FFMA.FTZ R64, R45, R65, R64 ;  /* 0x000000412d407223 */ /* 0x000fe20000010040 */
[-C--:B------:R-:W-:Y:S01]  /*8580*/  FMUL.FTZ R52, R52, R67.reuse ;  /* 0x0000004334347220 */ /* 0x080fe20000410000 */
[----:B------:R-:W-:Y:S01]  /*8590*/  IMAD.U32 R45, R58, 0x10000, RZ ;  /* 0x000100003a2d7824 */ /* 0x000fe200078e00ff */
[----:B------:R-:W-:Y:S01]  /*85a0*/  LOP3.LUT R54, R54, 0xffff0000, RZ, 0xc0, !PT ;  /* 0xffff000036367812 */ /* 0x000fe200078ec0ff */
[----:B------:R-:W-:Y:S01]  /*85b0*/  IMAD.U32 R59, R46, 0x10000, RZ ;  /* 0x000100002e3b7824 */ /* 0x000fe200078e00ff */
[----:B------:R-:W-:Y:S01]  /*85c0*/  LOP3.LUT R58, R58, 0xffff0000, RZ, 0xc0, !PT ;  /* 0xffff00003a3a7812 */ /* 0x000fe200078ec0ff */
[----:B------:R-:W-:Y:S02]  /*85d0*/  IMAD.U32 R51, R50, 0x10000, RZ ;  /* 0x0001000032337824 */ /* 0x000fe400078e00ff */
[C---:B------:R-:W-:Y:S01]  /*85e0*/  FFMA.FTZ R94, R48.reuse, R67, -R94 ;  /* 0x00000043305e7223 */ /* 0x040fe2000001085e */
[----:B------:R-:W-:Y:S01]  /*85f0*/  FFMA.FTZ R52, R48, R56, R52 ;  /* 0x0000003830347223 */ /* 0x000fe20000010034 */
[----:B------:R-:W-:Y:S01]  /*8600*/  LOP3.LUT R50, R50, 0xffff0000, RZ, 0xc0, !PT ;  /* 0xffff000032327812 */ /* 0x000fe200078ec0ff */
[C---:B------:R-:W-:Y:S01]  /*8610*/  FMUL.FTZ R48, R47.reuse, R45 ;  /* 0x0000002d2f307220 */ /* 0x040fe20000410000 */
[----:B------:R-:W-:Y:S01]  /*8620*/  LOP3.LUT R46, R46, 0xffff0000, RZ, 0xc0, !PT ;  /* 0xffff00002e2e7812 */ /* 0x000fe200078ec0ff */
[-C--:B------:R-:W-:Y:S01]  /*8630*/  FMUL.FTZ R56, R47, R59.reuse ;  /* 0x0000003b2f387220 */ /* 0x080fe20000410000 */
[----:B------:R-:W-:Y:S01]  /*8640*/  FMUL.FTZ R47, R54, R58 ;  /* 0x0000003a362f7220 */ /* 0x000fe20000410000 */
[C---:B------:R-:W-:Y:S01]  /*8650*/  FFMA.FTZ R48, R51.reuse, R59, -R48 ;  /* 0x0000003b33307223 */ /* 0x040fe20000010830 */
[----:B------:R-:W-:Y:S01]  /*8660*/  F2FP.BF16.F32.PACK_AB R57, R66, R57 ;  /* 0x000000394239723e */ /* 0x000fe200000010ff */
[-C--:B------:R-:W-:Y:S01]  /*8670*/  FMUL.FTZ R54, R54, R46.reuse ;  /* 0x0000002e36367220 */ /* 0x080fe20000410000 */
[----:B------:R-:W-:Y:S01]  /*8680*/  FFMA.FTZ R47, R50, R46, -R47 ;  /* 0x0000002e322f7223 */ /* 0x000fe2000001082f */
[----:B------:R-:W-:Y:S01]  /*8690*/  FFMA.FTZ R56, R51, R45, R56 ;  /* 0x0000002d33387223 */ /* 0x000fe20000010038 */
[----:B------:R-:W-:Y:S01]  /*86a0*/  F2FP.BF16.F32.PACK_AB R92, R92, R93 ;  /* 0x0000005d5c5c723e */ /* 0x000fe200000010ff */
[----:B------:R-:W-:Y:S01]  /*86b0*/  FFMA.FTZ R54, R50, R58, R54 ;  /* 0x0000003a32367223 */ /* 0x000fe20000010036 */
[----:B------:R-:W-:-:S02]  /*86c0*/  F2FP.BF16.F32.PACK_AB R44, R94, R44 ;  /* 0x0000002c5e2c723e */ /* 0x000fc400000010ff */
[----:B------:R-:W-:Y:S01]  /*86d0*/  F2FP.BF16.F32.PACK_AB R47, R47, R48 ;  /* 0x000000302f2f723e */ /* 0x000fe200000010ff */
[----:B------:R-:W-:Y:S01]  /*86e0*/  IMAD.MOV.U32 R51, RZ, RZ, R92 ;  /* 0x000000ffff337224 */ /* 0x000fe200078e005c */
[----:B------:R-:W-:Y:S01]  /*86f0*/  F2FP.BF16.F32.PACK_AB R55, R55, R49 ;  /* 0x000000313737723e */ /* 0x000fe200000010ff */
[----:B------:R-:W-:Y:S01]  /*8700*/  IMAD.MOV.U32 R48, RZ, RZ, R44 ;  /* 0x000000ffff307224 */ /* 0x000fe200078e002c */
[----:B------:R-:W-:Y:S01]  /*8710*/  F2FP.BF16.F32.PACK_AB R53, R53, R63 ;  /* 0x0000003f3535723e */ /* 0x000fe200000010ff */
[----:B------:R-:W-:Y:S01]  /*8720*/  IMAD.MOV.U32 R49, RZ, RZ, R57 ;  /* 0x000000ffff317224 */ /* 0x000fe200078e0039 */
[----:B------:R-:W-:Y:S01]  /*8730*/  F2FP.BF16.F32.PACK_AB R52, R52, R64 ;  /* 0x000000403434723e */ /* 0x000fe200000010ff */
[----:B------:R-:W-:Y:S01]  /*8740*/  IMAD.MOV.U32 R50, RZ, RZ, R47 ;  /* 0x000000ffff327224 */ /* 0x000fe200078e002f */
[----:B------:R-:W-:-:S07]  /*8750*/  F2FP.BF16.F32.PACK_AB R54, R54, R56 ;  /* 0x000000383636723e */ /* 0x000fce00000010ff */
.L_x_708:
[----:B------:R-:W-:Y:S05]  /*8760*/  BSYNC B2 ;  /* 0x0000000000027941 */ /* 0x000fea0003800000 */
.L_x_707:
[----:B------:R-:W-:-:S13]  /*8770*/  ISETP.GE.AND P4, PT, R62, R148, PT ;  /* 0x000000943e00720c */ /* 0x000fda0003f86270 */
[--C-:B------:R-:W-:Y:S02]  /*8780*/  @!P4 SHF.R.S32.HI R44, RZ, 0x1f, R62.reuse ;  /* 0x0000001fff2cc819 */ /* 0x100fe4000001143e */
[----:B------:R-:W-:-:S04]  /*8790*/  @!P4 IADD3 R62, P5, P6, R118, R132, R62 ;  /* 0x00000084763ec210 */ /* 0x000fc80007ebe03e */
[----:B------:R-:W-:Y:S02]  /*87a0*/  @!P4 IADD3.X R157, R7, R157, R44, P5, P6 ;  /* 0x0000009d079dc210 */ /* 0x000fe40002fec42c */
[----:B------:R-:W-:-:S04]  /*87b0*/  LEA R44, P5, R60, R124, 0x1 ;  /* 0x0000007c3c2c7211 */ /* 0x000fc800078a08ff */
[----:B------:R-:W-:Y:S02]  /*87c0*/  LEA.HI.X R45, R60, R125, R61, 0x1, P5 ;  /* 0x0000007d3c2d7211 */ /* 0x000fe400028f0c3d */
[----:B------:R-:W-:-:S03]  /*87d0*/  @!P4 LEA R46, P5, R62, R124, 0x1 ;  /* 0x0000007c3e2ec211 */ /* 0x000fc600078a08ff */
[----:B0-----:R0:W-:Y:S01]  /*87e0*/  STG.E.128 desc[UR60][R44.64], R48 ;  /* 0x000000302c007986 */ /* 0x0011e2000c101d3c */
[----:B------:R-:W-:-:S05]  /*87f0*/  @!P4 LEA.HI.X R47, R62, R125, R157, 0x1, P5 ;  /* 0x0000007d3e2fc211 */ /* 0x000fca00028f0c9d */
[----:B--2---:R0:W-:Y:S04]  /*8800*/  @!P4 STG.E.128 desc[UR60][R46.64], R52 ;  /* 0x000000342e00c986 */ /* 0x0041e8000c101d3c */
.L_x_698:
[----:B------:R-:W-:Y:S05]  /*8810*/  BSYNC B1 ;  /* 0x0000000000017941 */ /* 0x000fea0003800000 */
.L_x_697:
[-C--:B0-2---:R-:W-:Y:S02]  /*8820*/  IMAD R44, R152, R130.reuse, RZ ;  /* 0x00000082982c7224 */ /* 0x085fe400078e02ff */
[----:B------:R-:W-:-:S04]  /*8830*/  IMAD.WIDE.U32 R128, R227, R130, R128 ;  /* 0x00000082e3807225 */ /* 0x000fc800078e0080 */
[----:B------:R-:W-:Y:S01]  /*8840*/  IMAD R131, R227, R131, R44 ;  /* 0x00000083e3837224 */ /* 0x000fe200078e022c */
[----:B------:R-:W-:Y:S06]  /*8850*/  @P3 BRA `(.L_x_667) ;  /* 0x0000001c00143947 */ /* 0x000fec0003800000 */
[----:B------:R-:W-:Y:S01]  /*8860*/  ISETP.NE.AND P3, PT, R31, RZ, PT ;  /* 0x000000ff1f00720c */ /* 0x000fe20003f65270 */
[----:B------:R-:W-:Y:S01]  /*8870*/  BSSY B1, `(.L_x_709) ;  /* 0x0000085000017945 */ /* 0x000fe20003800000 */
[----:B------:R-:W-:-:S11]  /*8880*/  IMAD.IADD R56, R129, 0x1, R131 ;  /* 0x0000000181387824 */ /* 0x000fd600078e0283 */
[----:B------:R-:W-:Y:S05]  /*8890*/  @!P3 BRA `(.L_x_710) ;  /* 0x000000080008b947 */ /* 0x000fea0003800000 */
[----:B------:R-:W-:Y:S01]  /*88a0*/  SEL R44, R127, R151, !P0 ;  /* 0x000000977f2c7207 */ /* 0x000fe20004000000 */
[----:B------:R-:W-:Y:S01]  /*88b0*/  BSSY B2, `(.L_x_711) ;  /* 0x000007e000027945 */ /* 0x000fe20003800000 */
[----:B------:R-:W-:Y:S02]  /*88c0*/  IADD3 R47, P3, P4, R118, R128, R26 ;  /* 0x00000080762f7210 */ /* 0x000fe40007c7e01a */
[----:B------:R-:W-:Y:S02]  /*88d0*/  SHF.R.S32.HI R45, RZ, 0x1f, R44 ;  /* 0x0000001fff2d7819 */ /* 0x000fe4000001142c */
[----:B---3--:R-:W-:Y:S02]  /*88e0*/  IADD3.X R48, R7, R56, R32, P3, P4 ;  /* 0x0000003807307210 */ /* 0x008fe40001fe8420 */
[----:B------:R-:W-:Y:S02]  /*88f0*/  LEA.HI R45, R45, R44, RZ, 0x4 ;  /* 0x0000002c2d2d7211 */ /* 0x000fe400078f20ff */
[----:B------:R-:W-:-:S02]  /*8900*/  SHF.R.U32.HI R50, RZ, 0x3, R205 ;  /* 0x00000003ff327819 */ /* 0x000fc400000116cd */
[----:B------:R-:W-:-:S05]  /*8910*/  LEA.HI.SX32 R49, R45, R120, 0x1c ;  /* 0x000000782d317211 */ /* 0x000fca00078fe2ff */
[----:B------:R-:W-:-:S05]  /*8920*/  IMAD.SHL.U32 R45, R49, 0x8, RZ ;  /* 0x00000008312d7824 */ /* 0x000fca00078e00ff */
[----:B------:R-:W-:-:S13]  /*8930*/  ISETP.GE.AND P3, PT, R45, R148, PT ;  /* 0x000000942d00720c */ /* 0x000fda0003f66270 */
[--C-:B------:R-:W-:Y:S02]  /*8940*/  @!P3 SHF.R.S32.HI R46, RZ, 0x1f, R45.reuse ;  /* 0x0000001fff2eb819 */ /* 0x100fe4000001142d */
[--C-:B------:R-:W-:Y:S02]  /*8950*/  @!P3 IADD3 R44, P4, P5, R118, R128, R45.reuse ;  /* 0x00000080762cb210 */ /* 0x100fe40007d9e02d */
[----:B------:R-:W-:Y:S02]  /*8960*/  LOP3.LUT R45, R205, 0x38, R45, 0xf8, !PT ;  /* 0x00000038cd2d7812 */ /* 0x000fe400078ef82d */
[----:B------:R-:W-:Y:S02]  /*8970*/  @!P3 IADD3.X R46, R7, R56, R46, P4, P5 ;  /* 0x00000038072eb210 */ /* 0x000fe400027ea42e */
[----:B------:R-:W-:Y:S02]  /*8980*/  LEA R52, P4, R47, R124, 0x1 ;  /* 0x0000007c2f347211 */ /* 0x000fe400078808ff */
[----:B------:R-:W-:-:S02]  /*8990*/  LOP3.LUT R45, R45, R50, RZ, 0x3c, !PT ;  /* 0x000000322d2d7212 */ /* 0x000fc400078e3cff */
[----:B------:R-:W-:Y:S02]  /*89a0*/  LEA.HI.X R53, R47, R125, R48, 0x1, P4 ;  /* 0x0000007d2f357211 */ /* 0x000fe400020f0c30 */
[----:B------:R-:W-:-:S04]  /*89b0*/  @!P3 LEA R54, P4, R44, R124, 0x1 ;  /* 0x0000007c2c36b211 */ /* 0x000fc800078808ff */
[----:B------:R-:W-:Y:S02]  /*89c0*/  @!P3 LEA.HI.X R55, R44, R125, R46, 0x1, P4 ;  /* 0x0000007d2c37b211 */ /* 0x000fe400020f0c2e */
[----:B------:R-:W-:Y:S02]  /*89d0*/  SHF.R.S32.HI R44, RZ, 0x1f, R49 ;  /* 0x0000001fff2c7819 */ /* 0x000fe40000011431 */
[----:B------:R-:W-:Y:S02]  /*89e0*/  ISETP.GE.AND P4, PT, R18, R126, PT ;  /* 0x0000007e1200720c */ /* 0x000fe40003f86270 */
[----:B------:R-:W-:-:S04]  /*89f0*/  LEA.HI R44, R44, R49, RZ, 0x3 ;  /* 0x000000312c2c7211 */ /* 0x000fc800078f18ff */
[----:B------:R-:W-:-:S05]  /*8a00*/  SHF.R.S32.HI R44, RZ, 0x3, R44 ;  /* 0x00000003ff2c7819 */ /* 0x000fca000001142c */
[----:B------:R-:W-:-:S04]  /*8a10*/  IMAD R44, R44, 0x1c00, R215 ;  /* 0x00001c002c2c7824 */ /* 0x000fc800078e02d7 */
[----:B------:R-:W-:Y:S02]  /*8a20*/  IMAD.IADD R47, R44, 0x1, R45 ;  /* 0x000000012c2f7824 */ /* 0x000fe400078e022d */
[C---:B------:R-:W-:Y:S02]  /*8a30*/  IMAD R45, R16.reuse, 0x5400, R145 ;  /* 0x00005400102d7824 */ /* 0x040fe400078e0291 */
[----:B------:R-:W-:Y:S02]  /*8a40*/  IMAD R47, R16, 0x5400, R47 ;  /* 0x00005400102f7824 */ /* 0x000fe400078e022f */
[--C-:B------:R-:W-:Y:S02]  /*8a50*/  IMAD R45, R45, 0x2, R2.reuse ;  /* 0x000000022d2d7824 */ /* 0x100fe400078e0202 */
[----:B------:R-:W-:-:S04]  /*8a60*/  IMAD R48, R47, 0x2, R2 ;  /* 0x000000022f307824 */ /* 0x000fc800078e0202 */
[----:B------:R-:W0:Y:S04]  /*8a70*/  LDS.128 R44, [R45+0x21400] ;  /* 0x021400002d2c7984 */ /* 0x000e280000000c00 */
[----:B------:R-:W2:Y:S01]  /*8a80*/  LDS.128 R48, [R48+0x21400] ;  /* 0x0214000030307984 */ /* 0x000ea20000000c00 */
[----:B------:R-:W-:Y:S05]  /*8a90*/  @P4 BRA `(.L_x_712) ;  /* 0x00000004007c4947 */ /* 0x000fea0003800000 */
[----:B------:R-:W-:Y:S01]  /*8aa0*/  SHF.R.U64 R59, R88, 0x10, R89 ;  /* 0x00000010583b7819 */ /* 0x000fe20000001259 */
[----:B--2---:R-:W-:Y:S01]  /*8ab0*/  IMAD.U32 R63, R49, 0x10000, RZ ;  /* 0x00010000313f7824 */ /* 0x004fe200078e00ff */
[----:B------:R-:W-:Y:S01]  /*8ac0*/  SHF.R.U64 R57, R76, 0x10, R77 ;  /* 0x000000104c397819 */ /* 0x000fe2000000124d */
[----:B0-----:R-:W-:Y:S01]  /*8ad0*/  IMAD.U32 R61, R45, 0x10000, RZ ;  /* 0x000100002d3d7824 */ /* 0x001fe200078e00ff */
[----:B------:R-:W-:Y:S01]  /*8ae0*/  SHF.R.U32.HI R88, RZ, 0x10, R89 ;  /* 0x00000010ff587819 */ /* 0x000fe20000011659 */
[----:B------:R-:W-:Y:S01]  /*8af0*/  IMAD.U32 R67, R51, 0x10000, RZ ;  /* 0x0001000033437824 */ /* 0x000fe200078e00ff */
[----:B------:R-:W-:Y:S01]  /*8b00*/  SHF.R.U32.HI R76, RZ, 0x10, R77 ;  /* 0x00000010ff4c7819 */ /* 0x000fe2000001164d */
[----:B------:R-:W-:Y:S01]  /*8b10*/  IMAD.U32 R66, R47, 0x10000, RZ ;  /* 0x000100002f427824 */ /* 0x000fe200078e00ff */
[----:B------:R-:W-:Y:S01]  /*8b20*/  PRMT R88, R175, 0x5432, R88 ;  /* 0x00005432af587816 */ /* 0x000fe20000000058 */
[----:B------:R-:W-:Y:S01]  /*8b30*/  IMAD.U32 R77, R50, 0x10000, RZ ;  /* 0x00010000324d7824 */ /* 0x000fe200078e00ff */
[----:B------:R-:W-:Y:S01]  /*8b40*/  PRMT R76, R173, 0x5432, R76 ;  /* 0x00005432ad4c7816 */ /* 0x000fe2000000004c */
[----:B------:R-:W-:Y:S01]  /*8b50*/  IMAD.U32 R65, R46, 0x10000, RZ ;  /* 0x000100002e417824 */ /* 0x000fe200078e00ff */
[----:B------:R-:W-:-:S02]  /*8b60*/  SHF.R.U64 R58, R78, 0x10, R79 ;  /* 0x000000104e3a7819 */ /* 0x000fc4000000124f */
[----:B------:R-:W-:Y:S01]  /*8b70*/  SHF.R.U32.HI R78, RZ, 0x10, R79 ;  /* 0x00000010ff4e7819 */ /* 0x000fe2000001164f */
[----:B------:R-:W-:Y:S01]  /*8b80*/  IMAD.U32 R79, R88, 0x10000, RZ ;  /* 0x00010000584f7824 */ /* 0x000fe200078e00ff */
[--C-:B------:R-:W-:Y:S01]  /*8b90*/  SHF.R.U64 R60, R90, 0x10, R91.reuse ;  /* 0x000000105a3c7819 */ /* 0x100fe2000000125b */
[----:B------:R-:W-:Y:S01]  /*8ba0*/  IMAD.U32 R89, R76, 0x10000, RZ ;  /* 0x000100004c597824 */ /* 0x000fe200078e00ff */
[----:B------:R-:W-:Y:S02]  /*8bb0*/  SHF.R.U32.HI R90, RZ, 0x10, R91 ;  /* 0x00000010ff5a7819 */ /* 0x000fe4000001165b */
[----:B------:R-:W-:Y:S01]  /*8bc0*/  LOP3.LUT R64, R49, 0xffff0000, RZ, 0xc0, !PT ;  /* 0xffff000031407812 */ /* 0x000fe200078ec0ff */
[----:B------:R-:W-:Y:S01]  /*8bd0*/  IMAD.U32 R49, R48, 0x10000, RZ ;  /* 0x0001000030317824 */ /* 0x000fe200078e00ff */
[----:B------:R-:W-:Y:S01]  /*8be0*/  PRMT R91, R174, 0x5410, R60 ;  /* 0x00005410ae5b7816 */ /* 0x000fe2000000003c */
[C---:B------:R-:W-:Y:S01]  /*8bf0*/  FMUL.FTZ R60, R63.reuse, R79 ;  /* 0x0000004f3f3c7220 */ /* 0x040fe20000410000 */
[----:B------:R-:W-:Y:S01]  /*8c00*/  LOP3.LUT R88, R88, 0xffff0000, RZ, 0xc0, !PT ;  /* 0xffff000058587812 */ /* 0x000fe200078ec0ff */
[-C--:B------:R-:W-:Y:S01]  /*8c10*/  FMUL.FTZ R63, R63, R89.reuse ;  /* 0x000000593f3f7220 */ /* 0x080fe20000410000 */
[----:B------:R-:W-:Y:S01]  /*8c20*/  PRMT R90, R174, 0x5432, R90 ;  /* 0x00005432ae5a7816 */ /* 0x000fe2000000005a */
[----:B------:R-:W-:Y:S01]  /*8c30*/  FFMA.FTZ R60, R61, R89, -R60 ;  /* 0x000000593d3c7223 */ /* 0x000fe2000001083c */
[----:B------:R-:W-:Y:S01]  /*8c40*/  PRMT R78, R172, 0x5432, R78 ;  /* 0x00005432ac4e7816 */ /* 0x000fe2000000004e */
[----:B------:R-:W-:Y:S01]  /*8c50*/  FMUL.FTZ R92, R64, R88 ;  /* 0x00000058405c7220 */ /* 0x000fe20000410000 */
[----:B------:R-:W-:Y:S01]  /*8c60*/  LOP3.LUT R62, R45, 0xffff0000, RZ, 0xc0, !PT ;  /* 0xffff00002d3e7812 */ /* 0x000fe200078ec0ff */
[----:B------:R-:W-:Y:S01]  /*8c70*/  IMAD.U32 R89, R90, 0x10000, RZ ;  /* 0x000100005a597824 */ /* 0x000fe200078e00ff */
[----:B------:R-:W-:Y:S01]  /*8c80*/  LOP3.LUT R76, R76, 0xffff0000, RZ, 0xc0, !PT ;  /* 0xffff00004c4c7812 */ /* 0x000fe200078ec0ff */
[----:B------:R-:W-:Y:S01]  /*8c90*/  FFMA.FTZ R63, R61, R79, R63 ;  /* 0x0000004f3d3f7223 */ /* 0x000fe2000001003f */
[----:B------:R-:W-:Y:S01]  /*8ca0*/  IMAD.U32 R61, R78, 0x10000, RZ ;  /* 0x000100004e3d7824 */ /* 0x000fe200078e00ff */
[----:B------:R-:W-:Y:S01]  /*8cb0*/  LOP3.LUT R51, R51, 0xffff0000, RZ, 0xc0, !PT ;  /* 0xffff000033337812 */ /* 0x000fe200078ec0ff */
[----:B------:R-:W-:-:S02]  /*8cc0*/  IMAD.U32 R45, R44, 0x10000, RZ ;  /* 0x000100002c2d7824 */ /* 0x000fc400078e00ff */
[-C--:B------:R-:W-:Y:S01]  /*8cd0*/  FMUL.FTZ R64, R64, R76.reuse ;  /* 0x0000004c40407220 */ /* 0x080fe20000410000 */
[----:B------:R-:W-:Y:S01]  /*8ce0*/  FFMA.FTZ R92, R62, R76, -R92 ;  /* 0x0000004c3e5c7223 */ /* 0x000fe2000001085c */
[C---:B------:R-:W-:Y:S01]  /*8cf0*/  FMUL.FTZ R76, R67.reuse, R89 ;  /* 0x00000059434c7220 */ /* 0x040fe20000410000 */
[----:B------:R-:W-:Y:S01]  /*8d00*/  LOP3.LUT R90, R90, 0xffff0000, RZ, 0xc0, !PT ;  /* 0xffff00005a5a7812 */ /* 0x000fe200078ec0ff */
[-C--:B------:R-:W-:Y:S01]  /*8d10*/  FMUL.FTZ R67, R67, R61.reuse ;  /* 0x0000003d43437220 */ /* 0x080fe20000410000 */
[----:B------:R-:W-:Y:S01]  /*8d20*/  PRMT R59, R175, 0x5410, R59 ;  /* 0x00005410af3b7816 */ /* 0x000fe2000000003b */
[----:B------:R-:W-:Y:S01]  /*8d30*/  FFMA.FTZ R64, R62, R88, R64 ;  /* 0x000000583e407223 */ /* 0x000fe20000010040 */
[----:B------:R-:W-:Y:S01]  /*8d40*/  PRMT R57, R173, 0x5410, R57 ;  /* 0x00005410ad397816 */ /* 0x000fe20000000039 */
[----:B------:R-:W-:Y:S01]  /*8d50*/  FFMA.FTZ R76, R66, R61, -R76 ;  /* 0x0000003d424c7223 */ /* 0x000fe2000001084c */
[----:B------:R-:W-:Y:S01]  /*8d60*/  LOP3.LUT R78, R78, 0xffff0000, RZ, 0xc0, !PT ;  /* 0xffff00004e4e7812 */ /* 0x000fe200078ec0ff */
[----:B------:R-:W-:Y:S01]  /*8d70*/  FFMA.FTZ R67, R66, R89, R67 ;  /* 0x0000005942437223 */ /* 0x000fe20000010043 */
[----:B------:R-:W-:Y:S01]  /*8d80*/  LOP3.LUT R47, R47, 0xffff0000, RZ, 0xc0, !PT ;  /* 0xffff00002f2f7812 */ /* 0x000fe200078ec0ff */
[----:B------:R-:W-:Y:S01]  /*8d90*/  FMUL.FTZ R88, R51, R90 ;  /* 0x0000005a33587220 */ /* 0x000fe20000410000 */
[----:B------:R-:W-:-:S02]  /*8da0*/  IMAD.U32 R66, R59, 0x10000, RZ ;  /* 0x000100003b427824 */ /* 0x000fc400078e00ff */
[-C--:B------:R-:W-:Y:S01]  /*8db0*/  FMUL.FTZ R94, R51, R78.reuse ;  /* 0x0000004e335e7220 */ /* 0x080fe20000410000 */
[----:B------:R-:W-:Y:S01]  /*8dc0*/  IMAD.U32 R62, R57, 0x10000, RZ ;  /* 0x00010000393e7824 */ /* 0x000fe200078e00ff */
[----:B------:R-:W-:Y:S01]  /*8dd0*/  LOP3.LUT R48, R48, 0xffff0000, RZ, 0xc0, !PT ;  /* 0xffff000030307812 */ /* 0x000fe200078ec0ff */
[----:B------:R-:W-:Y:S01]  /*8de0*/  FFMA.FTZ R51, R47, R78, -R88 ;  /* 0x0000004e2f337223 */ /* 0x000fe20000010858 */
[----:B------:R-:W-:Y:S01]  /*8df0*/  LOP3.LUT R59, R59, 0xffff0000, RZ, 0xc0, !PT ;  /* 0xffff00003b3b7812 */ /* 0x000fe200078ec0ff */
[----:B------:R-:W-:Y:S01]  /*8e00*/  FMUL.FTZ R78, R49, R66 ;  /* 0x00000042314e7220 */ /* 0x000fe20000410000 */
[----:B------:R-:W-:Y:S01]  /*8e10*/  LOP3.LUT R57, R57, 0xffff0000, RZ, 0xc0, !PT ;  /* 0xffff000039397812 */ /* 0x000fe200078ec0ff */
[----:B------:R-:W-:Y:S01]  /*8e20*/  FMUL.FTZ R49, R49, R62 ;  /* 0x0000003e31317220 */ /* 0x000fe20000410000 */
[----:B------:R-:W-:Y:S01]  /*8e30*/  LOP3.LUT R44, R44, 0xffff0000, RZ, 0xc0, !PT ;  /* 0xffff00002c2c7812 */ /* 0x000fe200078ec0ff */
[----:B------:R-:W-:Y:S01]  /*8e40*/  FFMA.FTZ R94, R47, R90, R94 ;  /* 0x0000005a2f5e7223 */ /* 0x000fe2000001005e */
[----:B------:R-:W-:Y:S01]  /*8e50*/  FMUL.FTZ R47, R48, R59 ;  /* 0x0000003b302f7220 */ /* 0x000fe20000410000 */
[----:B------:R-:W-:Y:S01]  /*8e60*/  PRMT R58, R172, 0x5410, R58 ;  /* 0x00005410ac3a7816 */ /* 0x000fe2000000003a */
[C---:B------:R-:W-:Y:S01]  /*8e70*/  FFMA.FTZ R78, R45.reuse, R62, -R78 ;  /* 0x0000003e2d4e7223 */ /* 0x040fe2000001084e */
[----:B------:R-:W-:Y:S01]  /*8e80*/  FFMA.FTZ R49, R45, R66, R49 ;  /* 0x000000422d317223 */ /* 0x000fe20000010031 */
[-C--:B------:R-:W-:Y:S01]  /*8e90*/  FMUL.FTZ R45, R48, R57.reuse ;  /* 0x00000039302d7220 */ /* 0x080fe20000410000 */
[C---:B------:R-:W-:Y:S01]  /*8ea0*/  IMAD.U32 R48, R91.reuse, 0x10000, RZ ;  /* 0x000100005b307824 */ /* 0x040fe200078e00ff */
[----:B------:R-:W-:Y:S01]  /*8eb0*/  LOP3.LUT R50, R50, 0xffff0000, RZ, 0xc0, !PT ;  /* 0xffff000032327812 */ /* 0x000fe200078ec0ff */
[C---:B------:R-:W-:Y:S01]  /*8ec0*/  FFMA.FTZ R47, R44.reuse, R57, -R47 ;  /* 0x000000392c2f7223 */ /* 0x040fe2000001082f */
[----:B------:R-:W-:Y:S01]  /*8ed0*/  LOP3.LUT R91, R91, 0xffff0000, RZ, 0xc0, !PT ;  /* 0xffff00005b5b7812 */ /* 0x000fe200078ec0ff */
[----:B------:R-:W-:Y:S01]  /*8ee0*/  FFMA.FTZ R44, R44, R59, R45 ;  /* 0x0000003b2c2c7223 */ /* 0x000fe2000001002d */
[----:B------:R-:W-:-:S02]  /*8ef0*/  SHF.L.U32 R62, R58, 0x10, RZ ;  /* 0x000000103a3e7819 */ /* 0x000fc400000006ff */
[----:B------:R-:W-:Y:S01]  /*8f00*/  LOP3.LUT R57, R58, 0xffff0000, RZ, 0xc0, !PT ;  /* 0xffff00003a397812 */ /* 0x000fe200078ec0ff */
[C---:B------:R-:W-:Y:S01]  /*8f10*/  FMUL.FTZ R58, R77.reuse, R48 ;  /* 0x000000304d3a7220 */ /* 0x040fe20000410000 */
[----:B------:R-:W-:Y:S01]  /*8f20*/  LOP3.LUT R46, R46, 0xffff0000, RZ, 0xc0, !PT ;  /* 0xffff00002e2e7812 */ /* 0x000fe200078ec0ff */
[C---:B------:R-:W-:Y:S01]  /*8f30*/  FMUL.FTZ R45, R50.reuse, R91 ;  /* 0x0000005b322d7220 */ /* 0x040fe20000410000 */
[----:B------:R-:W-:Y:S01]  /*8f40*/  FMUL.FTZ R77, R77, R62 ;  /* 0x0000003e4d4d7220 */ /* 0x000fe20000410000 */
[----:B------:R-:W-:Y:S01]  /*8f50*/  FMUL.FTZ R50, R50, R57 ;  /* 0x0000003932327220 */ /* 0x000fe20000410000 */
[----:B------:R-:W-:Y:S01]  /*8f60*/  F2FP.BF16.F32.PACK_AB R47, R47, R78 ;  /* 0x0000004e2f2f723e */ /* 0x000fe200000010ff */
[C---:B------:R-:W-:Y:S01]  /*8f70*/  FFMA.FTZ R62, R65.reuse, R62, -R58 ;  /* 0x0000003e413e7223 */ /* 0x040fe2000001083a */
[----:B------:R-:W-:Y:S01]  /*8f80*/  FFMA.FTZ R48, R65, R48, R77 ;  /* 0x0000003041307223 */ /* 0x000fe2000001004d */
[C---:B------:R-:W-:Y:S01]  /*8f90*/  FFMA.FTZ R91, R46.reuse, R91, R50 ;  /* 0x0000005b2e5b7223 */ /* 0x040fe20000010032 */
[----:B------:R-:W-:Y:S01]  /*8fa0*/  FFMA.FTZ R45, R46, R57, -R45 ;  /* 0x000000392e2d7223 */ /* 0x000fe2000001082d */
[----:B------:R-:W-:-:S02]  /*8fb0*/  F2FP.BF16.F32.PACK_AB R51, R51, R76 ;  /* 0x0000004c3333723e */ /* 0x000fc400000010ff */
[----:B------:R-:W-:Y:S01]  /*8fc0*/  F2FP.BF16.F32.PACK_AB R50, R44, R49 ;  /* 0x000000312c32723e */ /* 0x000fe200000010ff */
[----:B------:R-:W-:Y:S01]  /*8fd0*/  IMAD.MOV.U32 R44, RZ, RZ, R47 ;  /* 0x000000ffff2c7224 */ /* 0x000fe200078e002f */
[----:B------:R-:W-:Y:S01]  /*8fe0*/  F2FP.BF16.F32.PACK_AB R60, R92, R60 ;  /* 0x0000003c5c3c723e */ /* 0x000fe200000010ff */
[----:B------:R-:W-:Y:S01]  /*8ff0*/  IMAD.MOV.U32 R47, RZ, RZ, R51 ;  /* 0x000000ffff2f7224 */ /* 0x000fe200078e0033 */
[----:B------:R-:W-:Y:S02]  /*9000*/  F2FP.BF16.F32.PACK_AB R63, R64, R63 ;  /* 0x0000003f403f723e */ /* 0x000fe400000010ff */
[----:B------:R-:W-:Y:S02]  /*9010*/  F2FP.BF16.F32.PACK_AB R67, R94, R67 ;  /* 0x000000435e43723e */ /* 0x000fe400000010ff */
[----:B------:R-:W-:Y:S01]  /*9020*/  F2FP.BF16.F32.PACK_AB R66, R91, R48 ;  /* 0x000000305b42723e */ /* 0x000fe200000010ff */
[----:B------:R-:W-:Y:S01]  /*9030*/  IMAD.MOV.U32 R48, RZ, RZ, R50 ;  /* 0x000000ffff307224 */ /* 0x000fe200078e0032 */
[----:B------:R-:W-:Y:S01]  /*9040*/  F2FP.BF16.F32.PACK_AB R46, R45, R62 ;  /* 0x0000003e2d2e723e */ /* 0x000fe200000010ff */
[----:B------:R-:W-:-:S02]  /*9050*/  IMAD.MOV.U32 R45, RZ, RZ, R60 ;  /* 0x000000ffff2d7224 */ /* 0x000fc400078e003c */
[----:B------:R-:W-:Y:S02]  /*9060*/  IMAD.MOV.U32 R49, RZ, RZ, R63 ;  /* 0x000000ffff317224 */ /* 0x000fe400078e003f */
[----:B------:R-:W-:Y:S02]  /*9070*/  IMAD.MOV.U32 R50, RZ, RZ, R66 ;  /* 0x000000ffff327224 */ /* 0x000fe400078e0042 */
[----:B------:R-:W-:-:S07]  /*9080*/  IMAD.MOV.U32 R51, RZ, RZ, R67 ;  /* 0x000000ffff337224 */ /* 0x000fce00078e0043 */
.L_x_712:
[----:B------:R-:W-:Y:S05]  /*9090*/  BSYNC B2 ;  /* 0x0000000000027941 */ /* 0x000fea0003800000 */
.L_x_711:
[----:B0-----:R0:W-:Y:S04]  /*90a0*/  STG.E.128 desc[UR60][R52.64], R44 ;  /* 0x0000002c34007986 */ /* 0x0011e8000c101d3c */
[----:B--2---:R0:W-:Y:S02]  /*90b0*/  @!P3 STG.E.128 desc[UR60][R54.64], R48 ;  /* 0x000000303600b986 */ /* 0x0041e4000c101d3c */
.L_x_710:
[----:B------:R-:W-:Y:S05]  /*90c0*/  BSYNC B1 ;  /* 0x0000000000017941 */ /* 0x000fea0003800000 */
.L_x_709:
[----:B------:R-:W-:Y:S01]  /*90d0*/  ISETP.NE.AND P3, PT, R35, RZ, PT ;  /* 0x000000ff2300720c */ /* 0x000fe20003f65270 */
[----:B------:R-:W-:-:S12]  /*90e0*/  BSSY B1, `(.L_x_713) ;  /* 0x0000081000017945 */ /* 0x000fd80003800000 */
[----:B------:R-:W-:Y:S05]  /*90f0*/  @!P3 BRA `(.L_x_714) ;  /* 0x0000000400fcb947 */ /* 0x000fea0003800000 */
[----:B0-----:R-:W-:Y:S01]  /*9100*/  SEL R44, R127, R151, !P1 ;  /* 0x000000977f2c7207 */ /* 0x001fe20004800000 */
[----:B------:R-:W-:Y:S01]  /*9110*/  BSSY B2, `(.L_x_715) ;  /* 0x000007b000027945 */ /* 0x000fe20003800000 */
[----:B------:R-:W-:Y:S02]  /*9120*/  IADD3 R46, P3, P4, R118, R128, R28 ;  /* 0x00000080762e7210 */ /* 0x000fe40007c7e01c */
[----:B------:R-:W-:Y:S02]  /*9130*/  SHF.R.S32.HI R45, RZ, 0x1f, R44 ;  /* 0x0000001fff2d7819 */ /* 0x000fe4000001142c */
[----:B------:R-:W-:Y:S02]  /*9140*/  IADD3.X R47, R7, R56, R33, P3, P4 ;  /* 0x00000038072f7210 */ /* 0x000fe40001fe8421 */
[----:B------:R-:W-:Y:S02]  /*9150*/  LEA.HI R44, R45, R44, RZ, 0x4 ;  /* 0x0000002c2d2c7211 */ /* 0x000fe400078f20ff */
[----:B---3--:R-:W-:-:S02]  /*9160*/  SHF.R.U32.HI R50, RZ, 0x3, R205 ;  /* 0x00000003ff327819 */ /* 0x008fc400000116cd */
[----:B------:R-:W-:-:S05]  /*9170*/  LEA.HI.SX32 R48, R44, R27, 0x1c ;  /* 0x0000001b2c307211 */ /* 0x000fca00078fe2ff */
[----:B------:R-:W-:-:S05]  /*9180*/  IMAD.SHL.U32 R49, R48, 0x8, RZ ;  /* 0x0000000830317824 */ /* 0x000fca00078e00ff */
[----:B------:R-:W-:-:S13]  /*9190*/  ISETP.GE.AND P3, PT, R49, R148, PT ;  /* 0x000000943100720c */ /* 0x000fda0003f66270 */
[--C-:B------:R-:W-:Y:S02]  /*91a0*/  @!P3 SHF.R.S32.HI R45, RZ, 0x1f, R49.reuse ;  /* 0x0000001fff2db819 */ /* 0x100fe40000011431 */
[----:B------:R-:W-:-:S04]  /*91b0*/  @!P3 IADD3 R44, P4, P5, R118, R128, R49 ;  /* 0x00000080762cb210 */ /* 0x000fc80007d9e031 */
[----:B------:R-:W-:Y:S02]  /*91c0*/  @!P3 IADD3.X R45, R7, R56, R45, P4, P5 ;  /* 0x00000038072db210 */ /* 0x000fe400027ea42d */
[----:B------:R-:W-:-:S04]  /*91d0*/  LEA R52, P4, R46, R124, 0x1 ;  /* 0x0000007c2e347211 */ /* 0x000fc800078808ff */
[----:B------:R-:W-:Y:S02]  /*91e0*/  LEA.HI.X R53, R46, R125, R47, 0x1, P4 ;  /* 0x0000007d2e357211 */ /* 0x000fe400020f0c2f */
[----:B------:R-:W-:-:S04]  /*91f0*/  @!P3 LEA R54, P4, R44, R124, 0x1 ;  /* 0x0000007c2c36b211 */ /* 0x000fc800078808ff */
[----:B------:R-:W-:Y:S02]  /*9200*/  @!P3 LEA.HI.X R55, R44, R125, R45, 0x1, P4 ;  /* 0x0000007d2c37b211 */ /* 0x000fe400020f0c2d */
[----:B------:R-:W-:Y:S02]  /*9210*/  SHF.R.S32.HI R45, RZ, 0x1f, R48 ;  /* 0x0000001fff2d7819 */ /* 0x000fe40000011430 */
[----:B------:R-:W-:Y:S02]  /*9220*/  LOP3.LUT R44, R205, 0x38, R49, 0xf8, !PT ;  /* 0x00000038cd2c7812 */ /* 0x000fe400078ef831 */
[----:B------:R-:W-:Y:S02]  /*9230*/  LEA.HI R45, R45, R48, RZ, 0x3 ;  /* 0x000000302d2d7211 */ /* 0x000fe400078f18ff */
[----:B------:R-:W-:Y:S02]  /*9240*/  LOP3.LUT R44, R44, R50, RZ, 0x3c, !PT ;  /* 0x000000322c2c7212 */ /* 0x000fe400078e3cff */
[----:B------:R-:W-:-:S02]  /*9250*/  SHF.R.S32.HI R46, RZ, 0x3, R45 ;  /* 0x00000003ff2e7819 */ /* 0x000fc4000001142d */
[----:B------:R-:W-:-:S03]  /*9260*/  ISETP.GE.AND P4, PT, R0, R126, PT ;  /* 0x0000007e0000720c */ /* 0x000fc60003f86270 */
        /* <DEDUP_REMOVED lines=19> */
[----:B------:R-:W-:-:S02]  /*93a0*/  PRMT R84, R165, 0x5432, R84 ;  /* 0x00005432a5547816 */ /* 0x000fc40000000054 */
[----:B------:R-:W-:Y:S02]  /*93b0*/  PRMT R163, R163, 0x5410, R72 ;  /* 0x00005410a3a37816 */ /* 0x000fe40000000048 */
[--C-:B------:R-:W-:Y:S01]  /*93c0*/  SHF.R.U64 R57, R74, 0x10, R75.reuse ;  /* 0x000000104a397819 */ /* 0x100fe2000000124b */
[----:B------:R-:W-:Y:S01]  /*93d0*/  IMAD.U32 R72, R84, 0x10000, RZ ;  /* 0x0001000054487824 */ /* 0x000fe200078e00ff */
[----:B------:R-:W-:Y:S02]  /*93e0*/  SHF.R.U32.HI R75, RZ, 0x10, R75 ;  /* 0x00000010ff4b7819 */ /* 0x000fe4000001164b */
[--C-:B------:R-:W-:Y:S01]  /*93f0*/  SHF.R.U64 R59, R86, 0x10, R87.reuse ;  /* 0x00000010563b7819 */ /* 0x100fe20000001257 */
[----:B------:R-:W-:Y:S01]  /*9400*/  FMUL.FTZ R74, R63, R72 ;  /* 0x000000483f4a7220 */ /* 0x000fe20000410000 */
[----:B------:R-:W-:Y:S02]  /*9410*/  SHF.R.U32.HI R87, RZ, 0x10, R87 ;  /* 0x00000010ff577819 */ /* 0x000fe40000011657 */
[----:B------:R-:W-:Y:S01]  /*9420*/  PRMT R165, R165, 0x5410, R60 ;  /* 0x00005410a5a57816 */ /* 0x000fe2000000003c */
[----:B------:R-:W-:Y:S01]  /*9430*/  IMAD.U32 R60, R163, 0x10000, RZ ;  /* 0x00010000a33c7824 */ /* 0x000fe200078e00ff */
[----:B------:R-:W-:-:S02]  /*9440*/  PRMT R57, R164, 0x5432, R57 ;  /* 0x00005432a4397816 */ /* 0x000fc40000000039 */
[----:B------:R-:W-:Y:S01]  /*9450*/  PRMT R164, R164, 0x5410, R75 ;  /* 0x00005410a4a47816 */ /* 0x000fe2000000004b */
[-C--:B------:R-:W-:Y:S01]  /*9460*/  FMUL.FTZ R76, R63, R60.reuse ;  /* 0x0000003c3f4c7220 */ /* 0x080fe20000410000 */
[----:B------:R-:W-:Y:S01]  /*9470*/  LOP3.LUT R64, R49, 0xffff0000, RZ, 0xc0, !PT ;  /* 0xffff000031407812 */ /* 0x000fe200078ec0ff */
[C---:B------:R-:W-:Y:S01]  /*9480*/  FFMA.FTZ R60, R61.reuse, R60, -R74 ;  /* 0x0000003c3d3c7223 */ /* 0x040fe2000001084a */
[----:B------:R-:W-:Y:S01]  /*9490*/  PRMT R59, R162, 0x5432, R59 ;  /* 0x00005432a23b7816 */ /* 0x000fe2000000003b */
[----:B------:R-:W-:Y:S01]  /*94a0*/  FFMA.FTZ R61, R61, R72, R76 ;  /* 0x000000483d3d7223 */ /* 0x000fe2000001004c */
[----:B------:R-:W-:Y:S01]  /*94b0*/  LOP3.LUT R75, R84, 0xffff0000, RZ, 0xc0, !PT ;  /* 0xffff0000544b7812 */ /* 0x000fe200078ec0ff */
[----:B------:R-:W-:Y:S01]  /*94c0*/  IMAD.U32 R72, R164, 0x10000, RZ ;  /* 0x00010000a4487824 */ /* 0x000fe200078e00ff */
[----:B------:R-:W-:Y:S01]  /*94d0*/  PRMT R162, R162, 0x5410, R87 ;  /* 0x00005410a2a27816 */ /* 0x000fe20000000057 */
[----:B------:R-:W-:Y:S01]  /*94e0*/  IMAD.U32 R49, R48, 0x10000, RZ ;  /* 0x0001000030317824 */ /* 0x000fe200078e00ff */
[----:B------:R-:W-:Y:S01]  /*94f0*/  LOP3.LUT R63, R163, 0xffff0000, RZ, 0xc0, !PT ;  /* 0xffff0000a33f7812 */ /* 0x000fe200078ec0ff */
[----:B------:R-:W-:Y:S01]  /*9500*/  FMUL.FTZ R77, R64, R75 ;  /* 0x0000004b404d7220 */ /* 0x000fe20000410000 */
[----:B------:R-:W-:Y:S01]  /*9510*/  LOP3.LUT R62, R45, 0xffff0000, RZ, 0xc0, !PT ;  /* 0xffff00002d3e7812 */ /* 0x000fe200078ec0ff */
[----:B------:R-:W-:Y:S01]  /*9520*/  IMAD.U32 R74, R162, 0x10000, RZ ;  /* 0x00010000a24a7824 */ /* 0x000fe200078e00ff */
[----:B------:R-:W-:Y:S01]  /*9530*/  LOP3.LUT R48, R48, 0xffff0000, RZ, 0xc0, !PT ;  /* 0xffff000030307812 */ /* 0x000fe200078ec0ff */
[----:B------:R-:W-:Y:S01]  /*9540*/  FMUL.FTZ R79, R64, R63 ;  /* 0x0000003f404f7220 */ /* 0x000fe20000410000 */
[----:B------:R-:W-:-:S02]  /*9550*/  IMAD.U32 R45, R44, 0x10000, RZ ;  /* 0x000100002c2d7824 */ /* 0x000fc400078e00ff */
[C---:B------:R-:W-:Y:S01]  /*9560*/  FFMA.FTZ R63, R62.reuse, R63, -R77 ;  /* 0x0000003f3e3f7223 */ /* 0x040fe2000001084d */
[C---:B------:R-:W-:Y:S01]  /*9570*/  FMUL.FTZ R77, R73.reuse, R74 ;  /* 0x0000004a494d7220 */ /* 0x040fe20000410000 */
[-C--:B------:R-:W-:Y:S01]  /*9580*/  FMUL.FTZ R73, R73, R72.reuse ;  /* 0x0000004849497220 */ /* 0x080fe20000410000 */
[----:B------:R-:W-:Y:S01]  /*9590*/  FFMA.FTZ R62, R62, R75, R79 ;  /* 0x0000004b3e3e7223 */ /* 0x000fe2000001004f */
[----:B------:R-:W-:Y:S01]  /*95a0*/  LOP3.LUT R51, R51, 0xffff0000, RZ, 0xc0, !PT ;  /* 0xffff000033337812 */ /* 0x000fe200078ec0ff */
[C---:B------:R-:W-:Y:S01]  /*95b0*/  FFMA.FTZ R64, R66.reuse, R72, -R77 ;  /* 0x0000004842407223 */ /* 0x040fe2000001084d */
[----:B------:R-:W-:Y:S01]  /*95c0*/  FFMA.FTZ R66, R66, R74, R73 ;  /* 0x0000004a42427223 */ /* 0x000fe20000010049 */
[C---:B------:R-:W-:Y:S01]  /*95d0*/  IMAD.U32 R72, R58.reuse, 0x10000, RZ ;  /* 0x000100003a487824 */ /* 0x040fe200078e00ff */
[----:B------:R-:W-:Y:S01]  /*95e0*/  LOP3.LUT R73, R58, 0xffff0000, RZ, 0xc0, !PT ;  /* 0xffff00003a497812 */ /* 0x000fe200078ec0ff */
[C---:B------:R-:W-:Y:S01]  /*95f0*/  IMAD.U32 R74, R165.reuse, 0x10000, RZ ;  /* 0x00010000a54a7824 */ /* 0x040fe200078e00ff */
[----:B------:R-:W-:Y:S01]  /*9600*/  LOP3.LUT R165, R165, 0xffff0000, RZ, 0xc0, !PT ;  /* 0xffff0000a5a57812 */ /* 0x000fe200078ec0ff */
[C---:B------:R-:W-:Y:S01]  /*9610*/  FMUL.FTZ R75, R49.reuse, R72 ;  /* 0x00000048314b7220 */ /* 0x040fe20000410000 */
[----:B------:R-:W-:Y:S01]  /*9620*/  LOP3.LUT R162, R162, 0xffff0000, RZ, 0xc0, !PT ;  /* 0xffff0000a2a27812 */ /* 0x000fe200078ec0ff */
[----:B------:R-:W-:Y:S01]  /*9630*/  FMUL.FTZ R58, R49, R74 ;  /* 0x0000004a313a7220 */ /* 0x000fe20000410000 */
[----:B------:R-:W-:Y:S01]  /*9640*/  LOP3.LUT R164, R164, 0xffff0000, RZ, 0xc0, !PT ;  /* 0xffff0000a4a47812 */ /* 0x000fe200078ec0ff */
[----:B------:R-:W-:Y:S01]  /*9650*/  FMUL.FTZ R77, R48, R165 ;  /* 0x000000a5304d7220 */ /* 0x000fe20000410000 */
[----:B------:R-:W-:Y:S01]  /*9660*/  LOP3.LUT R44, R44, 0xffff0000, RZ, 0xc0, !PT ;  /* 0xffff00002c2c7812 */ /* 0x000fe200078ec0ff */
[-C--:B------:R-:W-:Y:S01]  /*9670*/  FMUL.FTZ R79, R48, R73.reuse ;  /* 0x00000049304f7220 */ /* 0x080fe20000410000 */
[----:B------:R-:W-:Y:S01]  /*9680*/  LOP3.LUT R67, R46, 0xffff0000, RZ, 0xc0, !PT ;  /* 0xffff00002e437812 */ /* 0x000fe200078ec0ff */
[C---:B------:R-:W-:Y:S01]  /*9690*/  IMAD.U32 R46, R50.reuse, 0x10000, RZ ;  /* 0x00010000322e7824 */ /* 0x040fe200078e00ff */
[----:B------:R-:W-:Y:S01]  /*96a0*/  LOP3.LUT R47, R47, 0xffff0000, RZ, 0xc0, !PT ;  /* 0xffff00002f2f7812 */ /* 0x000fe200078ec0ff */
[C---:B------:R-:W-:Y:S01]  /*96b0*/  FFMA.FTZ R49, R45.reuse, R72, -R58 ;  /* 0x000000482d317223 */ /* 0x040fe2000001083a */
[----:B------:R-:W-:Y:S01]  /*96c0*/  FFMA.FTZ R75, R45, R74, R75 ;  /* 0x0000004a2d4b7223 */ /* 0x000fe2000001004b */
[----:B------:R-:W-:Y:S01]  /*96d0*/  IMAD.U32 R48, R59, 0x10000, RZ ;  /* 0x000100003b307824 */ /* 0x000fe200078e00ff */
[----:B------:R-:W-:Y:S01]  /*96e0*/  LOP3.LUT R50, R50, 0xffff0000, RZ, 0xc0, !PT ;  /* 0xffff000032327812 */ /* 0x000fe200078ec0ff */
[----:B------:R-:W-:Y:S01]  /*96f0*/  FMUL.FTZ R76, R51, R162 ;  /* 0x000000a2334c7220 */ /* 0x000fe20000410000 */
[----:B------:R-:W-:Y:S01]  /*9700*/  IMAD.U32 R45, R57, 0x10000, RZ ;  /* 0x00010000392d7824 */ /* 0x000fe200078e00ff */
[----:B------:R-:W-:Y:S01]  /*9710*/  LOP3.LUT R59, R59, 0xffff0000, RZ, 0xc0, !PT ;  /* 0xffff00003b3b7812 */ /* 0x000fe200078ec0ff */
[-C--:B------:R-:W-:Y:S01]  /*9720*/  FMUL.FTZ R78, R51, R164.reuse ;  /* 0x000000a4334e7220 */ /* 0x080fe20000410000 */
[----:B------:R-:W-:Y:S01]  /*9730*/  LOP3.LUT R57, R57, 0xffff0000, RZ, 0xc0, !PT ;  /* 0xffff000039397812 */ /* 0x000fe200078ec0ff */
[----:B------:R-:W-:Y:S01]  /*9740*/  FFMA.FTZ R58, R44, R73, -R77 ;  /* 0x000000492c3a7223 */ /* 0x000fe2000001084d */
[C---:B------:R-:W-:Y:S01]  /*9750*/  FFMA.FTZ R51, R47.reuse, R164, -R76 ;  /* 0x000000a42f337223 */ /* 0x040fe2000001084c */
[C---:B------:R-:W-:Y:S01]  /*9760*/  FMUL.FTZ R72, R46.reuse, R48 ;  /* 0x000000302e487220 */ /* 0x040fe20000410000 */
[----:B------:R-:W-:Y:S01]  /*9770*/  FMUL.FTZ R73, R46, R45 ;  /* 0x0000002d2e497220 */ /* 0x000fe20000410000 */
[----:B------:R-:W-:Y:S01]  /*9780*/  FFMA.FTZ R47, R47, R162, R78 ;  /* 0x000000a22f2f7223 */ /* 0x000fe2000001004e */
[C---:B------:R-:W-:Y:S01]  /*9790*/  FMUL.FTZ R46, R50.reuse, R59 ;  /* 0x0000003b322e7220 */ /* 0x040fe20000410000 */
[----:B------:R-:W-:Y:S01]  /*97a0*/  FMUL.FTZ R50, R50, R57 ;  /* 0x0000003932327220 */ /* 0x000fe20000410000 */
[----:B------:R-:W-:Y:S01]  /*97b0*/  FFMA.FTZ R44, R44, R165, R79 ;  /* 0x000000a52c2c7223 */ /* 0x000fe2000001004f */
        /* <DEDUP_REMOVED lines=14> */
[----:B------:R-:W-:Y:S02]  /*98a0*/  F2FP.BF16.F32.PACK_AB R46, R57, R72 ;  /* 0x00000048392e723e */ /* 0x000fe400000010ff */
[----:B------:R-:W-:-:S07]  /*98b0*/  F2FP.BF16.F32.PACK_AB R50, R50, R73 ;  /* 0x000000493232723e */ /* 0x000fce00000010ff */
.L_x_716:
[----:B------:R-:W-:Y:S05]  /*98c0*/  BSYNC B2 ;  /* 0x0000000000027941 */ /* 0x000fea0003800000 */
.L_x_715:
[----:B0-----:R4:W-:Y:S04]  /*98d0*/  STG.E.128 desc[UR60][R52.64], R44 ;  /* 0x0000002c34007986 */ /* 0x0019e8000c101d3c */
[----:B--2---:R4:W-:Y:S02]  /*98e0*/  @!P3 STG.E.128 desc[UR60][R54.64], R48 ;  /* 0x000000303600b986 */ /* 0x0049e4000c101d3c */
.L_x_714:
[----:B------:R-:W-:Y:S05]  /*98f0*/  BSYNC B1 ;  /* 0x0000000000017941 */ /* 0x000fea0003800000 */
.L_x_713:
[----:B------:R-:W-:-:S13]  /*9900*/  ISETP.NE.AND P3, PT, R36, RZ, PT ;  /* 0x000000ff2400720c */ /* 0x000fda0003f65270 */
[----:B------:R-:W-:Y:S05]  /*9910*/  @!P3 BRA `(.L_x_667) ;  /* 0x0000000800e4b947 */ /* 0x000fea0003800000 */
[----:B0---4-:R-:W2:Y:S01]  /*9920*/  LDL R44, [R1+0x10] ;  /* 0x00001000012c7983 */ /* 0x011ea20000100800 */
[----:B------:R-:W-:Y:S01]  /*9930*/  SHF.R.U32.HI R47, RZ, 0x3, R205 ;  /* 0x00000003ff2f7819 */ /* 0x000fe200000116cd */
[----:B------:R-:W-:Y:S01]  /*9940*/  BSSY B1, `(.L_x_717) ;  /* 0x0000074000017945 */ /* 0x000fe20003800000 */
[----:B------:R-:W-:-:S04]  /*9950*/  IADD3 R46, P3, P4, R118, R128, R30 ;  /* 0x00000080762e7210 */ /* 0x000fc80007c7e01e */
[----:B---3--:R-:W-:Y:S02]  /*9960*/  IADD3.X R49, R7, R56, R34, P3, P4 ;  /* 0x0000003807317210 */ /* 0x008fe40001fe8422 */
[----:B------:R-:W-:-:S04]  /*9970*/  LEA R52, P3, R46, R124, 0x1 ;  /* 0x0000007c2e347211 */ /* 0x000fc800078608ff */
[----:B------:R-:W-:Y:S02]  /*9980*/  LEA.HI.X R53, R46, R125, R49, 0x1, P3 ;  /* 0x0000007d2e357211 */ /* 0x000fe400018f0c31 */
[----:B------:R-:W-:Y:S02]  /*9990*/  ISETP.GE.AND P3, PT, R3, R126, PT ;  /* 0x0000007e0300720c */ /* 0x000fe40003f66270 */
[----:B--2---:R-:W-:-:S04]  /*99a0*/  LOP3.LUT P5, RZ, R44, 0x1, RZ, 0xc0, !PT ;  /* 0x000000012cff7812 */ /* 0x004fc800078ac0ff */
[----:B------:R-:W-:-:S04]  /*99b0*/  SEL R151, R127, R151, !P5 ;  /* 0x000000977f977207 */ /* 0x000fc80006800000 */
[----:B------:R-:W-:-:S04]  /*99c0*/  SHF.R.S32.HI R44, RZ, 0x1f, R151 ;  /* 0x0000001fff2c7819 */ /* 0x000fc80000011497 */
[----:B------:R-:W-:-:S04]  /*99d0*/  LEA.HI R44, R44, R151, RZ, 0x4 ;  /* 0x000000972c2c7211 */ /* 0x000fc800078f20ff */
[----:B------:R-:W-:-:S04]  /*99e0*/  LEA.HI.SX32 R44, R44, R29, 0x1c ;  /* 0x0000001d2c2c7211 */ /* 0x000fc800078fe2ff */
[----:B------:R-:W-:Y:S01]  /*99f0*/  SHF.R.S32.HI R45, RZ, 0x1f, R44 ;  /* 0x0000001fff2d7819 */ /* 0x000fe2000001142c */
[----:B------:R-:W-:-:S03]  /*9a00*/  IMAD.SHL.U32 R55, R44, 0x8, RZ ;  /* 0x000000082c377824 */ /* 0x000fc600078e00ff */
[----:B------:R-:W-:Y:S02]  /*9a10*/  LEA.HI R45, R45, R44, RZ, 0x3 ;  /* 0x0000002c2d2d7211 */ /* 0x000fe400078f18ff */
[----:B------:R-:W-:Y:S02]  /*9a20*/  LOP3.LUT R44, R205, 0x38, R55, 0xf8, !PT ;  /* 0x00000038cd2c7812 */ /* 0x000fe400078ef837 */
[----:B------:R-:W-:Y:S02]  /*9a30*/  SHF.R.S32.HI R48, RZ, 0x3, R45 ;  /* 0x00000003ff307819 */ /* 0x000fe4000001142d */
[----:B------:R-:W-:-:S03]  /*9a40*/  LOP3.LUT R44, R44, R47, RZ, 0x3c, !PT ;  /* 0x0000002f2c2c7212 */ /* 0x000fc600078e3cff */
        /* <DEDUP_REMOVED lines=11> */
[----:B------:R-:W-:Y:S01]  /*9b00*/  SHF.R.U32.HI R68, RZ, 0x10, R81 ;  /* 0x00000010ff447819 */ /* 0x000fe20000011651 */
[----:B------:R-:W-:Y:S01]  /*9b10*/  IMAD.U32 R62, R49, 0x10000, RZ ;  /* 0x00010000313e7824 */ /* 0x000fe200078e00ff */
[----:B------:R-:W-:Y:S01]  /*9b20*/  SHF.R.U32.HI R73, RZ, 0x10, R69 ;  /* 0x00000010ff497819 */ /* 0x000fe20000011645 */
[----:B0-----:R-:W-:Y:S01]  /*9b30*/  IMAD.U32 R59, R45, 0x10000, RZ ;  /* 0x000100002d3b7824 */ /* 0x001fe200078e00ff */
[----:B------:R-:W-:Y:S01]  /*9b40*/  SHF.R.U64 R70, R70, 0x10, R71 ;  /* 0x0000001046467819 */ /* 0x000fe20000001247 */
[----:B------:R-:W-:Y:S01]  /*9b50*/  IMAD.U32 R65, R47, 0x10000, RZ ;  /* 0x000100002f417824 */ /* 0x000fe200078e00ff */
[----:B------:R-:W-:Y:S01]  /*9b60*/  PRMT R68, R161, 0x5432, R68 ;  /* 0x00005432a1447816 */ /* 0x000fe20000000044 */
[----:B------:R-:W-:Y:S01]  /*9b70*/  IMAD.U32 R57, R48, 0x10000, RZ ;  /* 0x0001000030397824 */ /* 0x000fe200078e00ff */
[----:B------:R-:W-:Y:S01]  /*9b80*/  PRMT R63, R158, 0x5432, R63 ;  /* 0x000054329e3f7816 */ /* 0x000fe2000000003f */
[----:B------:R-:W-:Y:S01]  /*9b90*/  IMAD.U32 R54, R44, 0x10000, RZ ;  /* 0x000100002c367824 */ /* 0x000fe200078e00ff */
[----:B------:R-:W-:-:S02]  /*9ba0*/  SHF.R.U64 R60, R80, 0x10, R81 ;  /* 0x00000010503c7819 */ /* 0x000fc40000001251 */
[----:B------:R-:W-:Y:S02]  /*9bb0*/  LOP3.LUT R61, R51, 0xffff0000, RZ, 0xc0, !PT ;  /* 0xffff0000333d7812 */ /* 0x000fe400078ec0ff */
[----:B------:R-:W-:Y:S02]  /*9bc0*/  PRMT R158, R158, 0x5410, R73 ;  /* 0x000054109e9e7816 */ /* 0x000fe40000000049 */
[----:B------:R-:W-:Y:S02]  /*9bd0*/  SHF.R.U32.HI R72, RZ, 0x10, R71 ;  /* 0x00000010ff487819 */ /* 0x000fe40000011647 */
[--C-:B------:R-:W-:Y:S02]  /*9be0*/  SHF.R.U64 R69, R82, 0x10, R83.reuse ;  /* 0x0000001052457819 */ /* 0x100fe40000001253 */
[----:B------:R-:W-:Y:S01]  /*9bf0*/  PRMT R51, R159, 0x5432, R70 ;  /* 0x000054329f337816 */ /* 0x000fe20000000046 */
[----:B------:R-:W-:Y:S01]  /*9c00*/  IMAD.U32 R70, R68, 0x10000, RZ ;  /* 0x0001000044467824 */ /* 0x000fe200078e00ff */
[----:B------:R-:W-:-:S02]  /*9c10*/  SHF.R.U32.HI R83, RZ, 0x10, R83 ;  /* 0x00000010ff537819 */ /* 0x000fc40000011653 */
[----:B------:R-:W-:Y:S01]  /*9c20*/  LOP3.LUT R66, R49, 0xffff0000, RZ, 0xc0, !PT ;  /* 0xffff000031427812 */ /* 0x000fe200078ec0ff */
[----:B------:R-:W-:Y:S01]  /*9c30*/  IMAD.U32 R49, R158, 0x10000, RZ ;  /* 0x000100009e317824 */ /* 0x000fe200078e00ff */
[----:B------:R-:W-:Y:S02]  /*9c40*/  PRMT R161, R161, 0x5410, R60 ;  /* 0x00005410a1a17816 */ /* 0x000fe4000000003c */
[----:B------:R-:W-:Y:S01]  /*9c50*/  PRMT R159, R159, 0x5410, R72 ;  /* 0x000054109f9f7816 */ /* 0x000fe20000000048 */
[-C--:B------:R-:W-:Y:S01]  /*9c60*/  FMUL.FTZ R72, R62, R70.reuse ;  /* 0x000000463e487220 */ /* 0x080fe20000410000 */
[----:B------:R-:W-:Y:S01]  /*9c70*/  PRMT R60, R160, 0x5410, R69 ;  /* 0x00005410a03c7816 */ /* 0x000fe20000000045 */
[-C--:B------:R-:W-:Y:S01]  /*9c80*/  FMUL.FTZ R62, R62, R49.reuse ;  /* 0x000000313e3e7220 */ /* 0x080fe20000410000 */
[----:B------:R-:W-:Y:S01]  /*9c90*/  PRMT R160, R160, 0x5432, R83 ;  /* 0x00005432a0a07816 */ /* 0x000fe20000000053 */
[----:B------:R-:W-:Y:S01]  /*9ca0*/  FFMA.FTZ R49, R59, R49, -R72 ;  /* 0x000000313b317223 */ /* 0x000fe20000010848 */
[----:B------:R-:W-:Y:S01]  /*9cb0*/  LOP3.LUT R71, R68, 0xffff0000, RZ, 0xc0, !PT ;  /* 0xffff000044477812 */ /* 0x000fe200078ec0ff */
[----:B------:R-:W-:Y:S01]  /*9cc0*/  IMAD.U32 R68, R159, 0x10000, RZ ;  /* 0x000100009f447824 */ /* 0x000fe200078e00ff */
[----:B------:R-:W-:Y:S01]  /*9cd0*/  LOP3.LUT R69, R158, 0xffff0000, RZ, 0xc0, !PT ;  /* 0xffff00009e457812 */ /* 0x000fe200078ec0ff */
[----:B------:R-:W-:Y:S01]  /*9ce0*/  IMAD.U32 R72, R160, 0x10000, RZ ;  /* 0x00010000a0487824 */ /* 0x000fe200078e00ff */
[----:B------:R-:W-:Y:S01]  /*9cf0*/  LOP3.LUT R64, R45, 0xffff0000, RZ, 0xc0, !PT ;  /* 0xffff00002d407812 */ /* 0x000fe200078ec0ff */
[C---:B------:R-:W-:Y:S01]  /*9d00*/  FMUL.FTZ R73, R66.reuse, R71 ;  /* 0x0000004742497220 */ /* 0x040fe20000410000 */
[----:B------:R-:W-:Y:S01]  /*9d10*/  FFMA.FTZ R59, R59, R70, R62 ;  /* 0x000000463b3b7223 */ /* 0x000fe2000001003e */
[-C--:B------:R-:W-:Y:S01]  /*9d20*/  FMUL.FTZ R75, R66, R69.reuse ;  /* 0x00000045424b7220 */ /* 0x080fe20000410000 */
[C---:B------:R-:W-:Y:S01]  /*9d30*/  FMUL.FTZ R66, R67.reuse, R72 ;  /* 0x0000004843427220 */ /* 0x040fe20000410000 */
[-C--:B------:R-:W-:Y:S01]  /*9d40*/  FMUL.FTZ R67, R67, R68.reuse ;  /* 0x0000004443437220 */ /* 0x080fe20000410000 */
[----:B------:R-:W-:Y:S01]  /*9d50*/  LOP3.LUT R160, R160, 0xffff0000, RZ, 0xc0, !PT ;  /* 0xffff0000a0a07812 */ /* 0x000fe200078ec0ff */
[C---:B------:R-:W-:Y:S01]  /*9d60*/  FFMA.FTZ R62, R64.reuse, R69, -R73 ;  /* 0x00000045403e7223 */ /* 0x040fe20000010849 */
[----:B------:R-:W-:Y:S01]  /*9d70*/  LOP3.LUT R159, R159, 0xffff0000, RZ, 0xc0, !PT ;  /* 0xffff00009f9f7812 */ /* 0x000fe200078ec0ff */
[----:B------:R-:W-:Y:S01]  /*9d80*/  FFMA.FTZ R70, R64, R71, R75 ;  /* 0x0000004740467223 */ /* 0x000fe2000001004b */
[C---:B------:R-:W-:Y:S01]  /*9d90*/  FFMA.FTZ R68, R65.reuse, R68, -R66 ;  /* 0x0000004441447223 */ /* 0x040fe20000010842 */
[----:B------:R-:W-:Y:S01]  /*9da0*/  FFMA.FTZ R67, R65, R72, R67 ;  /* 0x0000004841437223 */ /* 0x000fe20000010043 */
[----:B------:R-:W-:-:S02]  /*9db0*/  IMAD.U32 R64, R63, 0x10000, RZ ;  /* 0x000100003f407824 */ /* 0x000fc400078e00ff */
[----:B------:R-:W-:Y:S01]  /*9dc0*/  FMUL.FTZ R69, R61, R160 ;  /* 0x000000a03d457220 */ /* 0x000fe20000410000 */
[----:B------:R-:W-:Y:S02]  /*9dd0*/  IMAD.U32 R65, R161, 0x10000, RZ ;  /* 0x00010000a1417824 */ /* 0x000fe400078e00ff */
[----:B------:R-:W-:Y:S01]  /*9de0*/  FMUL.FTZ R71, R61, R159 ;  /* 0x0000009f3d477220 */ /* 0x000fe20000410000 */
[----:B------:R-:W-:Y:S01]  /*9df0*/  LOP3.LUT R48, R48, 0xffff0000, RZ, 0xc0, !PT ;  /* 0xffff000030307812 */ /* 0x000fe200078ec0ff */
[-C--:B------:R-:W-:Y:S01]  /*9e00*/  FMUL.FTZ R66, R57, R64.reuse ;  /* 0x0000004039427220 */ /* 0x080fe20000410000 */
[----:B------:R-:W-:Y:S01]  /*9e10*/  LOP3.LUT R161, R161, 0xffff0000, RZ, 0xc0, !PT ;  /* 0xffff0000a1a17812 */ /* 0x000fe200078ec0ff */
[-C--:B------:R-:W-:Y:S01]  /*9e20*/  FMUL.FTZ R61, R57, R65.reuse ;  /* 0x00000041393d7220 */ /* 0x080fe20000410000 */
[----:B------:R-:W-:Y:S01]  /*9e30*/  LOP3.LUT R63, R63, 0xffff0000, RZ, 0xc0, !PT ;  /* 0xffff00003f3f7812 */ /* 0x000fe200078ec0ff */
[----:B------:R-:W-:Y:S01]  /*9e40*/  IMAD.U32 R45, R46, 0x10000, RZ ;  /* 0x000100002e2d7824 */ /* 0x000fe200078e00ff */
[----:B------:R-:W-:Y:S01]  /*9e50*/  LOP3.LUT R58, R47, 0xffff0000, RZ, 0xc0, !PT ;  /* 0xffff00002f3a7812 */ /* 0x000fe200078ec0ff */
[----:B------:R-:W-:Y:S01]  /*9e60*/  FFMA.FTZ R61, R54, R64, -R61 ;  /* 0x00000040363d7223 */ /* 0x000fe2000001083d */
[----:B------:R-:W-:Y:S01]  /*9e70*/  LOP3.LUT R44, R44, 0xffff0000, RZ, 0xc0, !PT ;  /* 0xffff00002c2c7812 */ /* 0x000fe200078ec0ff */
[----:B------:R-:W-:Y:S01]  /*9e80*/  FFMA.FTZ R66, R54, R65, R66 ;  /* 0x0000004136427223 */ /* 0x000fe20000010042 */
[----:B------:R-:W-:Y:S01]  /*9e90*/  LOP3.LUT R47, R46, 0xffff0000, RZ, 0xc0, !PT ;  /* 0xffff00002e2f7812 */ /* 0x000fe200078ec0ff */
[----:B------:R-:W-:-:S02]  /*9ea0*/  IMAD.U32 R46, R50, 0x10000, RZ ;  /* 0x00010000322e7824 */ /* 0x000fc400078e00ff */
[C---:B------:R-:W-:Y:S01]  /*9eb0*/  FMUL.FTZ R57, R48.reuse, R161 ;  /* 0x000000a130397220 */ /* 0x040fe20000410000 */
[----:B------:R-:W-:Y:S01]  /*9ec0*/  FMUL.FTZ R65, R48, R63 ;  /* 0x0000003f30417220 */ /* 0x000fe20000410000 */
[----:B------:R-:W-:Y:S01]  /*9ed0*/  IMAD.U32 R54, R60, 0x10000, RZ ;  /* 0x000100003c367824 */ /* 0x000fe200078e00ff */
[----:B------:R-:W-:Y:S01]  /*9ee0*/  LOP3.LUT R50, R50, 0xffff0000, RZ, 0xc0, !PT ;  /* 0xffff000032327812 */ /* 0x000fe200078ec0ff */
[C---:B------:R-:W-:Y:S01]  /*9ef0*/  IMAD.U32 R48, R51.reuse, 0x10000, RZ ;  /* 0x0001000033307824 */ /* 0x040fe200078e00ff */
[----:B------:R-:W-:Y:S01]  /*9f00*/  LOP3.LUT R60, R60, 0xffff0000, RZ, 0xc0, !PT ;  /* 0xffff00003c3c7812 */ /* 0x000fe200078ec0ff */
[C---:B------:R-:W-:Y:S01]  /*9f10*/  FFMA.FTZ R69, R58.reuse, R159, -R69 ;  /* 0x0000009f3a457223 */ /* 0x040fe20000010845 */
[----:B------:R-:W-:Y:S01]  /*9f20*/  LOP3.LUT R51, R51, 0xffff0000, RZ, 0xc0, !PT ;  /* 0xffff000033337812 */ /* 0x000fe200078ec0ff */
[----:B------:R-:W-:Y:S01]  /*9f30*/  FFMA.FTZ R160, R58, R160, R71 ;  /* 0x000000a03aa07223 */ /* 0x000fe20000010047 */
        /* <DEDUP_REMOVED lines=12> */
[----:B------:R-:W-:Y:S02]  /*a000*/  F2FP.BF16.F32.PACK_AB R45, R62, R49 ;  /* 0x000000313e2d723e */ /* 0x000fe400000010ff */
[----:B------:R-:W-:Y:S01]  /*a010*/  F2FP.BF16.F32.PACK_AB R46, R51, R44 ;  /* 0x0000002c332e723e */ /* 0x000fe200000010ff */
[----:B------:R-:W-:Y:S01]  /*a020*/  IMAD.MOV.U32 R44, RZ, RZ, R58 ;  /* 0x000000ffff2c7224 */ /* 0x000fe200078e003a */
[----:B------:R-:W-:Y:S01]  /*a030*/  F2FP.BF16.F32.PACK_AB R47, R69, R68 ;  /* 0x00000044452f723e */ /* 0x000fe200000010ff */
[----:B------:R-:W-:Y:S01]  /*a040*/  IMAD.MOV.U32 R51, RZ, RZ, R67 ;  /* 0x000000ffff337224 */ /* 0x000fe200078e0043 */
[----:B------:R-:W-:Y:S02]  /*a050*/  F2FP.BF16.F32.PACK_AB R49, R70, R59 ;  /* 0x0000003b4631723e */ /* 0x000fe400000010ff */
[----:B------:R-:W-:-:S02]  /*a060*/  F2FP.BF16.F32.PACK_AB R48, R65, R66 ;  /* 0x000000424130723e */ /* 0x000fc400000010ff */
[----:B------:R-:W-:-:S07]  /*a070*/  F2FP.BF16.F32.PACK_AB R50, R60, R57 ;  /* 0x000000393c32723e */ /* 0x000fce00000010ff */
.L_x_718:
[----:B------:R-:W-:Y:S05]  /*a080*/  BSYNC B1 ;  /* 0x0000000000017941 */ /* 0x000fea0003800000 */
.L_x_717:
[----:B0-----:R0:W-:Y:S01]  /*a090*/  STG.E.128 desc[UR60][R52.64], R44 ;  /* 0x0000002c34007986 */ /* 0x0011e2000c101d3c */
[----:B------:R-:W-:-:S13]  /*a0a0*/  ISETP.GE.AND P3, PT, R55, R148, PT ;  /* 0x000000943700720c */ /* 0x000fda0003f66270 */
[----:B------:R-:W-:Y:S05]  /*a0b0*/  @P3 BRA `(.L_x_667) ;  /* 0x0000000000fc3947 */ /* 0x000fea0003800000 */
[--C-:B0-----:R-:W-:Y:S02]  /*a0c0*/  SHF.R.S32.HI R44, RZ, 0x1f, R55.reuse ;  /* 0x0000001fff2c7819 */ /* 0x101fe40000011437 */
[----:B------:R-:W-:-:S04]  /*a0d0*/  IADD3 R55, P3, P4, R118, R128, R55 ;  /* 0x0000008076377210 */ /* 0x000fc80007c7e037 */
[----:B------:R-:W-:Y:S02]  /*a0e0*/  IADD3.X R56, R7, R56, R44, P3, P4 ;  /* 0x0000003807387210 */ /* 0x000fe40001fe842c */
[----:B------:R-:W-:-:S04]  /*a0f0*/  LEA R124, P3, R55, R124, 0x1 ;  /* 0x0000007c377c7211 */ /* 0x000fc800078608ff */
[----:B------:R-:W-:-:S05]  /*a100*/  LEA.HI.X R125, R55, R125, R56, 0x1, P3 ;  /* 0x0000007d377d7211 */ /* 0x000fca00018f0c38 */
[----:B--2---:R0:W-:Y:S01]  /*a110*/  STG.E.128 desc[UR60][R124.64], R48 ;  /* 0x000000307c007986 */ /* 0x0041e2000c101d3c */
[----:B------:R-:W-:Y:S05]  /*a120*/  BRA `(.L_x_667) ;  /* 0x0000000000e07947 */ /* 0x000fea0003800000 */
.L_x_634:
[----:B------:R-:W2:Y:S02]  /*a130*/  LDL R44, [R1+0x14] ;  /* 0x00001400012c7983 */ /* 0x000ea40000100800 */
[----:B--2---:R-:W-:-:S13]  /*a140*/  R2UR UR4, R44 ;  /* 0x000000002c0472ca */ /* 0x004fda00000e0000 */
[----:B------:R-:W-:-:S06]  /*a150*/  UISETP.NE.AND UP0, UPT, UR4, 0x3, UPT ;  /* 0x000000030400788c */ /* 0x000fcc000bf05270 */
[----:B------:R-:W-:-:S13]  /*a160*/  PLOP3.LUT P2, PT, PT, PT, UP0, 0x80, 0x0 ;  /* 0x000000000000781c */ /* 0x000fda0003f4f008 */
[----:B------:R-:W-:Y:S05]  /*a170*/  @!P2 BRA `(.L_x_719) ;  /* 0x000000000004a947 */ /* 0x000fea0003800000 */
[----:B------:R-:W-:Y:S01]  /*a180*/  BPT.TRAP 0x1 ;  /* 0x000000040000795c */ /* 0x000fe20000300000 */
.L_x_719:
[----:B------:R-:W-:Y:S01]  /*a190*/  IMAD R100, R16, 0x8, R2 ;  /* 0x0000000810647824 */ /* 0x000fe200078e0202 */
[----:B------:R-:W-:Y:S01]  /*a1a0*/  SHF.L.U32 R101, R204, 0x1f, RZ ;  /* 0x0000001fcc657819 */ /* 0x000fe200000006ff */
[----:B0-----:R-:W-:Y:S01]  /*a1b0*/  IMAD R43, R25, -0x70, R24 ;  /* 0xffffff90192b7824 */ /* 0x001fe200078e0218 */
[----:B------:R-:W-:Y:S02]  /*a1c0*/  BSSY B1, `(.L_x_720) ;  /* 0x0000004000017945 */ /* 0x000fe40003800000 */
[----:B------:R-:W0:Y:S02]  /*a1d0*/  SYNCS.PHASECHK.TRANS64.TRYWAIT P3, [R100+URZ+0x36890], R101 ;  /* 0x03689065640075a7 */ /* 0x000e24000806017f */
[----:B------:R-:W-:Y:S01]  /*a1e0*/  VIMNMX R43, R43, 0x70, PT ;  /* 0x000000702b2b7848 */ /* 0x000fe20003fe0100 */
[----:B0-----:R-:W-:Y:S06]  /*a1f0*/  @!P3 BRA `(.L_x_721) ;  /* 0x000001d00018b947 */ /* 0x001fec0003800000 */
.L_x_998:
[----:B------:R-:W-:Y:S05]  /*a200*/  BSYNC B1 ;  /* 0x0000000000017941 */ /* 0x000fea0003800000 */
.L_x_720:
[----:B------:R-:W-:Y:S01]  /*a210*/  ISETP.GE.AND P3, PT, R17, R43, PT ;  /* 0x0000002b1100720c */ /* 0x000fe20003f66270 */
[----:B------:R-:W-:-:S12]  /*a220*/  BSSY B1, `(.L_x_722) ;  /* 0x0000014000017945 */ /* 0x000fd80003800000 */
[----:B------:R-:W-:Y:S05]  /*a230*/  @P3 BRA `(.L_x_723) ;  /* 0x0000000000483947 */ /* 0x000fea0003800000 */
[----:B------:R-:W-:-:S13]  /*a240*/  ISETP.NE.AND P3, PT, R31, RZ, PT ;  /* 0x000000ff1f00720c */ /* 0x000fda0003f65270 */
[----:B------:R-:W1:Y:S04]  /*a250*/  @P3 LDS.128 R44, [R41+0x21000] ;  /* 0x02100000292c3984 */ /* 0x000e680000000c00 */
[----:B-1----:R-:W-:Y:S01]  /*a260*/  @P3 STG.E.128 desc[UR60][R50.64], R44 ;  /* 0x0000002c32003986 */ /* 0x002fe2000c101d3c */
        /* <DEDUP_REMOVED lines=14> */
[----:B-1----:R1:W-:Y:S02]  /*a350*/  @P3 STG.E.128 desc[UR60][R50.64+0x140], R44 ;  /* 0x0001402c32003986 */ /* 0x0023e4000c101d3c */
.L_x_723:
[----:B------:R-:W-:Y:S05]  /*a360*/  BSYNC B1 ;  /* 0x0000000000017941 */ /* 0x000fea0003800000 */
.L_x_722:
[----:B------:R-:W-:-:S13]  /*a370*/  ISETP.GE.AND P3, PT, R227, R43, PT ;  /* 0x0000002be300720c */ /* 0x000fda0003f66270 */
[----:B------:R-:W-:Y:S05]  /*a380*/  @P3 BRA `(.L_x_667) ;  /* 0x0000000000483947 */ /* 0x000fea0003800000 */
[----:B------:R-:W-:-:S13]  /*a390*/  ISETP.NE.AND P3, PT, R31, RZ, PT ;  /* 0x000000ff1f00720c */ /* 0x000fda0003f65270 */
[----:B-1----:R-:W1:Y:S04]  /*a3a0*/  @P3 LDS.128 R44, [R41+0x23000] ;  /* 0x02300000292c3984 */ /* 0x002e680000000c00 */
        /* <DEDUP_REMOVED lines=16> */
.L_x_667:
[----:B------:R-:W-:Y:S05]  /*a4b0*/  BSYNC B0 ;  /* 0x0000000000007941 */ /* 0x000fea0003800000 */
.L_x_633:
[----:B01234-:R-:W0:Y:S01]  /*a4c0*/  S2R R44, SR_TID.X ;  /* 0x00000000002c7919 */ /* 0x01fe220000002100 */
[----:B------:R-:W-:Y:S01]  /*a4d0*/  @!PT LDS RZ, [RZ] ;  /* 0x00000000fffff984 */ /* 0x000fe20000000800 */
[----:B------:R-:W-:Y:S01]  /*a4e0*/  @!PT LDS RZ, [RZ] ;  /* 0x00000000fffff984 */ /* 0x000fe20000000800 */
[----:B------:R-:W-:Y:S01]  /*a4f0*/  @!PT LDS RZ, [RZ] ;  /* 0x00000000fffff984 */ /* 0x000fe20000000800 */
[----:B------:R-:W-:Y:S01]  /*a500*/  @!PT LDS RZ, [RZ] ;  /* 0x00000000fffff984 */ /* 0x000fe20000000800 */
[----:B------:R1:W-:Y:S06]  /*a510*/  MEMBAR.ALL.CTA ;  /* 0x0000000000007992 */ /* 0x0003ec0000008000 */
[----:B-1----:R-:W1:Y:S01]  /*a520*/  FENCE.VIEW.ASYNC.S ;  /* 0x00000000000073c6 */ /* 0x002e620000000000 */
[----:B------:R-:W-:Y:S05]  /*a530*/  WARPSYNC.ALL ;  /* 0x0000000000007948 */ /* 0x000fea0003800000 */
[----:B------:R-:W-:Y:S01]  /*a540*/  BSSY B0, `(.L_x_724) ;  /* 0x0000009000007945 */ /* 0x000fe20003800000 */
[----:B0-----:R-:W-:Y:S01]  /*a550*/  LOP3.LUT R44, R44, 0x7f, RZ, 0xc0, !PT ;  /* 0x0000007f2c2c7812 */ /* 0x001fe200078ec0ff */
[----:B-1----:R0:W-:Y:S03]  /*a560*/  BAR.SYNC.DEFER_BLOCKING R156, 0x80 ;  /* 0x0002009c0000751d */ /* 0x0021e60000010000 */
[----:B------:R-:W-:-:S13]  /*a570*/  ISETP.NE.AND P3, PT, R44, RZ, PT ;  /* 0x000000ff2c00720c */ /* 0x000fda0003f65270 */
[----:B------:R-:W-:-:S05]  /*a580*/  @!P3 VIADD R44, R100, 0x368a0 ;  /* 0x000368a0642cb836 */ /* 0x000fca0000000000 */
[----:B------:R-:W-:-:S04]  /*a590*/  @!P3 PRMT R44, RZ, 0x654, R44 ;  /* 0x00000654ff2cb816 */ /* 0x000fc8000000002c */
[----:B------:R0:W-:Y:S01]  /*a5a0*/  @!P3 SYNCS.ARRIVE.TRANS64.RED.A1T0 RZ, [R44+URZ], RZ ;  /* 0x000000ff2cffb9a7 */ /* 0x0001e2000810043f */
[----:B------:R-:W-:Y:S05]  /*a5b0*/  @!P2 BRA `(.L_x_725) ;  /* 0x000000000004a947 */ /* 0x000fea0003800000 */
[----:B------:R-:W-:Y:S01]  /*a5c0*/  BPT.TRAP 0x1 ;  /* 0x000000040000795c */ /* 0x000fe20000300000 */
.L_x_725:
[----:B------:R-:W-:Y:S05]  /*a5d0*/  BSYNC B0 ;  /* 0x0000000000007941 */ /* 0x000fea0003800000 */
.L_x_724:
[----:B------:R-:W1:Y:S01]  /*a5e0*/  SYNCS.PHASECHK.TRANS64.TRYWAIT P2, [R100+URZ+0x368b0], R101 ;  /* 0x0368b065640075a7 */ /* 0x000e62000804017f */
[----:B------:R-:W-:Y:S01]  /*a5f0*/  ULDC.64 UR4, c[0x0][0x318] ;  /* 0x0000c60000047ab9 */ /* 0x000fe20000000a00 */
[----:B------:R-:W-:Y:S01]  /*a600*/  ULDC.64 UR6, c[0x0][0x328] ;  /* 0x0000ca0000067ab9 */ /* 0x000fe20000000a00 */
[----:B0-----:R-:W-:Y:S01]  /*a610*/  IMAD.U32 R44, RZ, RZ, UR4 ;  /* 0x00000004ff2c7e24 */ /* 0x001fe2000f8e00ff */
[----:B------:R-:W-:Y:S01]  /*a620*/  MOV R45, UR7 ;  /* 0x00000007002d7c02 */ /* 0x000fe20008000f00 */
[----:B------:R-:W-:Y:S01]  /*a630*/  IMAD.U32 R46, RZ, RZ, UR6 ;  /* 0x00000006ff2e7e24 */ /* 0x000fe2000f8e00ff */
[----:B------:R-:W-:Y:S02]  /*a640*/  BSSY B0, `(.L_x_726) ;  /* 0x0000007000007945 */ /* 0x000fe40003800000 */
[----:B------:R0:W-:Y:S04]  /*a650*/  STL [R1+0x4], R44 ;  /* 0x0000042c01007387 */ /* 0x0001e80000100800 */
[----:B------:R2:W-:Y:S01]  /*a660*/  STL [R1+0xc], R46 ;  /* 0x00000c2e01007387 */ /* 0x0005e20000100800 */
[----:B0-----:R-:W-:-:S05]  /*a670*/  IMAD.U32 R44, RZ, RZ, UR5 ;  /* 0x00000005ff2c7e24 */ /* 0x001fca000f8e00ff */
[----:B------:R2:W-:Y:S04]  /*a680*/  STL [R1], R44 ;  /* 0x0000002c01007387 */ /* 0x0005e80000100800 */
[----:B------:R2:W-:Y:S02]  /*a690*/  STL [R1+0x8], R45 ;  /* 0x0000082d01007387 */ /* 0x0005e40000100800 */
[----:B-12---:R-:W-:Y:S05]  /*a6a0*/  @!P2 BRA `(.L_x_727) ;  /* 0x000001cc0000a947 */ /* 0x006fea0003800000 */
.L_x_999:
[----:B------:R-:W-:Y:S05]  /*a6b0*/  BSYNC B0 ;  /* 0x0000000000007941 */ /* 0x000fea0003800000 */
.L_x_726:
[----:B------:R1:W5:Y:S04]  /*a6c0*/  LDL R55, [R1+0xc] ;  /* 0x00000c0001377983 */ /* 0x0003680000100800 */
[----:B------:R1:W5:Y:S04]  /*a6d0*/  LDL R54, [R1+0x8] ;  /* 0x0000080001367983 */ /* 0x0003680000100800 */
[----:B------:R1:W5:Y:S04]  /*a6e0*/  LDL R53, [R1+0x4] ;  /* 0x0000040001357983 */ /* 0x0003680000100800 */
[----:B------:R1:W5:Y:S01]  /*a6f0*/  LDL R52, [R1] ;  /* 0x0000000001347983 */ /* 0x0003620000100800 */
[----:B------:R-:W-:Y:S01]  /*a700*/  ISETP.GE.AND P2, PT, R17, R43, PT ;  /* 0x0000002b1100720c */ /* 0x000fe20003f46270 */
[----:B------:R-:W-:Y:S01]  /*a710*/  BSSY B0, `(.L_x_728) ;  /* 0x0000022000007945 */ /* 0x000fe20003800000 */
[----:B------:R-:W-:-:S11]  /*a720*/  IMAD.WIDE R48, R25, 0x70, R122 ;  /* 0x0000007019307825 */ /* 0x000fd600078e027a */
[----:B-1----:R-:W-:Y:S05]  /*a730*/  @P2 BRA `(.L_x_729) ;  /* 0x00000000007c2947 */ /* 0x002fea0003800000 */
[----:B-----5:R-:W-:Y:S01]  /*a740*/  R2UR UR7, R55 ;  /* 0x00000000370772ca */ /* 0x020fe200000e0000 */
[----:B------:R-:W-:Y:S01]  /*a750*/  IMAD.MOV.U32 R44, RZ, RZ, R116 ;  /* 0x000000ffff2c7224 */ /* 0x000fe200078e0074 */
[----:B------:R-:W-:Y:S01]  /*a760*/  R2UR UR4, R54 ;  /* 0x00000000360472ca */ /* 0x000fe200000e0000 */
[----:B------:R-:W-:Y:S01]  /*a770*/  IMAD.MOV.U32 R45, RZ, RZ, R40 ;  /* 0x000000ffff2d7224 */ /* 0x000fe200078e0028 */
[----:B------:R-:W-:Y:S02]  /*a780*/  R2UR UR6, R53 ;  /* 0x00000000350672ca */ /* 0x000fe400000e0000 */
[----:B------:R-:W-:-:S07]  /*a790*/  R2UR UR5, R52 ;  /* 0x00000000340572ca */ /* 0x000fce00000e0000 */
[----:B------:R-:W-:Y:S02]  /*a7a0*/  IMAD R47, R49, UR7, RZ ;  /* 0x00000007312f7c24 */ /* 0x000fe4000f8e02ff */
[----:B------:R-:W-:-:S04]  /*a7b0*/  IMAD.WIDE.U32 R44, R48, UR7, R44 ;  /* 0x00000007302c7c25 */ /* 0x000fc8000f8e002c */
[----:B------:R-:W-:Y:S01]  /*a7c0*/  IMAD R47, R48, UR4, R47 ;  /* 0x00000004302f7c24 */ /* 0x000fe2000f8e022f */
[----:B------:R-:W-:Y:S01]  /*a7d0*/  LEA R50, P2, R44, UR6, 0x1 ;  /* 0x000000062c327c11 */ /* 0x000fe2000f8408ff */
[----:B------:R-:W-:Y:S02]  /*a7e0*/  ULDC UR4, c[0x0][0x2f4] ;  /* 0x0000bd0000047ab9 */ /* 0x000fe40000000800 */
[----:B------:R-:W-:-:S05]  /*a7f0*/  IMAD.IADD R45, R45, 0x1, R47 ;  /* 0x000000012d2d7824 */ /* 0x000fca00078e022f */
[----:B------:R-:W-:Y:S02]  /*a800*/  LEA.HI.X R51, R44, UR5, R45, 0x1, P2 ;  /* 0x000000052c337c11 */ /* 0x000fe400090f0c2d */
[----:B------:R-:W-:-:S13]  /*a810*/  ISETP.GE.AND P2, PT, R18, UR4, PT ;  /* 0x0000000412007c0c */ /* 0x000fda000bf46270 */
[----:B------:R-:W1:Y:S04]  /*a820*/  @!P2 LDS.128 R44, [R41] ;  /* 0x00000000292ca984 */ /* 0x000e680000000c00 */
[----:B-1----:R-:W-:Y:S01]  /*a830*/  @!P2 STG.E.128 desc[UR60][R50.64], R44 ;  /* 0x0000002c3200a986 */ /* 0x002fe2000c101d3c */
[----:B------:R-:W-:-:S13]  /*a840*/  ISETP.GE.AND P2, PT, R0, UR4, PT ;  /* 0x0000000400007c0c */ /* 0x000fda000bf46270 */
[----:B------:R-:W1:Y:S04]  /*a850*/  @!P2 LDS.128 R44, [R42] ;  /* 0x000000002a2ca984 */ /* 0x000e680000000c00 */
[----:B-1----:R-:W-:Y:S01]  /*a860*/  @!P2 STG.E.128 desc[UR60][R50.64+0x40], R44 ;  /* 0x0000402c3200a986 */ /* 0x002fe2000c101d3c */
[----:B------:R-:W-:-:S13]  /*a870*/  ISETP.GE.AND P2, PT, R3, UR4, PT ;  /* 0x0000000403007c0c */ /* 0x000fda000bf46270 */
[----:B------:R-:W1:Y:S04]  /*a880*/  @!P2 LDS.128 R44, [R41+0x3800] ;  /* 0x00380000292ca984 */ /* 0x000e680000000c00 */
        /* <DEDUP_REMOVED lines=9> */
[----:B-1----:R1:W-:Y:S02]  /*a920*/  @!P2 STG.E.128 desc[UR60][R50.64+0x140], R44 ;  /* 0x0001402c3200a986 */ /* 0x0023e4000c101d3c */
.L_x_729:
[----:B------:R-:W-:Y:S05]  /*a930*/  BSYNC B0 ;  /* 0x0000000000007941 */ /* 0x000fea0003800000 */
.L_x_728:
[----:B------:R-:W-:Y:S01]  /*a940*/  ISETP.GE.AND P2, PT, R227, R43, PT ;  /* 0x0000002be300720c */ /* 0x000fe20003f46270 */
[----:B------:R-:W-:-:S12]  /*a950*/  BSSY B0, `(.L_x_730) ;  /* 0x0000023000007945 */ /* 0x000fd80003800000 */
[----:B------:R-:W-:Y:S05]  /*a960*/  @P2 BRA `(.L_x_731) ;  /* 0x0000000000842947 */ /* 0x000fea0003800000 */
[----:B-----5:R-:W-:Y:S01]  /*a970*/  R2UR UR7, R55 ;  /* 0x00000000370772ca */ /* 0x020fe200000e0000 */
[----:B-1----:R-:W-:Y:S01]  /*a980*/  IMAD.MOV.U32 R44, RZ, RZ, R116 ;  /* 0x000000ffff2c7224 */ /* 0x002fe200078e0074 */
[----:B------:R-:W-:Y:S01]  /*a990*/  R2UR UR4, R54 ;  /* 0x00000000360472ca */ /* 0x000fe200000e0000 */
[----:B------:R-:W-:Y:S01]  /*a9a0*/  IMAD.MOV.U32 R45, RZ, RZ, R40 ;  /* 0x000000ffff2d7224 */ /* 0x000fe200078e0028 */
[----:B------:R-:W-:Y:S02]  /*a9b0*/  IADD3 R43, P2, R48, 0x40, RZ ;  /* 0x00000040302b7810 */ /* 0x000fe40007f5e0ff */
[----:B------:R-:W-:Y:S02]  /*a9c0*/  R2UR UR6, R53 ;  /* 0x00000000350672ca */ /* 0x000fe400000e0000 */
[----:B------:R-:W-:Y:S01]  /*a9d0*/  R2UR UR5, R52 ;  /* 0x00000000340572ca */ /* 0x000fe200000e0000 */
[----:B------:R-:W-:-:S04]  /*a9e0*/  IMAD.X R48, RZ, RZ, R49, P2 ;  /* 0x000000ffff307224 */ /* 0x000fc800010e0631 */
        /* <DEDUP_REMOVED lines=25> */
.L_x_731:
[----:B------:R-:W-:Y:S05]  /*ab80*/  BSYNC B0 ;  /* 0x0000000000007941 */ /* 0x000fea0003800000 */
.L_x_730:
[----:B------:R-:W3:Y:S01]  /*ab90*/  LDL R41, [R1+0x10] ;  /* 0x0000100001297983 */ /* 0x000ee20000100800 */
[----:B0-----:R-:W-:Y:S01]  /*aba0*/  @!P3 VIADD R100, R100, 0x368c0 ;  /* 0x000368c06464b836 */ /* 0x001fe20000000000 */
[----:B------:R-:W-:Y:S01]  /*abb0*/  PLOP3.LUT P2, PT, PT, PT, PT, 0x8, 0x0 ;  /* 0x000000000000781c */ /* 0x000fe20003f4e170 */
[----:B------:R-:W-:Y:S01]  /*abc0*/  VIADD R16, R16, 0x1 ;  /* 0x0000000110107836 */ /* 0x000fe20000000000 */
[----:B------:R-:W-:Y:S01]  /*abd0*/  @!PT LDS RZ, [RZ] ;  /* 0x00000000fffff984 */ /* 0x000fe20000000800 */
[----:B------:R-:W-:Y:S01]  /*abe0*/  @!PT LDS RZ, [RZ] ;  /* 0x00000000fffff984 */ /* 0x000fe20000000800 */
[----:B------:R-:W-:Y:S01]  /*abf0*/  @!PT LDS RZ, [RZ] ;  /* 0x00000000fffff984 */ /* 0x000fe20000000800 */
[----:B------:R-:W-:Y:S01]  /*ac00*/  @!PT LDS RZ, [RZ] ;  /* 0x00000000fffff984 */ /* 0x000fe20000000800 */
[----:B------:R0:W-:Y:S06]  /*ac10*/  MEMBAR.ALL.CTA ;  /* 0x0000000000007992 */ /* 0x0001ec0000008000 */
[----:B0-----:R-:W0:Y:S01]  /*ac20*/  FENCE.VIEW.ASYNC.S ;  /* 0x00000000000073c6 */ /* 0x001e220000000000 */
[----:B------:R-:W-:Y:S01]  /*ac30*/  @!P3 PRMT R100, RZ, 0x654, R100 ;  /* 0x00000654ff64b816 */ /* 0x000fe20000000064 */
[----:B0-----:R0:W-:Y:S06]  /*ac40*/  BAR.SYNC.DEFER_BLOCKING R156, 0x80 ;  /* 0x0002009c0000751d */ /* 0x0011ec0000010000 */
[----:B------:R0:W-:Y:S01]  /*ac50*/  @!P3 SYNCS.ARRIVE.TRANS64.RED.A1T0 RZ, [R100+URZ], RZ ;  /* 0x000000ff64ffb9a7 */ /* 0x0001e2000810043f */
[----:B------:R-:W-:-:S04]  /*ac60*/  ISETP.NE.AND P3, PT, R16, 0x2, PT ;  /* 0x000000021000780c */ /* 0x000fc80003f65270 */
[----:B------:R-:W-:Y:S02]  /*ac70*/  SEL R16, R16, RZ, P3 ;  /* 0x000000ff10107207 */ /* 0x000fe40001800000 */
[----:B---3--:R-:W-:Y:S02]  /*ac80*/  LOP3.LUT P4, RZ, R41, 0x2, RZ, 0xc0, !PT ;  /* 0x0000000229ff7812 */ /* 0x008fe4000788c0ff */
[----:B------:R-:W-:-:S04]  /*ac90*/  SEL R41, RZ, 0x1, P3 ;  /* 0x00000001ff297807 */ /* 0x000fc80001800000 */
[----:B------:R-:W-:-:S07]  /*aca0*/  LOP3.LUT R204, R204, R41, RZ, 0x3c, !PT ;  /* 0x00000029cccc7212 */ /* 0x000fce00078e3cff */
[----:B0-----:R-:W-:Y:S05]  /*acb0*/  @P4 BRA `(.L_x_732) ;  /* 0xffffff7c00344947 */ /* 0x001fea000383ffff */
.L_x_628:
[----:B------:R-:W-:Y:S01]  /*acc0*/  BSSY B0, `(.L_x_733) ;  /* 0x000003a000007945 */ /* 0x000fe20003800000 */
[----:B------:R-:W-:Y:S01]  /*acd0*/  ISETP.GE.AND P1, PT, R154, 0x1, PT ;  /* 0x000000019a00780c */ /* 0x000fe20003f26270 */
[----:B------:R-:W-:Y:S01]  /*ace0*/  IMAD.MOV.U32 R0, RZ, RZ, RZ ;  /* 0x000000ffff007224 */ /* 0x000fe200078e00ff */
[----:B------:R-:W-:Y:S01]  /*acf0*/  PLOP3.LUT P0, PT, PT, PT, PT, 0x80, 0x0 ;  /* 0x000000000000781c */ /* 0x000fe20003f0f070 */
[----:B------:R-:W-:Y:S01]  /*ad00*/  IMAD.MOV.U32 R3, RZ, RZ, RZ ;  /* 0x000000ffff037224 */ /* 0x000fe200078e00ff */
[----:B------:R-:W-:Y:S02]  /*ad10*/  CS2R R118, SRZ ;  /* 0x0000000000767805 */ /* 0x000fe4000001ff00 */
[----:B------:R-:W-:Y:S02]  /*ad20*/  CS2R R116, SRZ ;  /* 0x0000000000747805 */ /* 0x000fe4000001ff00 */
[----:B------:R-:W-:Y:S02]  /*ad30*/  CS2R R114, SRZ ;  /* 0x0000000000727805 */ /* 0x000fe4000001ff00 */
[----:B------:R-:W-:Y:S01]  /*ad40*/  CS2R R112, SRZ ;  /* 0x0000000000707805 */ /* 0x000fe2000001ff00 */
[----:B------:R-:W-:Y:S01]  /*ad50*/  IMAD.MOV.U32 R111, RZ, RZ, RZ ;  /* 0x000000ffff6f7224 */ /* 0x000fe200078e00ff */
[----:B------:R-:W-:-:S02]  /*ad60*/  CS2R R106, SRZ ;  /* 0x00000000006a7805 */ /* 0x000fc4000001ff00 */
[----:B------:R-:W-:Y:S02]  /*ad70*/  CS2R R108, SRZ ;  /* 0x00000000006c7805 */ /* 0x000fe4000001ff00 */
[----:B-----5:R-:W-:Y:S02]  /*ad80*/  CS2R R54, SRZ ;  /* 0x0000000000367805 */ /* 0x020fe4000001ff00 */
[----:B------:R-:W-:Y:S01]  /*ad90*/  CS2R R104, SRZ ;  /* 0x0000000000687805 */ /* 0x000fe2000001ff00 */
[----:B------:R-:W-:Y:S01]  /*ada0*/  IMAD.MOV.U32 R103, RZ, RZ, RZ ;  /* 0x000000ffff677224 */ /* 0x000fe200078e00ff */
[----:B------:R-:W-:Y:S02]  /*adb0*/  CS2R R98, SRZ ;  /* 0x0000000000627805 */ /* 0x000fe4000001ff00 */
[----:B------:R-:W-:Y:S02]  /*adc0*/  CS2R R100, SRZ ;  /* 0x0000000000647805 */ /* 0x000fe4000001ff00 */
[----:B------:R-:W-:Y:S01]  /*add0*/  CS2R R96, SRZ ;  /* 0x0000000000607805 */ /* 0x000fe2000001ff00 */
[----:B------:R-:W-:Y:S01]  /*ade0*/  IMAD.MOV.U32 R95, RZ, RZ, RZ ;  /* 0x000000ffff5f7224 */ /* 0x000fe200078e00ff */
[----:B------:R-:W-:-:S02]  /*adf0*/  CS2R R90, SRZ ;  /* 0x00000000005a7805 */ /* 0x000fc4000001ff00 */
[----:B------:R-:W-:Y:S02]  /*ae00*/  CS2R R92, SRZ ;  /* 0x00000000005c7805 */ /* 0x000fe4000001ff00 */
[----:B------:R-:W-:Y:S02]  /*ae10*/  CS2R R62, SRZ ;  /* 0x00000000003e7805 */ /* 0x000fe4000001ff00 */
        /* <DEDUP_REMOVED lines=19> */
[----:B-1----:R-:W-:Y:S02]  /*af50*/  CS2R R50, SRZ ;  /* 0x0000000000327805 */ /* 0x002fe4000001ff00 */
[----:B------:R-:W-:Y:S02]  /*af60*/  CS2R R52, SRZ ;  /* 0x0000000000347805 */ /* 0x000fe4000001ff00 */
[----:B--2---:R-:W-:Y:S02]  /*af70*/  CS2R R48, SRZ ;  /* 0x0000000000307805 */ /* 0x004fe4000001ff00 */
        /* <DEDUP_REMOVED lines=9> */
[----:B------:R-:W-:Y:S01]  /*b010*/  IMAD.MOV.U32 R6, RZ, RZ, RZ ;  /* 0x000000ffff067224 */ /* 0x000fe200078e00ff */
[----:B------:R-:W-:Y:S01]  /*b020*/  CS2R R28, SRZ ;  /* 0x00000000001c7805 */ /* 0x000fe2000001ff00 */
[----:B------:R-:W-:Y:S06]  /*b030*/  @P2 BRA `(.L_x_734) ;  /* 0x0000000000082947 */ /* 0x000fec0003800000 */
[----:B------:R-:W0:Y:S02]  /*b040*/  FENCE.VIEW.ASYNC.G ;  /* 0x00000000000073c6 */ /* 0x000e240000000100 */
[----:B0-----:R-:W-:Y:S06]  /*b050*/  BAR.ARV 0xc, 0x180 ;  /* 0x0306000000007b1d */ /* 0x001fec0000002000 */
.L_x_734:
[----:B------:R-:W-:Y:S05]  /*b060*/  BSYNC B0 ;  /* 0x0000000000007941 */ /* 0x000fea0003800000 */
.L_x_733:
[----:B------:R-:W-:Y:S01]  /*b070*/  CS2R R24, SRZ ;  /* 0x0000000000187805 */ /* 0x000fe2000001ff00 */
[----:B------:R-:W-:Y:S06]  /*b080*/  @!P1 BRA `(.L_x_735) ;  /* 0x0000011c007c9947 */ /* 0x000fec0003800000 */
[----:B------:R-:W2:Y:S01]  /*b090*/  LDL R5, [R1+0x80] ;  /* 0x0000800001057983 */ /* 0x000ea20000100800 */
[----:B------:R-:W0:Y:S02]  /*b0a0*/  S2R R7, SR_TID.X ;  /* 0x0000000000077919 */ /* 0x000e240000002100 */
[----:B0-----:R-:W-:-:S05]  /*b0b0*/  VIADD R7, R7, 0xffffff80 ;  /* 0xffffff8007077836 */ /* 0x001fca0000000000 */
[----:B------:R-:W-:-:S04]  /*b0c0*/  SHF.R.S32.HI R4, RZ, 0x1f, R7 ;  /* 0x0000001fff047819 */ /* 0x000fc80000011407 */
[----:B------:R-:W-:-:S04]  /*b0d0*/  LEA.HI R4, R4, R7, RZ, 0x7 ;  /* 0x0000000704047211 */ /* 0x000fc800078f38ff */
[----:B------:R-:W-:-:S05]  /*b0e0*/  SHF.R.S32.HI R4, RZ, 0x7, R4 ;  /* 0x00000007ff047819 */ /* 0x000fca0000011404 */
[----:B------:R-:W0:Y:S02]  /*b0f0*/  SHFL.IDX PT, R0, R4, RZ, 0x1f ;  /* 0x00001fff04007589 */ /* 0x000e2400000e0000 */
[----:B0-----:R-:W-:-:S04]  /*b100*/  LEA.HI R3, R0, R0, RZ, 0x1 ;  /* 0x0000000000037211 */ /* 0x001fc800078f08ff */
[----:B------:R-:W-:-:S05]  /*b110*/  LOP3.LUT R3, R3, 0x1e, RZ, 0xc0, !PT ;  /* 0x0000001e03037812 */ /* 0x000fca00078ec0ff */
[----:B------:R-:W-:Y:S01]  /*b120*/  IMAD.IADD R3, R0, 0x1, -R3 ;  /* 0x0000000100037824 */ /* 0x000fe200078e0a03 */
[----:B--2---:R-:W-:-:S13]  /*b130*/  R2UR UR4, R5 ;  /* 0x00000000050472ca */ /* 0x004fda00000e0000 */
[----:B------:R-:W-:-:S06]  /*b140*/  ULOP3.LUT UP0, URZ, UR4, 0x9f, URZ, 0xc0, !UPT ;  /* 0x0000009f043f7892 */ /* 0x000fcc000f80c03f */
[----:B------:R-:W-:Y:S02]  /*b150*/  PLOP3.LUT P0, PT, PT, PT, UP0, 0x80, 0x0 ;  /* 0x000000000000781c */ /* 0x000fe40003f0f008 */
[----:B------:R-:W-:-:S04]  /*b160*/  LEA R3, R3, UR4, 0xd ;  /* 0x0000000403037c11 */ /* 0x000fc8000f8e68ff */
[----:B------:R-:W-:-:S04]  /*b170*/  SHF.R.U32.HI R3, RZ, 0x4, R3 ;  /* 0x00000004ff037819 */ /* 0x000fc80000011603 */
[----:B------:R-:W-:-:S03]  /*b180*/  LOP3.LUT R36, R3, 0x3fff, RZ, 0xc0, !PT ;  /* 0x00003fff03247812 */ /* 0x000fc600078ec0ff */
        /* <DEDUP_REMOVED lines=17> */
.L_x_736:
[----:B------:R-:W-:Y:S02]  /*b2a0*/  ULDC UR4, c[0x0][0x3f4] ;  /* 0x0000fd0000047ab9 */ /* 0x000fe40000000800 */
[----:B------:R-:W-:-:S13]  /*b2b0*/  ISETP.LT.AND P0, PT, RZ, UR4, PT ;  /* 0x00000004ff007c0c */ /* 0x000fda000bf01270 */
[----:B------:R-:W-:Y:S05]  /*b2c0*/  @P0 BRA `(.L_x_737) ;  /* 0x00000000003c0947 */ /* 0x000fea0003800000 */
[----:B------:R-:W-:-:S04]  /*b2d0*/  LEA.HI R0, R226, R226, RZ, 0x1 ;  /* 0x000000e2e2007211 */ /* 0x000fc800078f08ff */
[----:B------:R-:W-:-:S05]  /*b2e0*/  LOP3.LUT R3, R0, 0xfffffffe, RZ, 0xc0, !PT ;  /* 0xfffffffe00037812 */ /* 0x000fca00078ec0ff */
[----:B------:R-:W-:-:S05]  /*b2f0*/  IMAD.IADD R3, R226, 0x1, -R3 ;  /* 0x00000001e2037824 */ /* 0x000fca00078e0a03 */
[----:B------:R-:W-:-:S04]  /*b300*/  SHF.L.U32 R3, R3, 0x1f, RZ ;  /* 0x0000001f03037819 */ /* 0x000fc800000006ff */
[----:B------:R0:W1:Y:S03]  /*b310*/  SYNCS.PHASECHK.TRANS64.TRYWAIT P0, [R2+URZ+0x36800], R3 ;  /* 0x03680003020075a7 */ /* 0x000066000800017f */
[----:B-1----:R-:W-:Y:S05]  /*b320*/  @!P0 NANOSLEEP.SYNCS 0x989680 ;  /* 0x009896800000895d */ /* 0x002fea0003900000 */
[----:B------:R-:W1:Y:S01]  /*b330*/  @!P0 SYNCS.PHASECHK.TRANS64 P0, [R2+URZ+0x36800], R3 ;  /* 0x03680003020085a7 */ /* 0x000e62000800007f */
[----:B------:R-:W-:Y:S04]  /*b340*/  BSSY B0, `(.L_x_738) ;  /* 0x0000006000007945 */ /* 0x000fe80003800000 */
[----:B-1----:R-:W-:Y:S05]  /*b350*/  @P0 BRA `(.L_x_739) ;  /* 0x0000000000100947 */ /* 0x002fea0003800000 */
.L_x_740:
[----:B-1----:R1:W2:Y:S02]  /*b360*/  SYNCS.PHASECHK.TRANS64.TRYWAIT P0, [R2+URZ+0x36800], R3 ;  /* 0x03680003020075a7 */ /* 0x0022a4000800017f */
[----:B--2---:R-:W-:Y:S05]  /*b370*/  @!P0 NANOSLEEP.SYNCS 0x989680 ;  /* 0x009896800000895d */ /* 0x004fea0003900000 */
[----:B------:R-:W2:Y:S02]  /*b380*/  @!P0 SYNCS.PHASECHK.TRANS64 P0, [R2+URZ+0x36800], R3 ;  /* 0x03680003020085a7 */ /* 0x000ea4000800007f */
[----:B--2---:R-:W-:Y:S05]  /*b390*/  @!P0 BRA `(.L_x_740) ;  /* 0xfffffffc00f08947 */ /* 0x004fea000383ffff */
.L_x_739:
[----:B------:R-:W-:Y:S05]  /*b3a0*/  BSYNC B0 ;  /* 0x0000000000007941 */ /* 0x000fea0003800000 */
.L_x_738:
[----:B------:R-:W-:Y:S05]  /*b3b0*/  BRA `(.L_x_741) ;  /* 0x0000005800787947 */ /* 0x000fea0003800000 */
.L_x_737:
[----:B------:R-:W2:Y:S01]  /*b3c0*/  LDL R0, [R1+0x80] ;  /* 0x0000800001007983 */ /* 0x000ea20000100800 */
[----:B------:R-:W-:Y:S01]  /*b3d0*/  ULDC.64 UR4, c[0x0][0x3f8] ;  /* 0x0000fe0000047ab9 */ /* 0x000fe20000000a00 */
[----:B------:R-:W-:Y:S01]  /*b3e0*/  ULDC.64 UR6, c[0x0][0x408] ;  /* 0x0001020000067ab9 */ /* 0x000fe20000000a00 */
[----:B------:R-:W-:Y:S01]  /*b3f0*/  IMAD.WIDE.U32 R4, R149, UR4, RZ ;  /* 0x0000000495047c25 */ /* 0x000fe2000f8e00ff */
[----:B--2---:R-:W-:Y:S02]  /*b400*/  R2UR UR8, R0 ;  /* 0x00000000000872ca */ /* 0x004fe400000e0000 */
[----:B------:R-:W-:-:S05]  /*b410*/  SHF.R.S32.HI R0, RZ, 0x1f, R149 ;  /* 0x0000001fff007819 */ /* 0x000fca0000011495 */
[C---:B------:R-:W-:Y:S02]  /*b420*/  IMAD R6, R0.reuse, UR4, RZ ;  /* 0x0000000400067c24 */ /* 0x040fe4000f8e02ff */
[----:B------:R-:W-:Y:S02]  /*b430*/  IMAD R0, R0, UR6, RZ ;  /* 0x0000000600007c24 */ /* 0x000fe4000f8e02ff */
[C---:B------:R-:W-:Y:S01]  /*b440*/  IMAD R25, R149.reuse, UR5, R6 ;  /* 0x0000000595197c24 */ /* 0x040fe2000f8e0206 */
[----:B------:R-:W-:Y:S01]  /*b450*/  ULDC.64 UR4, c[0x0][0x3e8] ;  /* 0x0000fa0000047ab9 */ /* 0x000fe20000000a00 */
[----:B------:R-:W-:Y:S01]  /*b460*/  ULOP3.LUT UP0, URZ, UR8, 0x3ff, URZ, 0xc0, !UPT ;  /* 0x000003ff083f7892 */ /* 0x000fe2000f80c03f */
[C---:B------:R-:W-:Y:S01]  /*b470*/  IMAD R27, R149.reuse, UR7, R0 ;  /* 0x00000007951b7c24 */ /* 0x040fe2000f8e0200 */
[----:B------:R-:W-:Y:S01]  /*b480*/  LEA R24, P0, R4, UR4, 0x1 ;  /* 0x0000000404187c11 */ /* 0x000fe2000f8008ff */
[----:B------:R-:W-:Y:S01]  /*b490*/  IMAD.WIDE.U32 R6, R149, UR6, RZ ;  /* 0x0000000695067c25 */ /* 0x000fe2000f8e00ff */
[----:B------:R-:W-:-:S02]  /*b4a0*/  ULDC.64 UR6, c[0x0][0x400] ;  /* 0x0001000000067ab9 */ /* 0x000fc40000000a00 */
[----:B------:R-:W-:Y:S01]  /*b4b0*/  PLOP3.LUT P2, PT, PT, PT, UP0, 0x80, 0x0 ;  /* 0x000000000000781c */ /* 0x000fe20003f4f008 */
[----:B------:R-:W-:Y:S01]  /*b4c0*/  IMAD.IADD R25, R25, 0x1, R5 ;  /* 0x0000000119197824 */ /* 0x000fe200078e0205 */
[----:B------:R-:W-:Y:S01]  /*b4d0*/  LEA R26, P1, R6, UR6, 0x1 ;  /* 0x00000006061a7c11 */ /* 0x000fe2000f8208ff */
[----:B------:R-:W-:-:S03]  /*b4e0*/  IMAD.IADD R27, R27, 0x1, R7 ;  /* 0x000000011b1b7824 */ /* 0x000fc600078e0207 */
[----:B------:R-:W-:Y:S02]  /*b4f0*/  LEA.HI.X R25, R4, UR5, R25, 0x1, P0 ;  /* 0x0000000504197c11 */ /* 0x000fe400080f0c19 */
[----:B------:R-:W-:-:S05]  /*b500*/  LEA.HI.X R27, R6, UR7, R27, 0x1, P1 ;  /* 0x00000007061b7c11 */ /* 0x000fca00088f0c1b */
        /* <DEDUP_REMOVED lines=17> */
.L_x_742:
[----:B------:R-:W-:Y:S01]  /*b620*/  ULDC.U8 UR4, c[0x0][0x410] ;  /* 0x0001040000047ab9 */ /* 0x000fe20000000000 */
[----:B------:R-:W-:Y:S01]  /*b630*/  BSSY B0, `(.L_x_743) ;  /* 0x000056e000007945 */ /* 0x000fe20003800000 */
[----:B------:R-:W-:Y:S01]  /*b640*/  ISETP.NE.AND P0, PT, RZ, UR4, PT ;  /* 0x00000004ff007c0c */ /* 0x000fe2000bf05270 */
[----:B------:R-:W-:-:S12]  /*b650*/  IMAD R6, R137, 0x80, R17 ;  /* 0x0000008089067824 */ /* 0x000fd800078e0211 */
[----:B------:R-:W-:Y:S05]  /*b660*/  @!P0 BRA `(.L_x_744) ;  /* 0x0000002800b88947 */ /* 0x000fea0003800000 */
[----:B------:R-:W-:-:S03]  /*b670*/  UMOV UR4, 0xffffffff ;  /* 0xffffffff00047882 */ /* 0x000fc60000000000 */
[----:B------:R-:W-:Y:S05]  /*b680*/  BRA.DIV UR4, `(.L_x_745) ;  /* 0x000001be041c7947 */ /* 0x000fea000b800000 */
[----:B------:R0:W1:Y:S04]  /*b690*/  SHFL.IDX PT, R0, R25, RZ, 0x1c1f ;  /* 0x001c1fff19007589 */ /* 0x00006800000e0000 */
[----:B------:R0:W2:Y:S04]  /*b6a0*/  SHFL.IDX PT, R3, R24, RZ, 0x1c1f ;  /* 0x001c1fff18037589 */ /* 0x0000a800000e0000 */
[----:B------:R0:W3:Y:S04]  /*b6b0*/  SHFL.IDX PT, R4, R27, RZ, 0x1c1f ;  /* 0x001c1fff1b047589 */ /* 0x0000e800000e0000 */
[----:B------:R0:W4:Y:S02]  /*b6c0*/  SHFL.IDX PT, R14, R26, RZ, 0x1c1f ;  /* 0x001c1fff1a0e7589 */ /* 0x00012400000e0000 */
.L_x_1005:
[----:B------:R-:W-:Y:S01]  /*b6d0*/  ULDC UR4, c[0x0][0x448] ;  /* 0x0001120000047ab9 */ /* 0x000fe20000000800 */
[----:B------:R-:W-:Y:S01]  /*b6e0*/  LOP3.LUT R9, R211, 0x18, R18, 0xf8, !PT ;  /* 0x00000018d3097812 */ /* 0x000fe200078ef812 */
[----:B------:R-:W-:Y:S01]  /*b6f0*/  IMAD R5, R153, UR4, RZ ;  /* 0x0000000499057c24 */ /* 0x000fe2000f8e02ff */
[----:B------:R-:W-:Y:S01]  /*b700*/  BSSY B1, `(.L_x_746) ;  /* 0x0000055000017945 */ /* 0x000fe20003800000 */
[----:B------:R-:W-:Y:S02]  /*b710*/  LOP3.LUT P0, RZ, R218, 0x4, RZ, 0xc0, !PT ;  /* 0x00000004daff7812 */ /* 0x000fe4000780c0ff */
[----:B0-----:R-:W-:Y:S02]  /*b720*/  CS2R R26, SRZ ;  /* 0x00000000001a7805 */ /* 0x001fe4000001ff00 */
[----:B------:R-:W-:Y:S02]  /*b730*/  LOP3.LUT R8, R9, R212, RZ, 0x3c, !PT ;  /* 0x000000d409087212 */ /* 0x000fe400078e3cff */
[----:B------:R-:W-:-:S02]  /*b740*/  CS2R R12, SRZ ;  /* 0x00000000000c7805 */ /* 0x000fc4000001ff00 */
[----:B------:R-:W-:Y:S01]  /*b750*/  ISETP.GE.AND P1, PT, R6, R5, PT ;  /* 0x000000050600720c */ /* 0x000fe20003f26270 */
[----:B------:R-:W-:Y:S01]  /*b760*/  IMAD R5, R137, -0x80, R5 ;  /* 0xffffff8089057824 */ /* 0x000fe200078e0205 */
[----:B------:R-:W-:Y:S01]  /*b770*/  CS2R R6, SRZ ;  /* 0x0000000000067805 */ /* 0x000fe2000001ff00 */
[----:B------:R-:W-:Y:S01]  /*b780*/  IMAD.IADD R9, R213, 0x1, R8 ;  /* 0x00000001d5097824 */ /* 0x000fe200078e0208 */
[----:B------:R-:W-:Y:S02]  /*b790*/  CS2R R20, SRZ ;  /* 0x0000000000147805 */ /* 0x000fe4000001ff00 */
[----:B------:R-:W-:Y:S02]  /*b7a0*/  CS2R R24, SRZ ;  /* 0x0000000000187805 */ /* 0x000fe4000001ff00 */
[----:B------:R-:W-:Y:S01]  /*b7b0*/  CS2R R10, SRZ ;  /* 0x00000000000a7805 */ /* 0x000fe2000001ff00 */
[----:B------:R-:W-:Y:S01]  /*b7c0*/  IMAD R9, R9, 0x2, R2 ;  /* 0x0000000209097824 */ /* 0x000fe200078e0202 */
[----:B------:R-:W-:-:S02]  /*b7d0*/  CS2R R40, SRZ ;  /* 0x0000000000287805 */ /* 0x000fc4000001ff00 */
[----:B------:R-:W-:Y:S02]  /*b7e0*/  CS2R R38, SRZ ;  /* 0x0000000000267805 */ /* 0x000fe4000001ff00 */
[----:B------:R-:W-:Y:S02]  /*b7f0*/  CS2R R34, SRZ ;  /* 0x0000000000227805 */ /* 0x000fe4000001ff00 */
[----:B------:R-:W-:Y:S02]  /*b800*/  CS2R R32, SRZ ;  /* 0x0000000000207805 */ /* 0x000fe4000001ff00 */
[----:B------:R-:W-:Y:S01]  /*b810*/  CS2R R30, SRZ ;  /* 0x00000000001e7805 */ /* 0x000fe2000001ff00 */
[C---:B------:R-:W-:Y:S01]  /*b820*/  VIADD R37, R9.reuse, 0x15400 ;  /* 0x0001540009257836 */ /* 0x040fe20000000000 */
[----:B------:R-:W-:Y:S01]  /*b830*/  CS2R R28, SRZ ;  /* 0x00000000001c7805 */ /* 0x000fe2000001ff00 */
[----:B------:R-:W-:Y:S01]  /*b840*/  VIADD R8, R9, 0x15440 ;  /* 0x0001544009087836 */ /* 0x000fe20000000000 */
[----:B------:R-:W-:Y:S06]  /*b850*/  @P1 BRA `(.L_x_747) ;  /* 0x0000000000fc1947 */ /* 0x000fec0003800000 */
[----:B------:R-:W4:Y:S01]  /*b860*/  LDL R42, [R1+0x50] ;  /* 0x00005000012a7983 */ /* 0x000f220000100800 */
[----:B------:R-:W-:-:S03]  /*b870*/  ULDC UR4, c[0x0][0x3f4] ;  /* 0x0000fd0000047ab9 */ /* 0x000fc60000000800 */
[----:B------:R-:W4:Y:S04]  /*b880*/  LDL R46, [R1+0x58] ;  /* 0x00005800012e7983 */ /* 0x000f280000100800 */
[----:B------:R-:W4:Y:S04]  /*b890*/  LDL R51, [R1+0x54] ;  /* 0x0000540001337983 */ /* 0x000f280000100800 */
[----:B------:R-:W4:Y:S04]  /*b8a0*/  LDL R50, [R1+0x60] ;  /* 0x0000600001327983 */ /* 0x000f280000100800 */
[----:B------:R-:W4:Y:S04]  /*b8b0*/  LDL R54, [R1+0x68] ;  /* 0x0000680001367983 */ /* 0x000f280000100800 */
[----:B------:R-:W4:Y:S04]  /*b8c0*/  LDL R53, [R1+0x5c] ;  /* 0x00005c0001357983 */ /* 0x000f280000100800 */
[----:B------:R-:W4:Y:S01]  /*b8d0*/  LDL R52, [R1+0x64] ;  /* 0x0000640001347983 */ /* 0x000f220000100800 */
[----:B------:R-:W-:-:S02]  /*b8e0*/  ISETP.GE.AND P2, PT, R22, UR4, PT ;  /* 0x0000000416007c0c */ /* 0x000fc4000bf46270 */
[----:B------:R-:W-:Y:S02]  /*b8f0*/  CS2R R40, SRZ ;  /* 0x0000000000287805 */ /* 0x000fe4000001ff00 */
[----:B------:R-:W-:Y:S02]  /*b900*/  ISETP.GE.AND P3, PT, R207, UR4, PT ;  /* 0x00000004cf007c0c */ /* 0x000fe4000bf66270 */
[----:B------:R-:W-:Y:S02]  /*b910*/  CS2R R6, SRZ ;  /* 0x0000000000067805 */ /* 0x000fe4000001ff00 */
[----:B------:R-:W-:Y:S02]  /*b920*/  ISETP.GE.AND P4, PT, R206, UR4, PT ;  /* 0x00000004ce007c0c */ /* 0x000fe4000bf86270 */
[----:B------:R-:W-:-:S03]  /*b930*/  CS2R R38, SRZ ;  /* 0x0000000000267805 */ /* 0x000fc6000001ff00 */
[----:B--2---:R-:W-:Y:S02]  /*b940*/  @!P2 IMAD.MOV.U32 R10, RZ, RZ, R3 ;  /* 0x000000ffff0aa224 */ /* 0x004fe400078e0003 */
[----:B-1----:R-:W-:Y:S02]  /*b950*/  @!P2 IMAD.MOV.U32 R11, RZ, RZ, R0 ;  /* 0x000000ffff0ba224 */ /* 0x002fe400078e0000 */
[----:B------:R-:W-:Y:S01]  /*b960*/  @!P3 IADD3 R20, P1, R3, R236, RZ ;  /* 0x000000ec0314b210 */ /* 0x000fe20007f3e0ff */
[----:B---3--:R-:W-:Y:S02]  /*b970*/  @!P2 IMAD.MOV.U32 R15, RZ, RZ, R4 ;  /* 0x000000ffff0fa224 */ /* 0x008fe400078e0004 */
[----:B------:R-:W-:-:S04]  /*b980*/  @!P2 IMAD.WIDE R10, R22, 0x2, R10 ;  /* 0x00000002160aa825 */ /* 0x000fc800078e020a */
[----:B----4-:R-:W-:Y:S01]  /*b990*/  @!P2 IMAD.WIDE R12, R22, 0x2, R14 ;  /* 0x00000002160ca825 */ /* 0x010fe200078e020e */
[----:B------:R-:W5:Y:S03]  /*b9a0*/  @!P2 LD.E.64 R40, desc[UR60][R10.64] ;  /* 0x0000003c0a28a980 */ /* 0x000f66000c101b00 */
[----:B------:R-:W-:Y:S01]  /*b9b0*/  @!P3 IMAD.X R21, R0, 0x1, R235, P1 ;  /* 0x000000010015b824 */ /* 0x000fe200008e06eb */
[----:B------:R0:W5:Y:S01]  /*b9c0*/  @!P2 LD.E.64 R6, desc[UR60][R12.64] ;  /* 0x0000003c0c06a980 */ /* 0x000162000c101b00 */
[----:B------:R-:W-:Y:S02]  /*b9d0*/  ISETP.GE.AND P2, PT, R209, UR4, PT ;  /* 0x00000004d1007c0c */ /* 0x000fe4000bf46270 */
[----:B------:R-:W-:Y:S02]  /*b9e0*/  @!P3 IADD3 R24, P1, R14, R236, RZ ;  /* 0x000000ec0e18b210 */ /* 0x000fe40007f3e0ff */
[----:B------:R-:W-:-:S02]  /*b9f0*/  CS2R R26, SRZ ;  /* 0x00000000001a7805 */ /* 0x000fc4000001ff00 */
[----:B------:R-:W-:Y:S01]  /*ba00*/  CS2R R34, SRZ ;  /* 0x0000000000227805 */ /* 0x000fe2000001ff00 */
[----:B------:R1:W5:Y:S01]  /*ba10*/  @!P3 LD.E.64 R38, desc[UR60][R20.64] ;  /* 0x0000003c1426b980 */ /* 0x000362000c101b00 */
[----:B------:R-:W-:Y:S01]  /*ba20*/  @!P3 IMAD.X R25, R4, 0x1, R235, P1 ;  /* 0x000000010419b824 */ /* 0x000fe200008e06eb */
[----:B0-----:R-:W-:Y:S02]  /*ba30*/  CS2R R12, SRZ ;  /* 0x00000000000c7805 */ /* 0x001fe4000001ff00 */
[----:B------:R-:W-:Y:S02]  /*ba40*/  ISETP.GE.AND P1, PT, R208, UR4, PT ;  /* 0x00000004d0007c0c */ /* 0x000fe4000bf26270 */
[----:B------:R0:W5:Y:S01]  /*ba50*/  @!P3 LD.E.64 R26, desc[UR60][R24.64] ;  /* 0x0000003c181ab980 */ /* 0x000162000c101b00 */
[----:B------:R-:W-:Y:S02]  /*ba60*/  ISETP.GE.AND P3, PT, R210, UR4, PT ;  /* 0x00000004d2007c0c */ /* 0x000fe4000bf66270 */
[----:B------:R-:W-:-:S02]  /*ba70*/  CS2R R32, SRZ ;  /* 0x0000000000207805 */ /* 0x000fc4000001ff00 */
[----:B-1----:R-:W-:Y:S02]  /*ba80*/  CS2R R20, SRZ ;  /* 0x0000000000147805 */ /* 0x002fe4000001ff00 */
[----:B------:R-:W-:Y:S02]  /*ba90*/  CS2R R30, SRZ ;  /* 0x00000000001e7805 */ /* 0x000fe4000001ff00 */
[----:B------:R-:W-:Y:S02]  /*baa0*/  CS2R R10, SRZ ;  /* 0x00000000000a7805 */ /* 0x000fe4000001ff00 */
[----:B0-----:R-:W-:Y:S02]  /*bab0*/  CS2R R24, SRZ ;  /* 0x0000000000187805 */ /* 0x001fe4000001ff00 */
[-C--:B------:R-:W-:Y:S02]  /*bac0*/  @!P4 IADD3 R28, P5, R3, R42.reuse, RZ ;  /* 0x0000002a031cc210 */ /* 0x080fe40007fbe0ff */
[----:B------:R-:W-:-:S03]  /*bad0*/  @!P4 IADD3 R42, P6, R14, R42, RZ ;  /* 0x0000002a0e2ac210 */ /* 0x000fc60007fde0ff */
[--C-:B------:R-:W-:Y:S02]  /*bae0*/  @!P4 IMAD.X R29, R0, 0x1, R237.reuse, P5 ;  /* 0x00000001001dc824 */ /* 0x100fe400028e06ed */
[----:B------:R-:W-:-:S03]  /*baf0*/  @!P4 IMAD.X R43, R4, 0x1, R237, P6 ;  /* 0x00000001042bc824 */ /* 0x000fc600030e06ed */
[----:B------:R-:W5:Y:S04]  /*bb00*/  @!P4 LD.E.64 R34, desc[UR60][R28.64] ;  /* 0x0000003c1c22c980 */ /* 0x000f68000c101b00 */
[----:B------:R0:W5:Y:S01]  /*bb10*/  @!P4 LD.E.64 R12, desc[UR60][R42.64] ;  /* 0x0000003c2a0cc980 */ /* 0x000162000c101b00 */
[-C--:B------:R-:W-:Y:S02]  /*bb20*/  @!P2 IADD3 R44, P4, R3, R46.reuse, RZ ;  /* 0x0000002e032ca210 */ /* 0x080fe40007f9e0ff */
[----:B------:R-:W-:-:S03]  /*bb30*/  @!P2 IADD3 R46, P5, R14, R46, RZ ;  /* 0x0000002e0e2ea210 */ /* 0x000fc60007fbe0ff */
[--C-:B------:R-:W-:Y:S02]  /*bb40*/  @!P2 IMAD.X R45, R0, 0x1, R51.reuse, P4 ;  /* 0x00000001002da824 */ /* 0x100fe400020e0633 */
[----:B------:R-:W-:Y:S01]  /*bb50*/  @!P2 IMAD.X R47, R4, 0x1, R51, P5 ;  /* 0x00000001042fa824 */ /* 0x000fe200028e0633 */
[-C--:B------:R-:W-:Y:S02]  /*bb60*/  @!P1 IADD3 R48, P6, R3, R50.reuse, RZ ;  /* 0x0000003203309210 */ /* 0x080fe40007fde0ff */
[----:B------:R1:W5:Y:S04]  /*bb70*/  @!P2 LD.E.64 R32, desc[UR60][R44.64] ;  /* 0x0000003c2c20a980 */ /* 0x000368000c101b00 */
[----:B------:R1:W5:Y:S01]  /*bb80*/  @!P2 LD.E.64 R20, desc[UR60][R46.64] ;  /* 0x0000003c2e14a980 */ /* 0x000362000c101b00 */
[----:B0-----:R-:W-:-:S02]  /*bb90*/  @!P1 IADD3 R42, P2, R14, R50, RZ ;  /* 0x000000320e2a9210 */ /* 0x001fc40007f5e0ff */
[-C--:B------:R-:W-:Y:S02]  /*bba0*/  @!P3 IADD3 R50, P4, R3, R54.reuse, RZ ;  /* 0x000000360332b210 */ /* 0x080fe40007f9e0ff */
[----:B------:R-:W-:Y:S02]  /*bbb0*/  @!P3 IADD3 R14, P5, R14, R54, RZ ;  /* 0x000000360e0eb210 */ /* 0x000fe40007fbe0ff */
[----:B------:R-:W-:Y:S01]  /*bbc0*/  CS2R R28, SRZ ;  /* 0x00000000001c7805 */ /* 0x000fe2000001ff00 */
[----:B------:R-:W-:Y:S01]  /*bbd0*/  @!P1 IMAD.X R49, R0, 0x1, R53, P6 ;  /* 0x0000000100319824 */ /* 0x000fe200030e0635 */
[----:B------:R-:W-:Y:S01]  /*bbe0*/  @!P1 IADD3.X R43, R4, R53, RZ, P2, !PT ;  /* 0x00000035042b9210 */ /* 0x000fe200017fe4ff */
[--C-:B------:R-:W-:Y:S02]  /*bbf0*/  @!P3 IMAD.X R51, R0, 0x1, R52.reuse, P4 ;  /* 0x000000010033b824 */ /* 0x100fe400020e0634 */
[----:B------:R-:W-:Y:S01]  /*bc00*/  @!P3 IMAD.X R15, R4, 0x1, R52, P5 ;  /* 0x00000001040fb824 */ /* 0x000fe200028e0634 */
[----:B------:R1:W5:Y:S04]  /*bc10*/  @!P1 LD.E.64 R30, desc[UR60][R48.64] ;  /* 0x0000003c301e9980 */ /* 0x000368000c101b00 */
[----:B------:R1:W5:Y:S04]  /*bc20*/  @!P1 LD.E.64 R24, desc[UR60][R42.64] ;  /* 0x0000003c2a189980 */ /* 0x000368000c101b00 */
[----:B------:R1:W5:Y:S04]  /*bc30*/  @!P3 LD.E.64 R28, desc[UR60][R50.64] ;  /* 0x0000003c321cb980 */ /* 0x000368000c101b00 */
[----:B------:R1:W5:Y:S02]  /*bc40*/  @!P3 LD.E.64 R10, desc[UR60][R14.64] ;  /* 0x0000003c0e0ab980 */ /* 0x000364000c101b00 */
.L_x_747:
[----:B------:R-:W-:Y:S05]  /*bc50*/  BSYNC B1 ;  /* 0x0000000000017941 */ /* 0x000fea0003800000 */
.L_x_746:
[----:B---3--:R-:W-:Y:S01]  /*bc60*/  LEA.HI R4, R226, R226, RZ, 0x1 ;  /* 0x000000e2e2047211 */ /* 0x008fe200078f08ff */
[----:B-1---5:R-:W-:Y:S01]  /*bc70*/  IMAD.MOV.U32 R0, RZ, RZ, R40 ;  /* 0x000000ffff007224 */ /* 0x022fe200078e0028 */
[----:B------:R-:W-:Y:S01]  /*bc80*/  SHF.R.U64 R75, R40, 0x10, R41 ;  /* 0x00000010284b7819 */ /* 0x000fe20000001229 */
[----:B------:R-:W-:Y:S01]  /*bc90*/  IMAD.MOV.U32 R40, RZ, RZ, R38 ;  /* 0x000000ffff287224 */ /* 0x000fe200078e0026 */
[----:B------:R-:W-:Y:S01]  /*bca0*/  LOP3.LUT R15, R4, 0xfffffffe, RZ, 0xc0, !PT ;  /* 0xfffffffe040f7812 */ /* 0x000fe200078ec0ff */
[----:B------:R-:W-:Y:S01]  /*bcb0*/  @P0 VIADD R8, R37, 0xffffffc0 ;  /* 0xffffffc025080836 */ /* 0x000fe20000000000 */
[----:B------:R-:W-:Y:S01]  /*bcc0*/  SHF.R.U64 R73, R38, 0x10, R39 ;  /* 0x0000001026497819 */ /* 0x000fe20000001227 */
[--C-:B------:R-:W-:Y:S01]  /*bcd0*/  IMAD.MOV.U32 R38, RZ, RZ, R7.reuse ;  /* 0x000000ffff267224 */ /* 0x100fe200078e0007 */
[----:B------:R-:W-:Y:S01]  /*bce0*/  SHF.R.U64 R60, R6, 0x10, R7 ;  /* 0x00000010063c7819 */ /* 0x000fe20000001207 */
[----:B------:R-:W-:Y:S01]  /*bcf0*/  IMAD.IADD R15, R226, 0x1, -R15 ;  /* 0x00000001e20f7824 */ /* 0x000fe200078e0a0f */
[----:B------:R-:W-:Y:S01]  /*bd00*/  SHF.R.U32.HI R61, RZ, 0x10, R7 ;  /* 0x00000010ff3d7819 */ /* 0x000fe20000011607 */
[----:B--2---:R-:W-:Y:S01]  /*bd10*/  IMAD.MOV.U32 R3, RZ, RZ, R41 ;  /* 0x000000ffff037224 */ /* 0x004fe200078e0029 */
[--C-:B------:R-:W-:Y:S01]  /*bd20*/  SHF.R.U64 R66, R32, 0x10, R33.reuse ;  /* 0x0000001020427819 */ /* 0x100fe20000001221 */
[----:B------:R-:W-:Y:S01]  /*bd30*/  IMAD.MOV.U32 R45, RZ, RZ, R32 ;  /* 0x000000ffff2d7224 */ /* 0x000fe200078e0020 */
[----:B------:R-:W-:Y:S01]  /*bd40*/  SHF.L.U32 R7, R15, 0x1f, RZ ;  /* 0x0000001f0f077819 */ /* 0x000fe200000006ff */
[--C-:B------:R-:W-:Y:S01]  /*bd50*/  IMAD.MOV.U32 R46, RZ, RZ, R33.reuse ;  /* 0x000000ffff2e7224 */ /* 0x100fe200078e0021 */
[----:B------:R-:W-:Y:S01]  /*bd60*/  SHF.R.U32.HI R67, RZ, 0x10, R33 ;  /* 0x00000010ff437819 */ /* 0x000fe20000011621 */
[----:B------:R-:W-:Y:S01]  /*bd70*/  IMAD.MOV.U32 R47, RZ, RZ, R30 ;  /* 0x000000ffff2f7224 */ /* 0x000fe200078e001e */
[----:B------:R-:W0:Y:S01]  /*bd80*/  SYNCS.PHASECHK.TRANS64.TRYWAIT P0, [R2+URZ+0x36800], R7 ;  /* 0x03680007020075a7 */ /* 0x000e22000800017f */
[----:B------:R-:W-:Y:S01]  /*bd90*/  SHF.R.U64 R64, R30, 0x10, R31 ;  /* 0x000000101e407819 */ /* 0x000fe2000000121f */
[----:B------:R-:W-:Y:S01]  /*bda0*/  IMAD.MOV.U32 R49, RZ, RZ, R28 ;  /* 0x000000ffff317224 */ /* 0x000fe200078e001c */
[--C-:B------:R-:W-:Y:S01]  /*bdb0*/  SHF.R.U64 R62, R28, 0x10, R29.reuse ;  /* 0x000000101c3e7819 */ /* 0x100fe2000000121d */
[--C-:B------:R-:W-:Y:S01]  /*bdc0*/  IMAD.MOV.U32 R50, RZ, RZ, R29.reuse ;  /* 0x000000ffff327224 */ /* 0x100fe200078e001d */
[----:B------:R-:W-:Y:S01]  /*bdd0*/  SHF.R.U32.HI R63, RZ, 0x10, R29 ;  /* 0x00000010ff3f7819 */ /* 0x000fe2000001161d */
[----:B------:R-:W-:Y:S01]  /*bde0*/  IMAD.MOV.U32 R37, RZ, RZ, R6 ;  /* 0x000000ffff257224 */ /* 0x000fe200078e0006 */
[----:B------:R-:W-:Y:S01]  /*bdf0*/  SHF.R.U32.HI R70, RZ, 0x10, R41 ;  /* 0x00000010ff467819 */ /* 0x000fe20000011629 */
[----:B------:R-:W-:Y:S01]  /*be00*/  IMAD.MOV.U32 R42, RZ, RZ, R39 ;  /* 0x000000ffff2a7224 */ /* 0x000fe200078e0027 */
[----:B------:R-:W-:Y:S01]  /*be10*/  PRMT R30, R40, 0x5410, R73 ;  /* 0x00005410281e7816 */ /* 0x000fe20000000049 */
[----:B------:R-:W-:Y:S01]  /*be20*/  IMAD.MOV.U32 R43, RZ, RZ, R34 ;  /* 0x000000ffff2b7224 */ /* 0x000fe200078e0022 */
[----:B------:R-:W-:Y:S01]  /*be30*/  SHF.R.U32.HI R71, RZ, 0x10, R39 ;  /* 0x00000010ff477819 */ /* 0x000fe20000011627 */
[--C-:B------:R-:W-:Y:S01]  /*be40*/  IMAD.MOV.U32 R44, RZ, RZ, R35.reuse ;  /* 0x000000ffff2c7224 */ /* 0x100fe200078e0023 */
[----:B------:R-:W-:Y:S01]  /*be50*/  SHF.R.U64 R68, R34, 0x10, R35 ;  /* 0x0000001022447819 */ /* 0x000fe20000001223 */
[----:B------:R-:W-:Y:S01]  /*be60*/  IMAD.MOV.U32 R48, RZ, RZ, R31 ;  /* 0x000000ffff307224 */ /* 0x000fe200078e001f */
[----:B------:R-:W-:Y:S01]  /*be70*/  SHF.R.U32.HI R69, RZ, 0x10, R35 ;  /* 0x00000010ff457819 */ /* 0x000fe20000011623 */
[----:B------:R-:W-:Y:S01]  /*be80*/  IMAD.MOV.U32 R32, RZ, RZ, R26 ;  /* 0x000000ffff207224 */ /* 0x000fe200078e001a */
[----:B------:R-:W-:Y:S01]  /*be90*/  SHF.R.U32.HI R65, RZ, 0x10, R31 ;  /* 0x00000010ff417819 */ /* 0x000fe2000001161f */
[--C-:B------:R-:W-:Y:S01]  /*bea0*/  IMAD.MOV.U32 R33, RZ, RZ, R27.reuse ;  /* 0x000000ffff217224 */ /* 0x100fe200078e001b */
[--C-:B------:R-:W-:Y:S01]  /*beb0*/  SHF.R.U64 R59, R26, 0x10, R27.reuse ;  /* 0x000000101a3b7819 */ /* 0x100fe2000000121b */
        /* <DEDUP_REMOVED lines=8> */
[----:B------:R-:W-:Y:S01]  /*bf40*/  BSSY B1, `(.L_x_748) ;  /* 0x0000020000017945 */ /* 0x000fe20003800000 */
[----:B------:R-:W-:Y:S01]  /*bf50*/  SHF.R.U32.HI R53, RZ, 0x10, R21 ;  /* 0x00000010ff357819 */ /* 0x000fe20000011615 */
[----:B----4-:R-:W-:Y:S01]  /*bf60*/  IMAD.MOV.U32 R14, RZ, RZ, R24 ;  /* 0x000000ffff0e7224 */ /* 0x010fe200078e0018 */
[----:B------:R-:W-:Y:S01]  /*bf70*/  VIMNMX R40, R5, 0x80, PT ;  /* 0x0000008005287848 */ /* 0x000fe20003fe0100 */
[--C-:B------:R-:W-:Y:S01]  /*bf80*/  IMAD.MOV.U32 R15, RZ, RZ, R25.reuse ;  /* 0x000000ffff0f7224 */ /* 0x100fe200078e0019 */
[--C-:B------:R-:W-:Y:S01]  /*bf90*/  SHF.R.U64 R51, R24, 0x10, R25.reuse ;  /* 0x0000001018337819 */ /* 0x100fe20000001219 */
[----:B------:R-:W-:Y:S01]  /*bfa0*/  IMAD.MOV.U32 R39, RZ, RZ, R10 ;  /* 0x000000ffff277224 */ /* 0x000fe200078e000a */
[----:B------:R-:W-:Y:S01]  /*bfb0*/  SHF.R.U32.HI R54, RZ, 0x10, R25 ;  /* 0x00000010ff367819 */ /* 0x000fe20000011619 */
[----:B------:R-:W-:Y:S01]  /*bfc0*/  IMAD.MOV.U32 R41, RZ, RZ, R11 ;  /* 0x000000ffff297224 */ /* 0x000fe200078e000b */
[----:B------:R-:W-:-:S02]  /*bfd0*/  PRMT R34, R0, 0x5410, R75 ;  /* 0x0000541000227816 */ /* 0x000fc4000000004b */
[----:B------:R-:W-:Y:S02]  /*bfe0*/  PRMT R35, R3, 0x5410, R70 ;  /* 0x0000541003237816 */ /* 0x000fe40000000046 */
[--C-:B------:R-:W-:Y:S02]  /*bff0*/  SHF.R.U64 R10, R10, 0x10, R11.reuse ;  /* 0x000000100a0a7819 */ /* 0x100fe4000000120b */
[----:B------:R-:W-:Y:S02]  /*c000*/  SHF.R.U32.HI R52, RZ, 0x10, R11 ;  /* 0x00000010ff347819 */ /* 0x000fe4000001160b */
[----:B------:R-:W-:Y:S02]  /*c010*/  PRMT R31, R42, 0x5410, R71 ;  /* 0x000054102a1f7816 */ /* 0x000fe40000000047 */
[----:B------:R-:W-:Y:S02]  /*c020*/  PRMT R26, R43, 0x5410, R68 ;  /* 0x000054102b1a7816 */ /* 0x000fe40000000044 */
[----:B------:R-:W-:-:S02]  /*c030*/  PRMT R27, R44, 0x5410, R69 ;  /* 0x000054102c1b7816 */ /* 0x000fc40000000045 */
[----:B------:R-:W-:Y:S02]  /*c040*/  PRMT R20, R45, 0x5410, R66 ;  /* 0x000054102d147816 */ /* 0x000fe40000000042 */
[----:B------:R-:W-:Y:S02]  /*c050*/  PRMT R21, R46, 0x5410, R67 ;  /* 0x000054102e157816 */ /* 0x000fe40000000043 */
[----:B------:R-:W-:Y:S02]  /*c060*/  PRMT R12, R47, 0x5410, R64 ;  /* 0x000054102f0c7816 */ /* 0x000fe40000000040 */
[----:B------:R-:W-:Y:S02]  /*c070*/  PRMT R13, R48, 0x5410, R65 ;  /* 0x00005410300d7816 */ /* 0x000fe40000000041 */
[----:B------:R-:W-:Y:S02]  /*c080*/  PRMT R0, R49, 0x5410, R62 ;  /* 0x0000541031007816 */ /* 0x000fe4000000003e */
[----:B------:R-:W-:-:S02]  /*c090*/  PRMT R3, R50, 0x5410, R63 ;  /* 0x0000541032037816 */ /* 0x000fc4000000003f */
[----:B------:R-:W-:Y:S02]  /*c0a0*/  PRMT R37, R37, 0x5410, R60 ;  /* 0x0000541025257816 */ /* 0x000fe4000000003c */
[----:B------:R-:W-:Y:S02]  /*c0b0*/  ISETP.GE.AND P1, PT, R17, R40, PT ;  /* 0x000000281100720c */ /* 0x000fe40003f26270 */
[----:B------:R-:W-:Y:S02]  /*c0c0*/  PRMT R38, R38, 0x5410, R61 ;  /* 0x0000541026267816 */ /* 0x000fe4000000003d */
[----:B------:R-:W-:Y:S02]  /*c0d0*/  PRMT R32, R32, 0x5410, R59 ;  /* 0x0000541020207816 */ /* 0x000fe4000000003b */
[----:B------:R-:W-:Y:S02]  /*c0e0*/  PRMT R33, R33, 0x5410, R58 ;  /* 0x0000541021217816 */ /* 0x000fe4000000003a */
[----:B------:R-:W-:-:S02]  /*c0f0*/  PRMT R28, R28, 0x5410, R57 ;  /* 0x000054101c1c7816 */ /* 0x000fc40000000039 */
[----:B------:R-:W-:Y:S02]  /*c100*/  PRMT R29, R29, 0x5410, R56 ;  /* 0x000054101d1d7816 */ /* 0x000fe40000000038 */
[----:B------:R-:W-:Y:S02]  /*c110*/  PRMT R24, R4, 0x5410, R55 ;  /* 0x0000541004187816 */ /* 0x000fe40000000037 */
[----:B------:R-:W-:Y:S01]  /*c120*/  PRMT R25, R6, 0x5410, R53 ;  /* 0x0000541006197816 */ /* 0x000fe20000000035 */
[----:B0-----:R-:W-:Y:S06]  /*c130*/  @!P0 BRA `(.L_x_749) ;  /* 0x000001b000e08947 */ /* 0x001fec0003800000 */
.L_x_1006:
[----:B------:R-:W-:Y:S05]  /*c140*/  BSYNC B1 ;  /* 0x0000000000017941 */ /* 0x000fea0003800000 */
.L_x_748:
[----:B------:R-:W-:Y:S01]  /*c150*/  BSSY B1, `(.L_x_750) ;  /* 0x0000101000017945 */ /* 0x000fe20003800000 */
[----:B------:R-:W-:Y:S02]  /*c160*/  PRMT R14, R14, 0x5410, R51 ;  /* 0x000054100e0e7816 */ /* 0x000fe40000000033 */
[----:B------:R-:W-:Y:S02]  /*c170*/  PRMT R15, R15, 0x5410, R54 ;  /* 0x000054100f0f7816 */ /* 0x000fe40000000036 */
[----:B------:R-:W-:Y:S02]  /*c180*/  PRMT R10, R39, 0x5410, R10 ;  /* 0x00005410270a7816 */ /* 0x000fe4000000000a */
[----:B------:R-:W-:Y:S01]  /*c190*/  PRMT R11, R41, 0x5410, R52 ;  /* 0x00005410290b7816 */ /* 0x000fe20000000034 */
[----:B------:R-:W-:Y:S06]  /*c1a0*/  @P1 BRA `(.L_x_751) ;  /* 0x0000000c00ec1947 */ /* 0x000fec0003800000 */
[----:B------:R-:W1:Y:S01]  /*c1b0*/  LDC R5, c[0x0][0x3f4] ;  /* 0x0000fd00ff057b82 */ /* 0x000e620000000800 */
[----:B------:R-:W-:Y:S01]  /*c1c0*/  BSSY B2, `(.L_x_752) ;  /* 0x000002e000027945 */ /* 0x000fe20003800000 */
[-C--:B-1----:R-:W-:Y:S02]  /*c1d0*/  ISETP.GE.AND P0, PT, R22, R5.reuse, PT ;  /* 0x000000051600720c */ /* 0x082fe40003f06270 */
[-C--:B------:R-:W-:Y:S02]  /*c1e0*/  ISETP.GE.AND P1, PT, R207, R5.reuse, PT ;  /* 0x00000005cf00720c */ /* 0x080fe40003f26270 */
[-C--:B------:R-:W-:Y:S02]  /*c1f0*/  ISETP.GE.AND P2, PT, R206, R5.reuse, PT ;  /* 0x00000005ce00720c */ /* 0x080fe40003f46270 */
[-C--:B------:R-:W-:Y:S02]  /*c200*/  ISETP.GE.AND P3, PT, R209, R5.reuse, PT ;  /* 0x00000005d100720c */ /* 0x080fe40003f66270 */
[----:B------:R-:W-:-:S02]  /*c210*/  ISETP.GE.AND P4, PT, R208, R5, PT ;  /* 0x00000005d000720c */ /* 0x000fc40003f86270 */
[----:B------:R-:W-:-:S03]  /*c220*/  ISETP.GE.AND P5, PT, R210, R5, PT ;  /* 0x00000005d200720c */ /* 0x000fc60003fa6270 */
[----:B------:R-:W-:Y:S10]  /*c230*/  @P0 BRA `(.L_x_753) ;  /* 0x0000000000980947 */ /* 0x000ff40003800000 */
[----:B0-----:R-:W0:Y:S01]  /*c240*/  LDS.128 R4, [R9+0x15400] ;  /* 0x0154000009047984 */ /* 0x001e220000000c00 */
[C---:B------:R-:W-:Y:S01]  /*c250*/  IMAD.U32 R45, R37.reuse, 0x10000, RZ ;  /* 0x00010000252d7824 */ /* 0x040fe200078e00ff */
[----:B------:R-:W-:Y:S01]  /*c260*/  LOP3.LUT R48, R37, 0xffff0000, RZ, 0xc0, !PT ;  /* 0xffff000025307812 */ /* 0x000fe200078ec0ff */
[C---:B------:R-:W-:Y:S01]  /*c270*/  IMAD.U32 R44, R34.reuse, 0x10000, RZ ;  /* 0x00010000222c7824 */ /* 0x040fe200078e00ff */
[----:B------:R-:W-:Y:S01]  /*c280*/  LOP3.LUT R46, R34, 0xffff0000, RZ, 0xc0, !PT ;  /* 0xffff0000222e7812 */ /* 0x000fe200078ec0ff */
[C---:B0-----:R-:W-:Y:S01]  /*c290*/  IMAD.U32 R39, R4.reuse, 0x10000, RZ ;  /* 0x0001000004277824 */ /* 0x041fe200078e00ff */
[----:B------:R-:W-:Y:S01]  /*c2a0*/  LOP3.LUT R4, R4, 0xffff0000, RZ, 0xc0, !PT ;  /* 0xffff000004047812 */ /* 0x000fe200078ec0ff */
[C---:B------:R-:W-:Y:S01]  /*c2b0*/  IMAD.U32 R41, R5.reuse, 0x10000, RZ ;  /* 0x0001000005297824 */ /* 0x040fe200078e00ff */
[----:B------:R-:W-:Y:S01]  /*c2c0*/  LOP3.LUT R5, R5, 0xffff0000, RZ, 0xc0, !PT ;  /* 0xffff000005057812 */ /* 0x000fe200078ec0ff */
[C---:B------:R-:W-:Y:S01]  /*c2d0*/  IMAD.U32 R42, R6.reuse, 0x10000, RZ ;  /* 0x00010000062a7824 */ /* 0x040fe200078e00ff */
[----:B------:R-:W-:Y:S01]  /*c2e0*/  LOP3.LUT R6, R6, 0xffff0000, RZ, 0xc0, !PT ;  /* 0xffff000006067812 */ /* 0x000fe200078ec0ff */
[C---:B------:R-:W-:Y:S01]  /*c2f0*/  FMUL.FTZ R50, R4.reuse, R45 ;  /* 0x0000002d04327220 */ /* 0x040fe20000410000 */
[----:B------:R-:W-:Y:S01]  /*c300*/  FMUL.FTZ R4, R4, R44 ;  /* 0x0000002c04047220 */ /* 0x000fe20000410000 */
[----:B------:R-:W-:-:S02]  /*c310*/  IMAD.U32 R43, R7, 0x10000, RZ ;  /* 0x00010000072b7824 */ /* 0x000fc400078e00ff */
[----:B------:R-:W-:Y:S01]  /*c320*/  FMUL.FTZ R52, R5, R48 ;  /* 0x0000003005347220 */ /* 0x000fe20000410000 */
[C---:B------:R-:W-:Y:S01]  /*c330*/  FFMA.FTZ R50, R39.reuse, R44, -R50 ;  /* 0x0000002c27327223 */ /* 0x040fe20000010832 */
[----:B------:R-:W-:Y:S01]  /*c340*/  FFMA.FTZ R45, R39, R45, R4 ;  /* 0x0000002d272d7223 */ /* 0x000fe20000010004 */
[----:B------:R-:W-:Y:S01]  /*c350*/  LOP3.LUT R7, R7, 0xffff0000, RZ, 0xc0, !PT ;  /* 0xffff000007077812 */ /* 0x000fe200078ec0ff */
[-C--:B------:R-:W-:Y:S01]  /*c360*/  FMUL.FTZ R54, R5, R46.reuse ;  /* 0x0000002e05367220 */ /* 0x080fe20000410000 */
[C---:B------:R-:W-:Y:S01]  /*c370*/  LOP3.LUT R44, R38.reuse, 0xffff0000, RZ, 0xc0, !PT ;  /* 0xffff0000262c7812 */ /* 0x040fe200078ec0ff */
[----:B------:R-:W-:Y:S01]  /*c380*/  IMAD.U32 R39, R38, 0x10000, RZ ;  /* 0x0001000026277824 */ /* 0x000fe200078e00ff */
[C---:B------:R-:W-:Y:S01]  /*c390*/  LOP3.LUT R4, R35.reuse, 0xffff0000, RZ, 0xc0, !PT ;  /* 0xffff000023047812 */ /* 0x040fe200078ec0ff */
[----:B------:R-:W-:Y:S02]  /*c3a0*/  IMAD.U32 R5, R35, 0x10000, RZ ;  /* 0x0001000023057824 */ /* 0x000fe400078e00ff */
[C---:B------:R-:W-:Y:S01]  /*c3b0*/  FFMA.FTZ R52, R41.reuse, R46, -R52 ;  /* 0x0000002e29347223 */ /* 0x040fe20000010834 */
[----:B------:R-:W-:Y:S01]  /*c3c0*/  FFMA.FTZ R41, R41, R48, R54 ;  /* 0x0000003029297223 */ /* 0x000fe20000010036 */
[C---:B------:R-:W-:Y:S01]  /*c3d0*/  FMUL.FTZ R47, R6.reuse, R39 ;  /* 0x00000027062f7220 */ /* 0x040fe20000410000 */
[-C--:B------:R-:W-:Y:S01]  /*c3e0*/  FMUL.FTZ R46, R6, R5.reuse ;  /* 0x00000005062e7220 */ /* 0x080fe20000410000 */
        /* <DEDUP_REMOVED lines=9> */
[----:B------:R-:W-:-:S05]  /*c480*/  F2FP.BF16.F32.PACK_AB R7, R44, R7 ;  /* 0x000000072c07723e */ /* 0x000fca00000010ff */
[----:B------:R1:W-:Y:S02]  /*c490*/  STS.128 [R9+0x15400], R4 ;  /* 0x0154000409007388 */ /* 0x0003e40000000c00 */
.L_x_753:
[----:B------:R-:W-:Y:S05]  /*c4a0*/  BSYNC B2 ;  /* 0x0000000000027941 */ /* 0x000fea0003800000 */
.L_x_752:
[----:B------:R-:W-:Y:S04]  /*c4b0*/  BSSY B2, `(.L_x_754) ;  /* 0x0000028000027945 */ /* 0x000fe80003800000 */
[----:B------:R-:W-:Y:S05]  /*c4c0*/  @P1 BRA `(.L_x_755) ;  /* 0x0000000000981947 */ /* 0x000fea0003800000 */
[----:B01----:R-:W0:Y:S01]  /*c4d0*/  LDS.128 R4, [R8] ;  /* 0x0000000008047984 */ /* 0x003e220000000c00 */
        /* <DEDUP_REMOVED lines=36> */
[----:B------:R2:W-:Y:S02]  /*c720*/  STS.128 [R8], R4 ;  /* 0x0000000408007388 */ /* 0x0005e40000000c00 */
.L_x_755:
[----:B------:R-:W-:Y:S05]  /*c730*/  BSYNC B2 ;  /* 0x0000000000027941 */ /* 0x000fea0003800000 */
.L_x_754:
[----:B------:R-:W-:Y:S04]  /*c740*/  BSSY B2, `(.L_x_756) ;  /* 0x0000028000027945 */ /* 0x000fe80003800000 */
[----:B------:R-:W-:Y:S05]  /*c750*/  @P2 BRA `(.L_x_757) ;  /* 0x0000000000982947 */ /* 0x000fea0003800000 */
[----:B012---:R-:W0:Y:S01]  /*c760*/  LDS.128 R4, [R9+0x19400] ;  /* 0x0194000009047984 */ /* 0x007e220000000c00 */
        /* <DEDUP_REMOVED lines=37> */
.L_x_757:
[----:B------:R-:W-:Y:S05]  /*c9c0*/  BSYNC B2 ;  /* 0x0000000000027941 */ /* 0x000fea0003800000 */
.L_x_756:
[----:B------:R-:W-:Y:S04]  /*c9d0*/  BSSY B2, `(.L_x_758) ;  /* 0x0000028000027945 */ /* 0x000fe80003800000 */
[----:B------:R-:W-:Y:S05]  /*c9e0*/  @P3 BRA `(.L_x_759) ;  /* 0x0000000000983947 */ /* 0x000fea0003800000 */
[----:B0123--:R-:W0:Y:S01]  /*c9f0*/  LDS.128 R4, [R8+0x4000] ;  /* 0x0040000008047984 */ /* 0x00fe220000000c00 */
        /* <DEDUP_REMOVED lines=8> */
[----:B------:R-:W-:Y:S01]  /*ca80*/  IMAD.U32 R43, R7, 0x10000, RZ ;  /* 0x00010000072b7824 */ /* 0x000fe200078e00ff */
[----:B------:R-:W-:Y:S01]  /*ca90*/  SHF.L.U32 R42, R6, 0x10, RZ ;  /* 0x00000010062a7819 */ /* 0x000fe200000006ff */
[CC--:B------:R-:W-:Y:S01]  /*caa0*/  FMUL.FTZ R50, R4.reuse, R45.reuse ;  /* 0x0000002d04327220 */ /* 0x0c0fe20000410000 */
[----:B------:R-:W-:Y:S01]  /*cab0*/  FMUL.FTZ R4, R4, R44 ;  /* 0x0000002c04047220 */ /* 0x000fe20000410000 */
[----:B------:R-:W-:Y:S01]  /*cac0*/  FMUL.FTZ R52, R5, R48 ;  /* 0x0000003005347220 */ /* 0x000fe20000410000 */
[----:B------:R-:W-:Y:S01]  /*cad0*/  LOP3.LUT R6, R6, 0xffff0000, RZ, 0xc0, !PT ;  /* 0xffff000006067812 */ /* 0x000fe200078ec0ff */
[C---:B------:R-:W-:Y:S01]  /*cae0*/  FFMA.FTZ R50, R39.reuse, R44, -R50 ;  /* 0x0000002c27327223 */ /* 0x040fe20000010832 */
[----:B------:R-:W-:Y:S01]  /*caf0*/  FFMA.FTZ R45, R39, R45, R4 ;  /* 0x0000002d272d7223 */ /* 0x000fe20000010004 */
[----:B------:R-:W-:Y:S01]  /*cb00*/  LOP3.LUT R7, R7, 0xffff0000, RZ, 0xc0, !PT ;  /* 0xffff000007077812 */ /* 0x000fe200078ec0ff */
[----:B------:R-:W-:Y:S01]  /*cb10*/  FMUL.FTZ R54, R5, R46 ;  /* 0x0000002e05367220 */ /* 0x000fe20000410000 */
[C---:B------:R-:W-:Y:S01]  /*cb20*/  LOP3.LUT R44, R25.reuse, 0xffff0000, RZ, 0xc0, !PT ;  /* 0xffff0000192c7812 */ /* 0x040fe200078ec0ff */
[----:B------:R-:W-:Y:S01]  /*cb30*/  IMAD.U32 R39, R25, 0x10000, RZ ;  /* 0x0001000019277824 */ /* 0x000fe200078e00ff */
[C---:B------:R-:W-:Y:S01]  /*cb40*/  LOP3.LUT R4, R21.reuse, 0xffff0000, RZ, 0xc0, !PT ;  /* 0xffff000015047812 */ /* 0x040fe200078ec0ff */
[----:B------:R-:W-:-:S02]  /*cb50*/  IMAD.U32 R5, R21, 0x10000, RZ ;  /* 0x0001000015057824 */ /* 0x000fc400078e00ff */
        /* <DEDUP_REMOVED lines=15> */
.L_x_759:
[----:B------:R-:W-:Y:S05]  /*cc50*/  BSYNC B2 ;  /* 0x0000000000027941 */ /* 0x000fea0003800000 */
.L_x_758:
[----:B------:R-:W-:Y:S04]  /*cc60*/  BSSY B2, `(.L_x_760) ;  /* 0x0000028000027945 */ /* 0x000fe80003800000 */
[----:B------:R-:W-:Y:S05]  /*cc70*/  @P4 BRA `(.L_x_761) ;  /* 0x0000000000984947 */ /* 0x000fea0003800000 */
[----:B01234-:R-:W0:Y:S01]  /*cc80*/  LDS.128 R4, [R9+0x1d400] ;  /* 0x01d4000009047984 */ /* 0x01fe220000000c00 */
        /* <DEDUP_REMOVED lines=37> */
.L_x_761:
[----:B------:R-:W-:Y:S05]  /*cee0*/  BSYNC B2 ;  /* 0x0000000000027941 */ /* 0x000fea0003800000 */
.L_x_760:
        /* <DEDUP_REMOVED lines=39> */
.L_x_751:
[----:B------:R-:W-:Y:S05]  /*d160*/  BSYNC B1 ;  /* 0x0000000000017941 */ /* 0x000fea0003800000 */
.L_x_750:
[----:B------:R-:W-:-:S13]  /*d170*/  ISETP.GE.AND P0, PT, R227, R40, PT ;  /* 0x00000028e300720c */ /* 0x000fda0003f06270 */
[----:B------:R-:W-:Y:S05]  /*d180*/  @P0 BRA `(.L_x_762) ;  /* 0x0000003800e00947 */ /* 0x000fea0003800000 */
[----:B01234-:R-:W0:Y:S01]  /*d190*/  LDC R5, c[0x0][0x3f4] ;  /* 0x0000fd00ff057b82 */ /* 0x01fe220000000800 */
[----:B------:R-:W-:Y:S01]  /*d1a0*/  BSSY B1, `(.L_x_763) ;  /* 0x000002e000017945 */ /* 0x000fe20003800000 */
[-C--:B0-----:R-:W-:Y:S02]  /*d1b0*/  ISETP.GE.AND P0, PT, R22, R5.reuse, PT ;  /* 0x000000051600720c */ /* 0x081fe40003f06270 */
[-C--:B------:R-:W-:Y:S02]  /*d1c0*/  ISETP.GE.AND P1, PT, R207, R5.reuse, PT ;  /* 0x00000005cf00720c */ /* 0x080fe40003f26270 */
[-C--:B------:R-:W-:Y:S02]  /*d1d0*/  ISETP.GE.AND P2, PT, R206, R5.reuse, PT ;  /* 0x00000005ce00720c */ /* 0x080fe40003f46270 */
[-C--:B------:R-:W-:Y:S02]  /*d1e0*/  ISETP.GE.AND P3, PT, R209, R5.reuse, PT ;  /* 0x00000005d100720c */ /* 0x080fe40003f66270 */
[----:B------:R-:W-:-:S02]  /*d1f0*/  ISETP.GE.AND P4, PT, R208, R5, PT ;  /* 0x00000005d000720c */ /* 0x000fc40003f86270 */
[----:B------:R-:W-:-:S03]  /*d200*/  ISETP.GE.AND P5, PT, R210, R5, PT ;  /* 0x00000005d200720c */ /* 0x000fc60003fa6270 */
[----:B------:R-:W-:Y:S10]  /*d210*/  @P0 BRA `(.L_x_764) ;  /* 0x0000000000980947 */ /* 0x000ff40003800000 */
[----:B------:R-:W0:Y:S01]  /*d220*/  LDS.128 R4, [R9+0x17400] ;  /* 0x0174000009047984 */ /* 0x000e220000000c00 */
[C---:B------:R-:W-:Y:S01]  /*d230*/  IMAD.U32 R45, R37.reuse, 0x10000, RZ ;  /* 0x00010000252d7824 */ /* 0x040fe200078e00ff */
[----:B------:R-:W-:Y:S01]  /*d240*/  LOP3.LUT R48, R37, 0xffff0000, RZ, 0xc0, !PT ;  /* 0xffff000025307812 */ /* 0x000fe200078ec0ff */
[C---:B------:R-:W-:Y:S01]  /*d250*/  IMAD.U32 R43, R34.reuse, 0x10000, RZ ;  /* 0x00010000222b7824 */ /* 0x040fe200078e00ff */
[----:B------:R-:W-:Y:S02]  /*d260*/  LOP3.LUT R46, R34, 0xffff0000, RZ, 0xc0, !PT ;  /* 0xffff0000222e7812 */ /* 0x000fe400078ec0ff */
[----:B------:R-:W-:Y:S01]  /*d270*/  LOP3.LUT R47, R38, 0xffff0000, RZ, 0xc0, !PT ;  /* 0xffff0000262f7812 */ /* 0x000fe200078ec0ff */
[C---:B0-----:R-:W-:Y:S01]  /*d280*/  IMAD.U32 R39, R4.reuse, 0x10000, RZ ;  /* 0x0001000004277824 */ /* 0x041fe200078e00ff */
[----:B------:R-:W-:Y:S01]  /*d290*/  LOP3.LUT R4, R4, 0xffff0000, RZ, 0xc0, !PT ;  /* 0xffff000004047812 */ /* 0x000fe200078ec0ff */
[C---:B------:R-:W-:Y:S01]  /*d2a0*/  IMAD.U32 R40, R5.reuse, 0x10000, RZ ;  /* 0x0001000005287824 */ /* 0x040fe200078e00ff */
[----:B------:R-:W-:Y:S01]  /*d2b0*/  LOP3.LUT R5, R5, 0xffff0000, RZ, 0xc0, !PT ;  /* 0xffff000005057812 */ /* 0x000fe200078ec0ff */
[C---:B------:R-:W-:Y:S01]  /*d2c0*/  IMAD.U32 R34, R6.reuse, 0x10000, RZ ;  /* 0x0001000006227824 */ /* 0x040fe200078e00ff */
[----:B------:R-:W-:Y:S01]  /*d2d0*/  LOP3.LUT R6, R6, 0xffff0000, RZ, 0xc0, !PT ;  /* 0xffff000006067812 */ /* 0x000fe200078ec0ff */
[-C--:B------:R-:W-:Y:S01]  /*d2e0*/  FMUL.FTZ R42, R45, R4.reuse ;  /* 0x000000042d2a7220 */ /* 0x080fe20000410000 */
[----:B------:R-:W-:Y:S01]  /*d2f0*/  FMUL.FTZ R44, R43, R4 ;  /* 0x000000042b2c7220 */ /* 0x000fe20000410000 */
[----:B------:R-:W-:Y:S01]  /*d300*/  FMUL.FTZ R41, R48, R5 ;  /* 0x0000000530297220 */ /* 0x000fe20000410000 */
[----:B------:R-:W-:-:S02]  /*d310*/  IMAD.U32 R37, R7, 0x10000, RZ ;  /* 0x0001000007257824 */ /* 0x000fc400078e00ff */
[-C--:B------:R-:W-:Y:S01]  /*d320*/  FFMA.FTZ R4, R43, R39.reuse, -R42 ;  /* 0x000000272b047223 */ /* 0x080fe2000001082a */
[----:B------:R-:W-:Y:S01]  /*d330*/  FFMA.FTZ R39, R45, R39, R44 ;  /* 0x000000272d277223 */ /* 0x000fe2000001002c */
[C---:B------:R-:W-:Y:S01]  /*d340*/  FMUL.FTZ R43, R46.reuse, R5 ;  /* 0x000000052e2b7220 */ /* 0x040fe20000410000 */
[----:B------:R-:W-:Y:S01]  /*d350*/  LOP3.LUT R7, R7, 0xffff0000, RZ, 0xc0, !PT ;  /* 0xffff000007077812 */ /* 0x000fe200078ec0ff */
[-C--:B------:R-:W-:Y:S01]  /*d360*/  FFMA.FTZ R5, R46, R40.reuse, -R41 ;  /* 0x000000282e057223 */ /* 0x080fe20000010829 */
[C---:B------:R-:W-:Y:S01]  /*d370*/  LOP3.LUT R45, R35.reuse, 0xffff0000, RZ, 0xc0, !PT ;  /* 0xffff0000232d7812 */ /* 0x040fe200078ec0ff */
[----:B------:R-:W-:Y:S02]  /*d380*/  IMAD.U32 R46, R38, 0x10000, RZ ;  /* 0x00010000262e7824 */ /* 0x000fe400078e00ff */
[----:B------:R-:W-:Y:S01]  /*d390*/  FFMA.FTZ R40, R48, R40, R43 ;  /* 0x0000002830287223 */ /* 0x000fe2000001002b */
[----:B------:R-:W-:Y:S02]  /*d3a0*/  IMAD.U32 R44, R35, 0x10000, RZ ;  /* 0x00010000232c7824 */ /* 0x000fe400078e00ff */
[-C--:B------:R-:W-:Y:S01]  /*d3b0*/  FMUL.FTZ R38, R47, R7.reuse ;  /* 0x000000072f267220 */ /* 0x080fe20000410000 */
[-C--:B------:R-:W-:Y:S01]  /*d3c0*/  FMUL.FTZ R35, R46, R6.reuse ;  /* 0x000000062e237220 */ /* 0x080fe20000410000 */
[C---:B------:R-:W-:Y:S01]  /*d3d0*/  FMUL.FTZ R42, R45.reuse, R7 ;  /* 0x000000072d2a7220 */ /* 0x040fe20000410000 */
[C---:B------:R-:W-:Y:S01]  /*d3e0*/  FMUL.FTZ R41, R44.reuse, R6 ;  /* 0x000000062c297220 */ /* 0x040fe20000410000 */
[-C--:B------:R-:W-:Y:S01]  /*d3f0*/  FFMA.FTZ R7, R45, R37.reuse, -R38 ;  /* 0x000000252d077223 */ /* 0x080fe20000010826 */
[-C--:B------:R-:W-:Y:S01]  /*d400*/  FFMA.FTZ R6, R44, R34.reuse, -R35 ;  /* 0x000000222c067223 */ /* 0x080fe20000010823 */
[----:B------:R-:W-:Y:S01]  /*d410*/  FFMA.FTZ R42, R47, R37, R42 ;  /* 0x000000252f2a7223 */ /* 0x000fe2000001002a */
[----:B------:R-:W-:Y:S01]  /*d420*/  FFMA.FTZ R41, R46, R34, R41 ;  /* 0x000000222e297223 */ /* 0x000fe20000010029 */
[----:B------:R-:W-:-:S02]  /*d430*/  F2FP.BF16.F32.PACK_AB R4, R39, R4 ;  /* 0x000000042704723e */ /* 0x000fc400000010ff */
[----:B------:R-:W-:Y:S02]  /*d440*/  F2FP.BF16.F32.PACK_AB R5, R40, R5 ;  /* 0x000000052805723e */ /* 0x000fe400000010ff */
[----:B------:R-:W-:Y:S02]  /*d450*/  F2FP.BF16.F32.PACK_AB R6, R41, R6 ;  /* 0x000000062906723e */ /* 0x000fe400000010ff */
[----:B------:R-:W-:-:S05]  /*d460*/  F2FP.BF16.F32.PACK_AB R7, R42, R7 ;  /* 0x000000072a07723e */ /* 0x000fca00000010ff */
[----:B------:R0:W-:Y:S02]  /*d470*/  STS.128 [R9+0x17400], R4 ;  /* 0x0174000409007388 */ /* 0x0001e40000000c00 */
.L_x_764:
[----:B------:R-:W-:Y:S05]  /*d480*/  BSYNC B1 ;  /* 0x0000000000017941 */ /* 0x000fea0003800000 */
.L_x_763:
[----:B------:R-:W-:Y:S04]  /*d490*/  BSSY B1, `(.L_x_765) ;  /* 0x0000028000017945 */ /* 0x000fe80003800000 */
[----:B------:R-:W-:Y:S05]  /*d4a0*/  @P1 BRA `(.L_x_766) ;  /* 0x0000000000981947 */ /* 0x000fea0003800000 */
[----:B0-----:R-:W0:Y:S01]  /*d4b0*/  LDS.128 R4, [R8+0x2000] ;  /* 0x0020000008047984 */ /* 0x001e220000000c00 */
[----:B------:R-:W-:Y:S01]  /*d4c0*/  IMAD.U32 R40, R30, 0x10000, RZ ;  /* 0x000100001e287824 */ /* 0x000fe200078e00ff */
[C---:B------:R-:W-:Y:S01]  /*d4d0*/  LOP3.LUT R43, R32.reuse, 0xffff0000, RZ, 0xc0, !PT ;  /* 0xffff0000202b7812 */ /* 0x040fe200078ec0ff */
[----:B------:R-:W-:Y:S01]  /*d4e0*/  IMAD.U32 R42, R32, 0x10000, RZ ;  /* 0x00010000202a7824 */ /* 0x000fe200078e00ff */
        /* <DEDUP_REMOVED lines=17> */
[----:B------:R-:W-:Y:S01]  /*d600*/  LOP3.LUT R40, R31, 0xffff0000, RZ, 0xc0, !PT ;  /* 0xffff00001f287812 */ /* 0x000fe200078ec0ff */
[----:B------:R-:W-:Y:S02]  /*d610*/  IMAD.U32 R42, R33, 0x10000, RZ ;  /* 0x00010000212a7824 */ /* 0x000fe400078e00ff */
[----:B------:R-:W-:Y:S01]  /*d620*/  FFMA.FTZ R34, R43, R35, R34 ;  /* 0x000000232b227223 */ /* 0x000fe20000010022 */
[----:B------:R-:W-:Y:S02]  /*d630*/  IMAD.U32 R38, R31, 0x10000, RZ ;  /* 0x000100001f267824 */ /* 0x000fe400078e00ff */
[-C--:B------:R-:W-:Y:S01]  /*d640*/  FMUL.FTZ R35, R44, R7.reuse ;  /* 0x000000072c237220 */ /* 0x080fe20000410000 */
[-C--:B------:R-:W-:Y:S01]  /*d650*/  FMUL.FTZ R31, R42, R6.reuse ;  /* 0x000000062a1f7220 */ /* 0x080fe20000410000 */
[----:B------:R-:W-:Y:S01]  /*d660*/  FMUL.FTZ R37, R40, R7 ;  /* 0x0000000728257220 */ /* 0x000fe20000410000 */
[----:B------:R-:W-:Y:S01]  /*d670*/  FMUL.FTZ R33, R38, R6 ;  /* 0x0000000626217220 */ /* 0x000fe20000410000 */
[----:B------:R-:W-:Y:S01]  /*d680*/  FFMA.FTZ R7, R40, R32, -R35 ;  /* 0x0000002028077223 */ /* 0x000fe20000010823 */
[----:B------:R-:W-:Y:S01]  /*d690*/  FFMA.FTZ R6, R38, R30, -R31 ;  /* 0x0000001e26067223 */ /* 0x000fe2000001081f */
[----:B------:R-:W-:Y:S01]  /*d6a0*/  FFMA.FTZ R32, R44, R32, R37 ;  /* 0x000000202c207223 */ /* 0x000fe20000010025 */
[----:B------:R-:W-:Y:S01]  /*d6b0*/  FFMA.FTZ R33, R42, R30, R33 ;  /* 0x0000001e2a217223 */ /* 0x000fe20000010021 */
[----:B------:R-:W-:-:S02]  /*d6c0*/  F2FP.BF16.F32.PACK_AB R4, R39, R4 ;  /* 0x000000042704723e */ /* 0x000fc400000010ff */
[----:B------:R-:W-:Y:S02]  /*d6d0*/  F2FP.BF16.F32.PACK_AB R5, R34, R5 ;  /* 0x000000052205723e */ /* 0x000fe400000010ff */
[----:B------:R-:W-:Y:S02]  /*d6e0*/  F2FP.BF16.F32.PACK_AB R6, R33, R6 ;  /* 0x000000062106723e */ /* 0x000fe400000010ff */
[----:B------:R-:W-:-:S05]  /*d6f0*/  F2FP.BF16.F32.PACK_AB R7, R32, R7 ;  /* 0x000000072007723e */ /* 0x000fca00000010ff */
[----:B------:R1:W-:Y:S02]  /*d700*/  STS.128 [R8+0x2000], R4 ;  /* 0x0020000408007388 */ /* 0x0003e40000000c00 */
.L_x_766:
[----:B------:R-:W-:Y:S05]  /*d710*/  BSYNC B1 ;  /* 0x0000000000017941 */ /* 0x000fea0003800000 */
.L_x_765:
[----:B------:R-:W-:Y:S04]  /*d720*/  BSSY B1, `(.L_x_767) ;  /* 0x0000028000017945 */ /* 0x000fe80003800000 */
[----:B------:R-:W-:Y:S05]  /*d730*/  @P2 BRA `(.L_x_768) ;  /* 0x0000000000982947 */ /* 0x000fea0003800000 */
[----:B01----:R-:W0:Y:S01]  /*d740*/  LDS.128 R4, [R9+0x1b400] ;  /* 0x01b4000009047984 */ /* 0x003e220000000c00 */
        /* <DEDUP_REMOVED lines=37> */
.L_x_768:
[----:B------:R-:W-:Y:S05]  /*d9a0*/  BSYNC B1 ;  /* 0x0000000000017941 */ /* 0x000fea0003800000 */
.L_x_767:
[----:B------:R-:W-:Y:S04]  /*d9b0*/  BSSY B1, `(.L_x_769) ;  /* 0x0000028000017945 */ /* 0x000fe80003800000 */
[----:B------:R-:W-:Y:S05]  /*d9c0*/  @P3 BRA `(.L_x_770) ;  /* 0x0000000000983947 */ /* 0x000fea0003800000 */
[----:B012---:R-:W0:Y:S01]  /*d9d0*/  LDS.128 R4, [R8+0x6000] ;  /* 0x0060000008047984 */ /* 0x007e220000000c00 */
        /* <DEDUP_REMOVED lines=37> */
.L_x_770:
[----:B------:R-:W-:Y:S05]  /*dc30*/  BSYNC B1 ;  /* 0x0000000000017941 */ /* 0x000fea0003800000 */
.L_x_769:
[----:B------:R-:W-:Y:S04]  /*dc40*/  BSSY B1, `(.L_x_771) ;  /* 0x0000028000017945 */ /* 0x000fe80003800000 */
[----:B------:R-:W-:Y:S05]  /*dc50*/  @P4 BRA `(.L_x_772) ;  /* 0x0000000000984947 */ /* 0x000fea0003800000 */
[----:B0123--:R-:W0:Y:S01]  /*dc60*/  LDS.128 R4, [R9+0x1f400] ;  /* 0x01f4000009047984 */ /* 0x00fe220000000c00 */
        /* <DEDUP_REMOVED lines=9> */
[----:B------:R-:W-:Y:S01]  /*dd00*/  IMAD.U32 R12, R6, 0x10000, RZ ;  /* 0x00010000060c7824 */ /* 0x000fe200078e00ff */
[----:B------:R-:W-:Y:S01]  /*dd10*/  SHF.L.U32 R14, R7, 0x10, RZ ;  /* 0x00000010070e7819 */ /* 0x000fe200000006ff */
[-C--:B------:R-:W-:Y:S01]  /*dd20*/  FMUL.FTZ R25, R28, R4.reuse ;  /* 0x000000041c197220 */ /* 0x080fe20000410000 */
[C---:B------:R-:W-:Y:S01]  /*dd30*/  FMUL.FTZ R27, R26.reuse, R4 ;  /* 0x000000041a1b7220 */ /* 0x040fe20000410000 */
[-C--:B------:R-:W-:Y:S01]  /*dd40*/  FMUL.FTZ R24, R31, R5.reuse ;  /* 0x000000051f187220 */ /* 0x080fe20000410000 */
[----:B------:R-:W-:Y:S01]  /*dd50*/  LOP3.LUT R7, R7, 0xffff0000, RZ, 0xc0, !PT ;  /* 0xffff000007077812 */ /* 0x000fe200078ec0ff */
[-C--:B------:R-:W-:Y:S01]  /*dd60*/  FFMA.FTZ R4, R26, R20.reuse, -R25 ;  /* 0x000000141a047223 */ /* 0x080fe20000010819 */
[----:B------:R-:W-:Y:S01]  /*dd70*/  FFMA.FTZ R27, R28, R20, R27 ;  /* 0x000000141c1b7223 */ /* 0x000fe2000001001b */
[C---:B------:R-:W-:Y:S01]  /*dd80*/  FMUL.FTZ R20, R29.reuse, R5 ;  /* 0x000000051d147220 */ /* 0x040fe20000410000 */
[----:B------:R-:W-:Y:S01]  /*dd90*/  LOP3.LUT R6, R6, 0xffff0000, RZ, 0xc0, !PT ;  /* 0xffff000006067812 */ /* 0x000fe200078ec0ff */
[----:B------:R-:W-:Y:S01]  /*dda0*/  FFMA.FTZ R5, R29, R21, -R24 ;  /* 0x000000151d057223 */ /* 0x000fe20000010818 */
[----:B------:R-:W-:Y:S01]  /*ddb0*/  LOP3.LUT R26, R13, 0xffff0000, RZ, 0xc0, !PT ;  /* 0xffff00000d1a7812 */ /* 0x000fe200078ec0ff */
[----:B------:R-:W-:-:S02]  /*ddc0*/  IMAD.U32 R28, R15, 0x10000, RZ ;  /* 0x000100000f1c7824 */ /* 0x000fc400078e00ff */
        /* <DEDUP_REMOVED lines=15> */
.L_x_772:
[----:B------:R-:W-:Y:S05]  /*dec0*/  BSYNC B1 ;  /* 0x0000000000017941 */ /* 0x000fea0003800000 */
.L_x_771:
[----:B------:R-:W-:Y:S05]  /*ded0*/  @P5 BRA `(.L_x_762) ;  /* 0x0000002c008c5947 */ /* 0x000fea0003800000 */
[----:B01234-:R-:W0:Y:S01]  /*dee0*/  LDS.128 R4, [R8+0xa000] ;  /* 0x00a0000008047984 */ /* 0x01fe220000000c00 */
        /* <DEDUP_REMOVED lines=17> */
[----:B------:R-:W-:Y:S01]  /*e000*/  FMUL.FTZ R15, R24, R5 ;  /* 0x00000005180f7220 */ /* 0x000fe20000410000 */
        /* <DEDUP_REMOVED lines=18> */
[----:B------:R0:W-:Y:S01]  /*e130*/  STS.128 [R8+0xa000], R4 ;  /* 0x00a0000408007388 */ /* 0x0001e20000000c00 */
[----:B------:R-:W-:Y:S05]  /*e140*/  BRA `(.L_x_762) ;  /* 0x0000002800f07947 */ /* 0x000fea0003800000 */
.L_x_744:
[----:B------:R-:W-:-:S03]  /*e150*/  UMOV UR4, 0xffffffff ;  /* 0xffffffff00047882 */ /* 0x000fc60000000000 */
[----:B------:R-:W-:Y:S05]  /*e160*/  BRA.DIV UR4, `(.L_x_773) ;  /* 0x0000019204e87947 */ /* 0x000fea000b800000 */
[----:B------:R-:W0:Y:S04]  /*e170*/  SHFL.IDX PT, R3, R25, RZ, 0x1c1f ;  /* 0x001c1fff19037589 */ /* 0x000e2800000e0000 */
[----:B------:R-:W1:Y:S04]  /*e180*/  SHFL.IDX PT, R0, R24, RZ, 0x1c1f ;  /* 0x001c1fff18007589 */ /* 0x000e6800000e0000 */
[----:B------:R2:W3:Y:S04]  /*e190*/  SHFL.IDX PT, R5, R27, RZ, 0x1c1f ;  /* 0x001c1fff1b057589 */ /* 0x0004e800000e0000 */
[----:B------:R2:W4:Y:S01]  /*e1a0*/  SHFL.IDX PT, R14, R26, RZ, 0x1c1f ;  /* 0x001c1fff1a0e7589 */ /* 0x00052200000e0000 */
[----:B0-----:R-:W-:-:S02]  /*e1b0*/  IMAD.MOV.U32 R43, RZ, RZ, R3 ;  /* 0x000000ffff2b7224 */ /* 0x001fc400078e0003 */
[----:B-12---:R-:W-:-:S07]  /*e1c0*/  IMAD.MOV.U32 R42, RZ, RZ, R0 ;  /* 0x000000ffff2a7224 */ /* 0x006fce00078e0000 */
.L_x_1012:
[----:B------:R-:W-:Y:S01]  /*e1d0*/  ULDC UR4, c[0x0][0x448] ;  /* 0x0001120000047ab9 */ /* 0x000fe20000000800 */
[----:B------:R-:W-:Y:S01]  /*e1e0*/  BSSY B1, `(.L_x_774) ;  /* 0x0000033000017945 */ /* 0x000fe20003800000 */
[----:B------:R-:W-:Y:S01]  /*e1f0*/  IMAD R37, R153, UR4, RZ ;  /* 0x0000000499257c24 */ /* 0x000fe2000f8e02ff */
[----:B------:R-:W-:Y:S01]  /*e200*/  CS2R R8, SRZ ;  /* 0x0000000000087805 */ /* 0x000fe2000001ff00 */
[----:B----4-:R-:W-:Y:S01]  /*e210*/  IMAD.MOV.U32 R20, RZ, RZ, R14 ;  /* 0x000000ffff147224 */ /* 0x010fe200078e000e */
[----:B------:R-:W-:Y:S01]  /*e220*/  CS2R R10, SRZ ;  /* 0x00000000000a7805 */ /* 0x000fe2000001ff00 */
[----:B---3--:R-:W-:Y:S01]  /*e230*/  IMAD.MOV.U32 R21, RZ, RZ, R5 ;  /* 0x000000ffff157224 */ /* 0x008fe200078e0005 */
[----:B------:R-:W-:Y:S01]  /*e240*/  ISETP.GE.AND P0, PT, R6, R37, PT ;  /* 0x000000250600720c */ /* 0x000fe20003f06270 */
[----:B------:R-:W-:Y:S01]  /*e250*/  IMAD R37, R137, -0x80, R37 ;  /* 0xffffff8089257824 */ /* 0x000fe200078e0225 */
        /* <DEDUP_REMOVED lines=11> */
[C---:B------:R-:W-:Y:S01]  /*e310*/  VIADD R0, R18.reuse, 0x20 ;  /* 0x0000002012007836 */ /* 0x040fe20000000000 */
[----:B------:R-:W-:Y:S01]  /*e320*/  ULDC UR4, c[0x0][0x3f4] ;  /* 0x0000fd0000047ab9 */ /* 0x000fe20000000800 */
[C---:B------:R-:W-:Y:S01]  /*e330*/  VIADD R3, R18.reuse, 0x40 ;  /* 0x0000004012037836 */ /* 0x040fe20000000000 */
[----:B------:R-:W-:Y:S02]  /*e340*/  ISETP.GE.AND P0, PT, R18, UR4, PT ;  /* 0x0000000412007c0c */ /* 0x000fe4000bf06270 */
[----:B------:R-:W-:Y:S02]  /*e350*/  CS2R R24, SRZ ;  /* 0x0000000000187805 */ /* 0x000fe4000001ff00 */
[----:B------:R-:W-:Y:S02]  /*e360*/  ISETP.GE.AND P1, PT, R0, UR4, PT ;  /* 0x0000000400007c0c */ /* 0x000fe4000bf26270 */
[----:B------:R-:W-:Y:S02]  /*e370*/  CS2R R26, SRZ ;  /* 0x00000000001a7805 */ /* 0x000fe4000001ff00 */
[----:B------:R-:W-:-:S02]  /*e380*/  ISETP.GE.AND P2, PT, R3, UR4, PT ;  /* 0x0000000403007c0c */ /* 0x000fc4000bf46270 */
[----:B------:R-:W-:Y:S02]  /*e390*/  CS2R R4, SRZ ;  /* 0x0000000000047805 */ /* 0x000fe4000001ff00 */
[----:B------:R-:W-:Y:S02]  /*e3a0*/  CS2R R6, SRZ ;  /* 0x0000000000067805 */ /* 0x000fe4000001ff00 */
[----:B------:R-:W-:Y:S01]  /*e3b0*/  CS2R R28, SRZ ;  /* 0x00000000001c7805 */ /* 0x000fe2000001ff00 */
[----:B------:R-:W-:-:S04]  /*e3c0*/  @!P0 IMAD.WIDE R12, R18, 0x2, R42 ;  /* 0x00000002120c8825 */ /* 0x000fc800078e022a */
[----:B------:R-:W-:Y:S01]  /*e3d0*/  @!P1 IMAD.SHL.U32 R41, R232, 0x8, RZ ;  /* 0x00000008e8299824 */ /* 0x000fe200078e00ff */
[----:B------:R0:W5:Y:S01]  /*e3e0*/  @!P0 LD.E.128 R24, desc[UR60][R12.64] ;  /* 0x0000003c0c188980 */ /* 0x000162000c101d00 */
[----:B------:R-:W-:Y:S01]  /*e3f0*/  @!P2 IMAD.SHL.U32 R45, R233, 0x8, RZ ;  /* 0x00000008e92da824 */ /* 0x000fe200078e00ff */
[----:B------:R-:W-:Y:S01]  /*e400*/  CS2R R30, SRZ ;  /* 0x00000000001e7805 */ /* 0x000fe2000001ff00 */
[--C-:B------:R-:W-:Y:S01]  /*e410*/  @!P1 IMAD.WIDE R38, R41, 0x2, R42.reuse ;  /* 0x0000000229269825 */ /* 0x100fe200078e022a */
[----:B------:R-:W-:Y:S02]  /*e420*/  CS2R R8, SRZ ;  /* 0x0000000000087805 */ /* 0x000fe4000001ff00 */
[----:B------:R-:W-:Y:S02]  /*e430*/  CS2R R10, SRZ ;  /* 0x00000000000a7805 */ /* 0x000fe4000001ff00 */
[----:B------:R-:W-:Y:S01]  /*e440*/  CS2R R32, SRZ ;  /* 0x0000000000207805 */ /* 0x000fe2000001ff00 */
[----:B------:R-:W-:Y:S01]  /*e450*/  @!P2 IMAD.WIDE R42, R45, 0x2, R42 ;  /* 0x000000022d2aa825 */ /* 0x000fe200078e022a */
[----:B------:R-:W-:-:S02]  /*e460*/  CS2R R34, SRZ ;  /* 0x0000000000227805 */ /* 0x000fc4000001ff00 */
[----:B------:R-:W-:Y:S02]  /*e470*/  CS2R R14, SRZ ;  /* 0x00000000000e7805 */ /* 0x000fe4000001ff00 */
[----:B0-----:R-:W-:Y:S01]  /*e480*/  CS2R R12, SRZ ;  /* 0x00000000000c7805 */ /* 0x001fe2000001ff00 */
[--C-:B------:R-:W-:Y:S01]  /*e490*/  @!P1 IMAD.WIDE R40, R41, 0x2, R20.reuse ;  /* 0x0000000229289825 */ /* 0x100fe200078e0214 */
[----:B------:R0:W5:Y:S03]  /*e4a0*/  @!P1 LD.E.128 R28, desc[UR60][R38.64] ;  /* 0x0000003c261c9980 */ /* 0x000166000c101d00 */
[--C-:B------:R-:W-:Y:S01]  /*e4b0*/  @!P2 IMAD.WIDE R44, R45, 0x2, R20.reuse ;  /* 0x000000022d2ca825 */ /* 0x100fe200078e0214 */
[----:B------:R0:W5:Y:S03]  /*e4c0*/  @!P1 LD.E.128 R8, desc[UR60][R40.64] ;  /* 0x0000003c28089980 */ /* 0x000166000c101d00 */
[----:B------:R-:W-:Y:S01]  /*e4d0*/  @!P0 IMAD.WIDE R20, R18, 0x2, R20 ;  /* 0x0000000212148825 */ /* 0x000fe200078e0214 */
[----:B------:R0:W5:Y:S04]  /*e4e0*/  @!P2 LD.E.128 R32, desc[UR60][R42.64] ;  /* 0x0000003c2a20a980 */ /* 0x000168000c101d00 */
[----:B------:R0:W5:Y:S04]  /*e4f0*/  @!P0 LD.E.128 R4, desc[UR60][R20.64] ;  /* 0x0000003c14048980 */ /* 0x000168000c101d00 */
[----:B------:R0:W5:Y:S02]  /*e500*/  @!P2 LD.E.128 R12, desc[UR60][R44.64] ;  /* 0x0000003c2c0ca980 */ /* 0x000164000c101d00 */
.L_x_775:
[----:B------:R-:W-:Y:S05]  /*e510*/  BSYNC B1 ;  /* 0x0000000000017941 */ /* 0x000fea0003800000 */
.L_x_774:
[----:B0-----:R-:W-:Y:S01]  /*e520*/  LEA.HI R20, R226, R226, RZ, 0x1 ;  /* 0x000000e2e2147211 */ /* 0x001fe200078f08ff */
[--C-:B-----5:R-:W-:Y:S01]  /*e530*/  IMAD.MOV.U32 R38, RZ, RZ, R5.reuse ;  /* 0x000000ffff267224 */ /* 0x120fe200078e0005 */
[----:B------:R-:W-:Y:S01]  /*e540*/  SHF.R.U64 R55, R4, 0x10, R5 ;  /* 0x0000001004377819 */ /* 0x000fe20000001205 */
[----:B------:R-:W-:Y:S01]  /*e550*/  IMAD.MOV.U32 R3, RZ, RZ, R25 ;  /* 0x000000ffff037224 */ /* 0x000fe200078e0019 */
[----:B------:R-:W-:Y:S01]  /*e560*/  LOP3.LUT R21, R20, 0xfffffffe, RZ, 0xc0, !PT ;  /* 0xfffffffe14157812 */ /* 0x000fe200078ec0ff */
[----:B------:R-:W-:Y:S01]  /*e570*/  IMAD.MOV.U32 R42, RZ, RZ, R31 ;  /* 0x000000ffff2a7224 */ /* 0x000fe200078e001f */
[----:B------:R-:W-:Y:S01]  /*e580*/  SHF.R.U32.HI R53, RZ, 0x10, R5 ;  /* 0x00000010ff357819 */ /* 0x000fe20000011605 */
[----:B------:R-:W-:Y:S01]  /*e590*/  IMAD.MOV.U32 R0, RZ, RZ, R24 ;  /* 0x000000ffff007224 */ /* 0x000fe200078e0018 */
[----:B------:R-:W-:Y:S01]  /*e5a0*/  SHF.R.U64 R67, R24, 0x10, R25 ;  /* 0x0000001018437819 */ /* 0x000fe20000001219 */
[----:B------:R-:W-:Y:S01]  /*e5b0*/  IMAD.IADD R21, R226, 0x1, -R21 ;  /* 0x00000001e2157824 */ /* 0x000fe200078e0a15 */
[----:B------:R-:W-:Y:S01]  /*e5c0*/  SHF.R.U32.HI R64, RZ, 0x10, R25 ;  /* 0x00000010ff407819 */ /* 0x000fe20000011619 */
[--C-:B------:R-:W-:Y:S01]  /*e5d0*/  IMAD.MOV.U32 R25, RZ, RZ, R27.reuse ;  /* 0x000000ffff197224 */ /* 0x100fe200078e001b */
[----:B------:R-:W-:Y:S01]  /*e5e0*/  SHF.R.U64 R65, R26, 0x10, R27 ;  /* 0x000000101a417819 */ /* 0x000fe2000000121b */
[----:B------:R-:W-:Y:S01]  /*e5f0*/  IMAD.MOV.U32 R46, RZ, RZ, R35 ;  /* 0x000000ffff2e7224 */ /* 0x000fe200078e0023 */
[----:B------:R-:W-:Y:S01]  /*e600*/  SHF.L.U32 R5, R21, 0x1f, RZ ;  /* 0x0000001f15057819 */ /* 0x000fe200000006ff */
[----:B------:R-:W-:Y:S01]  /*e610*/  IMAD.MOV.U32 R24, RZ, RZ, R26 ;  /* 0x000000ffff187224 */ /* 0x000fe200078e001a */
[----:B------:R-:W-:Y:S01]  /*e620*/  SHF.R.U32.HI R62, RZ, 0x10, R27 ;  /* 0x00000010ff3e7819 */ /* 0x000fe2000001161b */
[--C-:B------:R-:W-:Y:S01]  /*e630*/  IMAD.MOV.U32 R27, RZ, RZ, R29.reuse ;  /* 0x000000ffff1b7224 */ /* 0x100fe200078e001d */
[----:B------:R-:W0:Y:S01]  /*e640*/  SYNCS.PHASECHK.TRANS64.TRYWAIT P0, [R2+URZ+0x36800], R5 ;  /* 0x03680005020075a7 */ /* 0x000e22000800017f */
[----:B------:R-:W-:Y:S01]  /*e650*/  SHF.R.U32.HI R60, RZ, 0x10, R29 ;  /* 0x00000010ff3c7819 */ /* 0x000fe2000001161d */
[----:B------:R-:W-:Y:S01]  /*e660*/  IMAD.MOV.U32 R26, RZ, RZ, R28 ;  /* 0x000000ffff1a7224 */ /* 0x000fe200078e001c */
[----:B------:R-:W-:Y:S01]  /*e670*/  SHF.R.U32.HI R61, RZ, 0x10, R31 ;  /* 0x00000010ff3d7819 */ /* 0x000fe2000001161f */
[----:B------:R-:W-:Y:S01]  /*e680*/  IMAD.MOV.U32 R41, RZ, RZ, R30 ;  /* 0x000000ffff297224 */ /* 0x000fe200078e001e */
[--C-:B------:R-:W-:Y:S01]  /*e690*/  SHF.R.U64 R54, R34, 0x10, R35.reuse ;  /* 0x0000001022367819 */ /* 0x100fe20000001223 */
[----:B------:R-:W-:Y:S01]  /*e6a0*/  IMAD.MOV.U32 R43, RZ, RZ, R32 ;  /* 0x000000ffff2b7224 */ /* 0x000fe200078e0020 */
[----:B------:R-:W-:Y:S01]  /*e6b0*/  SHF.R.U32.HI R57, RZ, 0x10, R35 ;  /* 0x00000010ff397819 */ /* 0x000fe20000011623 */
[----:B------:R-:W-:Y:S01]  /*e6c0*/  IMAD.MOV.U32 R44, RZ, RZ, R33 ;  /* 0x000000ffff2c7224 */ /* 0x000fe200078e0021 */
[----:B------:R-:W-:Y:S01]  /*e6d0*/  PRMT R35, R25, 0x5410, R62 ;  /* 0x0000541019237816 */ /* 0x000fe2000000003e */
[----:B------:R-:W-:Y:S01]  /*e6e0*/  IMAD.MOV.U32 R45, RZ, RZ, R34 ;  /* 0x000000ffff2d7224 */ /* 0x000fe200078e0022 */
[----:B------:R-:W-:Y:S01]  /*e6f0*/  SHF.R.U64 R63, R28, 0x10, R29 ;  /* 0x000000101c3f7819 */ /* 0x000fe2000000121d */
[----:B------:R-:W-:Y:S01]  /*e700*/  IMAD.MOV.U32 R20, RZ, RZ, R4 ;  /* 0x000000ffff147224 */ /* 0x000fe200078e0004 */
[----:B------:R-:W-:Y:S01]  /*e710*/  SHF.R.U64 R58, R30, 0x10, R31 ;  /* 0x000000101e3a7819 */ /* 0x000fe2000000121f */
[----:B------:R-:W-:Y:S01]  /*e720*/  IMAD.MOV.U32 R39, RZ, RZ, R6 ;  /* 0x000000ffff277224 */ /* 0x000fe200078e0006 */
[----:B------:R-:W-:Y:S01]  /*e730*/  PRMT R25, R27, 0x5410, R60 ;  /* 0x000054101b197816 */ /* 0x000fe2000000003c */
[----:B------:R-:W-:Y:S01]  /*e740*/  IMAD.MOV.U32 R40, RZ, RZ, R7 ;  /* 0x000000ffff287224 */ /* 0x000fe200078e0007 */
[----:B------:R-:W-:Y:S01]  /*e750*/  PRMT R27, R42, 0x5410, R61 ;  /* 0x000054102a1b7816 */ /* 0x000fe2000000003d */
[----:B------:R-:W-:Y:S01]  /*e760*/  IMAD.MOV.U32 R28, RZ, RZ, R8 ;  /* 0x000000ffff1c7224 */ /* 0x000fe200078e0008 */
[----:B------:R-:W-:Y:S01]  /*e770*/  SHF.R.U64 R56, R32, 0x10, R33 ;  /* 0x0000001020387819 */ /* 0x000fe20000001221 */
[----:B------:R-:W-:Y:S01]  /*e780*/  IMAD.MOV.U32 R29, RZ, RZ, R9 ;  /* 0x000000ffff1d7224 */ /* 0x000fe200078e0009 */
[----:B------:R-:W-:Y:S01]  /*e790*/  SHF.R.U32.HI R59, RZ, 0x10, R33 ;  /* 0x00000010ff3b7819 */ /* 0x000fe20000011621 */
[----:B------:R-:W-:Y:S01]  /*e7a0*/  IMAD.MOV.U32 R30, RZ, RZ, R10 ;  /* 0x000000ffff1e7224 */ /* 0x000fe200078e000a */
[----:B------:R-:W-:Y:S01]  /*e7b0*/  SHF.R.U64 R52, R6, 0x10, R7 ;  /* 0x0000001006347819 */ /* 0x000fe20000001207 */
[----:B------:R-:W-:Y:S01]  /*e7c0*/  IMAD.MOV.U32 R31, RZ, RZ, R11 ;  /* 0x000000ffff1f7224 */ /* 0x000fe200078e000b */
[----:B------:R-:W-:Y:S01]  /*e7d0*/  SHF.R.U32.HI R51, RZ, 0x10, R7 ;  /* 0x00000010ff337819 */ /* 0x000fe20000011607 */
[----:B------:R-:W-:Y:S01]  /*e7e0*/  BSSY B1, `(.L_x_776) ;  /* 0x0000021000017945 */ /* 0x000fe20003800000 */
[--C-:B------:R-:W-:Y:S01]  /*e7f0*/  SHF.R.U64 R49, R8, 0x10, R9.reuse ;  /* 0x0000001008317819 */ /* 0x100fe20000001209 */
[----:B------:R-:W-:Y:S01]  /*e800*/  IMAD.MOV.U32 R4, RZ, RZ, R12 ;  /* 0x000000ffff047224 */ /* 0x000fe200078e000c */
[----:B------:R-:W-:Y:S01]  /*e810*/  SHF.R.U32.HI R50, RZ, 0x10, R9 ;  /* 0x00000010ff327819 */ /* 0x000fe20000011609 */
[----:B------:R-:W-:Y:S01]  /*e820*/  IMAD.MOV.U32 R6, RZ, RZ, R13 ;  /* 0x000000ffff067224 */ /* 0x000fe200078e000d */
[--C-:B------:R-:W-:Y:S01]  /*e830*/  SHF.R.U64 R47, R10, 0x10, R11.reuse ;  /* 0x000000100a2f7819 */ /* 0x100fe2000000120b */
[----:B------:R-:W-:Y:S01]  /*e840*/  IMAD.MOV.U32 R7, RZ, RZ, R14 ;  /* 0x000000ffff077224 */ /* 0x000fe200078e000e */
[----:B------:R-:W-:Y:S01]  /*e850*/  SHF.R.U32.HI R48, RZ, 0x10, R11 ;  /* 0x00000010ff307819 */ /* 0x000fe2000001160b */
[----:B------:R-:W-:Y:S01]  /*e860*/  IMAD.MOV.U32 R21, RZ, RZ, R15 ;  /* 0x000000ffff157224 */ /* 0x000fe200078e000f */
[----:B------:R-:W-:-:S02]  /*e870*/  VIMNMX R42, R37, 0x80, PT ;  /* 0x00000080252a7848 */ /* 0x000fc40003fe0100 */
[----:B------:R-:W-:Y:S02]  /*e880*/  PRMT R34, R24, 0x5410, R65 ;  /* 0x0000541018227816 */ /* 0x000fe40000000041 */
[--C-:B------:R-:W-:Y:S02]  /*e890*/  SHF.R.U64 R11, R12, 0x10, R13.reuse ;  /* 0x000000100c0b7819 */ /* 0x100fe4000000120d */
[----:B------:R-:W-:Y:S02]  /*e8a0*/  SHF.R.U32.HI R9, RZ, 0x10, R13 ;  /* 0x00000010ff097819 */ /* 0x000fe4000001160d */
[----:B------:R-:W-:Y:S02]  /*e8b0*/  PRMT R32, R0, 0x5410, R67 ;  /* 0x0000541000207816 */ /* 0x000fe40000000043 */
[----:B------:R-:W-:Y:S02]  /*e8c0*/  PRMT R33, R3, 0x5410, R64 ;  /* 0x0000541003217816 */ /* 0x000fe40000000040 */
[----:B------:R-:W-:-:S02]  /*e8d0*/  PRMT R24, R26, 0x5410, R63 ;  /* 0x000054101a187816 */ /* 0x000fc4000000003f */
[--C-:B------:R-:W-:Y:S02]  /*e8e0*/  SHF.R.U64 R10, R14, 0x10, R15.reuse ;  /* 0x000000100e0a7819 */ /* 0x100fe4000000120f */
[----:B------:R-:W-:Y:S02]  /*e8f0*/  SHF.R.U32.HI R8, RZ, 0x10, R15 ;  /* 0x00000010ff087819 */ /* 0x000fe4000001160f */
[----:B------:R-:W-:Y:S02]  /*e900*/  PRMT R26, R41, 0x5410, R58 ;  /* 0x00005410291a7816 */ /* 0x000fe4000000003a */
[----:B------:R-:W-:Y:S02]  /*e910*/  PRMT R0, R43, 0x5410, R56 ;  /* 0x000054102b007816 */ /* 0x000fe40000000038 */
[----:B------:R-:W-:Y:S02]  /*e920*/  PRMT R3, R44, 0x5410, R59 ;  /* 0x000054102c037816 */ /* 0x000fe4000000003b */
[----:B------:R-:W-:-:S02]  /*e930*/  PRMT R12, R45, 0x5410, R54 ;  /* 0x000054102d0c7816 */ /* 0x000fc40000000036 */
[----:B------:R-:W-:Y:S02]  /*e940*/  PRMT R13, R46, 0x5410, R57 ;  /* 0x000054102e0d7816 */ /* 0x000fe40000000039 */
[----:B------:R-:W-:Y:S02]  /*e950*/  PRMT R37, R20, 0x5410, R55 ;  /* 0x0000541014257816 */ /* 0x000fe40000000037 */
[----:B------:R-:W-:Y:S02]  /*e960*/  ISETP.GE.AND P1, PT, R17, R42, PT ;  /* 0x0000002a1100720c */ /* 0x000fe40003f26270 */
[----:B------:R-:W-:Y:S02]  /*e970*/  PRMT R38, R38, 0x5410, R53 ;  /* 0x0000541026267816 */ /* 0x000fe40000000035 */
[----:B------:R-:W-:Y:S02]  /*e980*/  PRMT R39, R39, 0x5410, R52 ;  /* 0x0000541027277816 */ /* 0x000fe40000000034 */
[----:B------:R-:W-:-:S02]  /*e990*/  PRMT R40, R40, 0x5410, R51 ;  /* 0x0000541028287816 */ /* 0x000fc40000000033 */
[----:B------:R-:W-:Y:S02]  /*e9a0*/  PRMT R28, R28, 0x5410, R49 ;  /* 0x000054101c1c7816 */ /* 0x000fe40000000031 */
[----:B------:R-:W-:Y:S02]  /*e9b0*/  PRMT R29, R29, 0x5410, R50 ;  /* 0x000054101d1d7816 */ /* 0x000fe40000000032 */
[----:B------:R-:W-:Y:S02]  /*e9c0*/  PRMT R30, R30, 0x5410, R47 ;  /* 0x000054101e1e7816 */ /* 0x000fe4000000002f */
[----:B------:R-:W-:Y:S01]  /*e9d0*/  PRMT R31, R31, 0x5410, R48 ;  /* 0x000054101f1f7816 */ /* 0x000fe20000000030 */
[----:B0-----:R-:W-:Y:S06]  /*e9e0*/  @!P0 BRA `(.L_x_777) ;  /* 0x0000018c00408947 */ /* 0x001fec0003800000 */
.L_x_1013:
[----:B------:R-:W-:Y:S05]  /*e9f0*/  BSYNC B1 ;  /* 0x0000000000017941 */ /* 0x000fea0003800000 */
.L_x_776:
[----:B------:R-:W-:Y:S01]  /*ea00*/  BSSY B1, `(.L_x_778) ;  /* 0x000011b000017945 */ /* 0x000fe20003800000 */
[----:B------:R-:W-:Y:S02]  /*ea10*/  PRMT R14, R4, 0x5410, R11 ;  /* 0x00005410040e7816 */ /* 0x000fe4000000000b */
[----:B------:R-:W-:Y:S02]  /*ea20*/  PRMT R15, R6, 0x5410, R9 ;  /* 0x00005410060f7816 */ /* 0x000fe40000000009 */
[----:B------:R-:W-:Y:S02]  /*ea30*/  PRMT R20, R7, 0x5410, R10 ;  /* 0x0000541007147816 */ /* 0x000fe4000000000a */
[----:B------:R-:W-:Y:S01]  /*ea40*/  PRMT R21, R21, 0x5410, R8 ;  /* 0x0000541015157816 */ /* 0x000fe20000000008 */
[----:B------:R-:W-:Y:S06]  /*ea50*/  @P1 BRA `(.L_x_779) ;  /* 0x0000001000541947 */ /* 0x000fec0003800000 */
[----:B------:R-:W1:Y:S01]  /*ea60*/  LDC R41, c[0x0][0x3f4] ;  /* 0x0000fd00ff297b82 */ /* 0x000e620000000800 */
[C---:B------:R-:W-:Y:S01]  /*ea70*/  VIADD R4, R18.reuse, 0x20 ;  /* 0x0000002012047836 */ /* 0x040fe20000000000 */
[----:B------:R-:W-:Y:S01]  /*ea80*/  BSSY B2, `(.L_x_780) ;  /* 0x0000060000027945 */ /* 0x000fe20003800000 */
[C---:B------:R-:W-:Y:S01]  /*ea90*/  VIADD R6, R18.reuse, 0x40 ;  /* 0x0000004012067836 */ /* 0x040fe20000000000 */
[-C--:B-1----:R-:W-:Y:S02]  /*eaa0*/  ISETP.GE.AND P0, PT, R18, R41.reuse, PT ;  /* 0x000000291200720c */ /* 0x082fe40003f06270 */
[-C--:B------:R-:W-:Y:S02]  /*eab0*/  ISETP.GE.AND P1, PT, R4, R41.reuse, PT ;  /* 0x000000290400720c */ /* 0x080fe40003f26270 */
[----:B------:R-:W-:-:S09]  /*eac0*/  ISETP.GE.AND P2, PT, R6, R41, PT ;  /* 0x000000290600720c */ /* 0x000fd20003f46270 */
[----:B------:R-:W-:Y:S05]  /*ead0*/  @P0 BRA `(.L_x_781) ;  /* 0x0000000400680947 */ /* 0x000fea0003800000 */
[----:B------:R-:W-:Y:S01]  /*eae0*/  LEA.HI R6, R41, R231, RZ, 0x1d ;  /* 0x000000e729067211 */ /* 0x000fe200078fe8ff */
[----:B------:R-:W-:Y:S01]  /*eaf0*/  IMAD.U32 R52, R32, 0x10000, RZ ;  /* 0x0001000020347824 */ /* 0x000fe200078e00ff */
[----:B0-----:R-:W-:Y:S01]  /*eb00*/  LOP3.LUT R5, R211, 0x38, R18, 0xf8, !PT ;  /* 0x00000038d3057812 */ /* 0x001fe200078ef812 */
[----:B------:R-:W-:Y:S01]  /*eb10*/  IMAD.U32 R53, R38, 0x10000, RZ ;  /* 0x0001000026357824 */ /* 0x000fe200078e00ff */
[----:B------:R-:W-:Y:S01]  /*eb20*/  SHF.R.S32.HI R7, RZ, 0x1f, R6 ;  /* 0x0000001fff077819 */ /* 0x000fe20000011406 */
[----:B------:R-:W-:Y:S01]  /*eb30*/  IMAD.SHL.U32 R8, R6, 0x8, RZ ;  /* 0x0000000806087824 */ /* 0x000fe200078e00ff */
[----:B------:R-:W-:Y:S02]  /*eb40*/  LOP3.LUT R4, R5, R212, RZ, 0x3c, !PT ;  /* 0x000000d405047212 */ /* 0x000fe400078e3cff */
[----:B------:R-:W-:Y:S02]  /*eb50*/  LEA.HI R6, R7, R6, RZ, 0x3 ;  /* 0x0000000607067211 */ /* 0x000fe400078f18ff */
[----:B------:R-:W-:Y:S01]  /*eb60*/  LOP3.LUT R7, R211, 0x38, R8, 0xf8, !PT ;  /* 0x00000038d3077812 */ /* 0x000fe200078ef808 */
[----:B------:R-:W-:Y:S01]  /*eb70*/  IMAD.IADD R5, R213, 0x1, R4 ;  /* 0x00000001d5057824 */ /* 0x000fe200078e0204 */
[----:B------:R-:W-:Y:S01]  /*eb80*/  SHF.L.U32 R54, R37, 0x10, RZ ;  /* 0x0000001025367819 */ /* 0x000fe200000006ff */
[----:B------:R-:W-:Y:S01]  /*eb90*/  IMAD.SHL.U32 R6, R6, 0x400, RZ ;  /* 0x0000040006067824 */ /* 0x000fe200078e00ff */
[----:B------:R-:W-:Y:S01]  /*eba0*/  LOP3.LUT R7, R7, R212, RZ, 0x3c, !PT ;  /* 0x000000d407077212 */ /* 0x000fe200078e3cff */
[----:B------:R-:W-:Y:S01]  /*ebb0*/  IMAD R61, R5, 0x2, R2 ;  /* 0x00000002053d7824 */ /* 0x000fe200078e0202 */
[----:B------:R-:W-:-:S02]  /*ebc0*/  LOP3.LUT R51, R37, 0xffff0000, RZ, 0xc0, !PT ;  /* 0xffff000025337812 */ /* 0x000fc400078ec0ff */
[----:B------:R-:W-:-:S04]  /*ebd0*/  LOP3.LUT R6, R6, 0x7fffe000, RZ, 0xc0, !PT ;  /* 0x7fffe00006067812 */ /* 0x000fc800078ec0ff */
[----:B------:R-:W-:Y:S02]  /*ebe0*/  IADD3 R9, R7, R6, R213 ;  /* 0x0000000607097210 */ /* 0x000fe40007ffe0d5 */
[----:B------:R-:W0:Y:S03]  /*ebf0*/  LDS.128 R4, [R61+0x15400] ;  /* 0x015400003d047984 */ /* 0x000e260000000c00 */
[----:B------:R-:W-:-:S05]  /*ec00*/  IMAD R62, R9, 0x2, R2 ;  /* 0x00000002093e7824 */ /* 0x000fca00078e0202 */
[----:B------:R-:W1:Y:S01]  /*ec10*/  LDS.128 R8, [R62+0x15400] ;  /* 0x015400003e087984 */ /* 0x000e620000000c00 */
[C---:B0-----:R-:W-:Y:S01]  /*ec20*/  IMAD.U32 R43, R4.reuse, 0x10000, RZ ;  /* 0x00010000042b7824 */ /* 0x041fe200078e00ff */
[----:B------:R-:W-:Y:S01]  /*ec30*/  LOP3.LUT R4, R4, 0xffff0000, RZ, 0xc0, !PT ;  /* 0xffff000004047812 */ /* 0x000fe200078ec0ff */
[C---:B------:R-:W-:Y:S01]  /*ec40*/  IMAD.U32 R44, R5.reuse, 0x10000, RZ ;  /* 0x00010000052c7824 */ /* 0x040fe200078e00ff */
[----:B------:R-:W-:Y:S01]  /*ec50*/  LOP3.LUT R5, R5, 0xffff0000, RZ, 0xc0, !PT ;  /* 0xffff000005057812 */ /* 0x000fe200078ec0ff */
[C---:B------:R-:W-:Y:S01]  /*ec60*/  IMAD.U32 R45, R6.reuse, 0x10000, RZ ;  /* 0x00010000062d7824 */ /* 0x040fe200078e00ff */
[----:B------:R-:W-:Y:S01]  /*ec70*/  LOP3.LUT R6, R6, 0xffff0000, RZ, 0xc0, !PT ;  /* 0xffff000006067812 */ /* 0x000fe200078ec0ff */
[C---:B------:R-:W-:Y:S01]  /*ec80*/  IMAD.U32 R46, R7.reuse, 0x10000, RZ ;  /* 0x00010000072e7824 */ /* 0x040fe200078e00ff */
[----:B------:R-:W-:Y:S01]  /*ec90*/  LOP3.LUT R7, R7, 0xffff0000, RZ, 0xc0, !PT ;  /* 0xffff000007077812 */ /* 0x000fe200078ec0ff */
[C---:B-1----:R-:W-:Y:S01]  /*eca0*/  IMAD.U32 R47, R8.reuse, 0x10000, RZ ;  /* 0x00010000082f7824 */ /* 0x042fe200078e00ff */
[----:B------:R-:W-:Y:S01]  /*ecb0*/  LOP3.LUT R8, R8, 0xffff0000, RZ, 0xc0, !PT ;  /* 0xffff000008087812 */ /* 0x000fe200078ec0ff */
[C---:B------:R-:W-:Y:S01]  /*ecc0*/  IMAD.U32 R48, R9.reuse, 0x10000, RZ ;  /* 0x0001000009307824 */ /* 0x040fe200078e00ff */
[----:B------:R-:W-:Y:S01]  /*ecd0*/  LOP3.LUT R9, R9, 0xffff0000, RZ, 0xc0, !PT ;  /* 0xffff000009097812 */ /* 0x000fe200078ec0ff */
[C---:B------:R-:W-:Y:S01]  /*ece0*/  FMUL.FTZ R56, R47.reuse, R54 ;  /* 0x000000362f387220 */ /* 0x040fe20000410000 */
[-C--:B------:R-:W-:Y:S01]  /*ecf0*/  FMUL.FTZ R58, R47, R52.reuse ;  /* 0x000000342f3a7220 */ /* 0x080fe20000410000 */
[----:B------:R-:W-:Y:S01]  /*ed00*/  LOP3.LUT R47, R32, 0xffff0000, RZ, 0xc0, !PT ;  /* 0xffff0000202f7812 */ /* 0x000fe200078ec0ff */
[----:B------:R-:W-:Y:S01]  /*ed10*/  FMUL.FTZ R55, R8, R51 ;  /* 0x0000003308377220 */ /* 0x000fe20000410000 */
[C---:B------:R-:W-:Y:S01]  /*ed20*/  FFMA.FTZ R56, R43.reuse, R52, -R56 ;  /* 0x000000342b387223 */ /* 0x040fe20000010838 */
[----:B------:R-:W-:Y:S01]  /*ed30*/  FFMA.FTZ R58, R43, R54, R58 ;  /* 0x000000362b3a7223 */ /* 0x000fe2000001003a */
[----:B------:R-:W-:-:S02]  /*ed40*/  IMAD.U32 R43, R33, 0x10000, RZ ;  /* 0x00010000212b7824 */ /* 0x000fc400078e00ff */
[-C--:B------:R-:W-:Y:S01]  /*ed50*/  FMUL.FTZ R57, R8, R47.reuse ;  /* 0x0000002f08397220 */ /* 0x080fe20000410000 */
[----:B------:R-:W-:Y:S01]  /*ed60*/  FFMA.FTZ R55, R4, R47, -R55 ;  /* 0x0000002f04377223 */ /* 0x000fe20000010837 */
[----:B------:R-:W-:Y:S01]  /*ed70*/  FMUL.FTZ R47, R48, R53 ;  /* 0x00000035302f7220 */ /* 0x000fe20000410000 */
[----:B------:R-:W-:Y:S02]  /*ed80*/  IMAD.U32 R49, R10, 0x10000, RZ ;  /* 0x000100000a317824 */ /* 0x000fe400078e00ff */
[----:B------:R-:W-:Y:S01]  /*ed90*/  FMUL.FTZ R52, R48, R43 ;  /* 0x0000002b30347220 */ /* 0x000fe20000410000 */
[----:B------:R-:W-:Y:S01]  /*eda0*/  FFMA.FTZ R57, R4, R51, R57 ;  /* 0x0000003304397223 */ /* 0x000fe20000010039 */
[----:B------:R-:W-:Y:S01]  /*edb0*/  LOP3.LUT R10, R10, 0xffff0000, RZ, 0xc0, !PT ;  /* 0xffff00000a0a7812 */ /* 0x000fe200078ec0ff */
[----:B------:R-:W-:Y:S01]  /*edc0*/  FFMA.FTZ R48, R44, R43, -R47 ;  /* 0x0000002b2c307223 */ /* 0x000fe2000001082f */
[C---:B------:R-:W-:Y:S01]  /*edd0*/  LOP3.LUT R51, R39.reuse, 0xffff0000, RZ, 0xc0, !PT ;  /* 0xffff000027337812 */ /* 0x040fe200078ec0ff */
[----:B------:R-:W-:Y:S01]  /*ede0*/  IMAD.U32 R8, R39, 0x10000, RZ ;  /* 0x0001000027087824 */ /* 0x000fe200078e00ff */
[C---:B------:R-:W-:Y:S01]  /*edf0*/  LOP3.LUT R43, R34.reuse, 0xffff0000, RZ, 0xc0, !PT ;  /* 0xffff0000222b7812 */ /* 0x040fe200078ec0ff */
[----:B------:R-:W-:-:S02]  /*ee00*/  IMAD.U32 R4, R34, 0x10000, RZ ;  /* 0x0001000022047824 */ /* 0x000fc400078e00ff */
[----:B------:R-:W-:Y:S01]  /*ee10*/  FFMA.FTZ R52, R44, R53, R52 ;  /* 0x000000352c347223 */ /* 0x000fe20000010034 */
[C---:B------:R-:W-:Y:S01]  /*ee20*/  FMUL.FTZ R59, R10.reuse, R51 ;  /* 0x000000330a3b7220 */ /* 0x040fe20000410000 */
[C---:B------:R-:W-:Y:S01]  /*ee30*/  FMUL.FTZ R44, R49.reuse, R8 ;  /* 0x00000008312c7220 */ /* 0x040fe20000410000 */
[-C--:B------:R-:W-:Y:S01]  /*ee40*/  FMUL.FTZ R54, R49, R4.reuse ;  /* 0x0000000431367220 */ /* 0x080fe20000410000 */
[----:B------:R-:W-:Y:S01]  /*ee50*/  FMUL.FTZ R10, R10, R43 ;  /* 0x0000002b0a0a7220 */ /* 0x000fe20000410000 */
[----:B------:R-:W-:Y:S02]  /*ee60*/  IMAD.U32 R50, R11, 0x10000, RZ ;  /* 0x000100000b327824 */ /* 0x000fe400078e00ff */
[C---:B------:R-:W-:Y:S01]  /*ee70*/  FFMA.FTZ R53, R45.reuse, R4, -R44 ;  /* 0x000000042d357223 */ /* 0x040fe2000001082c */
[----:B------:R-:W-:Y:S02]  /*ee80*/  IMAD.U32 R49, R40, 0x10000, RZ ;  /* 0x0001000028317824 */ /* 0x000fe400078e00ff */
[----:B------:R-:W-:Y:S01]  /*ee90*/  FFMA.FTZ R54, R45, R8, R54 ;  /* 0x000000082d367223 */ /* 0x000fe20000010036 */
[----:B------:R-:W-:-:S02]  /*eea0*/  IMAD.U32 R47, R35, 0x10000, RZ ;  /* 0x00010000232f7824 */ /* 0x000fc400078e00ff */
[----:B------:R-:W-:Y:S01]  /*eeb0*/  FFMA.FTZ R51, R6, R51, R10 ;  /* 0x0000003306337223 */ /* 0x000fe2000001000a */
[----:B------:R-:W-:Y:S01]  /*eec0*/  LOP3.LUT R11, R11, 0xffff0000, RZ, 0xc0, !PT ;  /* 0xffff00000b0b7812 */ /* 0x000fe200078ec0ff */
[----:B------:R-:W-:Y:S01]  /*eed0*/  FMUL.FTZ R45, R50, R49 ;  /* 0x00000031322d7220 */ /* 0x000fe20000410000 */
[----:B------:R-:W-:Y:S01]  /*eee0*/  FFMA.FTZ R60, R6, R43, -R59 ;  /* 0x0000002b063c7223 */ /* 0x000fe2000001083b */
[----:B------:R-:W-:Y:S01]  /*eef0*/  LOP3.LUT R8, R38, 0xffff0000, RZ, 0xc0, !PT ;  /* 0xffff000026087812 */ /* 0x000fe200078ec0ff */
[-C--:B------:R-:W-:Y:S01]  /*ef00*/  FMUL.FTZ R43, R50, R47.reuse ;  /* 0x0000002f322b7220 */ /* 0x080fe20000410000 */
[----:B------:R-:W-:Y:S01]  /*ef10*/  LOP3.LUT R10, R40, 0xffff0000, RZ, 0xc0, !PT ;  /* 0xffff0000280a7812 */ /* 0x000fe200078ec0ff */
[C---:B------:R-:W-:Y:S01]  /*ef20*/  FFMA.FTZ R45, R46.reuse, R47, -R45 ;  /* 0x0000002f2e2d7223 */ /* 0x040fe2000001082d */
[----:B------:R-:W-:Y:S01]  /*ef30*/  LOP3.LUT R4, R33, 0xffff0000, RZ, 0xc0, !PT ;  /* 0xffff000021047812 */ /* 0x000fe200078ec0ff */
[----:B------:R-:W-:Y:S01]  /*ef40*/  FFMA.FTZ R46, R46, R49, R43 ;  /* 0x000000312e2e7223 */ /* 0x000fe2000001002b */
[----:B------:R-:W-:Y:S01]  /*ef50*/  LOP3.LUT R6, R35, 0xffff0000, RZ, 0xc0, !PT ;  /* 0xffff000023067812 */ /* 0x000fe200078ec0ff */
[----:B------:R-:W-:Y:S01]  /*ef60*/  FMUL.FTZ R44, R9, R8 ;  /* 0x00000008092c7220 */ /* 0x000fe20000410000 */
[----:B------:R-:W-:Y:S01]  /*ef70*/  FMUL.FTZ R50, R11, R10 ;  /* 0x0000000a0b327220 */ /* 0x000fe20000410000 */
[----:B------:R-:W-:-:S02]  /*ef80*/  FMUL.FTZ R43, R9, R4 ;  /* 0x00000004092b7220 */ /* 0x000fc40000410000 */
[----:B------:R-:W-:Y:S01]  /*ef90*/  FMUL.FTZ R11, R11, R6 ;  /* 0x000000060b0b7220 */ /* 0x000fe20000410000 */
[----:B------:R-:W-:Y:S01]  /*efa0*/  FFMA.FTZ R9, R5, R4, -R44 ;  /* 0x0000000405097223 */ /* 0x000fe2000001082c */
[----:B------:R-:W-:Y:S01]  /*efb0*/  FFMA.FTZ R50, R7, R6, -R50 ;  /* 0x0000000607327223 */ /* 0x000fe20000010832 */
[----:B------:R-:W-:Y:S01]  /*efc0*/  FFMA.FTZ R43, R5, R8, R43 ;  /* 0x00000008052b7223 */ /* 0x000fe2000001002b */
[----:B------:R-:W-:Y:S01]  /*efd0*/  FFMA.FTZ R11, R7, R10, R11 ;  /* 0x0000000a070b7223 */ /* 0x000fe2000001000b */
[----:B------:R-:W-:Y:S02]  /*efe0*/  F2FP.BF16.F32.PACK_AB R6, R60, R53 ;  /* 0x000000353c06723e */ /* 0x000fe400000010ff */
[----:B------:R-:W-:Y:S02]  /*eff0*/  F2FP.BF16.F32.PACK_AB R4, R55, R56 ;  /* 0x000000383704723e */ /* 0x000fe400000010ff */
[----:B------:R-:W-:Y:S02]  /*f000*/  F2FP.BF16.F32.PACK_AB R5, R9, R48 ;  /* 0x000000300905723e */ /* 0x000fe400000010ff */
[----:B------:R-:W-:-:S02]  /*f010*/  F2FP.BF16.F32.PACK_AB R7, R50, R45 ;  /* 0x0000002d3207723e */ /* 0x000fc400000010ff */
[----:B------:R-:W-:Y:S02]  /*f020*/  F2FP.BF16.F32.PACK_AB R10, R51, R54 ;  /* 0x00000036330a723e */ /* 0x000fe400000010ff */
[----:B------:R-:W-:Y:S01]  /*f030*/  F2FP.BF16.F32.PACK_AB R8, R57, R58 ;  /* 0x0000003a3908723e */ /* 0x000fe200000010ff */
[----:B------:R1:W-:Y:S01]  /*f040*/  STS.128 [R61+0x15400], R4 ;  /* 0x015400043d007388 */ /* 0x0003e20000000c00 */
[----:B------:R-:W-:Y:S02]  /*f050*/  F2FP.BF16.F32.PACK_AB R9, R43, R52 ;  /* 0x000000342b09723e */ /* 0x000fe400000010ff */
[----:B------:R-:W-:-:S05]  /*f060*/  F2FP.BF16.F32.PACK_AB R11, R11, R46 ;  /* 0x0000002e0b0b723e */ /* 0x000fca00000010ff */
[----:B------:R1:W-:Y:S02]  /*f070*/  STS.128 [R62+0x15400], R8 ;  /* 0x015400083e007388 */ /* 0x0003e40000000c00 */
.L_x_781:
[----:B------:R-:W-:Y:S05]  /*f080*/  BSYNC B2 ;  /* 0x0000000000027941 */ /* 0x000fea0003800000 */
.L_x_780:
[----:B------:R-:W-:Y:S04]  /*f090*/  BSSY B2, `(.L_x_782) ;  /* 0x0000059000027945 */ /* 0x000fe80003800000 */
[----:B------:R-:W-:Y:S05]  /*f0a0*/  @P1 BRA `(.L_x_783) ;  /* 0x00000004005c1947 */ /* 0x000fea0003800000 */
[----:B------:R-:W2:Y:S01]  /*f0b0*/  LDL R60, [R1+0x7c] ;  /* 0x00007c00013c7983 */ /* 0x000ea20000100800 */
[----:B-1----:R-:W-:Y:S01]  /*f0c0*/  LEA.HI R4, R41, R232, RZ, 0x1d ;  /* 0x000000e829047211 */ /* 0x002fe200078fe8ff */
[C---:B------:R-:W-:Y:S01]  /*f0d0*/  IMAD.U32 R55, R28.reuse, 0x10000, RZ ;  /* 0x000100001c377824 */ /* 0x040fe200078e00ff */
[----:B------:R-:W-:Y:S01]  /*f0e0*/  LOP3.LUT R57, R28, 0xffff0000, RZ, 0xc0, !PT ;  /* 0xffff00001c397812 */ /* 0x000fe200078ec0ff */
[----:B------:R-:W-:Y:S01]  /*f0f0*/  IMAD.U32 R53, R24, 0x10000, RZ ;  /* 0x0001000018357824 */ /* 0x000fe200078e00ff */
[----:B0-----:R-:W-:Y:S01]  /*f100*/  SHF.R.S32.HI R5, RZ, 0x1f, R4 ;  /* 0x0000001fff057819 */ /* 0x001fe20000011404 */
[----:B------:R-:W-:-:S03]  /*f110*/  IMAD.SHL.U32 R6, R4, 0x8, RZ ;  /* 0x0000000804067824 */ /* 0x000fc600078e00ff */
[----:B------:R-:W-:Y:S02]  /*f120*/  LEA.HI R4, R5, R4, RZ, 0x3 ;  /* 0x0000000405047211 */ /* 0x000fe400078f18ff */
[----:B------:R-:W-:-:S03]  /*f130*/  LOP3.LUT R5, R211, 0x38, R6, 0xf8, !PT ;  /* 0x00000038d3057812 */ /* 0x000fc600078ef806 */
[----:B------:R-:W-:Y:S01]  /*f140*/  IMAD.SHL.U32 R4, R4, 0x400, RZ ;  /* 0x0000040004047824 */ /* 0x000fe200078e00ff */
[----:B------:R-:W-:-:S04]  /*f150*/  LOP3.LUT R5, R5, R212, RZ, 0x3c, !PT ;  /* 0x000000d405057212 */ /* 0x000fc800078e3cff */
[----:B------:R-:W-:-:S04]  /*f160*/  LOP3.LUT R4, R4, 0x7fffe000, RZ, 0xc0, !PT ;  /* 0x7fffe00004047812 */ /* 0x000fc800078ec0ff */
[----:B------:R-:W-:-:S05]  /*f170*/  IADD3 R9, R5, R4, R213 ;  /* 0x0000000405097210 */ /* 0x000fca0007ffe0d5 */
[----:B------:R-:W-:-:S05]  /*f180*/  IMAD R43, R9, 0x2, R2 ;  /* 0x00000002092b7824 */ /* 0x000fca00078e0202 */
[----:B------:R-:W0:Y:S02]  /*f190*/  LDS.128 R8, [R43+0x15400] ;  /* 0x015400002b087984 */ /* 0x000e240000000c00 */
[C---:B0-----:R-:W-:Y:S01]  /*f1a0*/  IMAD.U32 R48, R8.reuse, 0x10000, RZ ;  /* 0x0001000008307824 */ /* 0x041fe200078e00ff */
[----:B------:R-:W-:Y:S01]  /*f1b0*/  LOP3.LUT R8, R8, 0xffff0000, RZ, 0xc0, !PT ;  /* 0xffff000008087812 */ /* 0x000fe200078ec0ff */
[C---:B------:R-:W-:Y:S01]  /*f1c0*/  IMAD.U32 R49, R9.reuse, 0x10000, RZ ;  /* 0x0001000009317824 */ /* 0x040fe200078e00ff */
[----:B------:R-:W-:Y:S01]  /*f1d0*/  LOP3.LUT R9, R9, 0xffff0000, RZ, 0xc0, !PT ;  /* 0xffff000009097812 */ /* 0x000fe200078ec0ff */
[C---:B------:R-:W-:Y:S01]  /*f1e0*/  FMUL.FTZ R59, R48.reuse, R55 ;  /* 0x00000037303b7220 */ /* 0x040fe20000410000 */
[----:B------:R-:W-:Y:S01]  /*f1f0*/  FMUL.FTZ R61, R48, R53 ;  /* 0x00000035303d7220 */ /* 0x000fe20000410000 */
[----:B------:R-:W-:Y:S01]  /*f200*/  FMUL.FTZ R63, R8, R57 ;  /* 0x00000039083f7220 */ /* 0x000fe20000410000 */
[----:B------:R-:W-:Y:S02]  /*f210*/  IMAD.U32 R48, R29, 0x10000, RZ ;  /* 0x000100001d307824 */ /* 0x000fe400078e00ff */
[C---:B------:R-:W-:Y:S01]  /*f220*/  IMAD.U32 R50, R10.reuse, 0x10000, RZ ;  /* 0x000100000a327824 */ /* 0x040fe200078e00ff */
[----:B------:R-:W-:Y:S01]  /*f230*/  LOP3.LUT R10, R10, 0xffff0000, RZ, 0xc0, !PT ;  /* 0xffff00000a0a7812 */ /* 0x000fe200078ec0ff */
[C---:B------:R-:W-:Y:S01]  /*f240*/  IMAD.U32 R51, R11.reuse, 0x10000, RZ ;  /* 0x000100000b337824 */ /* 0x040fe200078e00ff */
[----:B------:R-:W-:Y:S01]  /*f250*/  LOP3.LUT R11, R11, 0xffff0000, RZ, 0xc0, !PT ;  /* 0xffff00000b0b7812 */ /* 0x000fe200078ec0ff */
[----:B--2---:R-:W0:Y:S02]  /*f260*/  LDS.128 R4, [R60] ;  /* 0x000000003c047984 */ /* 0x004e240000000c00 */
[C---:B0-----:R-:W-:Y:S01]  /*f270*/  IMAD.U32 R44, R4.reuse, 0x10000, RZ ;  /* 0x00010000042c7824 */ /* 0x041fe200078e00ff */
[----:B------:R-:W-:Y:S01]  /*f280*/  LOP3.LUT R4, R4, 0xffff0000, RZ, 0xc0, !PT ;  /* 0xffff000004047812 */ /* 0x000fe200078ec0ff */
[C---:B------:R-:W-:Y:S01]  /*f290*/  IMAD.U32 R45, R5.reuse, 0x10000, RZ ;  /* 0x00010000052d7824 */ /* 0x040fe200078e00ff */
[----:B------:R-:W-:Y:S01]  /*f2a0*/  LOP3.LUT R5, R5, 0xffff0000, RZ, 0xc0, !PT ;  /* 0xffff000005057812 */ /* 0x000fe200078ec0ff */
[----:B------:R-:W-:Y:S01]  /*f2b0*/  FFMA.FTZ R59, R44, R53, -R59 ;  /* 0x000000352c3b7223 */ /* 0x000fe2000001083b */
[----:B------:R-:W-:Y:S01]  /*f2c0*/  LOP3.LUT R53, R24, 0xffff0000, RZ, 0xc0, !PT ;  /* 0xffff000018357812 */ /* 0x000fe200078ec0ff */
[----:B------:R-:W-:Y:S01]  /*f2d0*/  FFMA.FTZ R61, R44, R55, R61 ;  /* 0x000000372c3d7223 */ /* 0x000fe2000001003d */
[----:B------:R-:W-:-:S02]  /*f2e0*/  IMAD.U32 R44, R25, 0x10000, RZ ;  /* 0x00010000192c7824 */ /* 0x000fc400078e00ff */
[----:B------:R-:W-:Y:S02]  /*f2f0*/  IMAD.U32 R46, R6, 0x10000, RZ ;  /* 0x00010000062e7824 */ /* 0x000fe400078e00ff */
[-C--:B------:R-:W-:Y:S01]  /*f300*/  FMUL.FTZ R55, R8, R53.reuse ;  /* 0x0000003508377220 */ /* 0x080fe20000410000 */
[----:B------:R-:W-:Y:S01]  /*f310*/  FFMA.FTZ R52, R4, R53, -R63 ;  /* 0x0000003504347223 */ /* 0x000fe2000001083f */
[C---:B------:R-:W-:Y:S01]  /*f320*/  FMUL.FTZ R8, R49.reuse, R48 ;  /* 0x0000003031087220 */ /* 0x040fe20000410000 */
[----:B------:R-:W-:Y:S02]  /*f330*/  IMAD.U32 R53, R30, 0x10000, RZ ;  /* 0x000100001e357824 */ /* 0x000fe400078e00ff */
[-C--:B------:R-:W-:Y:S01]  /*f340*/  FMUL.FTZ R63, R49, R44.reuse ;  /* 0x0000002c313f7220 */ /* 0x080fe20000410000 */
[----:B------:R-:W-:Y:S01]  /*f350*/  FFMA.FTZ R54, R4, R57, R55 ;  /* 0x0000003904367223 */ /* 0x000fe20000010037 */
[----:B------:R-:W-:Y:S01]  /*f360*/  FFMA.FTZ R56, R45, R44, -R8 ;  /* 0x0000002c2d387223 */ /* 0x000fe20000010808 */
[----:B------:R-:W-:-:S02]  /*f370*/  IMAD.U32 R49, R26, 0x10000, RZ ;  /* 0x000100001a317824 */ /* 0x000fc400078e00ff */
[----:B------:R-:W-:Y:S01]  /*f380*/  FFMA.FTZ R63, R45, R48, R63 ;  /* 0x000000302d3f7223 */ /* 0x000fe2000001003f */
[----:B------:R-:W-:Y:S01]  /*f390*/  FMUL.FTZ R57, R50, R53 ;  /* 0x0000003532397220 */ /* 0x000fe20000410000 */
[----:B------:R-:W-:Y:S01]  /*f3a0*/  LOP3.LUT R55, R30, 0xffff0000, RZ, 0xc0, !PT ;  /* 0xffff00001e377812 */ /* 0x000fe200078ec0ff */
[----:B------:R-:W-:Y:S01]  /*f3b0*/  IMAD.U32 R44, R31, 0x10000, RZ ;  /* 0x000100001f2c7824 */ /* 0x000fe200078e00ff */
[----:B------:R-:W-:Y:S01]  /*f3c0*/  LOP3.LUT R45, R26, 0xffff0000, RZ, 0xc0, !PT ;  /* 0xffff00001a2d7812 */ /* 0x000fe200078ec0ff */
[-C--:B------:R-:W-:Y:S01]  /*f3d0*/  FMUL.FTZ R65, R50, R49.reuse ;  /* 0x0000003132417220 */ /* 0x080fe20000410000 */
[----:B------:R-:W-:Y:S01]  /*f3e0*/  LOP3.LUT R6, R6, 0xffff0000, RZ, 0xc0, !PT ;  /* 0xffff000006067812 */ /* 0x000fe200078ec0ff */
[----:B------:R-:W-:Y:S01]  /*f3f0*/  FFMA.FTZ R57, R46, R49, -R57 ;  /* 0x000000312e397223 */ /* 0x000fe20000010839 */
[C---:B------:R-:W-:Y:S01]  /*f400*/  FMUL.FTZ R49, R10.reuse, R55 ;  /* 0x000000370a317220 */ /* 0x040fe20000410000 */
[----:B------:R-:W-:Y:S02]  /*f410*/  IMAD.U32 R47, R7, 0x10000, RZ ;  /* 0x00010000072f7824 */ /* 0x000fe400078e00ff */
[----:B------:R-:W-:Y:S01]  /*f420*/  FMUL.FTZ R10, R10, R45 ;  /* 0x0000002d0a0a7220 */ /* 0x000fe20000410000 */
[----:B------:R-:W-:-:S02]  /*f430*/  IMAD.U32 R4, R27, 0x10000, RZ ;  /* 0x000100001b047824 */ /* 0x000fc400078e00ff */
[----:B------:R-:W-:Y:S01]  /*f440*/  FMUL.FTZ R8, R51, R44 ;  /* 0x0000002c33087220 */ /* 0x000fe20000410000 */
[----:B------:R-:W-:Y:S01]  /*f450*/  FFMA.FTZ R65, R46, R53, R65 ;  /* 0x000000352e417223 */ /* 0x000fe20000010041 */
[C---:B------:R-:W-:Y:S01]  /*f460*/  FFMA.FTZ R46, R6.reuse, R45, -R49 ;  /* 0x0000002d062e7223 */ /* 0x040fe20000010831 */
[----:B------:R-:W-:Y:S01]  /*f470*/  FFMA.FTZ R48, R6, R55, R10 ;  /* 0x0000003706307223 */ /* 0x000fe2000001000a */
[-C--:B------:R-:W-:Y:S01]  /*f480*/  FFMA.FTZ R49, R47, R4.reuse, -R8 ;  /* 0x000000042f317223 */ /* 0x080fe20000010808 */
[----:B------:R-:W-:Y:S01]  /*f490*/  FMUL.FTZ R50, R51, R4 ;  /* 0x0000000433327220 */ /* 0x000fe20000410000 */
[----:B------:R-:W-:Y:S02]  /*f4a0*/  LOP3.LUT R8, R29, 0xffff0000, RZ, 0xc0, !PT ;  /* 0xffff00001d087812 */ /* 0x000fe400078ec0ff */
[----:B------:R-:W-:Y:S01]  /*f4b0*/  LOP3.LUT R10, R31, 0xffff0000, RZ, 0xc0, !PT ;  /* 0xffff00001f0a7812 */ /* 0x000fe200078ec0ff */
[----:B------:R-:W-:Y:S01]  /*f4c0*/  FFMA.FTZ R50, R47, R44, R50 ;  /* 0x0000002c2f327223 */ /* 0x000fe20000010032 */
[----:B------:R-:W-:Y:S01]  /*f4d0*/  LOP3.LUT R4, R25, 0xffff0000, RZ, 0xc0, !PT ;  /* 0xffff000019047812 */ /* 0x000fe200078ec0ff */
[----:B------:R-:W-:Y:S01]  /*f4e0*/  FMUL.FTZ R44, R9, R8 ;  /* 0x00000008092c7220 */ /* 0x000fe20000410000 */
[----:B------:R-:W-:Y:S01]  /*f4f0*/  LOP3.LUT R6, R27, 0xffff0000, RZ, 0xc0, !PT ;  /* 0xffff00001b067812 */ /* 0x000fe200078ec0ff */
[----:B------:R-:W-:Y:S01]  /*f500*/  FMUL.FTZ R58, R11, R10 ;  /* 0x0000000a0b3a7220 */ /* 0x000fe20000410000 */
[----:B------:R-:W-:Y:S01]  /*f510*/  LOP3.LUT R7, R7, 0xffff0000, RZ, 0xc0, !PT ;  /* 0xffff000007077812 */ /* 0x000fe200078ec0ff */
[-C--:B------:R-:W-:Y:S01]  /*f520*/  FMUL.FTZ R45, R9, R4.reuse ;  /* 0x00000004092d7220 */ /* 0x080fe20000410000 */
[----:B------:R-:W-:Y:S01]  /*f530*/  FFMA.FTZ R9, R5, R4, -R44 ;  /* 0x0000000405097223 */ /* 0x000fe2000001082c */
[-C--:B------:R-:W-:Y:S01]  /*f540*/  FMUL.FTZ R11, R11, R6.reuse ;  /* 0x000000060b0b7220 */ /* 0x080fe20000410000 */
[----:B------:R-:W-:Y:S01]  /*f550*/  F2FP.BF16.F32.PACK_AB R4, R52, R59 ;  /* 0x0000003b3404723e */ /* 0x000fe200000010ff */
[----:B------:R-:W-:Y:S01]  /*f560*/  FFMA.FTZ R58, R7, R6, -R58 ;  /* 0x00000006073a7223 */ /* 0x000fe2000001083a */
[----:B------:R-:W-:Y:S01]  /*f570*/  FFMA.FTZ R44, R5, R8, R45 ;  /* 0x00000008052c7223 */ /* 0x000fe2000001002d */
[----:B------:R-:W-:Y:S01]  /*f580*/  FFMA.FTZ R11, R7, R10, R11 ;  /* 0x0000000a070b7223 */ /* 0x000fe2000001000b */
[----:B------:R-:W-:-:S02]  /*f590*/  F2FP.BF16.F32.PACK_AB R6, R46, R57 ;  /* 0x000000392e06723e */ /* 0x000fc400000010ff */
[----:B------:R-:W-:Y:S02]  /*f5a0*/  F2FP.BF16.F32.PACK_AB R5, R9, R56 ;  /* 0x000000380905723e */ /* 0x000fe400000010ff */
[----:B------:R-:W-:Y:S02]  /*f5b0*/  F2FP.BF16.F32.PACK_AB R7, R58, R49 ;  /* 0x000000313a07723e */ /* 0x000fe400000010ff */
[----:B------:R-:W-:Y:S02]  /*f5c0*/  F2FP.BF16.F32.PACK_AB R10, R48, R65 ;  /* 0x00000041300a723e */ /* 0x000fe400000010ff */
[----:B------:R-:W-:Y:S01]  /*f5d0*/  F2FP.BF16.F32.PACK_AB R8, R54, R61 ;  /* 0x0000003d3608723e */ /* 0x000fe200000010ff */
[----:B------:R2:W-:Y:S01]  /*f5e0*/  STS.128 [R60], R4 ;  /* 0x000000043c007388 */ /* 0x0005e20000000c00 */
[----:B------:R-:W-:Y:S02]  /*f5f0*/  F2FP.BF16.F32.PACK_AB R9, R44, R63 ;  /* 0x0000003f2c09723e */ /* 0x000fe400000010ff */
[----:B------:R-:W-:-:S05]  /*f600*/  F2FP.BF16.F32.PACK_AB R11, R11, R50 ;  /* 0x000000320b0b723e */ /* 0x000fca00000010ff */
[----:B------:R2:W-:Y:S02]  /*f610*/  STS.128 [R43+0x15400], R8 ;  /* 0x015400082b007388 */ /* 0x0005e40000000c00 */
.L_x_783:
[----:B------:R-:W-:Y:S05]  /*f620*/  BSYNC B2 ;  /* 0x0000000000027941 */ /* 0x000fea0003800000 */
.L_x_782:
[----:B------:R-:W-:Y:S05]  /*f630*/  @P2 BRA `(.L_x_779) ;  /* 0x00000004005c2947 */ /* 0x000fea0003800000 */
[----:B-1----:R-:W3:Y:S01]  /*f640*/  LDL R61, [R1+0x74] ;  /* 0x00007400013d7983 */ /* 0x002ee20000100800 */
[----:B------:R-:W-:Y:S01]  /*f650*/  LEA.HI R41, R41, R233, RZ, 0x1d ;  /* 0x000000e929297211 */ /* 0x000fe200078fe8ff */
[C---:B------:R-:W-:Y:S01]  /*f660*/  IMAD.U32 R54, R14.reuse, 0x10000, RZ ;  /* 0x000100000e367824 */ /* 0x040fe200078e00ff */
[----:B------:R-:W-:Y:S01]  /*f670*/  LOP3.LUT R51, R14, 0xffff0000, RZ, 0xc0, !PT ;  /* 0xffff00000e337812 */ /* 0x000fe200078ec0ff */
[----:B------:R-:W-:Y:S01]  /*f680*/  IMAD.U32 R52, R0, 0x10000, RZ ;  /* 0x0001000000347824 */ /* 0x000fe200078e00ff */
[----:B--2---:R-:W-:Y:S01]  /*f690*/  SHF.R.S32.HI R6, RZ, 0x1f, R41 ;  /* 0x0000001fff067819 */ /* 0x004fe20000011429 */
[----:B------:R-:W-:Y:S02]  /*f6a0*/  IMAD.SHL.U32 R4, R41, 0x8, RZ ;  /* 0x0000000829047824 */ /* 0x000fe400078e00ff */
[----:B------:R-:W-:Y:S01]  /*f6b0*/  IMAD.U32 R53, R15, 0x10000, RZ ;  /* 0x000100000f357824 */ /* 0x000fe200078e00ff */
[----:B------:R-:W-:Y:S02]  /*f6c0*/  LEA.HI R6, R6, R41, RZ, 0x3 ;  /* 0x0000002906067211 */ /* 0x000fe400078f18ff */
[----:B0-----:R-:W-:-:S03]  /*f6d0*/  LOP3.LUT R5, R211, 0x38, R4, 0xf8, !PT ;  /* 0x00000038d3057812 */ /* 0x001fc600078ef804 */
        /* <DEDUP_REMOVED lines=12> */
[----:B------:R-:W-:Y:S01]  /*f7a0*/  LOP3.LUT R47, R0, 0xffff0000, RZ, 0xc0, !PT ;  /* 0xffff0000002f7812 */ /* 0x000fe200078ec0ff */
[----:B------:R-:W-:Y:S01]  /*f7b0*/  FMUL.FTZ R55, R8, R51 ;  /* 0x0000003308377220 */ /* 0x000fe20000410000 */
[C---:B------:R-:W-:Y:S01]  /*f7c0*/  IMAD.U32 R49, R10.reuse, 0x10000, RZ ;  /* 0x000100000a317824 */ /* 0x040fe200078e00ff */
[----:B------:R-:W-:Y:S01]  /*f7d0*/  LOP3.LUT R10, R10, 0xffff0000, RZ, 0xc0, !PT ;  /* 0xffff00000a0a7812 */ /* 0x000fe200078ec0ff */
[----:B------:R-:W-:-:S02]  /*f7e0*/  IMAD.U32 R50, R11, 0x10000, RZ ;  /* 0x000100000b327824 */ /* 0x000fc400078e00ff */
[----:B------:R-:W-:Y:S01]  /*f7f0*/  FMUL.FTZ R57, R8, R47 ;  /* 0x0000002f08397220 */ /* 0x000fe20000410000 */
[----:B------:R-:W-:Y:S01]  /*f800*/  IMAD.U32 R8, R20, 0x10000, RZ ;  /* 0x0001000014087824 */ /* 0x000fe200078e00ff */
[----:B------:R-:W-:Y:S01]  /*f810*/  LOP3.LUT R11, R11, 0xffff0000, RZ, 0xc0, !PT ;  /* 0xffff00000b0b7812 */ /* 0x000fe200078ec0ff */
[----:B---3--:R-:W0:Y:S02]  /*f820*/  LDS.128 R4, [R61] ;  /* 0x000000003d047984 */ /* 0x008e240000000c00 */
[C---:B0-----:R-:W-:Y:S01]  /*f830*/  IMAD.U32 R43, R4.reuse, 0x10000, RZ ;  /* 0x00010000042b7824 */ /* 0x041fe200078e00ff */
[----:B------:R-:W-:Y:S01]  /*f840*/  LOP3.LUT R4, R4, 0xffff0000, RZ, 0xc0, !PT ;  /* 0xffff000004047812 */ /* 0x000fe200078ec0ff */
[C---:B------:R-:W-:Y:S01]  /*f850*/  IMAD.U32 R44, R5.reuse, 0x10000, RZ ;  /* 0x00010000052c7824 */ /* 0x040fe200078e00ff */
[----:B------:R-:W-:Y:S01]  /*f860*/  LOP3.LUT R5, R5, 0xffff0000, RZ, 0xc0, !PT ;  /* 0xffff000005057812 */ /* 0x000fe200078ec0ff */
[C---:B------:R-:W-:Y:S01]  /*f870*/  FFMA.FTZ R56, R43.reuse, R52, -R56 ;  /* 0x000000342b387223 */ /* 0x040fe20000010838 */
[----:B------:R-:W-:Y:S01]  /*f880*/  FFMA.FTZ R58, R43, R54, R58 ;  /* 0x000000362b3a7223 */ /* 0x000fe2000001003a */
[----:B------:R-:W-:-:S02]  /*f890*/  IMAD.U32 R43, R3, 0x10000, RZ ;  /* 0x00010000032b7824 */ /* 0x000fc400078e00ff */
[----:B------:R-:W-:Y:S01]  /*f8a0*/  FFMA.FTZ R55, R4, R47, -R55 ;  /* 0x0000002f04377223 */ /* 0x000fe20000010837 */
[----:B------:R-:W-:Y:S01]  /*f8b0*/  FMUL.FTZ R47, R48, R53 ;  /* 0x00000035302f7220 */ /* 0x000fe20000410000 */
[----:B------:R-:W-:Y:S01]  /*f8c0*/  FFMA.FTZ R57, R4, R51, R57 ;  /* 0x0000003304397223 */ /* 0x000fe20000010039 */
[-C--:B------:R-:W-:Y:S01]  /*f8d0*/  FMUL.FTZ R52, R48, R43.reuse ;  /* 0x0000002b30347220 */ /* 0x080fe20000410000 */
[----:B------:R-:W-:Y:S01]  /*f8e0*/  LOP3.LUT R51, R20, 0xffff0000, RZ, 0xc0, !PT ;  /* 0xffff000014337812 */ /* 0x000fe200078ec0ff */
[----:B------:R-:W-:Y:S01]  /*f8f0*/  FFMA.FTZ R48, R44, R43, -R47 ;  /* 0x0000002b2c307223 */ /* 0x000fe2000001082f */
[C---:B------:R-:W-:Y:S01]  /*f900*/  LOP3.LUT R43, R12.reuse, 0xffff0000, RZ, 0xc0, !PT ;  /* 0xffff00000c2b7812 */ /* 0x040fe200078ec0ff */
[----:B------:R-:W-:Y:S02]  /*f910*/  IMAD.U32 R4, R12, 0x10000, RZ ;  /* 0x000100000c047824 */ /* 0x000fe400078e00ff */
[----:B------:R-:W-:Y:S01]  /*f920*/  FFMA.FTZ R52, R44, R53, R52 ;  /* 0x000000352c347223 */ /* 0x000fe20000010034 */
[C---:B------:R-:W-:Y:S01]  /*f930*/  IMAD.U32 R45, R6.reuse, 0x10000, RZ ;  /* 0x00010000062d7824 */ /* 0x040fe200078e00ff */
[----:B------:R-:W-:Y:S01]  /*f940*/  LOP3.LUT R6, R6, 0xffff0000, RZ, 0xc0, !PT ;  /* 0xffff000006067812 */ /* 0x000fe200078ec0ff */
[C---:B------:R-:W-:Y:S01]  /*f950*/  FMUL.FTZ R59, R10.reuse, R51 ;  /* 0x000000330a3b7220 */ /* 0x040fe20000410000 */
[C---:B------:R-:W-:Y:S01]  /*f960*/  FMUL.FTZ R44, R49.reuse, R8 ;  /* 0x00000008312c7220 */ /* 0x040fe20000410000 */
[----:B------:R-:W-:Y:S01]  /*f970*/  FMUL.FTZ R54, R49, R4 ;  /* 0x0000000431367220 */ /* 0x000fe20000410000 */
[----:B------:R-:W-:Y:S01]  /*f980*/  FMUL.FTZ R10, R10, R43 ;  /* 0x0000002b0a0a7220 */ /* 0x000fe20000410000 */
[----:B------:R-:W-:-:S02]  /*f990*/  IMAD.U32 R49, R21, 0x10000, RZ ;  /* 0x0001000015317824 */ /* 0x000fc400078e00ff */
[----:B------:R-:W-:Y:S01]  /*f9a0*/  FFMA.FTZ R53, R45, R4, -R44 ;  /* 0x000000042d357223 */ /* 0x000fe2000001082c */
[----:B------:R-:W-:Y:S02]  /*f9b0*/  IMAD.U32 R47, R13, 0x10000, RZ ;  /* 0x000100000d2f7824 */ /* 0x000fe400078e00ff */
[----:B------:R-:W-:Y:S01]  /*f9c0*/  FFMA.FTZ R54, R45, R8, R54 ;  /* 0x000000082d367223 */ /* 0x000fe20000010036 */
[----:B------:R-:W-:Y:S01]  /*f9d0*/  FFMA.FTZ R51, R6, R51, R10 ;  /* 0x0000003306337223 */ /* 0x000fe2000001000a */
[----:B------:R-:W-:Y:S02]  /*f9e0*/  IMAD.U32 R46, R7, 0x10000, RZ ;  /* 0x00010000072e7824 */ /* 0x000fe400078e00ff */
        /* <DEDUP_REMOVED lines=10> */
[----:B------:R-:W-:Y:S01]  /*fa90*/  LOP3.LUT R7, R7, 0xffff0000, RZ, 0xc0, !PT ;  /* 0xffff000007077812 */ /* 0x000fe200078ec0ff */
[----:B------:R-:W-:Y:S01]  /*faa0*/  FMUL.FTZ R50, R11, R10 ;  /* 0x0000000a0b327220 */ /* 0x000fe20000410000 */
        /* <DEDUP_REMOVED lines=9> */
[----:B------:R-:W-:Y:S02]  /*fb40*/  F2FP.BF16.F32.PACK_AB R7, R50, R45 ;  /* 0x0000002d3207723e */ /* 0x000fe400000010ff */
[----:B------:R-:W-:Y:S02]  /*fb50*/  F2FP.BF16.F32.PACK_AB R10, R51, R54 ;  /* 0x00000036330a723e */ /* 0x000fe400000010ff */
[----:B------:R-:W-:Y:S01]  /*fb60*/  F2FP.BF16.F32.PACK_AB R8, R57, R58 ;  /* 0x0000003a3908723e */ /* 0x000fe200000010ff */
[----:B------:R3:W-:Y:S01]  /*fb70*/  STS.128 [R61], R4 ;  /* 0x000000043d007388 */ /* 0x0007e20000000c00 */
[----:B------:R-:W-:-:S02]  /*fb80*/  F2FP.BF16.F32.PACK_AB R9, R43, R52 ;  /* 0x000000342b09723e */ /* 0x000fc400000010ff */
[----:B------:R-:W-:-:S05]  /*fb90*/  F2FP.BF16.F32.PACK_AB R11, R11, R46 ;  /* 0x0000002e0b0b723e */ /* 0x000fca00000010ff */
[----:B------:R3:W-:Y:S02]  /*fba0*/  STS.128 [R41+0x15400], R8 ;  /* 0x0154000829007388 */ /* 0x0007e40000000c00 */
.L_x_779:
[----:B------:R-:W-:Y:S05]  /*fbb0*/  BSYNC B1 ;  /* 0x0000000000017941 */ /* 0x000fea0003800000 */
.L_x_778:
[----:B------:R-:W-:-:S13]  /*fbc0*/  ISETP.GE.AND P0, PT, R227, R42, PT ;  /* 0x0000002ae300720c */ /* 0x000fda0003f06270 */
[----:B------:R-:W-:Y:S05]  /*fbd0*/  @P0 BRA `(.L_x_762) ;  /* 0x00000010004c0947 */ /* 0x000fea0003800000 */
[----:B---3--:R-:W3:Y:S01]  /*fbe0*/  LDC R41, c[0x0][0x3f4] ;  /* 0x0000fd00ff297b82 */ /* 0x008ee20000000800 */
[C---:B-12---:R-:W-:Y:S01]  /*fbf0*/  VIADD R4, R18.reuse, 0x20 ;  /* 0x0000002012047836 */ /* 0x046fe20000000000 */
[----:B------:R-:W-:Y:S01]  /*fc00*/  BSSY B1, `(.L_x_784) ;  /* 0x000005e000017945 */ /* 0x000fe20003800000 */
[C---:B------:R-:W-:Y:S01]  /*fc10*/  VIADD R6, R18.reuse, 0x40 ;  /* 0x0000004012067836 */ /* 0x040fe20000000000 */
[----:B------:R-:W-:Y:S02]  /*fc20*/  SHF.R.U32.HI R59, RZ, 0x3, R205 ;  /* 0x00000003ff3b7819 */ /* 0x000fe400000116cd */
[-C--:B---3--:R-:W-:Y:S02]  /*fc30*/  ISETP.GE.AND P0, PT, R18, R41.reuse, PT ;  /* 0x000000291200720c */ /* 0x088fe40003f06270 */
[-C--:B------:R-:W-:Y:S02]  /*fc40*/  ISETP.GE.AND P1, PT, R4, R41.reuse, PT ;  /* 0x000000290400720c */ /* 0x080fe40003f26270 */
[----:B------:R-:W-:-:S09]  /*fc50*/  ISETP.GE.AND P2, PT, R6, R41, PT ;  /* 0x000000290600720c */ /* 0x000fd20003f46270 */
[----:B------:R-:W-:Y:S05]  /*fc60*/  @P0 BRA `(.L_x_785) ;  /* 0x00000004005c0947 */ /* 0x000fea0003800000 */
[----:B------:R-:W2:Y:S01]  /*fc70*/  LDL R61, [R1+0x78] ;  /* 0x00007800013d7983 */ /* 0x000ea20000100800 */
[----:B------:R-:W-:Y:S01]  /*fc80*/  LEA.HI R4, R41, R231, RZ, 0x1d ;  /* 0x000000e729047211 */ /* 0x000fe200078fe8ff */
[C---:B------:R-:W-:Y:S01]  /*fc90*/  IMAD.U32 R53, R37.reuse, 0x10000, RZ ;  /* 0x0001000025357824 */ /* 0x040fe200078e00ff */
[----:B------:R-:W-:Y:S01]  /*fca0*/  LOP3.LUT R58, R37, 0xffff0000, RZ, 0xc0, !PT ;  /* 0xffff0000253a7812 */ /* 0x000fe200078ec0ff */
[----:B------:R-:W-:Y:S01]  /*fcb0*/  IMAD.U32 R51, R32, 0x10000, RZ ;  /* 0x0001000020337824 */ /* 0x000fe200078e00ff */
[----:B0-----:R-:W-:Y:S01]  /*fcc0*/  SHF.R.S32.HI R5, RZ, 0x1f, R4 ;  /* 0x0000001fff057819 */ /* 0x001fe20000011404 */
[----:B------:R-:W-:Y:S01]  /*fcd0*/  IMAD.SHL.U32 R6, R4, 0x8, RZ ;  /* 0x0000000804067824 */ /* 0x000fe200078e00ff */
[----:B------:R-:W-:Y:S01]  /*fce0*/  LOP3.LUT R32, R32, 0xffff0000, RZ, 0xc0, !PT ;  /* 0xffff000020207812 */ /* 0x000fe200078ec0ff */
[----:B------:R-:W-:Y:S01]  /*fcf0*/  IMAD.U32 R60, R38, 0x10000, RZ ;  /* 0x00010000263c7824 */ /* 0x000fe200078e00ff */
[----:B------:R-:W-:Y:S01]  /*fd00*/  LEA.HI R5, R5, R4, RZ, 0x3 ;  /* 0x0000000405057211 */ /* 0x000fe200078f18ff */
[----:B------:R-:W-:Y:S01]  /*fd10*/  IMAD.U32 R56, R33, 0x10000, RZ ;  /* 0x0001000021387824 */ /* 0x000fe200078e00ff */
[----:B------:R-:W-:Y:S01]  /*fd20*/  LOP3.LUT R4, R205, 0x38, R6, 0xf8, !PT ;  /* 0x00000038cd047812 */ /* 0x000fe200078ef806 */
[----:B------:R-:W-:Y:S01]  /*fd30*/  IMAD.U32 R55, R39, 0x10000, RZ ;  /* 0x0001000027377824 */ /* 0x000fe200078e00ff */
[----:B------:R-:W-:Y:S01]  /*fd40*/  LOP3.LUT R57, R40, 0xffff0000, RZ, 0xc0, !PT ;  /* 0xffff000028397812 */ /* 0x000fe200078ec0ff */
[----:B------:R-:W-:Y:S01]  /*fd50*/  IMAD.SHL.U32 R5, R5, 0x400, RZ ;  /* 0x0000040005057824 */ /* 0x000fe200078e00ff */
[----:B------:R-:W-:-:S02]  /*fd60*/  LOP3.LUT R4, R4, R59, RZ, 0x3c, !PT ;  /* 0x0000003b04047212 */ /* 0x000fc400078e3cff */
[----:B------:R-:W-:Y:S02]  /*fd70*/  LOP3.LUT R33, R33, 0xffff0000, RZ, 0xc0, !PT ;  /* 0xffff000021217812 */ /* 0x000fe400078ec0ff */
[----:B------:R-:W-:-:S04]  /*fd80*/  LOP3.LUT R5, R5, 0x7fffe000, RZ, 0xc0, !PT ;  /* 0x7fffe00005057812 */ /* 0x000fc800078ec0ff */
[----:B------:R-:W-:-:S05]  /*fd90*/  IADD3 R9, R4, R5, R215 ;  /* 0x0000000504097210 */ /* 0x000fca0007ffe0d7 */
[----:B------:R-:W-:-:S05]  /*fda0*/  IMAD R42, R9, 0x2, R2 ;  /* 0x00000002092a7824 */ /* 0x000fca00078e0202 */
[----:B------:R-:W0:Y:S02]  /*fdb0*/  LDS.128 R8, [R42+0x15400] ;  /* 0x015400002a087984 */ /* 0x000e240000000c00 */
[C---:B0-----:R-:W-:Y:S01]  /*fdc0*/  SHF.L.U32 R47, R8.reuse, 0x10, RZ ;  /* 0x00000010082f7819 */ /* 0x041fe200000006ff */
[----:B------:R-:W-:Y:S01]  /*fdd0*/  IMAD.U32 R48, R9, 0x10000, RZ ;  /* 0x0001000009307824 */ /* 0x000fe200078e00ff */
[----:B------:R-:W-:Y:S01]  /*fde0*/  LOP3.LUT R8, R8, 0xffff0000, RZ, 0xc0, !PT ;  /* 0xffff000008087812 */ /* 0x000fe200078ec0ff */
[C---:B------:R-:W-:Y:S01]  /*fdf0*/  IMAD.U32 R49, R10.reuse, 0x10000, RZ ;  /* 0x000100000a317824 */ /* 0x040fe200078e00ff */
[----:B------:R-:W-:Y:S01]  /*fe00*/  LOP3.LUT R10, R10, 0xffff0000, RZ, 0xc0, !PT ;  /* 0xffff00000a0a7812 */ /* 0x000fe200078ec0ff */
[-C--:B------:R-:W-:Y:S01]  /*fe10*/  FMUL.FTZ R52, R53, R47.reuse ;  /* 0x0000002f35347220 */ /* 0x080fe20000410000 */
[----:B------:R-:W-:Y:S01]  /*fe20*/  FMUL.FTZ R54, R51, R47 ;  /* 0x0000002f33367220 */ /* 0x000fe20000410000 */
[----:B------:R-:W-:Y:S01]  /*fe30*/  FMUL.FTZ R47, R60, R48 ;  /* 0x000000303c2f7220 */ /* 0x000fe20000410000 */
[----:B------:R-:W-:Y:S01]  /*fe40*/  FMUL.FTZ R37, R58, R8 ;  /* 0x000000083a257220 */ /* 0x000fe20000410000 */
[----:B------:R-:W-:Y:S01]  /*fe50*/  IMAD.U32 R50, R11, 0x10000, RZ ;  /* 0x000100000b327824 */ /* 0x000fe200078e00ff */
[----:B------:R-:W-:-:S02]  /*fe60*/  LOP3.LUT R9, R9, 0xffff0000, RZ, 0xc0, !PT ;  /* 0xffff000009097812 */ /* 0x000fc400078ec0ff */
[----:B------:R-:W-:Y:S01]  /*fe70*/  LOP3.LUT R11, R11, 0xffff0000, RZ, 0xc0, !PT ;  /* 0xffff00000b0b7812 */ /* 0x000fe200078ec0ff */
[----:B--2---:R-:W0:Y:S02]  /*fe80*/  LDS.128 R4, [R61] ;  /* 0x000000003d047984 */ /* 0x004e240000000c00 */
[C---:B0-----:R-:W-:Y:S01]  /*fe90*/  IMAD.U32 R43, R4.reuse, 0x10000, RZ ;  /* 0x00010000042b7824 */ /* 0x041fe200078e00ff */
[----:B------:R-:W-:Y:S01]  /*fea0*/  LOP3.LUT R4, R4, 0xffff0000, RZ, 0xc0, !PT ;  /* 0xffff000004047812 */ /* 0x000fe200078ec0ff */
[C---:B------:R-:W-:Y:S01]  /*feb0*/  IMAD.U32 R44, R5.reuse, 0x10000, RZ ;  /* 0x00010000052c7824 */ /* 0x040fe200078e00ff */
[----:B------:R-:W-:Y:S01]  /*fec0*/  LOP3.LUT R5, R5, 0xffff0000, RZ, 0xc0, !PT ;  /* 0xffff000005057812 */ /* 0x000fe200078ec0ff */
[-C--:B------:R-:W-:Y:S01]  /*fed0*/  FFMA.FTZ R52, R51, R43.reuse, -R52 ;  /* 0x0000002b33347223 */ /* 0x080fe20000010834 */
[----:B------:R-:W-:Y:S01]  /*fee0*/  FMUL.FTZ R51, R56, R48 ;  /* 0x0000003038337220 */ /* 0x000fe20000410000 */
[----:B------:R-:W-:Y:S01]  /*fef0*/  FFMA.FTZ R54, R53, R43, R54 ;  /* 0x0000002b35367223 */ /* 0x000fe20000010036 */
[----:B------:R-:W-:Y:S01]  /*ff00*/  FMUL.FTZ R43, R32, R8 ;  /* 0x00000008202b7220 */ /* 0x000fe20000410000 */
[----:B------:R-:W-:-:S02]  /*ff10*/  IMAD.U32 R53, R34, 0x10000, RZ ;  /* 0x0001000022357824 */ /* 0x000fc400078e00ff */
[-C--:B------:R-:W-:Y:S01]  /*ff20*/  FFMA.FTZ R47, R56, R44.reuse, -R47 ;  /* 0x0000002c382f7223 */ /* 0x080fe2000001082f */
[----:B------:R-:W-:Y:S01]  /*ff30*/  FFMA.FTZ R51, R60, R44, R51 ;  /* 0x0000002c3c337223 */ /* 0x000fe20000010033 */
[----:B------:R-:W-:Y:S01]  /*ff40*/  LOP3.LUT R34, R34, 0xffff0000, RZ, 0xc0, !PT ;  /* 0xffff000022227812 */ /* 0x000fe200078ec0ff */
[-C--:B------:R-:W-:Y:S01]  /*ff50*/  FFMA.FTZ R37, R32, R4.reuse, -R37 ;  /* 0x0000000420257223 */ /* 0x080fe20000010825 */
[----:B------:R-:W-:Y:S01]  /*ff60*/  LOP3.LUT R44, R39, 0xffff0000, RZ, 0xc0, !PT ;  /* 0xffff0000272c7812 */ /* 0x000fe200078ec0ff */
[----:B------:R-:W-:Y:S01]  /*ff70*/  FFMA.FTZ R43, R58, R4, R43 ;  /* 0x000000043a2b7223 */ /* 0x000fe2000001002b */
[----:B------:R-:W-:Y:S02]  /*ff80*/  IMAD.U32 R45, R6, 0x10000, RZ ;  /* 0x00010000062d7824 */ /* 0x000fe400078e00ff */
[-C--:B------:R-:W-:Y:S01]  /*ff90*/  FMUL.FTZ R4, R55, R49.reuse ;  /* 0x0000003137047220 */ /* 0x080fe20000410000 */
[----:B------:R-:W-:Y:S01]  /*ffa0*/  FMUL.FTZ R32, R53, R49 ;  /* 0x0000003135207220 */ /* 0x000fe20000410000 */
[----:B------:R-:W-:-:S02]  /*ffb0*/  IMAD.U32 R48, R40, 0x10000, RZ ;  /* 0x0001000028307824 */ /* 0x000fc400078e00ff */
[-C--:B------:R-:W-:Y:S01]  /*ffc0*/  FMUL.FTZ R39, R44, R10.reuse ;  /* 0x0000000a2c277220 */ /* 0x080fe20000410000 */
[----:B------:R-:W-:Y:S01]  /*ffd0*/  FMUL.FTZ R49, R34, R10 ;  /* 0x0000000a22317220 */ /* 0x000fe20000410000 */
[-C--:B------:R-:W-:Y:S01]  /*ffe0*/  FFMA.FTZ R8, R53, R45.reuse, -R4 ;  /* 0x0000002d35087223 */ /* 0x080fe20000010804 */
[----:B------:R-:W-:Y:S01]  /*fff0*/  FFMA.FTZ R10, R55, R45, R32 ;  /* 0x0000002d370a7223 */ /* 0x000fe20000010020 */
[----:B------:R-:W-:Y:S01]  /*10000*/  LOP3.LUT R6, R6, 0xffff0000, RZ, 0xc0, !PT ;  /* 0xffff000006067812 */ /* 0x000fe200078ec0ff */
[----:B------:R-:W-:Y:S02]  /*10010*/  IMAD.U32 R46, R7, 0x10000, RZ ;  /* 0x00010000072e7824 */ /* 0x000fe400078e00ff */
[----:B------:R-:W-:Y:S01]  /*10020*/  FMUL.FTZ R45, R48, R50 ;  /* 0x00000032302d7220 */ /* 0x000fe20000410000 */
[C---:B------:R-:W-:Y:S01]  /*10030*/  IMAD.U32 R4, R35.reuse, 0x10000, RZ ;  /* 0x0001000023047824 */ /* 0x040fe200078e00ff */
[----:B------:R-:W-:Y:S01]  /*10040*/  LOP3.LUT R55, R38, 0xffff0000, RZ, 0xc0, !PT ;  /* 0xffff000026377812 */ /* 0x000fe200078ec0ff */
[----:B------:R-:W-:Y:S01]  /*10050*/  FFMA.FTZ R39, R34, R6, -R39 ;  /* 0x0000000622277223 */ /* 0x000fe20000010827 */
[----:B------:R-:W-:Y:S01]  /*10060*/  LOP3.LUT R35, R35, 0xffff0000, RZ, 0xc0, !PT ;  /* 0xffff000023237812 */ /* 0x000fe200078ec0ff */
[C---:B------:R-:W-:Y:S01]  /*10070*/  FMUL.FTZ R53, R4.reuse, R50 ;  /* 0x0000003204357220 */ /* 0x040fe20000410000 */
[----:B------:R-:W-:Y:S01]  /*10080*/  LOP3.LUT R7, R7, 0xffff0000, RZ, 0xc0, !PT ;  /* 0xffff000007077812 */ /* 0x000fe200078ec0ff */
[----:B------:R-:W-:Y:S01]  /*10090*/  FFMA.FTZ R45, R4, R46, -R45 ;  /* 0x0000002e042d7223 */ /* 0x000fe2000001082d */
[----:B------:R-:W-:Y:S01]  /*100a0*/  FFMA.FTZ R49, R44, R6, R49 ;  /* 0x000000062c317223 */ /* 0x000fe20000010031 */
[----:B------:R-:W-:Y:S01]  /*100b0*/  FMUL.FTZ R4, R55, R9 ;  /* 0x0000000937047220 */ /* 0x000fe20000410000 */
[----:B------:R-:W-:Y:S01]  /*100c0*/  FMUL.FTZ R38, R57, R11 ;  /* 0x0000000b39267220 */ /* 0x000fe20000410000 */
[----:B------:R-:W-:Y:S01]  /*100d0*/  FMUL.FTZ R6, R33, R9 ;  /* 0x0000000921067220 */ /* 0x000fe20000410000 */
[----:B------:R-:W-:Y:S01]  /*100e0*/  FMUL.FTZ R40, R35, R11 ;  /* 0x0000000b23287220 */ /* 0x000fe20000410000 */
[----:B------:R-:W-:Y:S01]  /*100f0*/  FFMA.FTZ R32, R33, R5, -R4 ;  /* 0x0000000521207223 */ /* 0x000fe20000010804 */
[----:B------:R-:W-:Y:S01]  /*10100*/  FFMA.FTZ R38, R35, R7, -R38 ;  /* 0x0000000723267223 */ /* 0x000fe20000010826 */
[----:B------:R-:W-:Y:S01]  /*10110*/  FFMA.FTZ R53, R48, R46, R53 ;  /* 0x0000002e30357223 */ /* 0x000fe20000010035 */
        /* <DEDUP_REMOVED lines=12> */
.L_x_785:
[----:B------:R-:W-:Y:S05]  /*101e0*/  BSYNC B1 ;  /* 0x0000000000017941 */ /* 0x000fea0003800000 */
.L_x_784:
        /* <DEDUP_REMOVED lines=12> */
[C---:B------:R-:W-:Y:S01]  /*102b0*/  IMAD.U32 R47, R26.reuse, 0x10000, RZ ;  /* 0x000100001a2f7824 */ /* 0x040fe200078e00ff */
[----:B------:R-:W-:Y:S01]  /*102c0*/  LOP3.LUT R4, R205, 0x38, R6, 0xf8, !PT ;  /* 0x00000038cd047812 */ /* 0x000fe200078ef806 */
[----:B------:R-:W-:Y:S01]  /*102d0*/  IMAD.U32 R48, R29, 0x10000, RZ ;  /* 0x000100001d307824 */ /* 0x000fe200078e00ff */
[----:B------:R-:W-:Y:S01]  /*102e0*/  LOP3.LUT R26, R26, 0xffff0000, RZ, 0xc0, !PT ;  /* 0xffff00001a1a7812 */ /* 0x000fe200078ec0ff */
[----:B------:R-:W-:Y:S01]  /*102f0*/  IMAD.SHL.U32 R5, R5, 0x400, RZ ;  /* 0x0000040005057824 */ /* 0x000fe200078e00ff */
[----:B------:R-:W-:Y:S01]  /*10300*/  LOP3.LUT R4, R4, R59, RZ, 0x3c, !PT ;  /* 0x0000003b04047212 */ /* 0x000fe200078e3cff */
[----:B------:R-:W-:Y:S01]  /*10310*/  IMAD.U32 R55, R31, 0x10000, RZ ;  /* 0x000100001f377824 */ /* 0x000fe200078e00ff */
[----:B------:R-:W-:Y:S01]  /*10320*/  LOP3.LUT R30, R30, 0xffff0000, RZ, 0xc0, !PT ;  /* 0xffff00001e1e7812 */ /* 0x000fe200078ec0ff */
[----:B------:R-:W-:Y:S01]  /*10330*/  IMAD.U32 R28, R25, 0x10000, RZ ;  /* 0x00010000191c7824 */ /* 0x000fe200078e00ff */
[----:B------:R-:W-:Y:S01]  /*10340*/  LOP3.LUT R5, R5, 0x7fffe000, RZ, 0xc0, !PT ;  /* 0x7fffe00005057812 */ /* 0x000fe200078ec0ff */
[----:B------:R-:W-:Y:S01]  /*10350*/  IMAD.U32 R51, R27, 0x10000, RZ ;  /* 0x000100001b337824 */ /* 0x000fe200078e00ff */
[----:B------:R-:W-:-:S02]  /*10360*/  LOP3.LUT R29, R29, 0xffff0000, RZ, 0xc0, !PT ;  /* 0xffff00001d1d7812 */ /* 0x000fc400078ec0ff */
[----:B------:R-:W-:Y:S02]  /*10370*/  IADD3 R9, R4, R5, R215 ;  /* 0x0000000504097210 */ /* 0x000fe40007ffe0d7 */
[----:B------:R-:W-:Y:S02]  /*10380*/  LOP3.LUT R31, R31, 0xffff0000, RZ, 0xc0, !PT ;  /* 0xffff00001f1f7812 */ /* 0x000fe400078ec0ff */
[----:B------:R-:W-:Y:S01]  /*10390*/  LOP3.LUT R25, R25, 0xffff0000, RZ, 0xc0, !PT ;  /* 0xffff000019197812 */ /* 0x000fe200078ec0ff */
[----:B------:R-:W-:Y:S01]  /*103a0*/  IMAD R32, R9, 0x2, R2 ;  /* 0x0000000209207824 */ /* 0x000fe200078e0202 */
[----:B------:R-:W-:-:S04]  /*103b0*/  LOP3.LUT R27, R27, 0xffff0000, RZ, 0xc0, !PT ;  /* 0xffff00001b1b7812 */ /* 0x000fc800078ec0ff */
[----:B------:R-:W0:Y:S02]  /*103c0*/  LDS.128 R8, [R32+0x15400] ;  /* 0x0154000020087984 */ /* 0x000e240000000c00 */
[C---:B0-----:R-:W-:Y:S01]  /*103d0*/  IMAD.U32 R38, R8.reuse, 0x10000, RZ ;  /* 0x0001000008267824 */ /* 0x041fe200078e00ff */
[----:B------:R-:W-:Y:S01]  /*103e0*/  LOP3.LUT R8, R8, 0xffff0000, RZ, 0xc0, !PT ;  /* 0xffff000008087812 */ /* 0x000fe200078ec0ff */
[C---:B------:R-:W-:Y:S01]  /*103f0*/  IMAD.U32 R40, R10.reuse, 0x10000, RZ ;  /* 0x000100000a287824 */ /* 0x040fe200078e00ff */
[----:B------:R-:W-:Y:S01]  /*10400*/  LOP3.LUT R10, R10, 0xffff0000, RZ, 0xc0, !PT ;  /* 0xffff00000a0a7812 */ /* 0x000fe200078ec0ff */
[-C--:B------:R-:W-:Y:S01]  /*10410*/  FMUL.FTZ R44, R45, R38.reuse ;  /* 0x000000262d2c7220 */ /* 0x080fe20000410000 */
[----:B------:R-:W-:Y:S01]  /*10420*/  FMUL.FTZ R38, R43, R38 ;  /* 0x000000262b267220 */ /* 0x000fe20000410000 */
[C---:B------:R-:W-:Y:S01]  /*10430*/  IMAD.U32 R39, R9.reuse, 0x10000, RZ ;  /* 0x0001000009277824 */ /* 0x040fe200078e00ff */
[----:B------:R-:W-:Y:S01]  /*10440*/  LOP3.LUT R9, R9, 0xffff0000, RZ, 0xc0, !PT ;  /* 0xffff000009097812 */ /* 0x000fe200078ec0ff */
[C---:B------:R-:W-:Y:S01]  /*10450*/  IMAD.U32 R42, R11.reuse, 0x10000, RZ ;  /* 0x000100000b2a7824 */ /* 0x040fe200078e00ff */
[----:B------:R-:W-:Y:S01]  /*10460*/  LOP3.LUT R11, R11, 0xffff0000, RZ, 0xc0, !PT ;  /* 0xffff00000b0b7812 */ /* 0x000fe200078ec0ff */
[----:B------:R-:W-:Y:S01]  /*10470*/  FMUL.FTZ R49, R26, R10 ;  /* 0x0000000a1a317220 */ /* 0x000fe20000410000 */
[----:B--2---:R-:W0:Y:S02]  /*10480*/  LDS.128 R4, [R50] ;  /* 0x0000000032047984 */ /* 0x004e240000000c00 */
[C---:B0-----:R-:W-:Y:S01]  /*10490*/  IMAD.U32 R33, R4.reuse, 0x10000, RZ ;  /* 0x0001000004217824 */ /* 0x041fe200078e00ff */
[----:B------:R-:W-:Y:S01]  /*104a0*/  LOP3.LUT R4, R4, 0xffff0000, RZ, 0xc0, !PT ;  /* 0xffff000004047812 */ /* 0x000fe200078ec0ff */
[C---:B------:R-:W-:Y:S01]  /*104b0*/  IMAD.U32 R35, R6.reuse, 0x10000, RZ ;  /* 0x0001000006237824 */ /* 0x040fe200078e00ff */
[----:B------:R-:W-:Y:S01]  /*104c0*/  LOP3.LUT R6, R6, 0xffff0000, RZ, 0xc0, !PT ;  /* 0xffff000006067812 */ /* 0x000fe200078ec0ff */
[-C--:B------:R-:W-:Y:S01]  /*104d0*/  FFMA.FTZ R44, R43, R33.reuse, -R44 ;  /* 0x000000212b2c7223 */ /* 0x080fe2000001082c */
[----:B------:R-:W-:Y:S01]  /*104e0*/  FFMA.FTZ R38, R45, R33, R38 ;  /* 0x000000212d267223 */ /* 0x000fe20000010026 */
[-C--:B------:R-:W-:Y:S01]  /*104f0*/  FMUL.FTZ R43, R46, R8.reuse ;  /* 0x000000082e2b7220 */ /* 0x080fe20000410000 */
[----:B------:R-:W-:Y:S01]  /*10500*/  FMUL.FTZ R33, R24, R8 ;  /* 0x0000000818217220 */ /* 0x000fe20000410000 */
[----:B------:R-:W-:-:S02]  /*10510*/  IMAD.U32 R34, R5, 0x10000, RZ ;  /* 0x0001000005227824 */ /* 0x000fc400078e00ff */
[-C--:B------:R-:W-:Y:S01]  /*10520*/  FMUL.FTZ R45, R48, R39.reuse ;  /* 0x00000027302d7220 */ /* 0x080fe20000410000 */
[-C--:B------:R-:W-:Y:S01]  /*10530*/  FFMA.FTZ R43, R24, R4.reuse, -R43 ;  /* 0x00000004182b7223 */ /* 0x080fe2000001082b */
[----:B------:R-:W-:Y:S01]  /*10540*/  FFMA.FTZ R33, R46, R4, R33 ;  /* 0x000000042e217223 */ /* 0x000fe20000010021 */
[-C--:B------:R-:W-:Y:S01]  /*10550*/  FMUL.FTZ R4, R53, R40.reuse ;  /* 0x0000002835047220 */ /* 0x080fe20000410000 */
[----:B------:R-:W-:Y:S02]  /*10560*/  IMAD.U32 R37, R7, 0x10000, RZ ;  /* 0x0001000007257824 */ /* 0x000fe400078e00ff */
[C---:B------:R-:W-:Y:S01]  /*10570*/  FMUL.FTZ R40, R47.reuse, R40 ;  /* 0x000000282f287220 */ /* 0x040fe20000410000 */
[----:B------:R-:W-:Y:S01]  /*10580*/  FMUL.FTZ R39, R28, R39 ;  /* 0x000000271c277220 */ /* 0x000fe20000410000 */
[----:B------:R-:W-:Y:S01]  /*10590*/  FFMA.FTZ R8, R47, R35, -R4 ;  /* 0x000000232f087223 */ /* 0x000fe20000010804 */
[----:B------:R-:W-:Y:S01]  /*105a0*/  FMUL.FTZ R4, R55, R42 ;  /* 0x0000002a37047220 */ /* 0x000fe20000410000 */
[----:B------:R-:W-:Y:S01]  /*105b0*/  FMUL.FTZ R47, R30, R10 ;  /* 0x0000000a1e2f7220 */ /* 0x000fe20000410000 */
[----:B------:R-:W-:Y:S01]  /*105c0*/  FFMA.FTZ R45, R28, R34, -R45 ;  /* 0x000000221c2d7223 */ /* 0x000fe2000001082d */
[----:B------:R-:W-:Y:S01]  /*105d0*/  LOP3.LUT R5, R5, 0xffff0000, RZ, 0xc0, !PT ;  /* 0xffff000005057812 */ /* 0x000fe200078ec0ff */
[----:B------:R-:W-:Y:S01]  /*105e0*/  FFMA.FTZ R49, R30, R6, R49 ;  /* 0x000000061e317223 */ /* 0x000fe20000010031 */
[----:B------:R-:W-:Y:S01]  /*105f0*/  LOP3.LUT R7, R7, 0xffff0000, RZ, 0xc0, !PT ;  /* 0xffff000007077812 */ /* 0x000fe200078ec0ff */
[----:B------:R-:W-:Y:S01]  /*10600*/  FFMA.FTZ R28, R51, R37, -R4 ;  /* 0x00000025331c7223 */ /* 0x000fe20000010804 */
[----:B------:R-:W-:Y:S01]  /*10610*/  FFMA.FTZ R39, R48, R34, R39 ;  /* 0x0000002230277223 */ /* 0x000fe20000010027 */
[----:B------:R-:W-:Y:S01]  /*10620*/  FFMA.FTZ R47, R26, R6, -R47 ;  /* 0x000000061a2f7223 */ /* 0x000fe2000001082f */
[----:B------:R-:W-:Y:S01]  /*10630*/  FMUL.FTZ R4, R29, R9 ;  /* 0x000000091d047220 */ /* 0x000fe20000410000 */
        /* <DEDUP_REMOVED lines=20> */
.L_x_787:
[----:B------:R-:W-:Y:S05]  /*10780*/  BSYNC B1 ;  /* 0x0000000000017941 */ /* 0x000fea0003800000 */
.L_x_786:
[----:B------:R-:W-:Y:S05]  /*10790*/  @P2 BRA `(.L_x_762) ;  /* 0x00000004005c2947 */ /* 0x000fea0003800000 */
[----:B------:R-:W0:Y:S01]  /*107a0*/  LDL R43, [R1+0x6c] ;  /* 0x00006c00012b7983 */ /* 0x000e220000100800 */
[----:B------:R-:W-:Y:S01]  /*107b0*/  LEA.HI R41, R41, R233, RZ, 0x1d ;  /* 0x000000e929297211 */ /* 0x000fe200078fe8ff */
[C---:B------:R-:W-:Y:S01]  /*107c0*/  IMAD.U32 R35, R14.reuse, 0x10000, RZ ;  /* 0x000100000e237824 */ /* 0x040fe200078e00ff */
[----:B------:R-:W-:Y:S01]  /*107d0*/  LOP3.LUT R40, R14, 0xffff0000, RZ, 0xc0, !PT ;  /* 0xffff00000e287812 */ /* 0x000fe200078ec0ff */
[C---:B------:R-:W-:Y:S01]  /*107e0*/  IMAD.U32 R33, R0.reuse, 0x10000, RZ ;  /* 0x0001000000217824 */ /* 0x040fe200078e00ff */
[----:B-12---:R-:W-:Y:S01]  /*107f0*/  SHF.R.S32.HI R6, RZ, 0x1f, R41 ;  /* 0x0000001fff067819 */ /* 0x006fe20000011429 */
[----:B------:R-:W-:Y:S01]  /*10800*/  IMAD.SHL.U32 R4, R41, 0x8, RZ ;  /* 0x0000000829047824 */ /* 0x000fe200078e00ff */
[----:B------:R-:W-:Y:S01]  /*10810*/  LOP3.LUT R0, R0, 0xffff0000, RZ, 0xc0, !PT ;  /* 0xffff000000007812 */ /* 0x000fe200078ec0ff */
[----:B------:R-:W-:Y:S01]  /*10820*/  IMAD.U32 R42, R15, 0x10000, RZ ;  /* 0x000100000f2a7824 */ /* 0x000fe200078e00ff */
[----:B------:R-:W-:Y:S01]  /*10830*/  LEA.HI R6, R6, R41, RZ, 0x3 ;  /* 0x0000002906067211 */ /* 0x000fe200078f18ff */
[----:B------:R-:W-:Y:S01]  /*10840*/  IMAD.U32 R38, R3, 0x10000, RZ ;  /* 0x0001000003267824 */ /* 0x000fe200078e00ff */
[----:B------:R-:W-:Y:S01]  /*10850*/  LOP3.LUT R4, R205, 0x38, R4, 0xf8, !PT ;  /* 0x00000038cd047812 */ /* 0x000fe200078ef804 */
[C---:B------:R-:W-:Y:S01]  /*10860*/  IMAD.U32 R39, R20.reuse, 0x10000, RZ ;  /* 0x0001000014277824 */ /* 0x040fe200078e00ff */
[----:B------:R-:W-:Y:S01]  /*10870*/  LOP3.LUT R20, R20, 0xffff0000, RZ, 0xc0, !PT ;  /* 0xffff000014147812 */ /* 0x000fe200078ec0ff */
[----:B------:R-:W-:Y:S01]  /*10880*/  IMAD.SHL.U32 R6, R6, 0x400, RZ ;  /* 0x0000040006067824 */ /* 0x000fe200078e00ff */
[----:B------:R-:W-:Y:S01]  /*10890*/  LOP3.LUT R4, R4, R59, RZ, 0x3c, !PT ;  /* 0x0000003b04047212 */ /* 0x000fe200078e3cff */
[C---:B------:R-:W-:Y:S01]  /*108a0*/  IMAD.U32 R37, R12.reuse, 0x10000, RZ ;  /* 0x000100000c257824 */ /* 0x040fe200078e00ff */
[----:B------:R-:W-:-:S02]  /*108b0*/  LOP3.LUT R12, R12, 0xffff0000, RZ, 0xc0, !PT ;  /* 0xffff00000c0c7812 */ /* 0x000fc400078ec0ff */
[----:B------:R-:W-:Y:S02]  /*108c0*/  LOP3.LUT R6, R6, 0x7fffe000, RZ, 0xc0, !PT ;  /* 0x7fffe00006067812 */ /* 0x000fe400078ec0ff */
[----:B------:R-:W-:Y:S02]  /*108d0*/  LOP3.LUT R15, R15, 0xffff0000, RZ, 0xc0, !PT ;  /* 0xffff00000f0f7812 */ /* 0x000fe400078ec0ff */
[----:B------:R-:W-:Y:S02]  /*108e0*/  IADD3 R9, R4, R6, R215 ;  /* 0x0000000604097210 */ /* 0x000fe40007ffe0d7 */
[----:B------:R-:W-:-:S03]  /*108f0*/  LOP3.LUT R3, R3, 0xffff0000, RZ, 0xc0, !PT ;  /* 0xffff000003037812 */ /* 0x000fc600078ec0ff */
[----:B------:R-:W-:-:S05]  /*10900*/  IMAD R24, R9, 0x2, R2 ;  /* 0x0000000209187824 */ /* 0x000fca00078e0202 */
[----:B------:R-:W1:Y:S02]  /*10910*/  LDS.128 R8, [R24+0x15400] ;  /* 0x0154000018087984 */ /* 0x000e640000000c00 */
[C---:B-1----:R-:W-:Y:S01]  /*10920*/  IMAD.U32 R29, R8.reuse, 0x10000, RZ ;  /* 0x00010000081d7824 */ /* 0x042fe200078e00ff */
[----:B------:R-:W-:Y:S01]  /*10930*/  LOP3.LUT R8, R8, 0xffff0000, RZ, 0xc0, !PT ;  /* 0xffff000008087812 */ /* 0x000fe200078ec0ff */
[C---:B------:R-:W-:Y:S01]  /*10940*/  IMAD.U32 R30, R9.reuse, 0x10000, RZ ;  /* 0x00010000091e7824 */ /* 0x040fe200078e00ff */
[----:B------:R-:W-:Y:S01]  /*10950*/  LOP3.LUT R9, R9, 0xffff0000, RZ, 0xc0, !PT ;  /* 0xffff000009097812 */ /* 0x000fe200078ec0ff */
[-C--:B------:R-:W-:Y:S01]  /*10960*/  FMUL.FTZ R34, R35, R29.reuse ;  /* 0x0000001d23227220 */ /* 0x080fe20000410000 */
[----:B------:R-:W-:Y:S01]  /*10970*/  FMUL.FTZ R14, R33, R29 ;  /* 0x0000001d210e7220 */ /* 0x000fe20000410000 */
[-C--:B------:R-:W-:Y:S01]  /*10980*/  FMUL.FTZ R29, R40, R8.reuse ;  /* 0x00000008281d7220 */ /* 0x080fe20000410000 */
[C---:B------:R-:W-:Y:S01]  /*10990*/  IMAD.U32 R31, R10.reuse, 0x10000, RZ ;  /* 0x000100000a1f7824 */ /* 0x040fe200078e00ff */
[----:B------:R-:W-:Y:S01]  /*109a0*/  LOP3.LUT R10, R10, 0xffff0000, RZ, 0xc0, !PT ;  /* 0xffff00000a0a7812 */ /* 0x000fe200078ec0ff */
[C---:B------:R-:W-:Y:S01]  /*109b0*/  IMAD.U32 R32, R11.reuse, 0x10000, RZ ;  /* 0x000100000b207824 */ /* 0x040fe200078e00ff */
[----:B------:R-:W-:Y:S01]  /*109c0*/  LOP3.LUT R11, R11, 0xffff0000, RZ, 0xc0, !PT ;  /* 0xffff00000b0b7812 */ /* 0x000fe200078ec0ff */
[----:B0-----:R-:W0:Y:S02]  /*109d0*/  LDS.128 R4, [R43] ;  /* 0x000000002b047984 */ /* 0x001e240000000c00 */
[C---:B0-----:R-:W-:Y:S01]  /*109e0*/  IMAD.U32 R25, R4.reuse, 0x10000, RZ ;  /* 0x0001000004197824 */ /* 0x041fe200078e00ff */
[----:B------:R-:W-:Y:S01]  /*109f0*/  LOP3.LUT R4, R4, 0xffff0000, RZ, 0xc0, !PT ;  /* 0xffff000004047812 */ /* 0x000fe200078ec0ff */
[C---:B------:R-:W-:Y:S01]  /*10a00*/  IMAD.U32 R26, R5.reuse, 0x10000, RZ ;  /* 0x00010000051a7824 */ /* 0x040fe200078e00ff */
[----:B------:R-:W-:Y:S01]  /*10a10*/  LOP3.LUT R5, R5, 0xffff0000, RZ, 0xc0, !PT ;  /* 0xffff000005057812 */ /* 0x000fe200078ec0ff */
[-C--:B------:R-:W-:Y:S01]  /*10a20*/  FFMA.FTZ R34, R33, R25.reuse, -R34 ;  /* 0x0000001921227223 */ /* 0x080fe20000010822 */
[----:B------:R-:W-:Y:S01]  /*10a30*/  FFMA.FTZ R14, R35, R25, R14 ;  /* 0x00000019230e7223 */ /* 0x000fe2000001000e */
[C---:B------:R-:W-:Y:S01]  /*10a40*/  FMUL.FTZ R25, R0.reuse, R8 ;  /* 0x0000000800197220 */ /* 0x040fe20000410000 */
[----:B------:R-:W-:Y:S01]  /*10a50*/  FFMA.FTZ R29, R0, R4, -R29 ;  /* 0x00000004001d7223 */ /* 0x000fe2000001081d */
[-C--:B------:R-:W-:Y:S01]  /*10a60*/  FMUL.FTZ R33, R42, R30.reuse ;  /* 0x0000001e2a217220 */ /* 0x080fe20000410000 */
[----:B------:R-:W-:Y:S01]  /*10a70*/  FMUL.FTZ R35, R38, R30 ;  /* 0x0000001e26237220 */ /* 0x000fe20000410000 */
[----:B------:R-:W-:-:S02]  /*10a80*/  IMAD.U32 R27, R6, 0x10000, RZ ;  /* 0x00010000061b7824 */ /* 0x000fc400078e00ff */
[-C--:B------:R-:W-:Y:S01]  /*10a90*/  FMUL.FTZ R0, R39, R31.reuse ;  /* 0x0000001f27007220 */ /* 0x080fe20000410000 */
[----:B------:R-:W-:Y:S01]  /*10aa0*/  FFMA.FTZ R25, R40, R4, R25 ;  /* 0x0000000428197223 */ /* 0x000fe20000010019 */
[-C--:B------:R-:W-:Y:S01]  /*10ab0*/  FFMA.FTZ R33, R38, R26.reuse, -R33 ;  /* 0x0000001a26217223 */ /* 0x080fe20000010821 */
[----:B------:R-:W-:Y:S01]  /*10ac0*/  FFMA.FTZ R35, R42, R26, R35 ;  /* 0x0000001a2a237223 */ /* 0x000fe20000010023 */
[C---:B------:R-:W-:Y:S01]  /*10ad0*/  FMUL.FTZ R4, R37.reuse, R31 ;  /* 0x0000001f25047220 */ /* 0x040fe20000410000 */
[-C--:B------:R-:W-:Y:S01]  /*10ae0*/  FFMA.FTZ R8, R37, R27.reuse, -R0 ;  /* 0x0000001b25087223 */ /* 0x080fe20000010800 */
[----:B------:R-:W-:Y:S02]  /*10af0*/  IMAD.U32 R26, R21, 0x10000, RZ ;  /* 0x00010000151a7824 */ /* 0x000fe400078e00ff */
[-C--:B------:R-:W-:Y:S01]  /*10b00*/  FMUL.FTZ R31, R20, R10.reuse ;  /* 0x0000000a141f7220 */ /* 0x080fe20000410000 */
[----:B------:R-:W-:Y:S02]  /*10b10*/  IMAD.U32 R0, R13, 0x10000, RZ ;  /* 0x000100000d007824 */ /* 0x000fe400078e00ff */
[----:B------:R-:W-:Y:S01]  /*10b20*/  FMUL.FTZ R37, R12, R10 ;  /* 0x0000000a0c257220 */ /* 0x000fe20000410000 */
[----:B------:R-:W-:Y:S01]  /*10b30*/  LOP3.LUT R6, R6, 0xffff0000, RZ, 0xc0, !PT ;  /* 0xffff000006067812 */ /* 0x000fe200078ec0ff */
[----:B------:R-:W-:Y:S01]  /*10b40*/  FFMA.FTZ R10, R39, R27, R4 ;  /* 0x0000001b270a7223 */ /* 0x000fe20000010004 */
[----:B------:R-:W-:-:S02]  /*10b50*/  IMAD.U32 R28, R7, 0x10000, RZ ;  /* 0x00010000071c7824 */ /* 0x000fc400078e00ff */
[-C--:B------:R-:W-:Y:S01]  /*10b60*/  FMUL.FTZ R27, R26, R32.reuse ;  /* 0x000000201a1b7220 */ /* 0x080fe20000410000 */
[----:B------:R-:W-:Y:S01]  /*10b70*/  LOP3.LUT R21, R21, 0xffff0000, RZ, 0xc0, !PT ;  /* 0xffff000015157812 */ /* 0x000fe200078ec0ff */
[----:B------:R-:W-:Y:S01]  /*10b80*/  FMUL.FTZ R39, R0, R32 ;  /* 0x0000002000277220 */ /* 0x000fe20000410000 */
[----:B------:R-:W-:Y:S01]  /*10b90*/  LOP3.LUT R13, R13, 0xffff0000, RZ, 0xc0, !PT ;  /* 0xffff00000d0d7812 */ /* 0x000fe200078ec0ff */
[-C--:B------:R-:W-:Y:S01]  /*10ba0*/  FFMA.FTZ R31, R12, R6.reuse, -R31 ;  /* 0x000000060c1f7223 */ /* 0x080fe2000001081f */
[----:B------:R-:W-:Y:S01]  /*10bb0*/  LOP3.LUT R7, R7, 0xffff0000, RZ, 0xc0, !PT ;  /* 0xffff000007077812 */ /* 0x000fe200078ec0ff */
[----:B------:R-:W-:Y:S01]  /*10bc0*/  FFMA.FTZ R37, R20, R6, R37 ;  /* 0x0000000614257223 */ /* 0x000fe20000010025 */
[-C--:B------:R-:W-:Y:S01]  /*10bd0*/  FFMA.FTZ R27, R0, R28.reuse, -R27 ;  /* 0x0000001c001b7223 */ /* 0x080fe2000001081b */
        /* <DEDUP_REMOVED lines=19> */
.L_x_762:
[----:B------:R-:W-:Y:S05]  /*10d10*/  BSYNC B0 ;  /* 0x0000000000007941 */ /* 0x000fea0003800000 */
.L_x_743:
[----:B------:R-:W-:Y:S01]  /*10d20*/  @!PT LDS RZ, [RZ] ;  /* 0x00000000fffff984 */ /* 0x000fe20000000800 */
[----:B------:R-:W-:Y:S01]  /*10d30*/  @!PT LDS RZ, [RZ] ;  /* 0x00000000fffff984 */ /* 0x000fe20000000800 */
[----:B------:R-:W-:Y:S01]  /*10d40*/  @!PT LDS RZ, [RZ] ;  /* 0x00000000fffff984 */ /* 0x000fe20000000800 */
[----:B------:R-:W-:Y:S01]  /*10d50*/  @!PT LDS RZ, [RZ] ;  /* 0x00000000fffff984 */ /* 0x000fe20000000800 */
[----:B------:R5:W-:Y:S06]  /*10d60*/  MEMBAR.ALL.CTA ;  /* 0x0000000000007992 */ /* 0x000bec0000008000 */
[----:B-----5:R-:W5:Y:S01]  /*10d70*/  FENCE.VIEW.ASYNC.S ;  /* 0x00000000000073c6 */ /* 0x020f620000000000 */
[----:B------:R-:W-:Y:S05]  /*10d80*/  WARPSYNC.ALL ;  /* 0x0000000000007948 */ /* 0x000fea0003800000 */
[----:B-----5:R-:W-:Y:S06]  /*10d90*/  BAR.SYNC.DEFER_BLOCKING 0xd, 0x100 ;  /* 0x0344000000007b1d */ /* 0x020fec0000010000 */
.L_x_741:
[----:B------:R-:W5:Y:S02]  /*10da0*/  LDL R0, [R1+0x14] ;  /* 0x0000140001007983 */ /* 0x000f640000100800 */
[----:B-----5:R-:W-:-:S13]  /*10db0*/  R2UR UR4, R0 ;  /* 0x00000000000472ca */ /* 0x020fda00000e0000 */
[----:B------:R-:W-:-:S05]  /*10dc0*/  IMAD.U32 R0, RZ, RZ, UR4 ;  /* 0x00000004ff007e24 */ /* 0x000fca000f8e00ff */
[----:B------:R-:W-:-:S13]  /*10dd0*/  ISETP.NE.AND P0, PT, R0, 0x3, PT ;  /* 0x000000030000780c */ /* 0x000fda0003f05270 */
[----:B------:R-:W-:Y:S05]  /*10de0*/  @!P0 BRA `(.L_x_788) ;  /* 0x0000000000048947 */ /* 0x000fea0003800000 */
[----:B------:R-:W-:Y:S01]  /*10df0*/  BPT.TRAP 0x1 ;  /* 0x000000040000795c */ /* 0x000fe20000300000 */
.L_x_788:
[----:B------:R-:W-:Y:S01]  /*10e00*/  IMAD R0, R214, 0x8, R2 ;  /* 0x00000008d6007824 */ /* 0x000fe200078e0202 */
[----:B01----:R-:W-:-:S04]  /*10e10*/  SHF.L.U32 R3, R216, 0x1f, RZ ;  /* 0x0000001fd8037819 */ /* 0x003fc800000006ff */
[----:B------:R0:W1:Y:S01]  /*10e20*/  SYNCS.PHASECHK.TRANS64.TRYWAIT P2, [R0+URZ+0x36830], R3 ;  /* 0x03683003000075a7 */ /* 0x000062000804017f */
[----:B------:R-:W-:Y:S05]  /*10e30*/  @!P0 BRA `(.L_x_789) ;  /* 0x0000000000048947 */ /* 0x000fea0003800000 */
[----:B------:R-:W-:Y:S01]  /*10e40*/  BPT.TRAP 0x1 ;  /* 0x000000040000795c */ /* 0x000fe20000300000 */
.L_x_789:
[----:B--234-:R-:W2:Y:S01]  /*10e50*/  S2R R4, SR_TID.X ;  /* 0x0000000000047919 */ /* 0x01cea20000002100 */
[----:B------:R-:W-:Y:S01]  /*10e60*/  IMAD.MOV.U32 R119, RZ, RZ, RZ ;  /* 0x000000ffff777224 */ /* 0x000fe200078e00ff */
[----:B--2---:R-:W-:-:S04]  /*10e70*/  LOP3.LUT R4, R4, 0x7f, RZ, 0xc0, !PT ;  /* 0x0000007f04047812 */ /* 0x004fc800078ec0ff */
[----:B------:R-:W-:Y:S01]  /*10e80*/  ISETP.NE.AND P1, PT, R4, RZ, PT ;  /* 0x000000ff0400720c */ /* 0x000fe20003f25270 */
[----:B-1----:R-:W-:-:S12]  /*10e90*/  @P2 BRA `(.L_x_790) ;  /* 0x0000000000082947 */ /* 0x002fd80003800000 */
[----:B------:R-:W1:Y:S02]  /*10ea0*/  SYNCS.PHASECHK.TRANS64.TRYWAIT P2, [R0+URZ+0x36830], R3 ;  /* 0x03683003000075a7 */ /* 0x000e64000804017f */
[----:B-1----:R-:W-:Y:S05]  /*10eb0*/  @!P2 BRA `(.L_x_791) ;  /* 0x000001680020a947 */ /* 0x002fea0003800000 */
.L_x_790:
[----:B------:R-:W-:Y:S05]  /*10ec0*/  WARPSYNC.ALL ;  /* 0x0000000000007948 */ /* 0x000fea0003800000 */
[----:B01----:R-:W-:Y:S01]  /*10ed0*/  VIADD R3, R2, 0x21400 ;  /* 0x0002140002037836 */ /* 0x003fe20000000000 */
[----:B------:R-:W-:Y:S01]  /*10ee0*/  R2UR UR24, R36 ;  /* 0x00000000241872ca */ /* 0x000fe200000e0000 */
[----:B------:R-:W-:Y:S01]  /*10ef0*/  IMAD.MOV.U32 R5, RZ, RZ, 0x40000040 ;  /* 0x40000040ff057424 */ /* 0x000fe200078e00ff */
[----:B------:R-:W-:Y:S01]  /*10f00*/  WARPGROUP.ARRIVE ;  /* 0x00000000000079c5 */ /* 0x000fe20000000000 */
[----:B------:R-:W-:Y:S01]  /*10f10*/  UMOV UR5, 0x40000040 ;  /* 0x4000004000057882 */ /* 0x000fe20000000000 */
[----:B------:R-:W-:Y:S01]  /*10f20*/  SHF.R.U32.HI R3, RZ, 0x4, R3 ;  /* 0x00000004ff037819 */ /* 0x000fe20000011603 */
[----:B------:R-:W-:Y:S01]  /*10f30*/  IMAD.MOV.U32 R7, RZ, RZ, 0x40000040 ;  /* 0x40000040ff077424 */ /* 0x000fe200078e00ff */
[----:B------:R-:W-:Y:S01]  /*10f40*/  R2UR UR7, R5 ;  /* 0x00000000050772ca */ /* 0x000fe200000e0000 */
[----:B------:R-:W-:Y:S01]  /*10f50*/  UMOV UR27, UR5 ;  /* 0x00000005001b7c82 */ /* 0x000fe20008000000 */
[----:B------:R-:W-:Y:S01]  /*10f60*/  LOP3.LUT R3, R3, 0x3fff, RZ, 0xc0, !PT ;  /* 0x00003fff03037812 */ /* 0x000fe200078ec0ff */
[----:B------:R-:W-:Y:S01]  /*10f70*/  UMOV UR17, UR27 ;  /* 0x0000001b00117c82 */ /* 0x000fe20008000000 */
[----:B------:R-:W-:Y:S01]  /*10f80*/  R2UR UR19, R7 ;  /* 0x00000000071372ca */ /* 0x000fe200000e0000 */
[----:B------:R-:W-:Y:S01]  /*10f90*/  IMAD.MOV.U32 R9, RZ, RZ, 0x40000040 ;  /* 0x40000040ff097424 */ /* 0x000fe200078e00ff */
[----:B------:R-:W-:Y:S01]  /*10fa0*/  LOP3.LUT R21, R3, 0x10000, RZ, 0xfc, !PT ;  /* 0x0001000003157812 */ /* 0x000fe200078efcff */
[----:B------:R-:W-:Y:S01]  /*10fb0*/  ULOP3.LUT UR24, UR24, 0x10000, URZ, 0xfc, !UPT ;  /* 0x0001000018187892 */ /* 0x000fe2000f8efc3f */
[----:B------:R-:W-:Y:S01]  /*10fc0*/  IMAD.MOV.U32 R7, RZ, RZ, 0x40000040 ;  /* 0x40000040ff077424 */ /* 0x000fe200078e00ff */
[----:B------:R-:W-:Y:S01]  /*10fd0*/  UMOV UR21, UR27 ;  /* 0x0000001b00157c82 */ /* 0x000fe20008000000 */
[----:B------:R-:W-:Y:S01]  /*10fe0*/  R2UR UR23, R9 ;  /* 0x00000000091772ca */ /* 0x000fe200000e0000 */
[----:B------:R-:W-:Y:S01]  /*10ff0*/  IMAD R4, R214, 0xa80, R21 ;  /* 0x00000a80d6047824 */ /* 0x000fe200078e0215 */
[----:B------:R-:W-:Y:S01]  /*11000*/  UMOV UR9, UR27 ;  /* 0x0000001b00097c82 */ /* 0x000fe20008000000 */
[----:B------:R-:W-:Y:S01]  /*11010*/  IMAD.U32 R15, RZ, RZ, UR5 ;  /* 0x00000005ff0f7e24 */ /* 0x000fe2000f8e00ff */
[----:B------:R-:W-:Y:S01]  /*11020*/  UMOV UR4, UR24 ;  /* 0x0000001800047c82 */ /* 0x000fe20008000000 */
[C---:B------:R-:W-:Y:S01]  /*11030*/  VIADD R8, R4.reuse, 0x100 ;  /* 0x0000010004087836 */ /* 0x040fe20000000000 */
[C---:B------:R-:W-:Y:S01]  /*11040*/  R2UR UR6, R4.reuse ;  /* 0x00000000040672ca */ /* 0x040fe200000e0000 */
[----:B------:R-:W-:Y:S01]  /*11050*/  UMOV UR26, UR4 ;  /* 0x00000004001a7c82 */ /* 0x000fe20008000000 */
[----:B------:R-:W-:Y:S01]  /*11060*/  IADD3 R6, R4, 0x80, RZ ;  /* 0x0000008004067810 */ /* 0x000fe20007ffe0ff */
[----:B------:R-:W-:Y:S01]  /*11070*/  UMOV UR16, UR26 ;  /* 0x0000001a00107c82 */ /* 0x000fe20008000000 */
[----:B------:R-:W-:Y:S01]  /*11080*/  R2UR UR22, R8 ;  /* 0x00000000081672ca */ /* 0x000fe200000e0000 */
[----:B------:R-:W-:Y:S01]  /*11090*/  UMOV UR20, UR26 ;  /* 0x0000001a00147c82 */ /* 0x000fe20008000000 */
[----:B------:R-:W-:Y:S01]  /*110a0*/  R2UR UR18, R6 ;  /* 0x00000000061272ca */ /* 0x000fe200000e0000 */
[C---:B------:R-:W-:Y:S01]  /*110b0*/  VIADD R6, R4.reuse, 0x180 ;  /* 0x0000018004067836 */ /* 0x040fe20000000000 */
[----:B------:R-:W-:Y:S01]  /*110c0*/  UMOV UR8, UR26 ;  /* 0x0000001a00087c82 */ /* 0x000fe20008000000 */
[----:B------:R-:W-:Y:S01]  /*110d0*/  IMAD.U32 R14, RZ, RZ, UR4 ;  /* 0x00000004ff0e7e24 */ /* 0x000fe2000f8e00ff */
[----:B------:R-:W-:Y:S01]  /*110e0*/  UMOV UR12, UR26 ;  /* 0x0000001a000c7c82 */ /* 0x000fe20008000000 */
[----:B------:R-:W-:Y:S01]  /*110f0*/  VIADD R10, R4, 0x200 ;  /* 0x00000200040a7836 */ /* 0x000fe20000000000 */
[----:B------:R-:W-:Y:S01]  /*11100*/  UMOV UR13, UR27 ;  /* 0x0000001b000d7c82 */ /* 0x000fe20008000000 */
[----:B------:R-:W-:Y:S01]  /*11110*/  HGMMA.64x16x16.F32.BF16 R72, gdesc[UR4], RZ, !UPT, gsb0 ;  /* 0x00200000044879f0 */ /* 0x000fe2000c0018ff */
[----:B------:R-:W-:Y:S01]  /*11120*/  R2UR UR6, R6 ;  /* 0x00000000060672ca */ /* 0x000fe200000e0000 */
[----:B------:R-:W-:Y:S01]  /*11130*/  UMOV UR4, UR26 ;  /* 0x0000001a00047c82 */ /* 0x000fe20008000000 */
[----:B------:R-:W-:Y:S01]  /*11140*/  R2UR UR7, R7 ;  /* 0x00000000070772ca */ /* 0x000fe200000e0000 */
[----:B------:R-:W-:Y:S01]  /*11150*/  UMOV UR5, UR27 ;  /* 0x0000001b00057c82 */ /* 0x000fe20008000000 */
[----:B------:R-:W-:Y:S01]  /*11160*/  IMAD.MOV.U32 R11, RZ, RZ, 0x40000040 ;  /* 0x40000040ff0b7424 */ /* 0x000fe200078e00ff */
[----:B------:R-:W-:Y:S01]  /*11170*/  R2UR UR10, R10 ;  /* 0x000000000a0a72ca */ /* 0x000fe200000e0000 */
[C---:B------:R-:W-:Y:S01]  /*11180*/  VIADD R8, R4.reuse, 0x280 ;  /* 0x0000028004087836 */ /* 0x040fe20000000000 */
[----:B------:R-:W-:Y:S01]  /*11190*/  UMOV UR29, 0x40000040 ;  /* 0x40000040001d7882 */ /* 0x000fe20000000000 */
[----:B------:R-:W-:Y:S01]  /*111a0*/  IMAD.MOV.U32 R9, RZ, RZ, 0x40000040 ;  /* 0x40000040ff097424 */ /* 0x000fe200078e00ff */
[----:B------:R-:W-:Y:S01]  /*111b0*/  R2UR UR11, R11 ;  /* 0x000000000b0b72ca */ /* 0x000fe200000e0000 */
[----:B------:R-:W-:Y:S01]  /*111c0*/  VIADD R6, R4, 0x300 ;  /* 0x0000030004067836 */ /* 0x000fe20000000000 */
[----:B------:R-:W-:Y:S01]  /*111d0*/  R2UR UR14, R8 ;  /* 0x00000000080e72ca */ /* 0x000fe200000e0000 */
[----:B------:R-:W-:Y:S01]  /*111e0*/  IMAD.MOV.U32 R7, RZ, RZ, 0x40000040 ;  /* 0x40000040ff077424 */ /* 0x000fe200078e00ff */
[----:B------:R-:W-:Y:S01]  /*111f0*/  R2UR UR15, R9 ;  /* 0x00000000090f72ca */ /* 0x000fe200000e0000 */
[C---:B------:R-:W-:Y:S01]  /*11200*/  VIADD R8, R4.reuse, 0x2 ;  /* 0x0000000204087836 */ /* 0x040fe20000000000 */
[----:B------:R0:W-:Y:S01]  /*11210*/  STL.64 [R1+0x48], R14 ;  /* 0x0000480e01007387 */ /* 0x0001e20000100a00 */
[----:B------:R-:W-:Y:S01]  /*11220*/  IMAD.MOV.U32 R9, RZ, RZ, 0x40000040 ;  /* 0x40000040ff097424 */ /* 0x000fe200078e00ff */
[----:B------:R-:W-:Y:S01]  /*11230*/  P2R R13, PR, RZ, 0x1 ;  /* 0x00000001ff0d7803 */ /* 0x000fe20000000000 */
[----:B------:R-:W-:Y:S01]  /*11240*/  VIADD R10, R4, 0x202 ;  /* 0x00000202040a7836 */ /* 0x000fe20000000000 */
[----:B------:R-:W-:Y:S01]  /*11250*/  R2UR UR30, R8 ;  /* 0x00000000081e72ca */ /* 0x000fe200000e0000 */
[----:B------:R-:W-:Y:S01]  /*11260*/  VIADD R8, R4, 0x102 ;  /* 0x0000010204087836 */ /* 0x000fe20000000000 */
[----:B------:R-:W-:Y:S01]  /*11270*/  R2UR UR31, R9 ;  /* 0x00000000091f72ca */ /* 0x000fe200000e0000 */
[----:B------:R-:W-:-:S02]  /*11280*/  IMAD.MOV.U32 R9, RZ, RZ, 0x40000040 ;  /* 0x40000040ff097424 */ /* 0x000fc400078e00ff */
[----:B------:R-:W-:Y:S02]  /*11290*/  IMAD.MOV.U32 R11, RZ, RZ, 0x40000040 ;  /* 0x40000040ff0b7424 */ /* 0x000fe400078e00ff */
[----:B0-----:R-:W-:Y:S01]  /*112a0*/  IMAD.U32 R15, RZ, RZ, UR29 ;  /* 0x0000001dff0f7e24 */ /* 0x001fe2000f8e00ff */
[----:B------:R-:W-:Y:S02]  /*112b0*/  WARPGROUP.DEPBAR.LE gsb0, 0x0 ;  /* 0x00008000000079c5 */ /* 0x000fe40000010000 */
[----:B------:R-:W-:-:S06]  /*112c0*/  WARPGROUP.ARRIVE ;  /* 0x00000000000079c5 */ /* 0x000fcc0000000000 */
[----:B------:R-:W-:Y:S01]  /*112d0*/  HGMMA.64x16x16.F32.BF16 R64, gdesc[UR16], RZ, !UPT, gsb0 ;  /* 0x00200000104079f0 */ /* 0x000fe2000c0018ff */
[----:B------:R-:W-:Y:S01]  /*112e0*/  R2UR UR18, R6 ;  /* 0x00000000061272ca */ /* 0x000fe200000e0000 */
[----:B------:R-:W-:Y:S01]  /*112f0*/  UMOV UR16, UR26 ;  /* 0x0000001a00107c82 */ /* 0x000fe20008000000 */
[----:B------:R-:W-:Y:S01]  /*11300*/  R2UR UR19, R7 ;  /* 0x00000000071372ca */ /* 0x000fe200000e0000 */
[----:B------:R-:W-:Y:S01]  /*11310*/  UMOV UR17, UR27 ;  /* 0x0000001b00117c82 */ /* 0x000fe20008000000 */
[----:B------:R-:W-:Y:S01]  /*11320*/  VIADD R6, R4, 0x82 ;  /* 0x0000008204067836 */ /* 0x000fe20000000000 */
[----:B------:R-:W-:Y:S01]  /*11330*/  UMOV UR27, UR29 ;  /* 0x0000001d001b7c82 */ /* 0x000fe20008000000 */
[----:B------:R-:W-:Y:S01]  /*11340*/  IMAD.MOV.U32 R7, RZ, RZ, 0x40000040 ;  /* 0x40000040ff077424 */ /* 0x000fe200078e00ff */
[----:B------:R-:W-:Y:S02]  /*11350*/  WARPGROUP.DEPBAR.LE gsb0, 0x0 ;  /* 0x00008000000079c5 */ /* 0x000fe40000010000 */
[----:B------:R-:W-:-:S06]  /*11360*/  WARPGROUP.ARRIVE ;  /* 0x00000000000079c5 */ /* 0x000fcc0000000000 */
[----:B------:R-:W-:Y:S01]  /*11370*/  HGMMA.64x16x16.F32.BF16 R56, gdesc[UR20], RZ, !UPT, gsb0 ;  /* 0x00200000143879f0 */ /* 0x000fe2000c0018ff */
[----:B------:R-:W-:Y:S01]  /*11380*/  R2UR UR22, R8 ;  /* 0x00000000081672ca */ /* 0x000fe200000e0000 */
[----:B------:R-:W-:Y:S01]  /*11390*/  UMOV UR21, UR27 ;  /* 0x0000001b00157c82 */ /* 0x000fe20008000000 */
[----:B------:R-:W-:Y:S01]  /*113a0*/  R2UR UR23, R9 ;  /* 0x00000000091772ca */ /* 0x000fe200000e0000 */
[----:B------:R-:W-:Y:S02]  /*113b0*/  VIADD R8, R4, 0x282 ;  /* 0x0000028204087836 */ /* 0x000fe40000000000 */
[----:B------:R-:W-:Y:S01]  /*113c0*/  IMAD.MOV.U32 R9, RZ, RZ, 0x40000040 ;  /* 0x40000040ff097424 */ /* 0x000fe200078e00ff */
[----:B------:R-:W-:Y:S02]  /*113d0*/  WARPGROUP.DEPBAR.LE gsb0, 0x0 ;  /* 0x00008000000079c5 */ /* 0x000fe40000010000 */
[----:B------:R-:W-:-:S06]  /*113e0*/  WARPGROUP.ARRIVE ;  /* 0x00000000000079c5 */ /* 0x000fcc0000000000 */
[----:B------:R-:W-:Y:S01]  /*113f0*/  HGMMA.64x16x16.F32.BF16 R48, gdesc[UR4], RZ, !UPT, gsb0 ;  /* 0x00200000043079f0 */ /* 0x000fe2000c0018ff */
[----:B------:R-:W-:Y:S01]  /*11400*/  UIADD3 UR4, UR24, 0x2, URZ ;  /* 0x0000000218047890 */ /* 0x000fe2000fffe03f */
[----:B------:R-:W-:-:S06]  /*11410*/  UMOV UR5, UR27 ;  /* 0x0000001b00057c82 */ /* 0x000fcc0008000000 */
[----:B------:R-:W-:Y:S02]  /*11420*/  UMOV UR28, UR4 ;  /* 0x00000004001c7c82 */ /* 0x000fe40008000000 */
[----:B------:R-:W-:Y:S01]  /*11430*/  UMOV UR26, UR28 ;  /* 0x0000001c001a7c82 */ /* 0x000fe20008000000 */
[----:B------:R-:W-:Y:S01]  /*11440*/  IMAD.U32 R14, RZ, RZ, UR28 ;  /* 0x0000001cff0e7e24 */ /* 0x000fe2000f8e00ff */
[----:B------:R-:W-:Y:S01]  /*11450*/  UMOV UR20, UR26 ;  /* 0x0000001a00147c82 */ /* 0x000fe20008000000 */
[----:B------:R-:W-:-:S03]  /*11460*/  UMOV UR4, UR26 ;  /* 0x0000001a00047c82 */ /* 0x000fc60008000000 */
[----:B------:R0:W-:Y:S01]  /*11470*/  STL.64 [R1+0x40], R14 ;  /* 0x0000400e01007387 */ /* 0x0001e20000100a00 */
[----:B------:R-:W-:Y:S02]  /*11480*/  WARPGROUP.DEPBAR.LE gsb0, 0x0 ;  /* 0x00008000000079c5 */ /* 0x000fe40000010000 */
[----:B------:R-:W-:-:S06]  /*11490*/  WARPGROUP.ARRIVE ;  /* 0x00000000000079c5 */ /* 0x000fcc0000000000 */
[----:B------:R-:W-:Y:S01]  /*114a0*/  HGMMA.64x16x16.F32.BF16 R40, gdesc[UR8], RZ, !UPT, gsb0 ;  /* 0x00200000082879f0 */ /* 0x000fe2000c0018ff */
[----:B------:R-:W-:Y:S01]  /*114b0*/  R2UR UR10, R10 ;  /* 0x000000000a0a72ca */ /* 0x000fe200000e0000 */
[----:B------:R-:W-:Y:S01]  /*114c0*/  UMOV UR8, UR26 ;  /* 0x0000001a00087c82 */ /* 0x000fe20008000000 */
[----:B------:R-:W-:Y:S01]  /*114d0*/  R2UR UR11, R11 ;  /* 0x000000000b0b72ca */ /* 0x000fe200000e0000 */
[----:B------:R-:W-:Y:S01]  /*114e0*/  UMOV UR9, UR27 ;  /* 0x0000001b00097c82 */ /* 0x000fe20008000000 */
[----:B------:R-:W-:Y:S02]  /*114f0*/  VIADD R10, R4, 0x204 ;  /* 0x00000204040a7836 */ /* 0x000fe40000000000 */
[----:B------:R-:W-:Y:S01]  /*11500*/  IMAD.MOV.U32 R11, RZ, RZ, 0x40000040 ;  /* 0x40000040ff0b7424 */ /* 0x000fe200078e00ff */
        /* <DEDUP_REMOVED lines=17> */
[----:B------:R-:W-:-:S03]  /*11620*/  IMAD.MOV.U32 R7, RZ, RZ, 0x40000040 ;  /* 0x40000040ff077424 */ /* 0x000fc600078e00ff */
[----:B------:R-:W-:Y:S01]  /*11630*/  R2UR UR6, R6 ;  /* 0x00000000060672ca */ /* 0x000fe200000e0000 */
[----:B------:R-:W-:Y:S01]  /*11640*/  VIADD R6, R4, 0x302 ;  /* 0x0000030204067836 */ /* 0x000fe20000000000 */
[----:B------:R-:W-:Y:S01]  /*11650*/  R2UR UR7, R7 ;  /* 0x00000000070772ca */ /* 0x000fe200000e0000 */
[----:B------:R-:W-:Y:S01]  /*11660*/  IMAD.MOV.U32 R7, RZ, RZ, 0x40000040 ;  /* 0x40000040ff077424 */ /* 0x000fe200078e00ff */
[----:B------:R-:W-:Y:S02]  /*11670*/  WARPGROUP.DEPBAR.LE gsb0, 0x0 ;  /* 0x00008000000079c5 */ /* 0x000fe40000010000 */
[----:B------:R-:W-:-:S06]  /*11680*/  WARPGROUP.ARRIVE ;  /* 0x00000000000079c5 */ /* 0x000fcc0000000000 */
[----:B------:R-:W-:Y:S01]  /*11690*/  HGMMA.64x16x16.F32.BF16 R72, gdesc[UR28], R72, gsb0 ;  /* 0x002000001c4879f0 */ /* 0x000fe20008001848 */
[----:B------:R-:W-:Y:S01]  /*116a0*/  R2UR UR30, R8 ;  /* 0x00000000081e72ca */ /* 0x000fe200000e0000 */
[----:B------:R-:W-:Y:S01]  /*116b0*/  UMOV UR29, 0x40000040 ;  /* 0x40000040001d7882 */ /* 0x000fe20000000000 */
[----:B------:R-:W-:Y:S01]  /*116c0*/  R2UR UR31, R9 ;  /* 0x00000000091f72ca */ /* 0x000fe200000e0000 */
[----:B------:R-:W-:Y:S02]  /*116d0*/  VIADD R8, R4, 0x104 ;  /* 0x0000010404087836 */ /* 0x000fe40000000000 */
[----:B------:R-:W-:Y:S02]  /*116e0*/  IMAD.MOV.U32 R9, RZ, RZ, 0x40000040 ;  /* 0x40000040ff097424 */ /* 0x000fe400078e00ff */
[----:B0-----:R-:W-:Y:S01]  /*116f0*/  IMAD.U32 R15, RZ, RZ, UR29 ;  /* 0x0000001dff0f7e24 */ /* 0x001fe2000f8e00ff */
[----:B------:R-:W-:Y:S02]  /*11700*/  WARPGROUP.DEPBAR.LE gsb0, 0x0 ;  /* 0x00008000000079c5 */ /* 0x000fe40000010000 */
[----:B------:R-:W-:-:S06]  /*11710*/  WARPGROUP.ARRIVE ;  /* 0x00000000000079c5 */ /* 0x000fcc0000000000 */
[----:B------:R-:W-:Y:S01]  /*11720*/  HGMMA.64x16x16.F32.BF16 R64, gdesc[UR16], R64, gsb0 ;  /* 0x00200000104079f0 */ /* 0x000fe20008001840 */
        /* <DEDUP_REMOVED lines=9> */
[----:B------:R-:W-:Y:S01]  /*117c0*/  HGMMA.64x16x16.F32.BF16 R56, gdesc[UR20], R56, gsb0 ;  /* 0x00200000143879f0 */ /* 0x000fe20008001838 */
[----:B------:R-:W-:Y:S01]  /*117d0*/  R2UR UR22, R8 ;  /* 0x00000000081672ca */ /* 0x000fe200000e0000 */
[----:B------:R-:W-:Y:S01]  /*117e0*/  UMOV UR21, UR27 ;  /* 0x0000001b00157c82 */ /* 0x000fe20008000000 */
[----:B------:R-:W-:Y:S01]  /*117f0*/  R2UR UR23, R9 ;  /* 0x00000000091772ca */ /* 0x000fe200000e0000 */
[----:B------:R-:W-:Y:S02]  /*11800*/  VIADD R8, R4, 0x284 ;  /* 0x0000028404087836 */ /* 0x000fe40000000000 */
[----:B------:R-:W-:Y:S01]  /*11810*/  IMAD.MOV.U32 R9, RZ, RZ, 0x40000040 ;  /* 0x40000040ff097424 */ /* 0x000fe200078e00ff */
[----:B------:R-:W-:Y:S02]  /*11820*/  WARPGROUP.DEPBAR.LE gsb0, 0x0 ;  /* 0x00008000000079c5 */ /* 0x000fe40000010000 */
[----:B------:R-:W-:-:S06]  /*11830*/  WARPGROUP.ARRIVE ;  /* 0x00000000000079c5 */ /* 0x000fcc0000000000 */
[----:B------:R-:W-:Y:S01]  /*11840*/  HGMMA.64x16x16.F32.BF16 R48, gdesc[UR4], R48, gsb0 ;  /* 0x00200000043079f0 */ /* 0x000fe20008001830 */
        /* <DEDUP_REMOVED lines=10> */
[----:B------:R-:W-:Y:S01]  /*118f0*/  HGMMA.64x16x16.F32.BF16 R40, gdesc[UR8], R40, gsb0 ;  /* 0x00200000082879f0 */ /* 0x000fe20008001828 */
        /* <DEDUP_REMOVED lines=53> */
[----:B------:R-:W-:Y:S01]  /*11c50*/  VIADD R8, R4, 0x286 ;  /* 0x0000028604087836 */ /* 0x000fe20000000000 */
[----:B------:R-:W-:Y:S01]  /*11c60*/  MOV R9, 0x40000040 ;  /* 0x4000004000097802 */ /* 0x000fe20000000f00 */
        /* <DEDUP_REMOVED lines=147> */
[----:B------:R-:W-:Y:S01]  /*125a0*/  UMOV UR4, UR26 ;  /* 0x0000001a00047c82 */ /* 0x000fe20008000000 */
[----:B------:R-:W-:Y:S01]  /*125b0*/  UIADD3 UR52, UR24, 0x406, URZ ;  /* 0x0000040618347890 */ /* 0x000fe2000fffe03f */
[----:B------:R-:W-:Y:S01]  /*125c0*/  UMOV UR53, 0x40000040 ;  /* 0x4000004000357882 */ /* 0x000fe20000000000 */
[----:B------:R-:W-:Y:S01]  /*125d0*/  UIADD3 UR48, UR24, 0x800, URZ ;  /* 0x0000080018307890 */ /* 0x000fe2000fffe03f */
[----:B------:R0:W-:Y:S01]  /*125e0*/  STL.64 [R1+0x20], R14 ;  /* 0x0000200e01007387 */ /* 0x0001e20000100a00 */
[----:B------:R-:W-:Y:S01]  /*125f0*/  UMOV UR49, 0x40000040 ;  /* 0x4000004000317882 */ /* 0x000fe20000000000 */
[----:B------:R-:W-:Y:S01]  /*12600*/  UIADD3 UR44, UR24, 0x802, URZ ;  /* 0x00000802182c7890 */ /* 0x000fe2000fffe03f */
[----:B------:R-:W-:Y:S01]  /*12610*/  UMOV UR45, 0x40000040 ;  /* 0x40000040002d7882 */ /* 0x000fe20000000000 */
[----:B------:R-:W-:Y:S01]  /*12620*/  UIADD3 UR40, UR24, 0x804, URZ ;  /* 0x0000080418287890 */ /* 0x000fe2000fffe03f */
[----:B------:R-:W2:Y:S01]  /*12630*/  LDL R80, [R1+0x88] ;  /* 0x0000880001507983 */ /* 0x000ea20000100800 */
[----:B------:R-:W-:-:S02]  /*12640*/  WARPGROUP.DEPBAR.LE gsb0, 0x0 ;  /* 0x00008000000079c5 */ /* 0x000fc40000010000 */
[----:B------:R-:W-:-:S06]  /*12650*/  WARPGROUP.ARRIVE ;  /* 0x00000000000079c5 */ /* 0x000fcc0000000000 */
[----:B------:R-:W-:Y:S01]  /*12660*/  HGMMA.64x16x16.F32.BF16 R40, gdesc[UR8], R40, gsb0 ;  /* 0x00200000082879f0 */ /* 0x000fe20008001828 */
[----:B------:R-:W-:Y:S01]  /*12670*/  R2UR UR10, R10 ;  /* 0x000000000a0a72ca */ /* 0x000fe200000e0000 */
[----:B------:R-:W-:Y:S01]  /*12680*/  UMOV UR8, UR26 ;  /* 0x0000001a00087c82 */ /* 0x000fe20008000000 */
[----:B------:R-:W-:Y:S01]  /*12690*/  R2UR UR11, R11 ;  /* 0x000000000b0b72ca */ /* 0x000fe200000e0000 */
[----:B------:R-:W-:Y:S01]  /*126a0*/  UMOV UR9, UR27 ;  /* 0x0000001b00097c82 */ /* 0x000fe20008000000 */
        /* <DEDUP_REMOVED lines=28> */
[----:B------:R-:W-:Y:S02]  /*12870*/  WARPGROUP.DEPBAR.LE gsb0, 0x0 ;  /* 0x00008000000079c5 */ /* 0x000fe40000010000 */
[----:B------:R-:W-:Y:S01]  /*12880*/  WARPGROUP.ARRIVE ;  /* 0x00000000000079c5 */ /* 0x000fe20000000000 */
[C---:B------:R-:W-:Y:S02]  /*12890*/  VIADD R8, R4.reuse, 0x484 ;  /* 0x0000048404087836 */ /* 0x040fe40000000000 */
[----:B------:R-:W-:Y:S02]  /*128a0*/  VIADD R10, R4, 0x584 ;  /* 0x00000584040a7836 */ /* 0x000fe40000000000 */
[----:B------:R-:W-:Y:S01]  /*128b0*/  IMAD.MOV.U32 R11, RZ, RZ, 0x40000040 ;  /* 0x40000040ff0b7424 */ /* 0x000fe200078e00ff */
[----:B------:R-:W-:Y:S01]  /*128c0*/  HGMMA.64x16x16.F32.BF16 R64, gdesc[UR16], R64, gsb0 ;  /* 0x00200000104079f0 */ /* 0x000fe20008001840 */
[----:B------:R-:W-:Y:S01]  /*128d0*/  R2UR UR18, R6 ;  /* 0x00000000061272ca */ /* 0x000fe200000e0000 */
[----:B------:R-:W-:Y:S01]  /*128e0*/  UMOV UR16, UR26 ;  /* 0x0000001a00107c82 */ /* 0x000fe20008000000 */
[----:B------:R-:W-:Y:S01]  /*128f0*/  R2UR UR19, R7 ;  /* 0x00000000071372ca */ /* 0x000fe200000e0000 */
[----:B------:R-:W-:Y:S01]  /*12900*/  UMOV UR17, UR27 ;  /* 0x0000001b00117c82 */ /* 0x000fe20008000000 */
[----:B------:R-:W-:Y:S01]  /*12910*/  UMOV UR41, 0x40000040 ;  /* 0x4000004000297882 */ /* 0x000fe20000000000 */
[----:B------:R-:W-:Y:S01]  /*12920*/  UIADD3 UR36, UR24, 0x806, URZ ;  /* 0x0000080618247890 */ /* 0x000fe2000fffe03f */
[----:B0-----:R-:W-:Y:S01]  /*12930*/  IMAD.U32 R15, RZ, RZ, UR29 ;  /* 0x0000001dff0f7e24 */ /* 0x001fe2000f8e00ff */
[----:B------:R-:W-:-:S02]  /*12940*/  WARPGROUP.DEPBAR.LE gsb0, 0x0 ;  /* 0x00008000000079c5 */ /* 0x000fc40000010000 */
[----:B------:R-:W-:-:S06]  /*12950*/  WARPGROUP.ARRIVE ;  /* 0x00000000000079c5 */ /* 0x000fcc0000000000 */
[----:B------:R-:W-:Y:S03]  /*12960*/  HGMMA.64x16x16.F32.BF16 R56, gdesc[UR20], R56, gsb0 ;  /* 0x00200000143879f0 */ /* 0x000fe60008001838 */
[----:B------:R-:W-:Y:S02]  /*12970*/  WARPGROUP.DEPBAR.LE gsb0, 0x0 ;  /* 0x00008000000079c5 */ /* 0x000fe40000010000 */
[----:B------:R-:W-:-:S06]  /*12980*/  WARPGROUP.ARRIVE ;  /* 0x00000000000079c5 */ /* 0x000fcc0000000000 */
[----:B------:R-:W-:Y:S01]  /*12990*/  HGMMA.64x16x16.F32.BF16 R48, gdesc[UR4], R48, gsb0 ;  /* 0x00200000043079f0 */ /* 0x000fe20008001830 */
[----:B------:R-:W-:-:S07]  /*129a0*/  UIADD3 UR4, UR24, 0x404, URZ ;  /* 0x0000040418047890 */ /* 0x000fce000fffe03f */
[----:B------:R-:W-:Y:S01]  /*129b0*/  UMOV UR28, UR4 ;  /* 0x00000004001c7c82 */ /* 0x000fe20008000000 */
[----:B------:R-:W-:Y:S02]  /*129c0*/  WARPGROUP.DEPBAR.LE gsb0, 0x0 ;  /* 0x00008000000079c5 */ /* 0x000fe40000010000 */
[----:B------:R-:W-:Y:S01]  /*129d0*/  WARPGROUP.ARRIVE ;  /* 0x00000000000079c5 */ /* 0x000fe20000000000 */
[----:B------:R-:W-:Y:S02]  /*129e0*/  VIADD R6, R4, 0x404 ;  /* 0x0000040404067836 */ /* 0x000fe40000000000 */
[----:B------:R-:W-:Y:S01]  /*129f0*/  IMAD.MOV.U32 R7, RZ, RZ, 0x40000040 ;  /* 0x40000040ff077424 */ /* 0x000fe200078e00ff */
[----:B------:R-:W-:Y:S01]  /*12a00*/  UMOV UR26, UR28 ;  /* 0x0000001c001a7c82 */ /* 0x000fe20008000000 */
[----:B------:R-:W-:Y:S01]  /*12a10*/  UMOV UR27, UR29 ;  /* 0x0000001d001b7c82 */ /* 0x000fe20008000000 */
[----:B------:R-:W-:Y:S01]  /*12a20*/  HGMMA.64x16x16.F32.BF16 R40, gdesc[UR8], R40, gsb0 ;  /* 0x00200000082879f0 */ /* 0x000fe20008001828 */
[----:B------:R-:W-:Y:S01]  /*12a30*/  IMAD.MOV.U32 R9, RZ, RZ, 0x40000040 ;  /* 0x40000040ff097424 */ /* 0x000fe200078e00ff */
[----:B------:R-:W-:Y:S01]  /*12a40*/  R2UR UR22, R8 ;  /* 0x00000000081672ca */ /* 0x000fe200000e0000 */
[----:B------:R-:W-:Y:S01]  /*12a50*/  UMOV UR37, 0x40000040 ;  /* 0x4000004000257882 */ /* 0x000fe20000000000 */
[----:B------:R-:W-:Y:S01]  /*12a60*/  IMAD.U32 R14, RZ, RZ, UR28 ;  /* 0x0000001cff0e7e24 */ /* 0x000fe2000f8e00ff */
[----:B------:R-:W-:-:S02]  /*12a70*/  WARPGROUP.DEPBAR.LE gsb0, 0x0 ;  /* 0x00008000000079c5 */ /* 0x000fc40000010000 */
        /* <DEDUP_REMOVED lines=8> */
[----:B------:R-:W-:Y:S02]  /*12b00*/  R2UR UR18, R6 ;  /* 0x00000000061272ca */ /* 0x000fe400000e0000 */
[----:B------:R-:W-:Y:S01]  /*12b10*/  R2UR UR19, R7 ;  /* 0x00000000071372ca */ /* 0x000fe200000e0000 */
[----:B------:R-:W-:Y:S01]  /*12b20*/  UMOV UR16, UR26 ;  /* 0x0000001a00107c82 */ /* 0x000fe20008000000 */
[----:B------:R-:W-:Y:S01]  /*12b30*/  UMOV UR17, UR27 ;  /* 0x0000001b00117c82 */ /* 0x000fe20008000000 */
[----:B------:R-:W-:Y:S02]  /*12b40*/  WARPGROUP.DEPBAR.LE gsb0, 0x0 ;  /* 0x00008000000079c5 */ /* 0x000fe40000010000 */
[----:B------:R-:W-:-:S08]  /*12b50*/  WARPGROUP.ARRIVE ;  /* 0x00000000000079c5 */ /* 0x000fd00000000000 */
[----:B------:R-:W-:Y:S01]  /*12b60*/  HGMMA.64x16x16.F32.BF16 R64, gdesc[UR16], R64, gsb0 ;  /* 0x00200000104079f0 */ /* 0x000fe20008001840 */
[----:B------:R-:W-:Y:S01]  /*12b70*/  R2UR UR23, R9 ;  /* 0x00000000091772ca */ /* 0x000fe200000e0000 */
[----:B------:R-:W-:Y:S01]  /*12b80*/  UMOV UR20, UR26 ;  /* 0x0000001a00147c82 */ /* 0x000fe20008000000 */
[----:B------:R-:W-:Y:S01]  /*12b90*/  UMOV UR21, UR27 ;  /* 0x0000001b00157c82 */ /* 0x000fe20008000000 */
[----:B------:R-:W-:Y:S01]  /*12ba0*/  VIADD R6, R4, 0x504 ;  /* 0x0000050404067836 */ /* 0x000fe20000000000 */
[----:B------:R-:W-:Y:S02]  /*12bb0*/  WARPGROUP.DEPBAR.LE gsb0, 0x0 ;  /* 0x00008000000079c5 */ /* 0x000fe40000010000 */
[----:B------:R-:W-:-:S07]  /*12bc0*/  WARPGROUP.ARRIVE ;  /* 0x00000000000079c5 */ /* 0x000fce0000000000 */
[----:B------:R-:W-:Y:S01]  /*12bd0*/  HGMMA.64x16x16.F32.BF16 R56, gdesc[UR20], R56, gsb0 ;  /* 0x00200000143879f0 */ /* 0x000fe20008001838 */
[----:B------:R-:W-:Y:S01]  /*12be0*/  IMAD.MOV.U32 R7, RZ, RZ, 0x40000040 ;  /* 0x40000040ff077424 */ /* 0x000fe200078e00ff */
[----:B------:R-:W-:-:S04]  /*12bf0*/  R2UR UR6, R6 ;  /* 0x00000000060672ca */ /* 0x000fc800000e0000 */
[----:B------:R-:W-:Y:S01]  /*12c00*/  R2UR UR7, R7 ;  /* 0x00000000070772ca */ /* 0x000fe200000e0000 */
[----:B------:R-:W-:Y:S01]  /*12c10*/  UMOV UR4, UR26 ;  /* 0x0000001a00047c82 */ /* 0x000fe20008000000 */
[----:B------:R-:W-:Y:S01]  /*12c20*/  UMOV UR5, UR27 ;  /* 0x0000001b00057c82 */ /* 0x000fe20008000000 */
[----:B------:R-:W-:Y:S02]  /*12c30*/  WARPGROUP.DEPBAR.LE gsb0, 0x0 ;  /* 0x00008000000079c5 */ /* 0x000fe40000010000 */
[----:B------:R-:W-:-:S08]  /*12c40*/  WARPGROUP.ARRIVE ;  /* 0x00000000000079c5 */ /* 0x000fd00000000000 */
        /* <DEDUP_REMOVED lines=8> */
[----:B------:R-:W-:Y:S02]  /*12cd0*/  VIADD R8, R4, 0x604 ;  /* 0x0000060404087836 */ /* 0x000fe40000000000 */
[----:B------:R-:W-:-:S03]  /*12ce0*/  IMAD.MOV.U32 R9, RZ, RZ, 0x40000040 ;  /* 0x40000040ff097424 */ /* 0x000fc600078e00ff */
        /* <DEDUP_REMOVED lines=20> */
[----:B------:R-:W-:Y:S02]  /*12e30*/  WARPGROUP.DEPBAR.LE gsb0, 0x0 ;  /* 0x00008000000079c5 */ /* 0x000fe40000010000 */
[----:B------:R-:W-:-:S10]  /*12e40*/  WARPGROUP.ARRIVE ;  /* 0x00000000000079c5 */ /* 0x000fd40000000000 */
        /* <DEDUP_REMOVED lines=28> */
[----:B------:R-:W-:Y:S01]  /*13010*/  IMAD.MOV.U32 R11, RZ, RZ, 0x40000040 ;  /* 0x40000040ff0b7424 */ /* 0x000fe200078e00ff */
[----:B------:R-:W-:-:S04]  /*13020*/  IADD3 R10, R4, 0x586, RZ ;  /* 0x00000586040a7810 */ /* 0x000fc80007ffe0ff */
        /* <DEDUP_REMOVED lines=173> */
[----:B------:R-:W-:Y:S01]  /*13b00*/  IMAD.MOV.U32 R7, RZ, RZ, 0x40000040 ;  /* 0x40000040ff077424 */ /* 0x000fe200078e00ff */
[----:B------:R-:W-:Y:S01]  /*13b10*/  UMOV UR20, UR40 ;  /* 0x0000002800147c82 */ /* 0x000fe20008000000 */
[----:B------:R-:W-:Y:S01]  /*13b20*/  UMOV UR21, UR41 ;  /* 0x0000002900157c82 */ /* 0x000fe20008000000 */
[----:B------:R-:W-:Y:S01]  /*13b30*/  R2UR UR22, R6 ;  /* 0x00000000061672ca */ /* 0x000fe200000e0000 */
[C---:B------:R-:W-:Y:S01]  /*13b40*/  VIADD R10, R4.reuse, 0x904 ;  /* 0x00000904040a7836 */ /* 0x040fe20000000000 */
[----:B------:R-:W-:Y:S01]  /*13b50*/  R2UR UR23, R7 ;  /* 0x00000000071772ca */ /* 0x000fe200000e0000 */
[----:B------:R-:W-:Y:S01]  /*13b60*/  IMAD.MOV.U32 R11, RZ, RZ, 0x40000040 ;  /* 0x40000040ff0b7424 */ /* 0x000fe200078e00ff */
[----:B------:R-:W-:Y:S01]  /*13b70*/  UMOV UR16, UR40 ;  /* 0x0000002800107c82 */ /* 0x000fe20008000000 */
[----:B------:R-:W-:Y:S01]  /*13b80*/  UMOV UR17, UR41 ;  /* 0x0000002900117c82 */ /* 0x000fe20008000000 */
[----:B------:R-:W-:Y:S01]  /*13b90*/  VIADD R8, R4, 0x984 ;  /* 0x0000098404087836 */ /* 0x000fe20000000000 */
[----:B------:R-:W-:Y:S01]  /*13ba0*/  UMOV UR12, UR40 ;  /* 0x00000028000c7c82 */ /* 0x000fe20008000000 */
[----:B------:R-:W-:Y:S01]  /*13bb0*/  IMAD.MOV.U32 R9, RZ, RZ, 0x40000040 ;  /* 0x40000040ff097424 */ /* 0x000fe200078e00ff */
[----:B------:R-:W-:Y:S01]  /*13bc0*/  UMOV UR13, UR41 ;  /* 0x00000029000d7c82 */ /* 0x000fe20008000000 */
[----:B------:R-:W-:Y:S01]  /*13bd0*/  UMOV UR4, UR40 ;  /* 0x0000002800047c82 */ /* 0x000fe20008000000 */
[----:B------:R-:W-:Y:S01]  /*13be0*/  UMOV UR5, UR41 ;  /* 0x0000002900057c82 */ /* 0x000fe20008000000 */
[----:B------:R-:W-:Y:S01]  /*13bf0*/  ULDC UR8, c[0x0][0x9d8] ;  /* 0x0002760000087ab9 */ /* 0x000fe20000000800 */
[----:B------:R-:W-:-:S02]  /*13c00*/  WARPGROUP.DEPBAR.LE gsb0, 0x0 ;  /* 0x00008000000079c5 */ /* 0x000fc40000010000 */
[----:B------:R-:W-:-:S06]  /*13c10*/  WARPGROUP.ARRIVE ;  /* 0x00000000000079c5 */ /* 0x000fcc0000000000 */
[----:B------:R-:W-:Y:S01]  /*13c20*/  HGMMA.64x16x16.F32.BF16 R48, gdesc[UR20], R48, gsb0 ;  /* 0x00200000143079f0 */ /* 0x000fe20008001830 */
[----:B------:R-:W-:Y:S02]  /*13c30*/  R2UR UR18, R10 ;  /* 0x000000000a1272ca */ /* 0x000fe400000e0000 */
[----:B------:R-:W-:Y:S01]  /*13c40*/  R2UR UR19, R11 ;  /* 0x000000000b1372ca */ /* 0x000fe200000e0000 */
[----:B------:R-:W-:Y:S02]  /*13c50*/  WARPGROUP.DEPBAR.LE gsb0, 0x0 ;  /* 0x00008000000079c5 */ /* 0x000fe40000010000 */
[----:B------:R-:W-:-:S10]  /*13c60*/  WARPGROUP.ARRIVE ;  /* 0x00000000000079c5 */ /* 0x000fd40000000000 */
[----:B------:R-:W-:Y:S01]  /*13c70*/  HGMMA.64x16x16.F32.BF16 R40, gdesc[UR16], R40, gsb0 ;  /* 0x00200000102879f0 */ /* 0x000fe20008001828 */
[----:B------:R-:W-:Y:S02]  /*13c80*/  R2UR UR14, R8 ;  /* 0x00000000080e72ca */ /* 0x000fe400000e0000 */
[----:B------:R-:W-:Y:S01]  /*13c90*/  R2UR UR15, R9 ;  /* 0x00000000090f72ca */ /* 0x000fe200000e0000 */
[----:B------:R-:W-:Y:S01]  /*13ca0*/  VIADD R6, R4, 0xa04 ;  /* 0x00000a0404067836 */ /* 0x000fe20000000000 */
[----:B------:R-:W-:Y:S02]  /*13cb0*/  WARPGROUP.DEPBAR.LE gsb0, 0x0 ;  /* 0x00008000000079c5 */ /* 0x000fe40000010000 */
[----:B------:R-:W-:-:S09]  /*13cc0*/  WARPGROUP.ARRIVE ;  /* 0x00000000000079c5 */ /* 0x000fd20000000000 */
[----:B------:R-:W-:Y:S01]  /*13cd0*/  HGMMA.64x16x16.F32.BF16 R32, gdesc[UR12], R32, gsb0 ;  /* 0x002000000c2079f0 */ /* 0x000fe20008001820 */
[----:B------:R-:W-:Y:S01]  /*13ce0*/  IMAD.MOV.U32 R7, RZ, RZ, 0x40000040 ;  /* 0x40000040ff077424 */ /* 0x000fe200078e00ff */
[----:B------:R-:W-:-:S04]  /*13cf0*/  R2UR UR6, R6 ;  /* 0x00000000060672ca */ /* 0x000fc800000e0000 */
        /* <DEDUP_REMOVED lines=29> */
[----:B------:R-:W-:Y:S01]  /*13ed0*/  VIADD R6, R4, 0x886 ;  /* 0x0000088604067836 */ /* 0x000fe20000000000 */
[----:B------:R-:W-:-:S04]  /*13ee0*/  MOV R7, 0x40000040 ;  /* 0x4000004000077802 */ /* 0x000fc80000000f00 */
        /* <DEDUP_REMOVED lines=22> */
[----:B------:R-:W-:Y:S01]  /*14050*/  FMUL.FTZ R3, R72, UR8 ;  /* 0x0000000848037c20 */ /* 0x000fe20008410000 */
[----:B------:R-:W-:Y:S01]  /*14060*/  FMUL.FTZ R9, R73, UR8 ;  /* 0x0000000849097c20 */ /* 0x000fe20008410000 */
[----:B------:R-:W-:Y:S01]  /*14070*/  FMUL.FTZ R74, R74, UR8 ;  /* 0x000000084a4a7c20 */ /* 0x000fe20008410000 */
[----:B------:R-:W-:Y:S01]  /*14080*/  FMUL.FTZ R65, R65, UR8 ;  /* 0x0000000841417c20 */ /* 0x000fe20008410000 */
[----:B------:R-:W-:Y:S02]  /*14090*/  FMUL.FTZ R76, R76, UR8 ;  /* 0x000000084c4c7c20 */ /* 0x000fe40008410000 */
[----:B------:R-:W-:Y:S01]  /*140a0*/  MUFU.TANH R3, R3 ;  /* 0x0000000300037308 */ /* 0x000fe20000002400 */
[----:B------:R-:W-:Y:S01]  /*140b0*/  FMUL.FTZ R77, R77, UR8 ;  /* 0x000000084d4d7c20 */ /* 0x000fe20008410000 */
[----:B------:R-:W-:-:S02]  /*140c0*/  WARPGROUP.DEPBAR.LE gsb0, 0x0 ;  /* 0x00008000000079c5 */ /* 0x000fc40000010000 */
[----:B------:R-:W-:-:S06]  /*140d0*/  WARPGROUP.ARRIVE ;  /* 0x00000000000079c5 */ /* 0x000fcc0000000000 */
[----:B------:R-:W-:Y:S01]  /*140e0*/  HGMMA.64x16x16.F32.BF16 R32, gdesc[UR4], R32, gsb0 ;  /* 0x00200000042079f0 */ /* 0x000fe20008001820 */
[----:B------:R-:W0:Y:S01]  /*140f0*/  MUFU.TANH R8, R74 ;  /* 0x0000004a00087308 */ /* 0x000e220000002400 */
[----:B--2---:R-:W-:Y:S02]  /*14100*/  IMAD.IADD R6, R80, 0x1, R154 ;  /* 0x0000000150067824 */ /* 0x004fe400078e029a */
[----:B------:R-:W-:-:S05]  /*14110*/  FMUL.FTZ R64, R64, UR8 ;  /* 0x0000000840407c20 */ /* 0x000fca0008410000 */
[----:B------:R-:W1:Y:S01]  /*14120*/  MUFU.TANH R9, R9 ;  /* 0x0000000900097308 */ /* 0x000e620000002400 */
[----:B------:R-:W-:Y:S02]  /*14130*/  IMAD R7, R155, -0x70, R6 ;  /* 0xffffff909b077824 */ /* 0x000fe400078e0206 */
[----:B------:R-:W-:-:S05]  /*14140*/  FMUL.FTZ R75, R75, UR8 ;  /* 0x000000084b4b7c20 */ /* 0x000fca0008410000 */
[----:B------:R-:W2:Y:S01]  /*14150*/  MUFU.TANH R65, R65 ;  /* 0x0000004100417308 */ /* 0x000ea20000002400 */
[----:B------:R-:W-:-:S07]  /*14160*/  ISETP.GT.AND P4, PT, R7, RZ, PT ;  /* 0x000000ff0700720c */ /* 0x000fce0003f84270 */
[----:B------:R-:W3:Y:S01]  /*14170*/  MUFU.TANH R76, R76 ;  /* 0x0000004c004c7308 */ /* 0x000ee20000002400 */
[----:B------:R-:W-:Y:S01]  /*14180*/  ISETP.GT.AND P2, PT, R7, 0x1, PT ;  /* 0x000000010700780c */ /* 0x000fe20003f44270 */
[----:B------:R-:W-:-:S06]  /*14190*/  FMUL.FTZ R68, R68, UR8 ;  /* 0x0000000844447c20 */ /* 0x000fcc0008410000 */
[----:B------:R-:W-:Y:S01]  /*141a0*/  MUFU.TANH R77, R77 ;  /* 0x0000004d004d7308 */ /* 0x000fe20000002400 */
[----:B------:R-:W-:Y:S01]  /*141b0*/  FMUL.FTZ R78, R78, UR8 ;  /* 0x000000084e4e7c20 */ /* 0x000fe20008410000 */
[----:B------:R-:W-:Y:S01]  /*141c0*/  FMUL.FTZ R60, R60, UR8 ;  /* 0x000000083c3c7c20 */ /* 0x000fe20008410000 */
[----:B0-----:R-:W-:Y:S01]  /*141d0*/  FSEL R8, R8, -INF , P4 ;  /* 0xff80000008087808 */ /* 0x001fe20002000000 */
[----:B------:R-:W-:Y:S01]  /*141e0*/  FMUL.FTZ R54, R54, UR8 ;  /* 0x0000000836367c20 */ /* 0x000fe20008410000 */
[----:B------:R-:W-:-:S03]  /*141f0*/  FSEL R6, R3, -INF , P4 ;  /* 0xff80000003067808 */ /* 0x000fc60002000000 */
[----:B------:R-:W-:Y:S01]  /*14200*/  MUFU.TANH R64, R64 ;  /* 0x0000004000407308 */ /* 0x000fe20000002400 */
[----:B------:R-:W-:Y:S01]  /*14210*/  VIADD R4, R4, 0xa06 ;  /* 0x00000a0604047836 */ /* 0x000fe20000000000 */
[C---:B------:R-:W-:Y:S01]  /*14220*/  ISETP.GT.AND P4, PT, R7.reuse, 0x11, PT ;  /* 0x000000110700780c */ /* 0x040fe20003f84270 */
[----:B------:R-:W-:Y:S01]  /*14230*/  IMAD.MOV.U32 R5, RZ, RZ, 0x40000040 ;  /* 0x40000040ff057424 */ /* 0x000fe200078e00ff */
[----:B------:R-:W-:Y:S01]  /*14240*/  ISETP.GT.AND P3, PT, R7, 0x8, PT ;  /* 0x000000080700780c */ /* 0x000fe20003f64270 */
[----:B------:R0:W-:Y:S01]  /*14250*/  STL.64 [R1+0x18], R14 ;  /* 0x0000180e01007387 */ /* 0x0001e20000100a00 */
[----:B-1----:R-:W-:Y:S02]  /*14260*/  FSEL R9, R9, -INF , P2 ;  /* 0xff80000009097808 */ /* 0x002fe40001000000 */
[----:B------:R-:W1:Y:S01]  /*14270*/  MUFU.TANH R75, R75 ;  /* 0x0000004b004b7308 */ /* 0x000e620000002400 */
[----:B------:R-:W-:Y:S01]  /*14280*/  FMUL.FTZ R66, R66, UR8 ;  /* 0x0000000842427c20 */ /* 0x000fe20008410000 */
[----:B------:R-:W-:Y:S01]  /*14290*/  FMUL.FTZ R69, R69, UR8 ;  /* 0x0000000845457c20 */ /* 0x000fe20008410000 */
[----:B------:R-:W-:Y:S01]  /*142a0*/  FMUL.FTZ R79, R79, UR8 ;  /* 0x000000084f4f7c20 */ /* 0x000fe20008410000 */
[----:B------:R-:W-:Y:S01]  /*142b0*/  FMUL.FTZ R56, R56, UR8 ;  /* 0x0000000838387c20 */ /* 0x000fe20008410000 */
[----:B------:R-:W-:-:S03]  /*142c0*/  R2UR UR6, R4 ;  /* 0x00000000040672ca */ /* 0x000fc600000e0000 */
[----:B------:R-:W4:Y:S01]  /*142d0*/  MUFU.TANH R10, R78 ;  /* 0x0000004e000a7308 */ /* 0x000f220000002400 */
[----:B------:R-:W-:Y:S02]  /*142e0*/  R2UR UR7, R5 ;  /* 0x00000000050772ca */ /* 0x000fe400000e0000 */
[----:B------:R-:W-:-:S05]  /*142f0*/  ISETP.GT.AND P6, PT, R7, 0x9, PT ;  /* 0x000000090700780c */ /* 0x000fca0003fc4270 */
[----:B0-----:R2:W-:Y:S01]  /*14300*/  MUFU.TANH R15, R60 ;  /* 0x0000003c000f7308 */ /* 0x0015e20000002400 */
[----:B------:R-:W-:Y:S01]  /*14310*/  FMUL.FTZ R58, R58, UR8 ;  /* 0x000000083a3a7c20 */ /* 0x000fe20008410000 */
[----:B------:R-:W-:-:S06]  /*14320*/  ISETP.GT.AND P5, PT, R7, 0x10, PT ;  /* 0x000000100700780c */ /* 0x000fcc0003fa4270 */
[----:B------:R-:W-:Y:S01]  /*14330*/  MUFU.TANH R68, R68 ;  /* 0x0000004400447308 */ /* 0x000fe20000002400 */
[----:B--2---:R-:W-:Y:S02]  /*14340*/  FSEL R60, R65, -INF , P4 ;  /* 0xff800000413c7808 */ /* 0x004fe40002000000 */
[----:B------:R-:W-:-:S05]  /*14350*/  FMNMX.FTZ R65, R6, R9, !PT ;  /* 0x0000000906417209 */ /* 0x000fca0007810000 */
[----:B------:R3:W-:Y:S01]  /*14360*/  MUFU.TANH R72, R54 ;  /* 0x0000003600487308 */ /* 0x0007e20000002400 */
[----:B------:R-:W-:Y:S01]  /*14370*/  FMUL.FTZ R57, R57, UR8 ;  /* 0x0000000839397c20 */ /* 0x000fe20008410000 */
[----:B------:R-:W-:Y:S01]  /*14380*/  FMUL.FTZ R67, R67, UR8 ;  /* 0x0000000843437c20 */ /* 0x000fe20008410000 */
[----:B------:R-:W-:Y:S02]  /*14390*/  WARPGROUP.DEPBAR.LE gsb0, 0x0 ;  /* 0x00008000000079c5 */ /* 0x000fe40000010000 */
[----:B---3--:R-:W-:-:S03]  /*143a0*/  FSEL R54, R76, -INF , P3 ;  /* 0xff8000004c367808 */ /* 0x008fc60001800000 */
[----:B------:R-:W0:Y:S01]  /*143b0*/  MUFU.TANH R12, R79 ;  /* 0x0000004f000c7308 */ /* 0x000e220000002400 */
[----:B------:R-:W-:-:S07]  /*143c0*/  FMNMX.FTZ R65, R54, R65, !PT ;  /* 0x0000004136417209 */ /* 0x000fce0007810000 */
[----:B------:R-:W-:Y:S01]  /*143d0*/  MUFU.TANH R14, R66 ;  /* 0x00000042000e7308 */ /* 0x000fe20000002400 */
[----:B------:R-:W-:Y:S01]  /*143e0*/  WARPGROUP.ARRIVE ;  /* 0x00000000000079c5 */ /* 0x000fe20000000000 */
[----:B------:R-:W-:-:S06]  /*143f0*/  FMUL.FTZ R70, R70, UR8 ;  /* 0x0000000846467c20 */ /* 0x000fcc0008410000 */
[----:B------:R-:W2:Y:S08]  /*14400*/  MUFU.TANH R69, R69 ;  /* 0x0000004500457308 */ /* 0x000eb00000002400 */
[----:B------:R3:W-:Y:S01]  /*14410*/  MUFU.TANH R66, R56 ;  /* 0x0000003800427308 */ /* 0x0007e20000002400 */
[----:B------:R-:W-:Y:S01]  /*14420*/  FMUL.FTZ R62, R62, UR8 ;  /* 0x000000083e3e7c20 */ /* 0x000fe20008410000 */
[----:B-1----:R-:W-:-:S02]  /*14430*/  FSEL R3, R75, -INF , P2 ;  /* 0xff8000004b037808 */ /* 0x002fc40001000000 */
[----:B---3--:R-:W-:-:S04]  /*14440*/  FSEL R56, R77, -INF , P6 ;  /* 0xff8000004d387808 */ /* 0x008fc80003000000 */
[----:B------:R1:W-:Y:S01]  /*14450*/  MUFU.TANH R11, R58 ;  /* 0x0000003a000b7308 */ /* 0x0003e20000002400 */
[----:B------:R-:W-:Y:S01]  /*14460*/  FMNMX.FTZ R65, R56, R65, !PT ;  /* 0x0000004138417209 */ /* 0x000fe20007810000 */
[----:B------:R-:W-:Y:S01]  /*14470*/  UMOV UR4, UR36 ;  /* 0x0000002400047c82 */ /* 0x000fe20008000000 */
[----:B------:R-:W-:Y:S01]  /*14480*/  UMOV UR5, UR37 ;  /* 0x0000002500057c82 */ /* 0x000fe20008000000 */
[----:B------:R-:W-:-:S04]  /*14490*/  FMUL.FTZ R71, R71, UR8 ;  /* 0x0000000847477c20 */ /* 0x000fc80008410000 */
[----:B------:R-:W3:Y:S01]  /*144a0*/  MUFU.TANH R20, R67 ;  /* 0x0000004300147308 */ /* 0x000ee20000002400 */
[----:B-1----:R-:W-:Y:S01]  /*144b0*/  FSEL R58, R64, -INF , P5 ;  /* 0xff800000403a7808 */ /* 0x002fe20002800000 */
[----:B------:R-:W-:Y:S01]  /*144c0*/  FMUL.FTZ R61, R61, UR8 ;  /* 0x000000083d3d7c20 */ /* 0x000fe20008410000 */
[----:B------:R-:W-:Y:S01]  /*144d0*/  ISETP.GT.AND P2, PT, R7, 0x18, PT ;  /* 0x000000180700780c */ /* 0x000fe20003f44270 */
[----:B------:R-:W-:Y:S01]  /*144e0*/  HGMMA.64x16x16.F32.BF16 R24, gdesc[UR4], R24, gsb0 ;  /* 0x00200000041879f0 */ /* 0x000fe20008001818 */
[----:B------:R-:W-:-:S03]  /*144f0*/  FMNMX.FTZ R65, R58, R65, !PT ;  /* 0x000000413a417209 */ /* 0x000fc60007810000 */
[----:B------:R-:W1:Y:S01]  /*14500*/  MUFU.TANH R57, R57 ;  /* 0x0000003900397308 */ /* 0x000e620000002400 */
[----:B----4-:R-:W-:Y:S01]  /*14510*/  FSEL R10, R10, -INF , P3 ;  /* 0xff8000000a0a7808 */ /* 0x010fe20001800000 */
[----:B------:R-:W-:Y:S01]  /*14520*/  FMUL.FTZ R48, R48, UR8 ;  /* 0x0000000830307c20 */ /* 0x000fe20008410000 */
[----:B------:R-:W-:Y:S01]  /*14530*/  ISETP.GT.AND P3, PT, R7, 0x19, PT ;  /* 0x000000190700780c */ /* 0x000fe20003f64270 */
[----:B------:R-:W-:Y:S01]  /*14540*/  FMUL.FTZ R59, R59, UR8 ;  /* 0x000000083b3b7c20 */ /* 0x000fe20008410000 */
[----:B------:R-:W-:Y:S01]  /*14550*/  FMNMX.FTZ R65, R60, R65, !PT ;  /* 0x000000413c417209 */ /* 0x000fe20007810000 */
[----:B------:R-:W-:Y:S02]  /*14560*/  FMUL.FTZ R49, R49, UR8 ;  /* 0x0000000831317c20 */ /* 0x000fe40008410000 */
[----:B------:R-:W4:Y:S01]  /*14570*/  MUFU.TANH R70, R70 ;  /* 0x0000004600467308 */ /* 0x000f220000002400 */
[----:B0-----:R-:W-:Y:S01]  /*14580*/  FSEL R12, R12, -INF , P6 ;  /* 0xff8000000c0c7808 */ /* 0x001fe20003000000 */
[----:B------:R-:W-:Y:S01]  /*14590*/  FMUL.FTZ R52, R52, UR8 ;  /* 0x0000000834347c20 */ /* 0x000fe20008410000 */
[----:B------:R-:W-:Y:S01]  /*145a0*/  ISETP.GT.AND P6, PT, R7, 0x20, PT ;  /* 0x000000200700780c */ /* 0x000fe20003fc4270 */
[----:B------:R-:W-:-:S04]  /*145b0*/  FMUL.FTZ R40, R40, UR8 ;  /* 0x0000000828287c20 */ /* 0x000fc80008410000 */
[----:B------:R0:W-:Y:S01]  /*145c0*/  MUFU.TANH R67, R62 ;  /* 0x0000003e00437308 */ /* 0x0001e20000002400 */
[----:B--2---:R-:W-:Y:S01]  /*145d0*/  FSEL R64, R69, -INF , P3 ;  /* 0xff80000045407808 */ /* 0x004fe20001800000 */
[----:B------:R-:W-:Y:S01]  /*145e0*/  FMUL.FTZ R63, R63, UR8 ;  /* 0x000000083f3f7c20 */ /* 0x000fe20008410000 */
[----:B------:R-:W-:Y:S01]  /*145f0*/  FSEL R14, R14, -INF , P5 ;  /* 0xff8000000e0e7808 */ /* 0x000fe20002800000 */
[----:B------:R-:W-:-:S04]  /*14600*/  FMUL.FTZ R53, R53, UR8 ;  /* 0x0000000835357c20 */ /* 0x000fc80008410000 */
[----:B------:R-:W-:Y:S01]  /*14610*/  MUFU.TANH R71, R71 ;  /* 0x0000004700477308 */ /* 0x000fe20000002400 */
[----:B0-----:R-:W-:Y:S01]  /*14620*/  FSEL R62, R68, -INF , P2 ;  /* 0xff800000443e7808 */ /* 0x001fe20001000000 */
[----:B------:R-:W-:Y:S01]  /*14630*/  FMUL.FTZ R42, R42, UR8 ;  /* 0x000000082a2a7c20 */ /* 0x000fe20008410000 */
[----:B---3--:R-:W-:Y:S01]  /*14640*/  FSEL R20, R20, -INF , P4 ;  /* 0xff80000014147808 */ /* 0x008fe20002000000 */
[----:B------:R-:W-:Y:S01]  /*14650*/  FMUL.FTZ R50, R50, UR8 ;  /* 0x0000000832327c20 */ /* 0x000fe20008410000 */
[----:B------:R-:W-:Y:S01]  /*14660*/  FMNMX.FTZ R65, R62, R65, !PT ;  /* 0x000000413e417209 */ /* 0x000fe20007810000 */
[----:B------:R-:W-:Y:S02]  /*14670*/  FMUL.FTZ R51, R51, UR8 ;  /* 0x0000000833337c20 */ /* 0x000fe40008410000 */
[----:B------:R-:W0:Y:S01]  /*14680*/  MUFU.TANH R61, R61 ;  /* 0x0000003d003d7308 */ /* 0x000e220000002400 */
[----:B------:R-:W-:Y:S01]  /*14690*/  ISETP.GT.AND P5, PT, R7, 0x21, PT ;  /* 0x000000210700780c */ /* 0x000fe20003fa4270 */
[----:B------:R-:W-:Y:S01]  /*146a0*/  FMUL.FTZ R41, R41, UR8 ;  /* 0x0000000829297c20 */ /* 0x000fe20008410000 */
[----:B------:R-:W-:Y:S01]  /*146b0*/  FSEL R66, R66, -INF , P6 ;  /* 0xff80000042427808 */ /* 0x000fe20003000000 */
[----:B------:R-:W-:Y:S01]  /*146c0*/  FMUL.FTZ R44, R44, UR8 ;  /* 0x000000082c2c7c20 */ /* 0x000fe20008410000 */
[----:B------:R-:W-:Y:S01]  /*146d0*/  FMNMX.FTZ R65, R64, R65, !PT ;  /* 0x0000004140417209 */ /* 0x000fe20007810000 */
[----:B------:R-:W-:Y:S01]  /*146e0*/  FMUL.FTZ R5, R32, UR8 ;  /* 0x0000000820057c20 */ /* 0x000fe20008410000 */
[----:B------:R-:W-:Y:S01]  /*146f0*/  FMUL.FTZ R55, R55, UR8 ;  /* 0x0000000837377c20 */ /* 0x000fe20008410000 */
[----:B------:R-:W2:Y:S01]  /*14700*/  MUFU.TANH R48, R48 ;  /* 0x0000003000307308 */ /* 0x000ea20000002400 */
[----:B------:R-:W-:Y:S01]  /*14710*/  ISETP.GT.AND P4, PT, R7, 0x28, PT ;  /* 0x000000280700780c */ /* 0x000fe20003f84270 */
[----:B------:R-:W-:Y:S01]  /*14720*/  FMUL.FTZ R45, R45, UR8 ;  /* 0x000000082d2d7c20 */ /* 0x000fe20008410000 */
[----:B-1----:R-:W-:Y:S01]  /*14730*/  FSEL R68, R57, -INF , P5 ;  /* 0xff80000039447808 */ /* 0x002fe20002800000 */
[----:B------:R-:W-:Y:S01]  /*14740*/  FMUL.FTZ R46, R46, UR8 ;  /* 0x000000082e2e7c20 */ /* 0x000fe20008410000 */
[----:B------:R-:W-:Y:S01]  /*14750*/  FMNMX.FTZ R65, R66, R65, !PT ;  /* 0x0000004142417209 */ /* 0x000fe20007810000 */
[----:B------:R-:W-:Y:S01]  /*14760*/  FMUL.FTZ R43, R43, UR8 ;  /* 0x000000082b2b7c20 */ /* 0x000fe20008410000 */
[----:B------:R-:W-:Y:S01]  /*14770*/  FMUL.FTZ R33, R33, UR8 ;  /* 0x0000000821217c20 */ /* 0x000fe20008410000 */
[----:B------:R-:W-:Y:S01]  /*14780*/  MUFU.TANH R59, R59 ;  /* 0x0000003b003b7308 */ /* 0x000fe20000002400 */
[----:B------:R-:W-:Y:S01]  /*14790*/  FMNMX.FTZ R65, R68, R65, !PT ;  /* 0x0000004144417209 */ /* 0x000fe20007810000 */
[----:B------:R-:W-:Y:S01]  /*147a0*/  FMUL.FTZ R47, R47, UR8 ;  /* 0x000000082f2f7c20 */ /* 0x000fe20008410000 */
[----:B------:R-:W-:Y:S01]  /*147b0*/  FMUL.FTZ R37, R37, UR8 ;  /* 0x0000000825257c20 */ /* 0x000fe20008410000 */
[----:B------:R-:W-:Y:S01]  /*147c0*/  FMUL.FTZ R35, R35, UR8 ;  /* 0x0000000823237c20 */ /* 0x000fe20008410000 */
[----:B------:R-:W-:-:S03]  /*147d0*/  ULDC UR4, c[0x0][0x988] ;  /* 0x0002620000047ab9 */ /* 0x000fc60000000800 */
[----:B------:R-:W1:Y:S08]  /*147e0*/  MUFU.TANH R49, R49 ;  /* 0x0000003100317308 */ /* 0x000e700000002400 */
[----:B------:R4:W-:Y:S08]  /*147f0*/  MUFU.TANH R90, R40 ;  /* 0x00000028005a7308 */ /* 0x0009f00000002400 */
[----:B------:R-:W3:Y:S01]  /*14800*/  MUFU.TANH R52, R52 ;  /* 0x0000003400347308 */ /* 0x000ee20000002400 */
[----:B----4-:R-:W-:-:S02]  /*14810*/  FSEL R40, R70, -INF , P2 ;  /* 0xff80000046287808 */ /* 0x010fc40001000000 */
[----:B------:R-:W-:Y:S02]  /*14820*/  ISETP.GT.AND P2, PT, R7, 0x29, PT ;  /* 0x000000290700780c */ /* 0x000fe40003f44270 */
[----:B------:R-:W-:-:S03]  /*14830*/  FSEL R70, R15, -INF , P4 ;  /* 0xff8000000f467808 */ /* 0x000fc60002000000 */
[----:B------:R-:W-:Y:S01]  /*14840*/  MUFU.TANH R63, R63 ;  /* 0x0000003f003f7308 */ /* 0x000fe20000002400 */
[----:B0-----:R-:W-:Y:S02]  /*14850*/  FSEL R74, R61, -INF , P2 ;  /* 0xff8000003d4a7808 */ /* 0x001fe40001000000 */
[----:B------:R-:W-:-:S05]  /*14860*/  FMNMX.FTZ R65, R70, R65, !PT ;  /* 0x0000004146417209 */ /* 0x000fca0007810000 */
[----:B------:R0:W-:Y:S01]  /*14870*/  MUFU.TANH R73, R42 ;  /* 0x0000002a00497308 */ /* 0x0001e20000002400 */
[----:B------:R-:W-:Y:S02]  /*14880*/  FSEL R32, R11, -INF , P6 ;  /* 0xff8000000b207808 */ /* 0x000fe40003000000 */
[----:B------:R-:W-:-:S05]  /*14890*/  ISETP.GT.AND P6, PT, R7, 0x31, PT ;  /* 0x000000310700780c */ /* 0x000fca0003fc4270 */
[----:B------:R-:W4:Y:S01]  /*148a0*/  MUFU.TANH R53, R53 ;  /* 0x0000003500357308 */ /* 0x000f220000002400 */
[----:B0-----:R-:W-:Y:S02]  /*148b0*/  FSEL R42, R71, -INF , P3 ;  /* 0xff800000472a7808 */ /* 0x001fe40001800000 */
[----:B------:R-:W-:Y:S02]  /*148c0*/  ISETP.GT.AND P3, PT, R7, 0x30, PT ;  /* 0x000000300700780c */ /* 0x000fe40003f64270 */
[----:B------:R-:W-:-:S03]  /*148d0*/  FMNMX.FTZ R65, R74, R65, !PT ;  /* 0x000000414a417209 */ /* 0x000fc60007810000 */
[----:B------:R-:W0:Y:S01]  /*148e0*/  MUFU.TANH R50, R50 ;  /* 0x0000003200327308 */ /* 0x000e220000002400 */
[----:B--2---:R-:W-:Y:S02]  /*148f0*/  FSEL R76, R48, -INF , P3 ;  /* 0xff800000304c7808 */ /* 0x004fe40001800000 */
[----:B-1----:R-:W-:Y:S02]  /*14900*/  FSEL R80, R49, -INF , P6 ;  /* 0xff80000031507808 */ /* 0x002fe40003000000 */
[----:B------:R-:W-:-:S03]  /*14910*/  FMNMX.FTZ R65, R76, R65, !PT ;  /* 0x000000414c417209 */ /* 0x000fc60007810000 */
[----:B------:R-:W1:Y:S01]  /*14920*/  MUFU.TANH R51, R51 ;  /* 0x0000003300337308 */ /* 0x000e620000002400 */
[----:B------:R-:W-:Y:S01]  /*14930*/  FMUL.FTZ R11, R34, UR8 ;  /* 0x00000008220b7c20 */ /* 0x000fe20008410000 */
[----:B------:R-:W-:-:S06]  /*14940*/  FSEL R34, R67, -INF , P4 ;  /* 0xff80000043227808 */ /* 0x000fcc0002000000 */
[----:B------:R2:W-:Y:S01]  /*14950*/  MUFU.TANH R94, R44 ;  /* 0x0000002c005e7308 */ /* 0x0005e20000002400 */
[----:B------:R-:W-:Y:S02]  /*14960*/  ISETP.GT.AND P4, PT, R7, 0x39, PT ;  /* 0x000000390700780c */ /* 0x000fe40003f84270 */
[----:B------:R-:W-:-:S05]  /*14970*/  FMNMX.FTZ R65, R80, R65, !PT ;  /* 0x0000004150417209 */ /* 0x000fca0007810000 */
[----:B------:R-:W5:Y:S01]  /*14980*/  MUFU.TANH R41, R41 ;  /* 0x0000002900297308 */ /* 0x000f620000002400 */
[----:B--2---:R-:W-:Y:S02]  /*14990*/  FSEL R44, R59, -INF , P5 ;  /* 0xff8000003b2c7808 */ /* 0x004fe40002800000 */
[----:B------:R-:W-:-:S04]  /*149a0*/  ISETP.GT.AND P5, PT, R7, 0x38, PT ;  /* 0x000000380700780c */ /* 0x000fc80003fa4270 */
[----:B---3--:R-:W-:Y:S01]  /*149b0*/  FSEL R82, R52, -INF , P5 ;  /* 0xff80000034527808 */ /* 0x008fe20002800000 */
[----:B------:R-:W2:Y:S01]  /*149c0*/  MUFU.TANH R55, R55 ;  /* 0x0000003700377308 */ /* 0x000ea20000002400 */
[----:B----4-:R-:W-:Y:S02]  /*149d0*/  FSEL R88, R53, -INF , P4 ;  /* 0xff80000035587808 */ /* 0x010fe40002000000 */
[----:B------:R-:W-:Y:S01]  /*149e0*/  FMNMX.FTZ R65, R82, R65, !PT ;  /* 0x0000004152417209 */ /* 0x000fe20007810000 */
[----:B------:R-:W-:-:S04]  /*149f0*/  FMUL.FTZ R15, R36, UR8 ;  /* 0x00000008240f7c20 */ /* 0x000fc80008410000 */
[----:B------:R3:W-:Y:S01]  /*14a00*/  MUFU.TANH R4, R46 ;  /* 0x0000002e00047308 */ /* 0x0007e20000002400 */
[----:B0-----:R-:W-:Y:S02]  /*14a10*/  FSEL R36, R50, -INF , P3 ;  /* 0xff80000032247808 */ /* 0x001fe40001800000 */
[----:B------:R-:W-:-:S05]  /*14a20*/  ISETP.GT.AND P3, PT, R7, 0x41, PT ;  /* 0x000000410700780c */ /* 0x000fca0003f64270 */
[----:B------:R-:W0:Y:S01]  /*14a30*/  MUFU.TANH R45, R45 ;  /* 0x0000002d002d7308 */ /* 0x000e220000002400 */
[----:B---3--:R-:W-:Y:S02]  /*14a40*/  FSEL R46, R63, -INF , P2 ;  /* 0xff8000003f2e7808 */ /* 0x008fe40001000000 */
[----:B------:R-:W-:Y:S02]  /*14a50*/  ISETP.GT.AND P2, PT, R7, 0x40, PT ;  /* 0x000000400700780c */ /* 0x000fe40003f44270 */
[----:B------:R-:W-:-:S03]  /*14a60*/  FMNMX.FTZ R65, R88, R65, !PT ;  /* 0x0000004158417209 */ /* 0x000fc60007810000 */
[----:B------:R-:W3:Y:S01]  /*14a70*/  MUFU.TANH R43, R43 ;  /* 0x0000002b002b7308 */ /* 0x000ee20000002400 */
[----:B------:R-:W-:Y:S02]  /*14a80*/  FSEL R90, R90, -INF , P2 ;  /* 0xff8000005a5a7808 */ /* 0x000fe40001000000 */
[----:B-1----:R-:W-:-:S05]  /*14a90*/  FSEL R48, R51, -INF , P6 ;  /* 0xff80000033307808 */ /* 0x002fca0003000000 */
[----:B------:R-:W1:Y:S01]  /*14aa0*/  MUFU.TANH R5, R5 ;  /* 0x0000000500057308 */ /* 0x000e620000002400 */
[----:B------:R-:W-:Y:S02]  /*14ab0*/  ISETP.GT.AND P6, PT, R7, 0x48, PT ;  /* 0x000000480700780c */ /* 0x000fe40003fc4270 */
[----:B-----5:R-:W-:Y:S02]  /*14ac0*/  FSEL R92, R41, -INF , P3 ;  /* 0xff800000295c7808 */ /* 0x020fe40001800000 */
[----:B------:R-:W-:-:S03]  /*14ad0*/  FMNMX.FTZ R65, R90, R65, !PT ;  /* 0x000000415a417209 */ /* 0x000fc60007810000 */
[----:B------:R-:W4:Y:S01]  /*14ae0*/  MUFU.TANH R33, R33 ;  /* 0x0000002100217308 */ /* 0x000f220000002400 */
[----:B------:R-:W-:Y:S01]  /*14af0*/  FSEL R50, R72, -INF , P5 ;  /* 0xff80000048327808 */ /* 0x000fe20002800000 */
[----:B------:R-:W-:Y:S02]  /*14b00*/  WARPGROUP.DEPBAR.LE gsb0, 0x0 ;  /* 0x00008000000079c5 */ /* 0x000fe40000010000 */
[----:B------:R-:W-:Y:S01]  /*14b10*/  ISETP.GT.AND P5, PT, R7, 0x49, PT ;  /* 0x000000490700780c */ /* 0x000fe20003fa4270 */
[----:B------:R-:W-:Y:S01]  /*14b20*/  FMUL.FTZ R51, R24, UR8 ;  /* 0x0000000818337c20 */ /* 0x000fe20008410000 */
[----:B------:R-:W-:Y:S02]  /*14b30*/  FSEL R94, R94, -INF , P6 ;  /* 0xff8000005e5e7808 */ /* 0x000fe40003000000 */
[----:B------:R-:W5:Y:S01]  /*14b40*/  MUFU.TANH R15, R15 ;  /* 0x0000000f000f7308 */ /* 0x000f620000002400 */
[----:B------:R-:W-:Y:S01]  /*14b50*/  FMNMX.FTZ R65, R92, R65, !PT ;  /* 0x000000415c417209 */ /* 0x000fe20007810000 */
[----:B------:R-:W-:Y:S01]  /*14b60*/  FMUL.FTZ R49, R38, UR8 ;  /* 0x0000000826317c20 */ /* 0x000fe20008410000 */
[----:B--2---:R-:W-:Y:S01]  /*14b70*/  FSEL R38, R55, -INF , P4 ;  /* 0xff80000037267808 */ /* 0x004fe20002000000 */
[----:B------:R-:W-:Y:S01]  /*14b80*/  FMUL.FTZ R25, R25, UR8 ;  /* 0x0000000819197c20 */ /* 0x000fe20008410000 */
[----:B------:R-:W-:-:S03]  /*14b90*/  ISETP.GT.AND P4, PT, R7, 0x50, PT ;  /* 0x000000500700780c */ /* 0x000fc60003f84270 */
[----:B------:R-:W2:Y:S01]  /*14ba0*/  MUFU.TANH R47, R47 ;  /* 0x0000002f002f7308 */ /* 0x000ea20000002400 */
[----:B0-----:R-:W-:Y:S02]  /*14bb0*/  FSEL R96, R45, -INF , P5 ;  /* 0xff8000002d607808 */ /* 0x001fe40002800000 */
[----:B------:R-:W-:-:S05]  /*14bc0*/  FMNMX.FTZ R65, R94, R65, !PT ;  /* 0x000000415e417209 */ /* 0x000fca0007810000 */
[----:B------:R-:W0:Y:S01]  /*14bd0*/  MUFU.TANH R37, R37 ;  /* 0x0000002500257308 */ /* 0x000e220000002400 */
[----:B---3--:R-:W-:Y:S01]  /*14be0*/  FSEL R52, R43, -INF , P3 ;  /* 0xff8000002b347808 */ /* 0x008fe20001800000 */
[----:B------:R-:W-:Y:S01]  /*14bf0*/  FMUL.FTZ R41, R28, UR8 ;  /* 0x000000081c297c20 */ /* 0x000fe20008410000 */
[----:B------:R-:W-:Y:S02]  /*14c00*/  ISETP.GT.AND P3, PT, R7, 0x51, PT ;  /* 0x000000510700780c */ /* 0x000fe40003f64270 */
[----:B-1----:R-:W-:-:S03]  /*14c10*/  FSEL R98, R5, -INF , P4 ;  /* 0xff80000005627808 */ /* 0x002fc60002000000 */
[----:B------:R-:W1:Y:S01]  /*14c20*/  MUFU.TANH R11, R11 ;  /* 0x0000000b000b7308 */ /* 0x000e620000002400 */
[----:B------:R-:W-:Y:S02]  /*14c30*/  FMNMX.FTZ R65, R96, R65, !PT ;  /* 0x0000004160417209 */ /* 0x000fe40007810000 */
[----:B------:R-:W-:-:S05]  /*14c40*/  FSEL R24, R73, -INF , P2 ;  /* 0xff80000049187808 */ /* 0x000fca0001000000 */
[----:B------:R-:W3:Y:S01]  /*14c50*/  MUFU.TANH R51, R51 ;  /* 0x0000003300337308 */ /* 0x000ee20000002400 */
[----:B------:R-:W-:Y:S01]  /*14c60*/  ISETP.GT.AND P2, PT, R7, 0x58, PT ;  /* 0x000000580700780c */ /* 0x000fe20003f44270 */
[----:B------:R-:W-:Y:S01]  /*14c70*/  FMUL.FTZ R29, R29, UR8 ;  /* 0x000000081d1d7c20 */ /* 0x000fe20008410000 */
[----:B----4-:R-:W-:Y:S02]  /*14c80*/  FSEL R100, R33, -INF , P3 ;  /* 0xff80000021647808 */ /* 0x010fe40001800000 */
[----:B------:R-:W-:-:S03]  /*14c90*/  FMNMX.FTZ R65, R98, R65, !PT ;  /* 0x0000004162417209 */ /* 0x000fc60007810000 */
[----:B------:R-:W4:Y:S01]  /*14ca0*/  MUFU.TANH R35, R35 ;  /* 0x0000002300237308 */ /* 0x000f220000002400 */
[----:B------:R-:W-:Y:S02]  /*14cb0*/  FSEL R28, R4, -INF , P6 ;  /* 0xff800000041c7808 */ /* 0x000fe40003000000 */
[----:B------:R-:W-:-:S05]  /*14cc0*/  ISETP.GT.AND P6, PT, R7, 0x59, PT ;  /* 0x000000590700780c */ /* 0x000fca0003fc4270 */
[----:B------:R-:W4:Y:S01]  /*14cd0*/  MUFU.TANH R25, R25 ;  /* 0x0000001900197308 */ /* 0x000f220000002400 */
[----:B-----5:R-:W-:Y:S02]  /*14ce0*/  FSEL R102, R15, -INF , P2 ;  /* 0xff8000000f667808 */ /* 0x020fe40001000000 */
[----:B------:R-:W-:-:S05]  /*14cf0*/  FMNMX.FTZ R65, R100, R65, !PT ;  /* 0x0000004164417209 */ /* 0x000fca0007810000 */
[----:B------:R-:W5:Y:S01]  /*14d00*/  MUFU.TANH R49, R49 ;  /* 0x0000003100317308 */ /* 0x000f620000002400 */
[----:B--2---:R-:W-:Y:S02]  /*14d10*/  FSEL R72, R47, -INF , P5 ;  /* 0xff8000002f487808 */ /* 0x004fe40002800000 */
[----:B------:R-:W-:-:S05]  /*14d20*/  ISETP.GT.AND P5, PT, R7, 0x60, PT ;  /* 0x000000600700780c */ /* 0x000fca0003fa4270 */
[----:B------:R-:W2:Y:S01]  /*14d30*/  MUFU.TANH R41, R41 ;  /* 0x0000002900297308 */ /* 0x000ea20000002400 */
[----:B0-----:R-:W-:Y:S02]  /*14d40*/  FSEL R104, R37, -INF , P6 ;  /* 0xff80000025687808 */ /* 0x001fe40003000000 */
[----:B------:R-:W-:-:S05]  /*14d50*/  FMNMX.FTZ R65, R102, R65, !PT ;  /* 0x0000004166417209 */ /* 0x000fca0007810000 */
[----:B------:R-:W0:Y:S01]  /*14d60*/  MUFU.TANH R29, R29 ;  /* 0x0000001d001d7308 */ /* 0x000e220000002400 */
[----:B-1----:R-:W-:Y:S02]  /*14d70*/  FSEL R78, R11, -INF , P4 ;  /* 0xff8000000b4e7808 */ /* 0x002fe40002000000 */
[----:B------:R-:W-:Y:S02]  /*14d80*/  ISETP.GT.AND P4, PT, R7, 0x61, PT ;  /* 0x000000610700780c */ /* 0x000fe40003f84270 */
[----:B---3--:R-:W-:Y:S02]  /*14d90*/  FSEL R106, R51, -INF , P5 ;  /* 0xff800000336a7808 */ /* 0x008fe40002800000 */
[----:B------:R-:W-:Y:S02]  /*14da0*/  FMNMX.FTZ R65, R104, R65, !PT ;  /* 0x0000004168417209 */ /* 0x000fe40007810000 */
[----:B----4-:R-:W-:Y:S02]  /*14db0*/  FSEL R84, R35, -INF , P3 ;  /* 0xff80000023547808 */ /* 0x010fe40001800000 */
[----:B------:R-:W-:-:S02]  /*14dc0*/  ISETP.GT.AND P3, PT, R7, 0x68, PT ;  /* 0x000000680700780c */ /* 0x000fc40003f64270 */
[----:B------:R-:W-:Y:S02]  /*14dd0*/  FSEL R108, R25, -INF , P4 ;  /* 0xff800000196c7808 */ /* 0x000fe40002000000 */
[----:B------:R-:W-:Y:S02]  /*14de0*/  FMNMX.FTZ R65, R106, R65, !PT ;  /* 0x000000416a417209 */ /* 0x000fe40007810000 */
[----:B-----5:R-:W-:Y:S02]  /*14df0*/  FSEL R86, R49, -INF , P2 ;  /* 0xff80000031567808 */ /* 0x020fe40001000000 */
[----:B------:R-:W-:Y:S02]  /*14e00*/  ISETP.GT.AND P2, PT, R7, 0x69, PT ;  /* 0x000000690700780c */ /* 0x000fe40003f44270 */
[----:B--2---:R-:W-:Y:S02]  /*14e10*/  FSEL R110, R41, -INF , P3 ;  /* 0xff800000296e7808 */ /* 0x004fe40001800000 */
[----:B------:R-:W-:-:S02]  /*14e20*/  FMNMX.FTZ R65, R108, R65, !PT ;  /* 0x000000416c417209 */ /* 0x000fc40007810000 */
[----:B0-----:R-:W-:Y:S02]  /*14e30*/  FSEL R112, R29, -INF , P2 ;  /* 0xff8000001d707808 */ /* 0x001fe40001000000 */
[----:B------:R-:W-:-:S04]  /*14e40*/  FMNMX.FTZ R65, R110, R65, !PT ;  /* 0x000000416e417209 */ /* 0x000fc80007810000 */
[----:B------:R-:W-:-:S05]  /*14e50*/  FMNMX.FTZ R65, R112, R65, !PT ;  /* 0x0000004170417209 */ /* 0x000fca0007810000 */
[----:B------:R-:W0:Y:S02]  /*14e60*/  SHFL.BFLY PT, R4, R65, 0x2, 0x1f ;  /* 0x0c401f0041047f89 */ /* 0x000e2400000e0000 */
[----:B0-----:R-:W-:-:S05]  /*14e70*/  FMNMX.FTZ R7, R65, R4, !PT ;  /* 0x0000000441077209 */ /* 0x001fca0007810000 */
[----:B------:R-:W0:Y:S01]  /*14e80*/  SHFL.BFLY PT, R4, R7, 0x1, 0x1f ;  /* 0x0c201f0007047f89 */ /* 0x000e2200000e0000 */
[----:B------:R-:W-:Y:S01]  /*14e90*/  IMAD.U32 R5, RZ, RZ, UR4 ;  /* 0x00000004ff057e24 */ /* 0x000fe2000f8e00ff */
[----:B0-----:R-:W-:-:S04]  /*14ea0*/  FMNMX.FTZ R4, R7, R4, !PT ;  /* 0x0000000407047209 */ /* 0x001fc80007810000 */
[C---:B------:R-:W-:Y:S01]  /*14eb0*/  FSETP.NEU.FTZ.AND P0, PT, R4.reuse, -INF , PT ;  /* 0xff8000000400780b */ /* 0x040fe20003f1d000 */
[----:B------:R-:W-:-:S05]  /*14ec0*/  FMUL.FTZ R11, R4, R5 ;  /* 0x00000005040b7220 */ /* 0x000fca0000410000 */
[----:B------:R-:W-:-:S05]  /*14ed0*/  FSEL R11, R11, RZ, P0 ;  /* 0x000000ff0b0b7208 */ /* 0x000fca0000000000 */
[----:B------:R-:W-:Y:S01]  /*14ee0*/  FFMA.FTZ R7, R9, R5, -R11 ;  /* 0x0000000509077223 */ /* 0x000fe2000001080b */
[----:B------:R-:W-:-:S04]  /*14ef0*/  FMNMX.FTZ R9, R8, R3, !PT ;  /* 0x0000000308097209 */ /* 0x000fc80007810000 */
[----:B------:R-:W-:-:S04]  /*14f00*/  FMNMX.FTZ R9, R10, R9, !PT ;  /* 0x000000090a097209 */ /* 0x000fc80007810000 */
[----:B------:R-:W-:-:S04]  /*14f10*/  FMNMX.FTZ R9, R12, R9, !PT ;  /* 0x000000090c097209 */ /* 0x000fc80007810000 */
[----:B------:R-:W-:Y:S02]  /*14f20*/  FMNMX.FTZ R9, R14, R9, !PT ;  /* 0x000000090e097209 */ /* 0x000fe40007810000 */
[----:B------:R-:W-:Y:S02]  /*14f30*/  ISETP.NE.AND P0, PT, R13, RZ, PT ;  /* 0x000000ff0d00720c */ /* 0x000fe40003f05270 */
        /* <DEDUP_REMOVED lines=10> */
[----:B------:R-:W-:-:S03]  /*14fe0*/  FMUL.FTZ R27, R27, UR8 ;  /* 0x000000081b1b7c20 */ /* 0x000fc60008410000 */
[----:B------:R-:W-:Y:S01]  /*14ff0*/  FMNMX.FTZ R25, R38, R25, !PT ;  /* 0x0000001926197209 */ /* 0x000fe20007810000 */
[----:B------:R-:W-:-:S03]  /*15000*/  FMUL.FTZ R39, R39, UR8 ;  /* 0x0000000827277c20 */ /* 0x000fc60008410000 */
[----:B------:R-:W-:Y:S01]  /*15010*/  FMNMX.FTZ R25, R24, R25, !PT ;  /* 0x0000001918197209 */ /* 0x000fe20007810000 */
[----:B------:R0:W-:Y:S01]  /*15020*/  MUFU.TANH R33, R27 ;  /* 0x0000001b00217308 */ /* 0x0001e20000002400 */
[----:B------:R-:W-:Y:S02]  /*15030*/  FMUL.FTZ R26, R26, UR8 ;  /* 0x000000081a1a7c20 */ /* 0x000fe40008410000 */
[----:B0-----:R-:W-:-:S05]  /*15040*/  FMNMX.FTZ R27, R52, R25, !PT ;  /* 0x00000019341b7209 */ /* 0x001fca0007810000 */
[----:B------:R-:W0:Y:S01]  /*15050*/  MUFU.TANH R39, R39 ;  /* 0x0000002700277308 */ /* 0x000e220000002400 */
[----:B------:R-:W-:Y:S01]  /*15060*/  FMNMX.FTZ R27, R28, R27, !PT ;  /* 0x0000001b1c1b7209 */ /* 0x000fe20007810000 */
[----:B------:R-:W-:-:S03]  /*15070*/  FMUL.FTZ R30, R30, UR8 ;  /* 0x000000081e1e7c20 */ /* 0x000fc60008410000 */
[----:B------:R-:W-:-:S03]  /*15080*/  FMNMX.FTZ R27, R72, R27, !PT ;  /* 0x0000001b481b7209 */ /* 0x000fc60007810000 */
[----:B------:R0:W1:Y:S01]  /*15090*/  MUFU.TANH R29, R26 ;  /* 0x0000001a001d7308 */ /* 0x0000620000002400 */
[----:B------:R-:W-:Y:S01]  /*150a0*/  FMUL.FTZ R31, R31, UR8 ;  /* 0x000000081f1f7c20 */ /* 0x000fe20008410000 */
[----:B------:R-:W-:-:S04]  /*150b0*/  FMNMX.FTZ R27, R78, R27, !PT ;  /* 0x0000001b4e1b7209 */ /* 0x000fc80007810000 */
[----:B------:R-:W-:Y:S02]  /*150c0*/  FMNMX.FTZ R37, R84, R27, !PT ;  /* 0x0000001b54257209 */ /* 0x000fe40007810000 */
[----:B------:R1:W2:Y:S01]  /*150d0*/  MUFU.TANH R35, R30 ;  /* 0x0000001e00237308 */ /* 0x0002a20000002400 */
[----:B0-----:R-:W-:Y:S02]  /*150e0*/  FSEL R26, R39, -INF , P6 ;  /* 0xff800000271a7808 */ /* 0x001fe40003000000 */
[----:B------:R-:W-:-:S05]  /*150f0*/  FMNMX.FTZ R37, R86, R37, !PT ;  /* 0x0000002556257209 */ /* 0x000fca0007810000 */
[----:B------:R-:W0:Y:S01]  /*15100*/  MUFU.TANH R31, R31 ;  /* 0x0000001f001f7308 */ /* 0x000e220000002400 */
[----:B-1----:R-:W-:Y:S02]  /*15110*/  FSEL R30, R29, -INF , P5 ;  /* 0xff8000001d1e7808 */ /* 0x002fe40002800000 */
[----:B------:R-:W-:Y:S01]  /*15120*/  FMNMX.FTZ R37, R26, R37, !PT ;  /* 0x000000251a257209 */ /* 0x000fe20007810000 */
[-CC-:B------:R-:W-:Y:S01]  /*15130*/  FFMA.FTZ R202, R54, R5.reuse, -R11.reuse ;  /* 0x0000000536ca7223 */ /* 0x180fe2000001080b */
[--C-:B------:R-:W-:Y:S01]  /*15140*/  FFMA.FTZ R56, R56, R5, -R11.reuse ;  /* 0x0000000538387223 */ /* 0x100fe2000001080b */
[----:B------:R-:W-:Y:S02]  /*15150*/  FSEL R54, R33, -INF , P4 ;  /* 0xff80000021367808 */ /* 0x000fe40002000000 */
[----:B------:R-:W-:Y:S01]  /*15160*/  FMNMX.FTZ R37, R30, R37, !PT ;  /* 0x000000251e257209 */ /* 0x000fe20007810000 */
[----:B------:R2:W-:Y:S03]  /*15170*/  MUFU.EX2 R9, R56 ;  /* 0x0000003800097308 */ /* 0x0005e60000000800 */
[----:B------:R-:W-:Y:S01]  /*15180*/  FMNMX.FTZ R37, R54, R37, !PT ;  /* 0x0000002536257209 */ /* 0x000fe20007810000 */
[----:B------:R-:W-:Y:S01]  /*15190*/  FFMA.FTZ R196, R58, R5, -R11 ;  /* 0x000000053ac47223 */ /* 0x000fe2000001080b */
[----:B--2---:R-:W-:-:S02]  /*151a0*/  FSEL R56, R35, -INF , P3 ;  /* 0xff80000023387808 */ /* 0x004fc40001800000 */
[----:B0-----:R-:W-:Y:S02]  /*151b0*/  FSEL R58, R31, -INF , P2 ;  /* 0xff8000001f3a7808 */ /* 0x001fe40001000000 */
[----:B------:R-:W-:-:S04]  /*151c0*/  FMNMX.FTZ R37, R56, R37, !PT ;  /* 0x0000002538257209 */ /* 0x000fc80007810000 */
[----:B------:R-:W-:Y:S01]  /*151d0*/  FMNMX.FTZ R37, R58, R37, !PT ;  /* 0x000000253a257209 */ /* 0x000fe20007810000 */
[----:B------:R-:W-:-:S04]  /*151e0*/  FFMA.FTZ R200, R6, R5, -R11 ;  /* 0x0000000506c87223 */ /* 0x000fc8000001080b */
[----:B------:R-:W0:Y:S02]  /*151f0*/  SHFL.BFLY PT, R6, R37, 0x2, 0x1f ;  /* 0x0c401f0025067f89 */ /* 0x000e2400000e0000 */
[----:B0-----:R-:W-:-:S05]  /*15200*/  FMNMX.FTZ R41, R37, R6, !PT ;  /* 0x0000000625297209 */ /* 0x001fca0007810000 */
[----:B------:R-:W0:Y:S01]  /*15210*/  SHFL.BFLY PT, R6, R41, 0x1, 0x1f ;  /* 0x0c201f0029067f89 */ /* 0x000e2200000e0000 */
[----:B------:R-:W-:Y:S08]  /*15220*/  MUFU.EX2 R200, R200 ;  /* 0x000000c800c87308 */ /* 0x000ff00000000800 */
[----:B------:R-:W1:Y:S01]  /*15230*/  MUFU.EX2 R7, R7 ;  /* 0x0000000700077308 */ /* 0x000e620000000800 */
[----:B0-----:R-:W-:-:S07]  /*15240*/  FMNMX.FTZ R6, R41, R6, !PT ;  /* 0x0000000629067209 */ /* 0x001fce0007810000 */
[----:B------:R-:W0:Y:S01]  /*15250*/  MUFU.EX2 R202, R202 ;  /* 0x000000ca00ca7308 */ /* 0x000e220000000800 */
[C---:B------:R-:W-:Y:S01]  /*15260*/  FSETP.NEU.FTZ.AND P2, PT, R6.reuse, -INF , PT ;  /* 0xff8000000600780b */ /* 0x040fe20003f5d000 */
[----:B------:R-:W-:-:S05]  /*15270*/  FMUL.FTZ R43, R6, R5 ;  /* 0x00000005062b7220 */ /* 0x000fca0000410000 */
[----:B------:R-:W-:Y:S01]  /*15280*/  FSEL R43, R43, RZ, P2 ;  /* 0x000000ff2b2b7208 */ /* 0x000fe20001000000 */
[----:B------:R-:W2:Y:S01]  /*15290*/  MUFU.EX2 R196, R196 ;  /* 0x000000c400c47308 */ /* 0x000ea20000000800 */
[----:B------:R-:W-:-:S03]  /*152a0*/  FFMA.FTZ R60, R60, R5, -R11 ;  /* 0x000000053c3c7223 */ /* 0x000fc6000001080b */
[-CC-:B------:R-:W-:Y:S01]  /*152b0*/  FFMA.FTZ R201, R8, R5.reuse, -R43.reuse ;  /* 0x0000000508c97223 */ /* 0x180fe2000001082b */
[-C--:B------:R-:W-:Y:S01]  /*152c0*/  FFMA.FTZ R8, R3, R5.reuse, -R43 ;  /* 0x0000000503087223 */ /* 0x080fe2000001082b */
[-C--:B------:R-:W-:Y:S01]  /*152d0*/  FFMA.FTZ R198, R62, R5.reuse, -R11 ;  /* 0x000000053ec67223 */ /* 0x080fe2000001080b */
[-C--:B------:R-:W-:Y:S01]  /*152e0*/  FFMA.FTZ R203, R10, R5.reuse, -R43 ;  /* 0x000000050acb7223 */ /* 0x080fe2000001082b */
[----:B------:R-:W3:Y:S01]  /*152f0*/  MUFU.EX2 R13, R60 ;  /* 0x0000003c000d7308 */ /* 0x000ee20000000800 */
[----:B-1----:R-:W-:Y:S01]  /*15300*/  FADD.FTZ R3, R200, R7 ;  /* 0x00000007c8037221 */ /* 0x002fe20000010000 */
[-CC-:B------:R-:W-:Y:S01]  /*15310*/  FFMA.FTZ R10, R12, R5.reuse, -R43.reuse ;  /* 0x000000050c0a7223 */ /* 0x180fe2000001082b */
[----:B------:R-:W-:-:S05]  /*15320*/  FFMA.FTZ R12, R20, R5, -R43 ;  /* 0x00000005140c7223 */ /* 0x000fca000001082b */
[----:B------:R-:W-:Y:S01]  /*15330*/  MUFU.EX2 R201, R201 ;  /* 0x000000c900c97308 */ /* 0x000fe20000000800 */
[----:B0-----:R-:W-:Y:S01]  /*15340*/  FADD.FTZ R20, R202, R3 ;  /* 0x00000003ca147221 */ /* 0x001fe20000010000 */
[----:B------:R-:W-:-:S06]  /*15350*/  FFMA.FTZ R197, R14, R5, -R43 ;  /* 0x000000050ec57223 */ /* 0x000fcc000001082b */
[----:B------:R-:W0:Y:S01]  /*15360*/  MUFU.EX2 R8, R8 ;  /* 0x0000000800087308 */ /* 0x000e220000000800 */
[----:B------:R-:W-:-:S07]  /*15370*/  FADD.FTZ R3, R9, R20 ;  /* 0x0000001409037221 */ /* 0x000fce0000010000 */
[----:B------:R-:W1:Y:S08]  /*15380*/  MUFU.EX2 R198, R198 ;  /* 0x000000c600c67308 */ /* 0x000e700000000800 */
[----:B------:R-:W4:Y:S01]  /*15390*/  MUFU.EX2 R203, R203 ;  /* 0x000000cb00cb7308 */ /* 0x000f220000000800 */
[----:B--2---:R-:W-:Y:S01]  /*153a0*/  FADD.FTZ R20, R196, R3 ;  /* 0x00000003c4147221 */ /* 0x004fe20000010000 */
[----:B------:R-:W-:-:S06]  /*153b0*/  FFMA.FTZ R199, R40, R5, -R43 ;  /* 0x0000000528c77223 */ /* 0x000fcc000001082b */
[----:B------:R-:W2:Y:S01]  /*153c0*/  MUFU.EX2 R10, R10 ;  /* 0x0000000a000a7308 */ /* 0x000ea20000000800 */
[----:B---3--:R-:W-:Y:S01]  /*153d0*/  FADD.FTZ R3, R13, R20 ;  /* 0x000000140d037221 */ /* 0x008fe20000010000 */
[----:B0-----:R-:W-:-:S06]  /*153e0*/  FADD.FTZ R20, R201, R8 ;  /* 0x00000008c9147221 */ /* 0x001fcc0000010000 */
[----:B------:R-:W0:Y:S01]  /*153f0*/  MUFU.EX2 R197, R197 ;  /* 0x000000c500c57308 */ /* 0x000e220000000800 */
[-C--:B------:R-:W-:Y:S01]  /*15400*/  FFMA.FTZ R14, R42, R5.reuse, -R43 ;  /* 0x000000052a0e7223 */ /* 0x080fe2000001082b */
[----:B-1----:R-:W-:Y:S01]  /*15410*/  FADD.FTZ R40, R198, R3 ;  /* 0x00000003c6287221 */ /* 0x002fe20000010000 */
[----:B------:R-:W-:-:S05]  /*15420*/  FFMA.FTZ R64, R64, R5, -R11 ;  /* 0x0000000540407223 */ /* 0x000fca000001080b */
[----:B------:R-:W1:Y:S01]  /*15430*/  MUFU.EX2 R12, R12 ;  /* 0x0000000c000c7308 */ /* 0x000e620000000800 */
[----:B----4-:R-:W-:Y:S01]  /*15440*/  FADD.FTZ R3, R203, R20 ;  /* 0x00000014cb037221 */ /* 0x010fe20000010000 */
[-C--:B------:R-:W-:Y:S01]  /*15450*/  FFMA.FTZ R193, R32, R5.reuse, -R43 ;  /* 0x0000000520c17223 */ /* 0x080fe2000001082b */
[----:B------:R-:W-:-:S05]  /*15460*/  FFMA.FTZ R192, R66, R5, -R11 ;  /* 0x0000000542c07223 */ /* 0x000fca000001080b */
[----:B------:R-:W3:Y:S01]  /*15470*/  MUFU.EX2 R199, R199 ;  /* 0x000000c700c77308 */ /* 0x000ee20000000800 */
[----:B--2---:R-:W-:Y:S01]  /*15480*/  FADD.FTZ R20, R10, R3 ;  /* 0x000000030a147221 */ /* 0x004fe20000010000 */
[-C--:B------:R-:W-:Y:S01]  /*15490*/  FFMA.FTZ R32, R44, R5.reuse, -R43 ;  /* 0x000000052c207223 */ /* 0x080fe2000001082b */
[----:B------:R-:W-:-:S05]  /*154a0*/  FFMA.FTZ R68, R68, R5, -R11 ;  /* 0x0000000544447223 */ /* 0x000fca000001080b */
[----:B------:R-:W2:Y:S01]  /*154b0*/  MUFU.EX2 R14, R14 ;  /* 0x0000000e000e7308 */ /* 0x000ea20000000800 */
[----:B0-----:R-:W-:Y:S01]  /*154c0*/  FADD.FTZ R3, R197, R20 ;  /* 0x00000014c5037221 */ /* 0x001fe20000010000 */
[----:B------:R-:W-:-:S06]  /*154d0*/  FFMA.FTZ R195, R34, R5, -R43 ;  /* 0x0000000522c37223 */ /* 0x000fcc000001082b */
[----:B------:R-:W0:Y:S01]  /*154e0*/  MUFU.EX2 R15, R64 ;  /* 0x00000040000f7308 */ /* 0x000e220000000800 */
[----:B------:R-:W-:Y:S01]  /*154f0*/  FFMA.FTZ R194, R70, R5, -R11 ;  /* 0x0000000546c27223 */ /* 0x000fe2000001080b */
[----:B-1----:R-:W-:-:S06]  /*15500*/  FADD.FTZ R20, R12, R3 ;  /* 0x000000030c147221 */ /* 0x002fcc0000010000 */
[----:B------:R-:W1:Y:S01]  /*15510*/  MUFU.EX2 R193, R193 ;  /* 0x000000c100c17308 */ /* 0x000e620000000800 */
[----:B------:R-:W-:-:S07]  /*15520*/  FFMA.FTZ R34, R46, R5, -R43 ;  /* 0x000000052e227223 */ /* 0x000fce000001082b */
[----:B------:R-:W4:Y:S01]  /*15530*/  MUFU.EX2 R192, R192 ;  /* 0x000000c000c07308 */ /* 0x000f220000000800 */
[----:B------:R-:W-:Y:S01]  /*15540*/  FFMA.FTZ R74, R74, R5, -R11 ;  /* 0x000000054a4a7223 */ /* 0x000fe2000001080b */
[----:B---3--:R-:W-:-:S06]  /*15550*/  FADD.FTZ R3, R199, R20 ;  /* 0x00000014c7037221 */ /* 0x008fcc0000010000 */
[----:B------:R-:W-:Y:S01]  /*15560*/  MUFU.EX2 R32, R32 ;  /* 0x0000002000207308 */ /* 0x000fe20000000800 */
[-C--:B------:R-:W-:Y:S01]  /*15570*/  FFMA.FTZ R189, R36, R5.reuse, -R43 ;  /* 0x0000000524bd7223 */ /* 0x080fe2000001082b */
[----:B------:R-:W-:-:S06]  /*15580*/  FFMA.FTZ R188, R76, R5, -R11 ;  /* 0x000000054cbc7223 */ /* 0x000fcc000001080b */
[----:B------:R-:W3:Y:S01]  /*15590*/  MUFU.EX2 R25, R68 ;  /* 0x0000004400197308 */ /* 0x000ee20000000800 */
[----:B------:R-:W-:Y:S02]  /*155a0*/  @!P1 VIADD R0, R0, 0x36840 ;  /* 0x0003684000009836 */ /* 0x000fe40000000000 */
[----:B--2---:R-:W-:-:S05]  /*155b0*/  FADD.FTZ R20, R14, R3 ;  /* 0x000000030e147221 */ /* 0x004fca0000010000 */
[----:B------:R-:W2:Y:S01]  /*155c0*/  MUFU.EX2 R195, R195 ;  /* 0x000000c300c37308 */ /* 0x000ea20000000800 */
[----:B------:R-:W-:Y:S01]  /*155d0*/  FFMA.FTZ R36, R48, R5, -R43 ;  /* 0x0000000530247223 */ /* 0x000fe2000001082b */
[----:B0-----:R-:W-:-:S06]  /*155e0*/  FADD.FTZ R45, R15, R40 ;  /* 0x000000280f2d7221 */ /* 0x001fcc0000010000 */
[----:B------:R-:W0:Y:S01]  /*155f0*/  MUFU.EX2 R194, R194 ;  /* 0x000000c200c27308 */ /* 0x000e220000000800 */
[----:B------:R-:W-:Y:S01]  /*15600*/  FFMA.FTZ R29, R80, R5, -R11 ;  /* 0x00000005501d7223 */ /* 0x000fe2000001080b */
[----:B------:R-:W-:Y:S01]  /*15610*/  @!P1 PRMT R0, RZ, 0x654, R0 ;  /* 0x00000654ff009816 */ /* 0x000fe20000000000 */
[----:B-1----:R-:W-:-:S05]  /*15620*/  FADD.FTZ R3, R193, R20 ;  /* 0x00000014c1037221 */ /* 0x002fca0000010000 */
[----:B------:R-:W1:Y:S01]  /*15630*/  MUFU.EX2 R34, R34 ;  /* 0x0000002200227308 */ /* 0x000e620000000800 */
[-C--:B------:R-:W-:Y:S01]  /*15640*/  FFMA.FTZ R191, R50, R5.reuse, -R43 ;  /* 0x0000000532bf7223 */ /* 0x080fe2000001082b */
[----:B----4-:R-:W-:Y:S01]  /*15650*/  FADD.FTZ R40, R192, R45 ;  /* 0x0000002dc0287221 */ /* 0x010fe20000010000 */
[-C--:B------:R-:W-:Y:S01]  /*15660*/  FFMA.FTZ R190, R82, R5.reuse, -R11 ;  /* 0x0000000552be7223 */ /* 0x080fe2000001080b */
[----:B------:R4:W-:Y:S04]  /*15670*/  @!P1 SYNCS.ARRIVE.TRANS64.RED.A1T0 RZ, [R0+URZ], RZ ;  /* 0x000000ff00ff99a7 */ /* 0x0009e8000810043f */
[----:B------:R-:W5:Y:S01]  /*15680*/  MUFU.EX2 R27, R74 ;  /* 0x0000004a001b7308 */ /* 0x000f620000000800 */
[----:B------:R-:W-:Y:S01]  /*15690*/  FFMA.FTZ R38, R38, R5, -R43 ;  /* 0x0000000526267223 */ /* 0x000fe2000001082b */
[----:B---3--:R-:W-:-:S06]  /*156a0*/  FADD.FTZ R45, R25, R40 ;  /* 0x00000028192d7221 */ /* 0x008fcc0000010000 */
[----:B------:R-:W3:Y:S01]  /*156b0*/  MUFU.EX2 R189, R189 ;  /* 0x000000bd00bd7308 */ /* 0x000ee20000000800 */
[----:B----4-:R-:W-:Y:S01]  /*156c0*/  FADD.FTZ R0, R32, R3 ;  /* 0x0000000320007221 */ /* 0x010fe20000010000 */
[----:B------:R-:W-:-:S06]  /*156d0*/  FFMA.FTZ R31, R88, R5, -R11 ;  /* 0x00000005581f7223 */ /* 0x000fcc000001080b */
[----:B------:R-:W4:Y:S01]  /*156e0*/  MUFU.EX2 R188, R188 ;  /* 0x000000bc00bc7308 */ /* 0x000f220000000800 */
[----:B--2---:R-:W-:Y:S01]  /*156f0*/  FADD.FTZ R3, R195, R0 ;  /* 0x00000000c3037221 */ /* 0x004fe20000010000 */
[----:B------:R-:W-:-:S06]  /*15700*/  FFMA.FTZ R185, R24, R5, -R43 ;  /* 0x0000000518b97223 */ /* 0x000fcc000001082b */
[----:B------:R-:W2:Y:S01]  /*15710*/  MUFU.EX2 R36, R36 ;  /* 0x0000002400247308 */ /* 0x000ea20000000800 */
[----:B0-----:R-:W-:Y:S01]  /*15720*/  FADD.FTZ R40, R194, R45 ;  /* 0x0000002dc2287221 */ /* 0x001fe20000010000 */
[----:B------:R-:W-:-:S06]  /*15730*/  FFMA.FTZ R184, R90, R5, -R11 ;  /* 0x000000055ab87223 */ /* 0x000fcc000001080b */
[----:B------:R-:W0:Y:S01]  /*15740*/  MUFU.EX2 R29, R29 ;  /* 0x0000001d001d7308 */ /* 0x000e220000000800 */
[----:B-1----:R-:W-:Y:S01]  /*15750*/  FADD.FTZ R0, R34, R3 ;  /* 0x0000000322007221 */ /* 0x002fe20000010000 */
[----:B------:R-:W-:-:S06]  /*15760*/  FFMA.FTZ R24, R52, R5, -R43 ;  /* 0x0000000534187223 */ /* 0x000fcc000001082b */
[----:B------:R-:W1:Y:S01]  /*15770*/  MUFU.EX2 R191, R191 ;  /* 0x000000bf00bf7308 */ /* 0x000e620000000800 */
[----:B-----5:R-:W-:Y:S01]  /*15780*/  FADD.FTZ R45, R27, R40 ;  /* 0x000000281b2d7221 */ /* 0x020fe20000010000 */
[----:B------:R-:W-:-:S06]  /*15790*/  FFMA.FTZ R33, R92, R5, -R11 ;  /* 0x000000055c217223 */ /* 0x000fcc000001080b */
[----:B------:R-:W5:Y:S01]  /*157a0*/  MUFU.EX2 R190, R190 ;  /* 0x000000be00be7308 */ /* 0x000f620000000800 */
[----:B---3--:R-:W-:Y:S01]  /*157b0*/  FADD.FTZ R3, R189, R0 ;  /* 0x00000000bd037221 */ /* 0x008fe20000010000 */
[----:B------:R-:W-:-:S06]  /*157c0*/  FFMA.FTZ R28, R28, R5, -R43 ;  /* 0x000000051c1c7223 */ /* 0x000fcc000001082b */
[----:B------:R-:W3:Y:S01]  /*157d0*/  MUFU.EX2 R38, R38 ;  /* 0x0000002600267308 */ /* 0x000ee20000000800 */
[----:B----4-:R-:W-:Y:S01]  /*157e0*/  FADD.FTZ R40, R188, R45 ;  /* 0x0000002dbc287221 */ /* 0x010fe20000010000 */
[----:B------:R-:W-:-:S06]  /*157f0*/  FFMA.FTZ R186, R94, R5, -R11 ;  /* 0x000000055eba7223 */ /* 0x000fcc000001080b */
[----:B------:R-:W4:Y:S01]  /*15800*/  MUFU.EX2 R31, R31 ;  /* 0x0000001f001f7308 */ /* 0x000f220000000800 */
[----:B--2---:R-:W-:Y:S01]  /*15810*/  FADD.FTZ R0, R36, R3 ;  /* 0x0000000324007221 */ /* 0x004fe20000010000 */
[----:B0-----:R-:W-:-:S06]  /*15820*/  FADD.FTZ R45, R29, R40 ;  /* 0x000000281d2d7221 */ /* 0x001fcc0000010000 */
[----:B------:R-:W0:Y:S01]  /*15830*/  MUFU.EX2 R185, R185 ;  /* 0x000000b900b97308 */ /* 0x000e220000000800 */
[----:B------:R-:W-:-:S07]  /*15840*/  FFMA.FTZ R35, R96, R5, -R11 ;  /* 0x0000000560237223 */ /* 0x000fce000001080b */
[----:B------:R-:W2:Y:S01]  /*15850*/  MUFU.EX2 R184, R184 ;  /* 0x000000b800b87308 */ /* 0x000ea20000000800 */
[----:B------:R-:W-:Y:S01]  /*15860*/  FFMA.FTZ R72, R72, R5, -R43 ;  /* 0x0000000548487223 */ /* 0x000fe2000001082b */
[----:B-1----:R-:W-:-:S06]  /*15870*/  FADD.FTZ R3, R191, R0 ;  /* 0x00000000bf037221 */ /* 0x002fcc0000010000 */
[----:B------:R-:W1:Y:S01]  /*15880*/  MUFU.EX2 R24, R24 ;  /* 0x0000001800187308 */ /* 0x000e620000000800 */
[----:B------:R-:W-:Y:S01]  /*15890*/  FFMA.FTZ R78, R78, R5, -R43 ;  /* 0x000000054e4e7223 */ /* 0x000fe2000001082b */
[----:B-----5:R-:W-:-:S06]  /*158a0*/  FADD.FTZ R20, R190, R45 ;  /* 0x0000002dbe147221 */ /* 0x020fcc0000010000 */
[----:B------:R-:W5:Y:S01]  /*158b0*/  MUFU.EX2 R33, R33 ;  /* 0x0000002100217308 */ /* 0x000f620000000800 */
[----:B------:R-:W-:Y:S01]  /*158c0*/  FFMA.FTZ R180, R98, R5, -R11 ;  /* 0x0000000562b47223 */ /* 0x000fe2000001080b */
[----:B---3--:R-:W-:-:S06]  /*158d0*/  FADD.FTZ R0, R38, R3 ;  /* 0x0000000326007221 */ /* 0x008fcc0000010000 */
[----:B------:R-:W3:Y:S01]  /*158e0*/  MUFU.EX2 R28, R28 ;  /* 0x0000001c001c7308 */ /* 0x000ee20000000800 */
[----:B----4-:R-:W-:Y:S01]  /*158f0*/  FADD.FTZ R45, R31, R20 ;  /* 0x000000141f2d7221 */ /* 0x010fe20000010000 */
[----:B------:R-:W-:-:S06]  /*15900*/  FFMA.FTZ R37, R100, R5, -R11 ;  /* 0x0000000564257223 */ /* 0x000fcc000001080b */
[----:B------:R-:W4:Y:S01]  /*15910*/  MUFU.EX2 R186, R186 ;  /* 0x000000ba00ba7308 */ /* 0x000f220000000800 */
[----:B------:R-:W-:Y:S01]  /*15920*/  FFMA.FTZ R84, R84, R5, -R43 ;  /* 0x0000000554547223 */ /* 0x000fe2000001082b */
[----:B0-----:R-:W-:-:S06]  /*15930*/  FADD.FTZ R3, R185, R0 ;  /* 0x00000000b9037221 */ /* 0x001fcc0000010000 */
[----:B------:R-:W0:Y:S01]  /*15940*/  MUFU.EX2 R187, R72 ;  /* 0x0000004800bb7308 */ /* 0x000e220000000800 */
[----:B------:R-:W-:Y:S01]  /*15950*/  FFMA.FTZ R86, R86, R5, -R43 ;  /* 0x0000000556567223 */ /* 0x000fe2000001082b */
[----:B--2---:R-:W-:-:S06]  /*15960*/  FADD.FTZ R20, R184, R45 ;  /* 0x0000002db8147221 */ /* 0x004fcc0000010000 */
[----:B------:R-:W2:Y:S01]  /*15970*/  MUFU.EX2 R35, R35 ;  /* 0x0000002300237308 */ /* 0x000ea20000000800 */
[----:B------:R-:W-:Y:S01]  /*15980*/  FFMA.FTZ R182, R102, R5, -R11 ;  /* 0x0000000566b67223 */ /* 0x000fe2000001080b */
[----:B-1----:R-:W-:-:S06]  /*15990*/  FADD.FTZ R3, R24, R3 ;  /* 0x0000000318037221 */ /* 0x002fcc0000010000 */
[----:B------:R-:W1:Y:S01]  /*159a0*/  MUFU.EX2 R78, R78 ;  /* 0x0000004e004e7308 */ /* 0x000e620000000800 */
[----:B-----5:R-:W-:Y:S01]  /*159b0*/  FADD.FTZ R45, R33, R20 ;  /* 0x00000014212d7221 */ /* 0x020fe20000010000 */
[----:B------:R-:W-:-:S06]  /*159c0*/  FFMA.FTZ R39, R104, R5, -R11 ;  /* 0x0000000568277223 */ /* 0x000fcc000001080b */
[----:B------:R-:W5:Y:S01]  /*159d0*/  MUFU.EX2 R180, R180 ;  /* 0x000000b400b47308 */ /* 0x000f620000000800 */
[----:B------:R-:W-:Y:S01]  /*159e0*/  FFMA.FTZ R26, R26, R5, -R43 ;  /* 0x000000051a1a7223 */ /* 0x000fe2000001082b */
[----:B---3--:R-:W-:-:S06]  /*159f0*/  FADD.FTZ R0, R28, R3 ;  /* 0x000000031c007221 */ /* 0x008fcc0000010000 */
[----:B------:R-:W3:Y:S01]  /*15a00*/  MUFU.EX2 R181, R84 ;  /* 0x0000005400b57308 */ /* 0x000ee20000000800 */
[----:B------:R-:W-:Y:S01]  /*15a10*/  FFMA.FTZ R30, R30, R5, -R43 ;  /* 0x000000051e1e7223 */ /* 0x000fe2000001082b */
[----:B----4-:R-:W-:-:S06]  /*15a20*/  FADD.FTZ R20, R186, R45 ;  /* 0x0000002dba147221 */ /* 0x010fcc0000010000 */
[----:B------:R-:W4:Y:S01]  /*15a30*/  MUFU.EX2 R37, R37 ;  /* 0x0000002500257308 */ /* 0x000f220000000800 */
[----:B------:R-:W-:Y:S01]  /*15a40*/  FFMA.FTZ R176, R106, R5, -R11 ;  /* 0x000000056ab07223 */ /* 0x000fe2000001080b */
[----:B------:R-:W-:Y:S01]  /*15a50*/  F2FP.BF16.F32.PACK_AB R200, R7, R200 ;  /* 0x000000c807c8723e */ /* 0x000fe200000010ff */
[----:B0-----:R-:W-:-:S05]  /*15a60*/  FADD.FTZ R3, R187, R0 ;  /* 0x00000000bb037221 */ /* 0x001fca0000010000 */
[----:B------:R-:W0:Y:S01]  /*15a70*/  MUFU.EX2 R86, R86 ;  /* 0x0000005600567308 */ /* 0x000e220000000800 */
[----:B--2---:R-:W-:-:S07]  /*15a80*/  FADD.FTZ R7, R35, R20 ;  /* 0x0000001423077221 */ /* 0x004fce0000010000 */
[----:B------:R-:W2:Y:S01]  /*15a90*/  MUFU.EX2 R182, R182 ;  /* 0x000000b600b67308 */ /* 0x000ea20000000800 */
[-C--:B------:R-:W-:Y:S01]  /*15aa0*/  FFMA.FTZ R54, R54, R5.reuse, -R43 ;  /* 0x0000000536367223 */ /* 0x080fe2000001082b */
[----:B------:R-:W-:Y:S01]  /*15ab0*/  FFMA.FTZ R108, R108, R5, -R11 ;  /* 0x000000056c6c7223 */ /* 0x000fe2000001080b */
[----:B-1----:R-:W-:-:S05]  /*15ac0*/  FADD.FTZ R0, R78, R3 ;  /* 0x000000034e007221 */ /* 0x002fca0000010000 */
[----:B------:R-:W1:Y:S01]  /*15ad0*/  MUFU.EX2 R183, R26 ;  /* 0x0000001a00b77308 */ /* 0x000e620000000800 */
[----:B------:R-:W-:Y:S01]  /*15ae0*/  FFMA.FTZ R56, R56, R5, -R43 ;  /* 0x0000000538387223 */ /* 0x000fe2000001082b */
[----:B-----5:R-:W-:-:S06]  /*15af0*/  FADD.FTZ R20, R180, R7 ;  /* 0x00000007b4147221 */ /* 0x020fcc0000010000 */
        /* <DEDUP_REMOVED lines=8> */
[----:B0-----:R-:W-:-:S06]  /*15b80*/  FADD.FTZ R0, R86, R3 ;  /* 0x0000000356007221 */ /* 0x001fcc0000010000 */
[----:B------:R-:W0:Y:S01]  /*15b90*/  MUFU.EX2 R177, R54 ;  /* 0x0000003600b17308 */ /* 0x000e220000000800 */
[----:B--2---:R-:W-:-:S07]  /*15ba0*/  FADD.FTZ R20, R182, R7 ;  /* 0x00000007b6147221 */ /* 0x004fce0000010000 */
[----:B------:R-:W2:Y:S01]  /*15bb0*/  MUFU.EX2 R41, R108 ;  /* 0x0000006c00297308 */ /* 0x000ea20000000800 */
[----:B-1----:R-:W-:Y:S01]  /*15bc0*/  FADD.FTZ R3, R183, R0 ;  /* 0x00000000b7037221 */ /* 0x002fe20000010000 */
[----:B-----5:R-:W-:-:S06]  /*15bd0*/  FADD.FTZ R7, R39, R20 ;  /* 0x0000001427077221 */ /* 0x020fcc0000010000 */
[----:B------:R-:W1:Y:S01]  /*15be0*/  MUFU.EX2 R56, R56 ;  /* 0x0000003800387308 */ /* 0x000e620000000800 */
[----:B------:R-:W-:-:S07]  /*15bf0*/  ISETP.GE.AND P2, PT, R154, 0x71, PT ;  /* 0x000000719a00780c */ /* 0x000fce0003f46270 */
[----:B------:R-:W5:Y:S01]  /*15c00*/  MUFU.EX2 R178, R178 ;  /* 0x000000b200b27308 */ /* 0x000f620000000800 */
[----:B---3--:R-:W-:Y:S01]  /*15c10*/  FADD.FTZ R0, R30, R3 ;  /* 0x000000031e007221 */ /* 0x008fe20000010000 */
[----:B----4-:R-:W-:-:S06]  /*15c20*/  FADD.FTZ R20, R176, R7 ;  /* 0x00000007b0147221 */ /* 0x010fcc0000010000 */
[----:B------:R-:W3:Y:S08]  /*15c30*/  MUFU.EX2 R43, R43 ;  /* 0x0000002b002b7308 */ /* 0x000ef00000000800 */
[----:B------:R-:W4:Y:S01]  /*15c40*/  MUFU.EX2 R11, R11 ;  /* 0x0000000b000b7308 */ /* 0x000f220000000800 */
[----:B0-----:R-:W-:Y:S01]  /*15c50*/  FADD.FTZ R3, R177, R0 ;  /* 0x00000000b1037221 */ /* 0x001fe20000010000 */
[----:B--2---:R-:W-:Y:S01]  /*15c60*/  FADD.FTZ R7, R41, R20 ;  /* 0x0000001429077221 */ /* 0x004fe20000010000 */
[----:B------:R-:W-:Y:S02]  /*15c70*/  BSSY B0, `(.L_x_792) ;  /* 0x00005fb000007945 */ /* 0x000fe40003800000 */
[----:B-1----:R-:W-:Y:S01]  /*15c80*/  FADD.FTZ R0, R56, R3 ;  /* 0x0000000338007221 */ /* 0x002fe20000010000 */
[----:B-----5:R-:W-:Y:S01]  /*15c90*/  FADD.FTZ R20, R178, R7 ;  /* 0x00000007b2147221 */ /* 0x020fe20000010000 */
[----:B------:R-:W-:Y:S01]  /*15ca0*/  F2FP.BF16.F32.PACK_AB R196, R13, R196 ;  /* 0x000000c40dc4723e */ /* 0x000fe200000010ff */
[----:B------:R-:W-:Y:S01]  /*15cb0*/  IMAD.MOV.U32 R3, RZ, RZ, 0x3f800000 ;  /* 0x3f800000ff037424 */ /* 0x000fe200078e00ff */
[----:B------:R-:W-:Y:S01]  /*15cc0*/  F2FP.BF16.F32.PACK_AB R192, R25, R192 ;  /* 0x000000c019c0723e */ /* 0x000fe200000010ff */
[----:B---3--:R-:W-:Y:S01]  /*15cd0*/  FADD.FTZ R13, R43, R0 ;  /* 0x000000002b0d7221 */ /* 0x008fe20000010000 */
[----:B------:R-:W-:Y:S01]  /*15ce0*/  F2FP.BF16.F32.PACK_AB R194, R27, R194 ;  /* 0x000000c21bc2723e */ /* 0x000fe200000010ff */
[----:B------:R-:W-:Y:S01]  /*15cf0*/  IMAD.MOV.U32 R0, RZ, RZ, 0x3f800000 ;  /* 0x3f800000ff007424 */ /* 0x000fe200078e00ff */
[----:B------:R-:W-:Y:S01]  /*15d00*/  F2FP.BF16.F32.PACK_AB R188, R29, R188 ;  /* 0x000000bc1dbc723e */ /* 0x000fe200000010ff */
[--C-:B------:R-:W-:Y:S01]  /*15d10*/  IMAD.MOV.U32 R118, RZ, RZ, R119.reuse ;  /* 0x000000ffff767224 */ /* 0x100fe200078e0077 */
[----:B------:R-:W-:Y:S01]  /*15d20*/  F2FP.BF16.F32.PACK_AB R190, R31, R190 ;  /* 0x000000be1fbe723e */ /* 0x000fe200000010ff */
[--C-:B------:R-:W-:Y:S01]  /*15d30*/  IMAD.MOV.U32 R117, RZ, RZ, R119.reuse ;  /* 0x000000ffff757224 */ /* 0x100fe200078e0077 */
[----:B------:R-:W-:Y:S01]  /*15d40*/  F2FP.BF16.F32.PACK_AB R184, R33, R184 ;  /* 0x000000b821b8723e */ /* 0x000fe200000010ff */
[----:B----4-:R-:W-:Y:S01]  /*15d50*/  FADD.FTZ R20, R11, R20 ;  /* 0x000000140b147221 */ /* 0x010fe20000010000 */
[----:B------:R-:W-:Y:S01]  /*15d60*/  F2FP.BF16.F32.PACK_AB R186, R35, R186 ;  /* 0x000000ba23ba723e */ /* 0x000fe200000010ff */
[--C-:B------:R-:W-:Y:S01]  /*15d70*/  IMAD.MOV.U32 R116, RZ, RZ, R119.reuse ;  /* 0x000000ffff747224 */ /* 0x100fe200078e0077 */
        /* <DEDUP_REMOVED lines=119> */
[----:B------:R-:W-:Y:S01]  /*164f0*/  IMAD.MOV.U32 R10, RZ, RZ, R216 ;  /* 0x000000ffff0a7224 */ /* 0x000fe200078e00d8 */
[----:B------:R-:W-:Y:S01]  /*16500*/  CS2R R106, SRZ ;  /* 0x00000000006a7805 */ /* 0x000fe2000001ff00 */
[----:B------:R-:W-:Y:S01]  /*16510*/  IMAD.MOV.U32 R11, RZ, RZ, R214 ;  /* 0x000000ffff0b7224 */ /* 0x000fe200078e00d6 */
[----:B------:R-:W-:Y:S01]  /*16520*/  CS2R R102, SRZ ;  /* 0x0000000000667805 */ /* 0x000fe2000001ff00 */
[----:B------:R-:W-:Y:S01]  /*16530*/  IMAD.MOV.U32 R0, RZ, RZ, 0x3f800000 ;  /* 0x3f800000ff007424 */ /* 0x000fe200078e00ff */
        /* <DEDUP_REMOVED lines=42> */
[----:B------:R-:W-:-:S07]  /*167e0*/  CS2R R24, SRZ ;  /* 0x0000000000187805 */ /* 0x000fce000001ff00 */
.L_x_804:
[----:B------:R-:W-:-:S05]  /*167f0*/  VIADD R4, R11, 0x1 ;  /* 0x000000010b047836 */ /* 0x000fca0000000000 */
[----:B------:R-:W-:-:S04]  /*16800*/  ISETP.NE.AND P2, PT, R4, 0x2, PT ;  /* 0x000000020400780c */ /* 0x000fc80003f45270 */
[----:B------:R-:W-:Y:S02]  /*16810*/  SEL R5, RZ, 0x1, P2 ;  /* 0x00000001ff057807 */ /* 0x000fe40001000000 */
[----:B------:R-:W-:Y:S02]  /*16820*/  SEL R214, R4, RZ, P2 ;  /* 0x000000ff04d67207 */ /* 0x000fe40001000000 */
[----:B------:R-:W-:Y:S01]  /*16830*/  LOP3.LUT R216, R10, R5, RZ, 0x3c, !PT ;  /* 0x000000050ad87212 */ /* 0x000fe200078e3cff */
[----:B------:R-:W-:Y:S06]  /*16840*/  @!P0 BRA `(.L_x_794) ;  /* 0x0000000000048947 */ /* 0x000fec0003800000 */
[----:B------:R-:W-:Y:S01]  /*16850*/  BPT.TRAP 0x1 ;  /* 0x000000040000795c */ /* 0x000fe20000300000 */
.L_x_794:
[----:B------:R-:W-:Y:S02]  /*16860*/  LEA R12, R214, R2, 0x3 ;  /* 0x00000002d60c7211 */ /* 0x000fe400078e18ff */
[----:B------:R-:W-:-:S04]  /*16870*/  SHF.L.U32 R5, R216, 0x1f, RZ ;  /* 0x0000001fd8057819 */ /* 0x000fc800000006ff */
[----:B------:R0:W1:Y:S01]  /*16880*/  SYNCS.PHASECHK.TRANS64.TRYWAIT P2, [R12+URZ+0x36830], R5 ;  /* 0x036830050c0075a7 */ /* 0x000062000804017f */
[----:B------:R-:W-:Y:S05]  /*16890*/  @!P0 BRA `(.L_x_795) ;  /* 0x0000000000048947 */ /* 0x000fea0003800000 */
[----:B------:R-:W-:Y:S01]  /*168a0*/  BPT.TRAP 0x1 ;  /* 0x000000040000795c */ /* 0x000fe20000300000 */
.L_x_795:
[----:B------:R-:W-:Y:S01]  /*168b0*/  IMAD R4, R214, 0xa80, R21 ;  /* 0x00000a80d6047824 */ /* 0x000fe200078e0215 */
[----:B------:R-:W-:Y:S03]  /*168c0*/  BSSY B1, `(.L_x_796) ;  /* 0x0000006000017945 */ /* 0x000fe60003800000 */
[C---:B------:R-:W-:Y:S02]  /*168d0*/  VIADD R120, R4.reuse, 0x80 ;  /* 0x0000008004787836 */ /* 0x040fe40000000000 */
[----:B------:R-:W-:Y:S01]  /*168e0*/  VIADD R122, R4, 0x100 ;  /* 0x00000100047a7836 */ /* 0x000fe20000000000 */
[----:B-1----:R-:W-:Y:S06]  /*168f0*/  @P2 BRA `(.L_x_797) ;  /* 0x0000000000082947 */ /* 0x002fec0003800000 */
[----:B------:R-:W1:Y:S02]  /*16900*/  SYNCS.PHASECHK.TRANS64.TRYWAIT P2, [R12+URZ+0x36830], R5 ;  /* 0x036830050c0075a7 */ /* 0x000e64000804017f */
[----:B-1----:R-:W-:Y:S05]  /*16910*/  @!P2 BRA `(.L_x_798) ;  /* 0x0000010c009ca947 */ /* 0x002fea0003800000 */
.L_x_797:
[----:B------:R-:W-:Y:S05]  /*16920*/  BSYNC B1 ;  /* 0x0000000000017941 */ /* 0x000fea0003800000 */
.L_x_796:
[----:B------:R-:W2:Y:S04]  /*16930*/  LDL.64 R14, [R1+0x40] ;  /* 0x00004000010e7983 */ /* 0x000ea80000100a00 */
[----:B------:R-:W3:Y:S01]  /*16940*/  LDL.64 R124, [R1+0x48] ;  /* 0x00004800017c7983 */ /* 0x000ee20000100a00 */
[----:B------:R-:W-:Y:S01]  /*16950*/  WARPGROUP.ARRIVE ;  /* 0x00000000000079c5 */ /* 0x000fe20000000000 */
[----:B------:R-:W-:Y:S01]  /*16960*/  IMAD.MOV.U32 R121, RZ, RZ, 0x40000040 ;  /* 0x40000040ff797424 */ /* 0x000fe200078e00ff */
[----:B------:R-:W-:-:S04]  /*16970*/  R2UR UR6, R120 ;  /* 0x00000000780672ca */ /* 0x000fc800000e0000 */
[C---:B------:R-:W-:Y:S01]  /*16980*/  R2UR UR7, R121.reuse ;  /* 0x00000000790772ca */ /* 0x040fe200000e0000 */
[----:B------:R-:W-:Y:S01]  /*16990*/  IMAD.MOV.U32 R120, RZ, RZ, R122 ;  /* 0x000000ffff787224 */ /* 0x000fe200078e007a */
[----:B------:R-:W-:-:S04]  /*169a0*/  R2UR UR19, R121 ;  /* 0x00000000791372ca */ /* 0x000fc800000e0000 */
[----:B------:R-:W-:Y:S01]  /*169b0*/  R2UR UR18, R120 ;  /* 0x00000000781272ca */ /* 0x000fe200000e0000 */
[----:B------:R-:W-:Y:S01]  /*169c0*/  VIADD R120, R4, 0x200 ;  /* 0x0000020004787836 */ /* 0x000fe20000000000 */
[----:B------:R-:W-:-:S04]  /*169d0*/  R2UR UR15, R121 ;  /* 0x00000000790f72ca */ /* 0x000fc800000e0000 */
[----:B------:R-:W-:Y:S02]  /*169e0*/  R2UR UR14, R120 ;  /* 0x00000000780e72ca */ /* 0x000fe400000e0000 */
[----:B--2---:R-:W-:Y:S01]  /*169f0*/  R2UR UR42, R14 ;  /* 0x000000000e2a72ca */ /* 0x004fe200000e0000 */
[----:B------:R-:W-:Y:S01]  /*16a00*/  IMAD.MOV.U32 R14, RZ, RZ, R4 ;  /* 0x000000ffff0e7224 */ /* 0x000fe200078e0004 */
[----:B------:R-:W-:Y:S01]  /*16a10*/  R2UR UR43, R15 ;  /* 0x000000000f2b72ca */ /* 0x000fe200000e0000 */
[----:B------:R-:W-:Y:S01]  /*16a20*/  IMAD.MOV.U32 R15, RZ, RZ, 0x40000040 ;  /* 0x40000040ff0f7424 */ /* 0x000fe200078e00ff */
[----:B---3--:R-:W-:Y:S02]  /*16a30*/  R2UR UR28, R124 ;  /* 0x000000007c1c72ca */ /* 0x008fe400000e0000 */
[----:B------:R-:W-:Y:S02]  /*16a40*/  R2UR UR29, R125 ;  /* 0x000000007d1d72ca */ /* 0x000fe400000e0000 */
[----:B------:R-:W-:-:S02]  /*16a50*/  R2UR UR26, R14 ;  /* 0x000000000e1a72ca */ /* 0x000fc400000e0000 */
[----:B------:R-:W-:-:S07]  /*16a60*/  R2UR UR27, R15 ;  /* 0x000000000f1b72ca */ /* 0x000fce00000e0000 */
[----:B------:R-:W-:Y:S02]  /*16a70*/  UMOV UR24, UR28 ;  /* 0x0000001c00187c82 */ /* 0x000fe40008000000 */
[----:B------:R-:W-:-:S04]  /*16a80*/  UMOV UR25, UR29 ;  /* 0x0000001d00197c82 */ /* 0x000fc80008000000 */
[----:B------:R-:W-:Y:S01]  /*16a90*/  HGMMA.64x16x16.F32.BF16 R168, gdesc[UR24], RZ, !UPT, gsb0 ;  /* 0x0020000018a879f0 */ /* 0x000fe2000c0018ff */
[----:B------:R-:W-:Y:S01]  /*16aa0*/  UMOV UR4, UR28 ;  /* 0x0000001c00047c82 */ /* 0x000fe20008000000 */
[----:B------:R-:W-:Y:S01]  /*16ab0*/  UMOV UR5, UR29 ;  /* 0x0000001d00057c82 */ /* 0x000fe20008000000 */
[----:B------:R-:W-:Y:S02]  /*16ac0*/  WARPGROUP.DEPBAR.LE gsb0, 0x0 ;  /* 0x00008000000079c5 */ /* 0x000fe40000010000 */
[----:B------:R-:W-:-:S06]  /*16ad0*/  WARPGROUP.ARRIVE ;  /* 0x00000000000079c5 */ /* 0x000fcc0000000000 */
[----:B------:R-:W-:Y:S01]  /*16ae0*/  HGMMA.64x16x16.F32.BF16 R160, gdesc[UR4], RZ, !UPT, gsb0 ;  /* 0x0020000004a079f0 */ /* 0x000fe2000c0018ff */
[----:B------:R-:W-:Y:S01]  /*16af0*/  UMOV UR16, UR28 ;  /* 0x0000001c00107c82 */ /* 0x000fe20008000000 */
[----:B------:R-:W-:Y:S01]  /*16b00*/  UMOV UR17, UR29 ;  /* 0x0000001d00117c82 */ /* 0x000fe20008000000 */
[----:B------:R-:W-:Y:S01]  /*16b10*/  VIADD R14, R4, 0x180 ;  /* 0x00000180040e7836 */ /* 0x000fe20000000000 */
[----:B------:R-:W-:Y:S02]  /*16b20*/  WARPGROUP.DEPBAR.LE gsb0, 0x0 ;  /* 0x00008000000079c5 */ /* 0x000fe40000010000 */
[----:B------:R-:W-:-:S06]  /*16b30*/  WARPGROUP.ARRIVE ;  /* 0x00000000000079c5 */ /* 0x000fcc0000000000 */
[----:B------:R-:W-:Y:S01]  /*16b40*/  HGMMA.64x16x16.F32.BF16 R152, gdesc[UR16], RZ, !UPT, gsb0 ;  /* 0x00200000109879f0 */ /* 0x000fe2000c0018ff */
[----:B------:R-:W-:Y:S02]  /*16b50*/  R2UR UR22, R14 ;  /* 0x000000000e1672ca */ /* 0x000fe400000e0000 */
[----:B------:R-:W-:Y:S01]  /*16b60*/  R2UR UR23, R15 ;  /* 0x000000000f1772ca */ /* 0x000fe200000e0000 */
[----:B------:R-:W-:Y:S01]  /*16b70*/  UMOV UR20, UR28 ;  /* 0x0000001c00147c82 */ /* 0x000fe20008000000 */
[----:B------:R-:W-:Y:S01]  /*16b80*/  UMOV UR21, UR29 ;  /* 0x0000001d00157c82 */ /* 0x000fe20008000000 */
[----:B------:R-:W-:Y:S02]  /*16b90*/  WARPGROUP.DEPBAR.LE gsb0, 0x0 ;  /* 0x00008000000079c5 */ /* 0x000fe40000010000 */
[----:B------:R-:W-:-:S08]  /*16ba0*/  WARPGROUP.ARRIVE ;  /* 0x00000000000079c5 */ /* 0x000fd00000000000 */
[----:B------:R-:W-:Y:S01]  /*16bb0*/  HGMMA.64x16x16.F32.BF16 R144, gdesc[UR20], RZ, !UPT, gsb0 ;  /* 0x00200000149079f0 */ /* 0x000fe2000c0018ff */
[----:B------:R-:W-:Y:S01]  /*16bc0*/  UMOV UR12, UR28 ;  /* 0x0000001c000c7c82 */ /* 0x000fe20008000000 */
[----:B------:R-:W-:Y:S01]  /*16bd0*/  UMOV UR13, UR29 ;  /* 0x0000001d000d7c82 */ /* 0x000fe20008000000 */
[----:B------:R-:W-:Y:S01]  /*16be0*/  VIADD R122, R4, 0x280 ;  /* 0x00000280047a7836 */ /* 0x000fe20000000000 */
[----:B------:R-:W-:Y:S02]  /*16bf0*/  WARPGROUP.DEPBAR.LE gsb0, 0x0 ;  /* 0x00008000000079c5 */ /* 0x000fe40000010000 */
[----:B------:R-:W-:-:S06]  /*16c00*/  WARPGROUP.ARRIVE ;  /* 0x00000000000079c5 */ /* 0x000fcc0000000000 */
[----:B------:R-:W-:Y:S01]  /*16c10*/  HGMMA.64x16x16.F32.BF16 R136, gdesc[UR12], RZ, !UPT, gsb0 ;  /* 0x002000000c8879f0 */ /* 0x000fe2000c0018ff */
[----:B------:R-:W-:Y:S01]  /*16c20*/  IMAD.MOV.U32 R123, RZ, RZ, 0x40000040 ;  /* 0x40000040ff7b7424 */ /* 0x000fe200078e00ff */
[----:B------:R-:W-:-:S04]  /*16c30*/  R2UR UR10, R122 ;  /* 0x000000007a0a72ca */ /* 0x000fc800000e0000 */
[----:B------:R-:W-:Y:S01]  /*16c40*/  R2UR UR11, R123 ;  /* 0x000000007b0b72ca */ /* 0x000fe200000e0000 */
[----:B------:R-:W-:Y:S01]  /*16c50*/  UMOV UR8, UR28 ;  /* 0x0000001c00087c82 */ /* 0x000fe20008000000 */
[----:B------:R-:W-:Y:S01]  /*16c60*/  UMOV UR9, UR29 ;  /* 0x0000001d00097c82 */ /* 0x000fe20008000000 */
[----:B------:R-:W-:Y:S01]  /*16c70*/  VIADD R120, R4, 0x2 ;  /* 0x0000000204787836 */ /* 0x000fe20000000000 */
[----:B------:R-:W-:Y:S02]  /*16c80*/  WARPGROUP.DEPBAR.LE gsb0, 0x0 ;  /* 0x00008000000079c5 */ /* 0x000fe40000010000 */
[----:B------:R-:W-:-:S07]  /*16c90*/  WARPGROUP.ARRIVE ;  /* 0x00000000000079c5 */ /* 0x000fce0000000000 */
[----:B------:R-:W-:Y:S01]  /*16ca0*/  HGMMA.64x16x16.F32.BF16 R128, gdesc[UR8], RZ, !UPT, gsb0 ;  /* 0x00200000088079f0 */ /* 0x000fe2000c0018ff */
[----:B------:R-:W-:Y:S01]  /*16cb0*/  IMAD.MOV.U32 R121, RZ, RZ, 0x40000040 ;  /* 0x40000040ff797424 */ /* 0x000fe200078e00ff */
[----:B------:R-:W-:Y:S01]  /*16cc0*/  R2UR UR34, R120 ;  /* 0x00000000782272ca */ /* 0x000fe200000e0000 */
[C---:B------:R-:W-:Y:S02]  /*16cd0*/  VIADD R14, R4.reuse, 0x300 ;  /* 0x00000300040e7836 */ /* 0x040fe40000000000 */
[C---:B------:R-:W-:Y:S01]  /*16ce0*/  VIADD R120, R4.reuse, 0x102 ;  /* 0x0000010204787836 */ /* 0x040fe20000000000 */
[----:B------:R-:W-:Y:S01]  /*16cf0*/  R2UR UR35, R121 ;  /* 0x00000000792372ca */ /* 0x000fe200000e0000 */
[----:B------:R-:W-:Y:S02]  /*16d00*/  VIADD R122, R4, 0x182 ;  /* 0x00000182047a7836 */ /* 0x000fe40000000000 */
[----:B------:R-:W-:Y:S02]  /*16d10*/  IMAD.MOV.U32 R121, RZ, RZ, 0x40000040 ;  /* 0x40000040ff797424 */ /* 0x000fe400078e00ff */
[----:B------:R-:W-:Y:S01]  /*16d20*/  IMAD.MOV.U32 R123, RZ, RZ, 0x40000040 ;  /* 0x40000040ff7b7424 */ /* 0x000fe200078e00ff */
[----:B------:R-:W-:-:S02]  /*16d30*/  R2UR UR58, R14 ;  /* 0x000000000e3a72ca */ /* 0x000fc400000e0000 */
[----:B------:R-:W-:Y:S02]  /*16d40*/  R2UR UR59, R15 ;  /* 0x000000000f3b72ca */ /* 0x000fe400000e0000 */
[----:B------:R-:W-:Y:S01]  /*16d50*/  R2UR UR30, R120 ;  /* 0x00000000781e72ca */ /* 0x000fe200000e0000 */
[----:B------:R-:W-:Y:S01]  /*16d60*/  VIADD R120, R4, 0x282 ;  /* 0x0000028204787836 */ /* 0x000fe20000000000 */
[----:B------:R-:W-:Y:S01]  /*16d70*/  R2UR UR31, R121 ;  /* 0x00000000791f72ca */ /* 0x000fe200000e0000 */
[----:B------:R-:W-:Y:S01]  /*16d80*/  IMAD.MOV.U32 R121, RZ, RZ, 0x40000040 ;  /* 0x40000040ff797424 */ /* 0x000fe200078e00ff */
[----:B------:R-:W-:Y:S01]  /*16d90*/  R2UR UR26, R122 ;  /* 0x000000007a1a72ca */ /* 0x000fe200000e0000 */
[----:B------:R-:W-:Y:S01]  /*16da0*/  VIADD R122, R4, 0x302 ;  /* 0x00000302047a7836 */ /* 0x000fe20000000000 */
[----:B------:R-:W-:Y:S01]  /*16db0*/  R2UR UR27, R123 ;  /* 0x000000007b1b72ca */ /* 0x000fe200000e0000 */
[----:B------:R-:W-:Y:S01]  /*16dc0*/  IMAD.MOV.U32 R123, RZ, RZ, 0x40000040 ;  /* 0x40000040ff7b7424 */ /* 0x000fe200078e00ff */
[----:B------:R-:W-:-:S02]  /*16dd0*/  R2UR UR18, R120 ;  /* 0x00000000781272ca */ /* 0x000fc400000e0000 */
[----:B------:R-:W-:Y:S02]  /*16de0*/  R2UR UR19, R121 ;  /* 0x00000000791372ca */ /* 0x000fe400000e0000 */
[----:B------:R-:W-:Y:S02]  /*16df0*/  R2UR UR46, R122 ;  /* 0x000000007a2e72ca */ /* 0x000fe400000e0000 */
[----:B------:R-:W-:Y:S01]  /*16e00*/  R2UR UR47, R123 ;  /* 0x000000007b2f72ca */ /* 0x000fe200000e0000 */
        /* <DEDUP_REMOVED lines=19> */
[----:B------:R2:W-:Y:S04]  /*16f40*/  STL.64 [R1+0x98], R8 ;  /* 0x0000980801007387 */ /* 0x0005e80000100a00 */
[----:B--2---:R-:W2:Y:S01]  /*16f50*/  LDL.64 R8, [R1+0x38] ;  /* 0x0000380001087983 */ /* 0x004ea20000100a00 */
[----:B------:R-:W-:Y:S01]  /*16f60*/  UMOV UR28, UR42 ;  /* 0x0000002a001c7c82 */ /* 0x000fe20008000000 */
[----:B------:R-:W-:Y:S01]  /*16f70*/  UMOV UR29, UR43 ;  /* 0x0000002b001d7c82 */ /* 0x000fe20008000000 */
[----:B------:R-:W-:Y:S02]  /*16f80*/  WARPGROUP.DEPBAR.LE gsb0, 0x0 ;  /* 0x00008000000079c5 */ /* 0x000fe40000010000 */
[----:B------:R-:W-:-:S06]  /*16f90*/  WARPGROUP.ARRIVE ;  /* 0x00000000000079c5 */ /* 0x000fcc0000000000 */
[----:B------:R-:W-:Y:S01]  /*16fa0*/  HGMMA.64x16x16.F32.BF16 R152, gdesc[UR28], R152, gsb0 ;  /* 0x002000001c9879f0 */ /* 0x000fe20008001898 */
        /* <DEDUP_REMOVED lines=14> */
[----:B------:R-:W-:Y:S01]  /*17090*/  UMOV UR16, UR42 ;  /* 0x0000002a00107c82 */ /* 0x000fe20008000000 */
[----:B------:R-:W-:Y:S01]  /*170a0*/  UMOV UR17, UR43 ;  /* 0x0000002b00117c82 */ /* 0x000fe20008000000 */
[----:B------:R-:W-:Y:S02]  /*170b0*/  WARPGROUP.DEPBAR.LE gsb0, 0x0 ;  /* 0x00008000000079c5 */ /* 0x000fe40000010000 */
[----:B------:R-:W-:-:S06]  /*170c0*/  WARPGROUP.ARRIVE ;  /* 0x00000000000079c5 */ /* 0x000fcc0000000000 */
[----:B------:R-:W-:Y:S01]  /*170d0*/  HGMMA.64x16x16.F32.BF16 R128, gdesc[UR16], R128, gsb0 ;  /* 0x00200000108079f0 */ /* 0x000fe20008001880 */
[----:B------:R-:W-:Y:S01]  /*170e0*/  MOV R6, UR45 ;  /* 0x0000002d00067c02 */ /* 0x000fe20008000f00 */
[----:B------:R-:W-:Y:S01]  /*170f0*/  UMOV UR45, UR43 ;  /* 0x0000002b002d7c82 */ /* 0x000fe20008000000 */
[----:B01----:R-:W-:Y:S01]  /*17100*/  MOV R5, UR44 ;  /* 0x0000002c00057c02 */ /* 0x003fe20008000f00 */
[----:B------:R-:W-:Y:S01]  /*17110*/  UMOV UR44, UR42 ;  /* 0x0000002a002c7c82 */ /* 0x000fe20008000000 */
[----:B------:R-:W-:Y:S02]  /*17120*/  WARPGROUP.DEPBAR.LE gsb0, 0x0 ;  /* 0x00008000000079c5 */ /* 0x000fe40000010000 */
[----:B------:R-:W-:-:S06]  /*17130*/  WARPGROUP.ARRIVE ;  /* 0x00000000000079c5 */ /* 0x000fcc0000000000 */
[----:B------:R-:W-:Y:S01]  /*17140*/  HGMMA.64x16x16.F32.BF16 R120, gdesc[UR44], R120, gsb0 ;  /* 0x002000002c7879f0 */ /* 0x000fe20008001878 */
[----:B------:R-:W-:Y:S02]  /*17150*/  VIADD R14, R4, 0x4 ;  /* 0x00000004040e7836 */ /* 0x000fe40000000000 */
[----:B------:R-:W-:-:S03]  /*17160*/  IMAD.MOV.U32 R15, RZ, RZ, 0x40000040 ;  /* 0x40000040ff0f7424 */ /* 0x000fc600078e00ff */
[----:B------:R-:W-:Y:S02]  /*17170*/  R2UR UR14, R14 ;  /* 0x000000000e0e72ca */ /* 0x000fe400000e0000 */
[----:B------:R-:W-:Y:S02]  /*17180*/  R2UR UR15, R15 ;  /* 0x000000000f0f72ca */ /* 0x000fe400000e0000 */
[----:B--2---:R-:W-:Y:S02]  /*17190*/  R2UR UR38, R8 ;  /* 0x00000000082672ca */ /* 0x004fe400000e0000 */
[----:B------:R-:W-:Y:S01]  /*171a0*/  R2UR UR39, R9 ;  /* 0x00000000092772ca */ /* 0x000fe200000e0000 */
[----:B------:R-:W-:Y:S02]  /*171b0*/  WARPGROUP.DEPBAR.LE gsb0, 0x0 ;  /* 0x00008000000079c5 */ /* 0x000fe40000010000 */
[----:B------:R-:W-:-:S08]  /*171c0*/  WARPGROUP.ARRIVE ;  /* 0x00000000000079c5 */ /* 0x000fd00000000000 */
[----:B------:R-:W-:Y:S02]  /*171d0*/  UMOV UR12, UR38 ;  /* 0x00000026000c7c82 */ /* 0x000fe40008000000 */
[----:B------:R-:W-:Y:S01]  /*171e0*/  UMOV UR13, UR39 ;  /* 0x00000027000d7c82 */ /* 0x000fe20008000000 */
[----:B------:R-:W-:Y:S02]  /*171f0*/  VIADD R14, R4, 0x84 ;  /* 0x00000084040e7836 */ /* 0x000fe40000000000 */
[----:B------:R-:W-:Y:S01]  /*17200*/  IMAD.MOV.U32 R15, RZ, RZ, 0x40000040 ;  /* 0x40000040ff0f7424 */ /* 0x000fe200078e00ff */
[----:B------:R-:W-:Y:S01]  /*17210*/  HGMMA.64x16x16.F32.BF16 R168, gdesc[UR12], R168, gsb0 ;  /* 0x002000000ca879f0 */ /* 0x000fe200080018a8 */
[----:B------:R-:W-:Y:S01]  /*17220*/  UMOV UR8, UR38 ;  /* 0x0000002600087c82 */ /* 0x000fe20008000000 */
[----:B------:R-:W-:Y:S01]  /*17230*/  R2UR UR10, R14 ;  /* 0x000000000e0a72ca */ /* 0x000fe200000e0000 */
[----:B------:R-:W2:Y:S01]  /*17240*/  LDL.64 R8, [R1+0x30] ;  /* 0x0000300001087983 */ /* 0x000ea20000100a00 */
[----:B------:R-:W-:Y:S01]  /*17250*/  R2UR UR11, R15 ;  /* 0x000000000f0b72ca */ /* 0x000fe200000e0000 */
[----:B------:R-:W-:Y:S01]  /*17260*/  UMOV UR9, UR39 ;  /* 0x0000002700097c82 */ /* 0x000fe20008000000 */
[----:B------:R-:W-:-:S02]  /*17270*/  WARPGROUP.DEPBAR.LE gsb0, 0x0 ;  /* 0x00008000000079c5 */ /* 0x000fc40000010000 */
[----:B------:R-:W-:-:S09]  /*17280*/  WARPGROUP.ARRIVE ;  /* 0x00000000000079c5 */ /* 0x000fd20000000000 */
        /* <DEDUP_REMOVED lines=48> */
[----:B--2---:R-:W-:Y:S02]  /*17590*/  R2UR UR42, R8 ;  /* 0x00000000082a72ca */ /* 0x004fe400000e0000 */
[----:B------:R-:W-:Y:S02]  /*175a0*/  R2UR UR43, R9 ;  /* 0x00000000092b72ca */ /* 0x000fe400000e0000 */
[----:B------:R-:W-:Y:S01]  /*175b0*/  R2UR UR22, R14 ;  /* 0x000000000e1672ca */ /* 0x000fe200000e0000 */
[----:B------:R-:W2:Y:S01]  /*175c0*/  LDL.64 R8, [R1+0x28] ;  /* 0x0000280001087983 */ /* 0x000ea20000100a00 */
[----:B------:R-:W-:-:S07]  /*175d0*/  R2UR UR23, R15 ;  /* 0x000000000f1772ca */ /* 0x000fce00000e0000 */
[----:B------:R-:W-:Y:S02]  /*175e0*/  UMOV UR20, UR42 ;  /* 0x0000002a00147c82 */ /* 0x000fe40008000000 */
[----:B------:R-:W-:Y:S01]  /*175f0*/  UMOV UR21, UR43 ;  /* 0x0000002b00157c82 */ /* 0x000fe20008000000 */
[----:B------:R-:W-:Y:S02]  /*17600*/  WARPGROUP.DEPBAR.LE gsb0, 0x0 ;  /* 0x00008000000079c5 */ /* 0x000fe40000010000 */
[----:B------:R-:W-:-:S06]  /*17610*/  WARPGROUP.ARRIVE ;  /* 0x00000000000079c5 */ /* 0x000fcc0000000000 */
        /* <DEDUP_REMOVED lines=108> */
[----:B------:R-:W-:-:S09]  /*17ce0*/  UMOV UR17, UR39 ;  /* 0x0000002700117c82 */ /* 0x000fd20008000000 */
        /* <DEDUP_REMOVED lines=85> */
[----:B------:R-:W-:Y:S01]  /*18240*/  UMOV UR28, UR52 ;  /* 0x00000034001c7c82 */ /* 0x000fe20008000000 */
[----:B------:R-:W-:Y:S01]  /*18250*/  R2UR UR23, R15 ;  /* 0x000000000f1772ca */ /* 0x000fe200000e0000 */
[----:B------:R-:W-:Y:S01]  /*18260*/  UMOV UR29, UR53 ;  /* 0x00000035001d7c82 */ /* 0x000fe20008000000 */
[----:B------:R-:W-:Y:S01]  /*18270*/  UMOV UR24, UR52 ;  /* 0x0000003400187c82 */ /* 0x000fe20008000000 */
[----:B------:R-:W-:Y:S01]  /*18280*/  UMOV UR25, UR53 ;  /* 0x0000003500197c82 */ /* 0x000fe20008000000 */
[----:B------:R-:W-:Y:S01]  /*18290*/  R2UR UR45, R6 ;  /* 0x00000000062d72ca */ /* 0x000fe200000e0000 */
[----:B------:R0:W5:Y:S02]  /*182a0*/  LDL.LU.64 R8, [R1+0x98] ;  /* 0x0000980001087983 */ /* 0x0001640000300a00 */
[----:B------:R-:W-:-:S02]  /*182b0*/  UMOV UR20, UR38 ;  /* 0x0000002600147c82 */ /* 0x000fc40008000000 */
        /* <DEDUP_REMOVED lines=178> */
[----:B------:R-:W-:Y:S02]  /*18de0*/  R2UR UR44, R5 ;  /* 0x00000000052c72ca */ /* 0x000fe400000e0000 */
[----:B------:R-:W-:Y:S02]  /*18df0*/  R2UR UR18, R14 ;  /* 0x000000000e1272ca */ /* 0x000fe400000e0000 */
[----:B------:R-:W-:Y:S01]  /*18e00*/  R2UR UR19, R15 ;  /* 0x000000000f1372ca */ /* 0x000fe200000e0000 */
[----:B------:R-:W-:-:S08]  /*18e10*/  UMOV UR17, UR45 ;  /* 0x0000002d00117c82 */ /* 0x000fd00008000000 */
        /* <DEDUP_REMOVED lines=226> */
[----:B------:R-:W-:Y:S01]  /*19c40*/  FMUL.FTZ R26, R26, R0 ;  /* 0x000000001a1a7220 */ /* 0x000fe20000410000 */
[----:B------:R-:W-:-:S02]  /*19c50*/  WARPGROUP.DEPBAR.LE gsb0, 0x0 ;  /* 0x00008000000079c5 */ /* 0x000fc40000010000 */
        /* <DEDUP_REMOVED lines=47> */
[----:B0-----:R-:W-:Y:S06]  /*19f50*/  @!P0 BRA `(.L_x_799) ;  /* 0x0000000000048947 */ /* 0x001fec0003800000 */
[----:B------:R-:W-:Y:S01]  /*19f60*/  BPT.TRAP 0x1 ;  /* 0x000000040000795c */ /* 0x000fe20000300000 */
.L_x_799:
[----:B------:R-:W-:Y:S01]  /*19f70*/  SHF.L.U32 R0, R10, 0x1f, RZ ;  /* 0x0000001f0a007819 */ /* 0x000fe200000006ff */
[----:B------:R-:W-:-:S04]  /*19f80*/  IMAD R14, R11, 0x8, R2 ;  /* 0x000000080b0e7824 */ /* 0x000fc800078e0202 */
[----:B------:R0:W1:Y:S01]  /*19f90*/  SYNCS.PHASECHK.TRANS64.TRYWAIT P2, [R14+URZ+0x36850], R0 ;  /* 0x036850000e0075a7 */ /* 0x000062000804017f */
[----:B------:R-:W-:Y:S05]  /*19fa0*/  @!P0 BRA `(.L_x_800) ;  /* 0x0000000000048947 */ /* 0x000fea0003800000 */
[----:B------:R-:W-:Y:S01]  /*19fb0*/  BPT.TRAP 0x1 ;  /* 0x000000040000795c */ /* 0x000fe20000300000 */
.L_x_800:
[----:B------:R-:W-:Y:S04]  /*19fc0*/  BSSY B1, `(.L_x_801) ;  /* 0x0000004000017945 */ /* 0x000fe80003800000 */
[----:B-1----:R-:W-:Y:S05]  /*19fd0*/  @P2 BRA `(.L_x_802) ;  /* 0x0000000000082947 */ /* 0x002fea0003800000 */
[----:B------:R-:W1:Y:S02]  /*19fe0*/  SYNCS.PHASECHK.TRANS64.TRYWAIT P2, [R14+URZ+0x36850], R0 ;  /* 0x036850000e0075a7 */ /* 0x000e64000804017f */
[----:B-1----:R-:W-:Y:S05]  /*19ff0*/  @!P2 BRA `(.L_x_803) ;  /* 0x000000d400f8a947 */ /* 0x002fea0003800000 */
.L_x_802:
[----:B------:R-:W-:Y:S05]  /*1a000*/  BSYNC B1 ;  /* 0x0000000000017941 */ /* 0x000fea0003800000 */
.L_x_801:
[----:B01----:R-:W-:Y:S01]  /*1a010*/  VIADD R0, R2, 0x400 ;  /* 0x0000040002007836 */ /* 0x003fe20000000000 */
[----:B------:R-:W-:Y:S01]  /*1a020*/  WARPGROUP.ARRIVE ;  /* 0x00000000000079c5 */ /* 0x000fe20000000000 */
[----:B------:R-:W-:Y:S01]  /*1a030*/  IMAD.MOV.U32 R5, RZ, RZ, 0x40000040 ;  /* 0x40000040ff057424 */ /* 0x000fe200078e00ff */
[----:B------:R-:W-:Y:S01]  /*1a040*/  ULDC UR5, c[0x0][0x9d8] ;  /* 0x0002760000057ab9 */ /* 0x000fe20000000800 */
[----:B------:R-:W-:Y:S01]  /*1a050*/  ULDC UR4, c[0x0][0x988] ;  /* 0x0002620000047ab9 */ /* 0x000fe20000000800 */
[----:B------:R-:W-:Y:S01]  /*1a060*/  SHF.R.U32.HI R0, RZ, 0x4, R0 ;  /* 0x00000004ff007819 */ /* 0x000fe20000011600 */
[----:B------:R-:W-:Y:S01]  /*1a070*/  FMUL.FTZ R6, R169, UR5 ;  /* 0x00000005a9067c20 */ /* 0x000fe20008410000 */
[----:B------:R-:W-:Y:S01]  /*1a080*/  FMUL.FTZ R169, R172, UR5 ;  /* 0x00000005aca97c20 */ /* 0x000fe20008410000 */
[----:B------:R-:W-:Y:S01]  /*1a090*/  FMUL.FTZ R172, R160, UR5 ;  /* 0x00000005a0ac7c20 */ /* 0x000fe20008410000 */
[----:B------:R-:W-:Y:S01]  /*1a0a0*/  LOP3.LUT R0, R0, 0x3fff, RZ, 0xc0, !PT ;  /* 0x00003fff00007812 */ /* 0x000fe200078ec0ff */
[----:B------:R-:W-:Y:S01]  /*1a0b0*/  FMUL.FTZ R161, R161, UR5 ;  /* 0x00000005a1a17c20 */ /* 0x000fe20008410000 */
[----:B------:R-:W-:Y:S01]  /*1a0c0*/  FMUL.FTZ R164, R164, UR5 ;  /* 0x00000005a4a47c20 */ /* 0x000fe20008410000 */
[----:B------:R-:W-:Y:S01]  /*1a0d0*/  MUFU.TANH R6, R6 ;  /* 0x0000000600067308 */ /* 0x000fe20000002400 */
[----:B------:R-:W-:Y:S01]  /*1a0e0*/  LOP3.LUT R0, R0, 0x3800000, RZ, 0xfc, !PT ;  /* 0x0380000000007812 */ /* 0x000fe200078efcff */
[----:B------:R-:W-:Y:S01]  /*1a0f0*/  FMUL.FTZ R160, R162, UR5 ;  /* 0x00000005a2a07c20 */ /* 0x000fe20008410000 */
[----:B------:R-:W-:Y:S01]  /*1a100*/  FMUL.FTZ R165, R165, UR5 ;  /* 0x00000005a5a57c20 */ /* 0x000fe20008410000 */
[----:B------:R-:W-:Y:S01]  /*1a110*/  FMUL.FTZ R162, R163, UR5 ;  /* 0x00000005a3a27c20 */ /* 0x000fe20008410000 */
[----:B------:R-:W-:Y:S01]  /*1a120*/  FMUL.FTZ R163, R166, UR5 ;  /* 0x00000005a6a37c20 */ /* 0x000fe20008410000 */
[----:B------:R-:W-:-:S02]  /*1a130*/  IMAD R10, R11, 0xa80, R0 ;  /* 0x00000a800b0a7824 */ /* 0x000fc400078e0200 */
[----:B------:R-:W-:Y:S01]  /*1a140*/  FMUL.FTZ R0, R168, UR5 ;  /* 0x00000005a8007c20 */ /* 0x000fe20008410000 */
[----:B------:R-:W-:Y:S01]  /*1a150*/  IMAD.MOV.U32 R11, RZ, RZ, 0x40000040 ;  /* 0x40000040ff0b7424 */ /* 0x000fe200078e00ff */
[----:B------:R-:W-:Y:S01]  /*1a160*/  MUFU.TANH R169, R169 ;  /* 0x000000a900a97308 */ /* 0x000fe20000002400 */
[C---:B------:R-:W-:Y:S01]  /*1a170*/  VIADD R4, R10.reuse, 0x80 ;  /* 0x000000800a047836 */ /* 0x040fe20000000000 */
[----:B------:R-:W-:Y:S01]  /*1a180*/  R2UR UR6, R10 ;  /* 0x000000000a0672ca */ /* 0x000fe200000e0000 */
[----:B------:R-:W-:Y:S01]  /*1a190*/  FMUL.FTZ R166, R167, UR5 ;  /* 0x00000005a7a67c20 */ /* 0x000fe20008410000 */
[----:B------:R-:W-:Y:S01]  /*1a1a0*/  R2UR UR7, R11 ;  /* 0x000000000b0772ca */ /* 0x000fe200000e0000 */
        /* <DEDUP_REMOVED lines=12> */
[----:B------:R-:W-:Y:S01]  /*1a270*/  HGMMA.64x192x16.F32.BF16 R24, R200, gdesc[UR4].tnspB, R24, gsb0 ;  /* 0x42e00004c8187df0 */ /* 0x000fe20008001818 */
[----:B------:R-:W-:Y:S01]  /*1a280*/  R2UR UR6, R4 ;  /* 0x00000000040672ca */ /* 0x000fe200000e0000 */
[----:B------:R-:W-:Y:S01]  /*1a290*/  FMUL.FTZ R159, R144, UR5 ;  /* 0x00000005909f7c20 */ /* 0x000fe20008410000 */
[----:B------:R-:W-:Y:S01]  /*1a2a0*/  R2UR UR7, R5 ;  /* 0x00000000050772ca */ /* 0x000fe200000e0000 */
[----:B------:R-:W-:Y:S01]  /*1a2b0*/  IMAD.MOV.U32 R5, RZ, RZ, 0x40000040 ;  /* 0x40000040ff057424 */ /* 0x000fe200078e00ff */
[----:B------:R-:W-:Y:S01]  /*1a2c0*/  IADD3 R4, R10, 0x100, RZ ;  /* 0x000001000a047810 */ /* 0x000fe20007ffe0ff */
[----:B------:R-:W-:Y:S01]  /*1a2d0*/  FMUL.FTZ R173, R145, UR5 ;  /* 0x0000000591ad7c20 */ /* 0x000fe20008410000 */
[----:B------:R-:W2:Y:S01]  /*1a2e0*/  MUFU.TANH R172, R172 ;  /* 0x000000ac00ac7308 */ /* 0x000ea20000002400 */
[----:B0----5:R-:W-:Y:S01]  /*1a2f0*/  FMNMX.FTZ R3, R0, R9, !PT ;  /* 0x0000000900037209 */ /* 0x021fe20007810000 */
[----:B------:R-:W-:Y:S01]  /*1a300*/  FMUL.FTZ R145, R147, UR5 ;  /* 0x0000000593917c20 */ /* 0x000fe20008410000 */
[----:B------:R-:W-:Y:S01]  /*1a310*/  FMUL.FTZ R147, R148, UR5 ;  /* 0x0000000594937c20 */ /* 0x000fe20008410000 */
[----:B------:R-:W-:Y:S01]  /*1a320*/  FMUL.FTZ R148, R149, UR5 ;  /* 0x0000000595947c20 */ /* 0x000fe20008410000 */
[----:B------:R-:W-:Y:S01]  /*1a330*/  FMNMX.FTZ R3, R6, R3, !PT ;  /* 0x0000000306037209 */ /* 0x000fe20007810000 */
[----:B------:R-:W-:Y:S01]  /*1a340*/  FMUL.FTZ R136, R136, UR5 ;  /* 0x0000000588887c20 */ /* 0x000fe20008410000 */
[----:B------:R-:W-:Y:S01]  /*1a350*/  FMUL.FTZ R137, R137, UR5 ;  /* 0x0000000589897c20 */ /* 0x000fe20008410000 */
[----:B------:R-:W0:Y:S01]  /*1a360*/  MUFU.TANH R161, R161 ;  /* 0x000000a100a17308 */ /* 0x000e220000002400 */
[----:B------:R-:W-:Y:S01]  /*1a370*/  FMNMX.FTZ R3, R169, R3, !PT ;  /* 0x00000003a9037209 */ /* 0x000fe20007810000 */
[----:B------:R-:W-:Y:S01]  /*1a380*/  FMUL.FTZ R140, R140, UR5 ;  /* 0x000000058c8c7c20 */ /* 0x000fe20008410000 */
[----:B------:R-:W-:Y:S01]  /*1a390*/  FMUL.FTZ R141, R141, UR5 ;  /* 0x000000058d8d7c20 */ /* 0x000fe20008410000 */
[----:B------:R-:W-:Y:S01]  /*1a3a0*/  FMUL.FTZ R128, R128, UR5 ;  /* 0x0000000580807c20 */ /* 0x000fe20008410000 */
[----:B-1----:R-:W-:Y:S01]  /*1a3b0*/  FMNMX.FTZ R3, R170, R3, !PT ;  /* 0x00000003aa037209 */ /* 0x002fe20007810000 */
        /* <DEDUP_REMOVED lines=10> */
[----:B------:R-:W2:Y:S01]  /*1a460*/  MUFU.TANH R165, R165 ;  /* 0x000000a500a57308 */ /* 0x000ea20000002400 */
[----:B0-----:R-:W-:Y:S01]  /*1a470*/  FMNMX.FTZ R3, R161, R3, !PT ;  /* 0x00000003a1037209 */ /* 0x001fe20007810000 */
[----:B------:R-:W-:Y:S01]  /*1a480*/  FMUL.FTZ R125, R125, UR5 ;  /* 0x000000057d7d7c20 */ /* 0x000fe20008410000 */
[----:B------:R-:W-:Y:S01]  /*1a490*/  FMUL.FTZ R15, R171, UR5 ;  /* 0x00000005ab0f7c20 */ /* 0x000fe20008410000 */
[----:B------:R-:W-:Y:S01]  /*1a4a0*/  FMUL.FTZ R168, R174, UR5 ;  /* 0x00000005aea87c20 */ /* 0x000fe20008410000 */
[----:B------:R-:W-:Y:S01]  /*1a4b0*/  FMUL.FTZ R171, R175, UR5 ;  /* 0x00000005afab7c20 */ /* 0x000fe20008410000 */
[----:B------:R-:W-:Y:S01]  /*1a4c0*/  FMUL.FTZ R151, R151, UR5 ;  /* 0x0000000597977c20 */ /* 0x000fe20008410000 */
[----:B------:R-:W-:Y:S01]  /*1a4d0*/  VIADD R120, R10, 0x280 ;  /* 0x000002800a787836 */ /* 0x000fe20000000000 */
[----:B------:R-:W0:Y:S01]  /*1a4e0*/  MUFU.TANH R167, R167 ;  /* 0x000000a700a77308 */ /* 0x000e220000002400 */
[----:B-1----:R-:W-:Y:S01]  /*1a4f0*/  FMNMX.FTZ R3, R164, R3, !PT ;  /* 0x00000003a4037209 */ /* 0x002fe20007810000 */
[----:B------:R-:W-:-:S02]  /*1a500*/  IMAD.MOV.U32 R121, RZ, RZ, 0x40000040 ;  /* 0x40000040ff797424 */ /* 0x000fc400078e00ff */
        /* <DEDUP_REMOVED lines=16> */
[----:B------:R-:W-:Y:S01]  /*1a610*/  @!P1 VIADD R12, R12, 0x36840 ;  /* 0x000368400c0c9836 */ /* 0x000fe20000000000 */
[----:B------:R-:W-:Y:S01]  /*1a620*/  ISETP.GT.AND P2, PT, R7, RZ, PT ;  /* 0x000000ff0700720c */ /* 0x000fe20003f44270 */
[----:B------:R-:W-:-:S02]  /*1a630*/  @!P1 VIADD R14, R14, 0x36860 ;  /* 0x000368600e0e9836 */ /* 0x000fc40000000000 */
[----:B------:R-:W-:Y:S01]  /*1a640*/  VIADD R7, R7, 0xffffffff ;  /* 0xffffffff07077836 */ /* 0x000fe20000000000 */
[----:B------:R-:W0:Y:S01]  /*1a650*/  MUFU.TANH R157, R157 ;  /* 0x0000009d009d7308 */ /* 0x000e220000002400 */
[----:B-1----:R-:W-:Y:S02]  /*1a660*/  FMNMX.FTZ R3, R153, R3, !PT ;  /* 0x0000000399037209 */ /* 0x002fe40007810000 */
[----:B------:R-:W-:Y:S02]  /*1a670*/  @!P1 PRMT R12, RZ, 0x654, R12 ;  /* 0x00000654ff0c9816 */ /* 0x000fe4000000000c */
[----:B------:R-:W-:-:S03]  /*1a680*/  @!P1 PRMT R14, RZ, 0x654, R14 ;  /* 0x00000654ff0e9816 */ /* 0x000fc6000000000e */
[----:B------:R-:W1:Y:S01]  /*1a690*/  MUFU.TANH R159, R159 ;  /* 0x0000009f009f7308 */ /* 0x000e620000002400 */
[----:B--2---:R-:W-:-:S07]  /*1a6a0*/  FMNMX.FTZ R3, R156, R3, !PT ;  /* 0x000000039c037209 */ /* 0x004fce0007810000 */
[----:B------:R-:W2:Y:S01]  /*1a6b0*/  MUFU.TANH R173, R173 ;  /* 0x000000ad00ad7308 */ /* 0x000ea20000002400 */
[----:B0-----:R-:W-:-:S07]  /*1a6c0*/  FMNMX.FTZ R3, R157, R3, !PT ;  /* 0x000000039d037209 */ /* 0x001fce0007810000 */
[----:B------:R-:W0:Y:S01]  /*1a6d0*/  MUFU.TANH R147, R147 ;  /* 0x0000009300937308 */ /* 0x000e220000002400 */
[----:B-1----:R-:W-:-:S07]  /*1a6e0*/  FMNMX.FTZ R3, R159, R3, !PT ;  /* 0x000000039f037209 */ /* 0x002fce0007810000 */
        /* <DEDUP_REMOVED lines=27> */
[----:B0-----:R-:W-:Y:S01]  /*1a8a0*/  FMNMX.FTZ R3, R124, R3, !PT ;  /* 0x000000037c037209 */ /* 0x001fe20007810000 */
[----:B------:R-:W-:Y:S02]  /*1a8b0*/  WARPGROUP.DEPBAR.LE gsb0, 0x0 ;  /* 0x00008000000079c5 */ /* 0x000fe40000010000 */
[----:B------:R-:W-:-:S04]  /*1a8c0*/  WARPGROUP.ARRIVE ;  /* 0x00000000000079c5 */ /* 0x000fc80000000000 */
[----:B------:R-:W0:Y:S02]  /*1a8d0*/  MUFU.TANH R15, R15 ;  /* 0x0000000f000f7308 */ /* 0x000e240000002400 */
[----:B------:R-:W-:Y:S01]  /*1a8e0*/  HGMMA.64x192x16.F32.BF16 R24, R196, gdesc[UR4].tnspB, R24, gsb0 ;  /* 0x42e00004c4187df0 */ /* 0x000fe20008001818 */
[----:B------:R-:W-:Y:S01]  /*1a8f0*/  R2UR UR6, R4 ;  /* 0x00000000040672ca */ /* 0x000fe200000e0000 */
[----:B------:R-:W-:Y:S01]  /*1a900*/  VIADD R4, R10, 0x180 ;  /* 0x000001800a047836 */ /* 0x000fe20000000000 */
[----:B------:R-:W-:Y:S01]  /*1a910*/  R2UR UR7, R5 ;  /* 0x00000000050772ca */ /* 0x000fe200000e0000 */
[----:B------:R-:W-:Y:S02]  /*1a920*/  IMAD.MOV.U32 R5, RZ, RZ, 0x40000040 ;  /* 0x40000040ff057424 */ /* 0x000fe400078e00ff */
[----:B------:R-:W3:Y:S08]  /*1a930*/  MUFU.TANH R168, R168 ;  /* 0x000000a800a87308 */ /* 0x000ef00000002400 */
[----:B------:R-:W4:Y:S08]  /*1a940*/  MUFU.TANH R171, R171 ;  /* 0x000000ab00ab7308 */ /* 0x000f300000002400 */
[----:B------:R-:W4:Y:S08]  /*1a950*/  MUFU.TANH R160, R160 ;  /* 0x000000a000a07308 */ /* 0x000f300000002400 */
[----:B------:R-:W4:Y:S08]  /*1a960*/  MUFU.TANH R162, R162 ;  /* 0x000000a200a27308 */ /* 0x000f300000002400 */
        /* <DEDUP_REMOVED lines=23> */
[----:B------:R-:W-:-:S06]  /*1aae0*/  WARPGROUP.ARRIVE ;  /* 0x00000000000079c5 */ /* 0x000fcc0000000000 */
        /* <DEDUP_REMOVED lines=9> */
[----:B------:R-:W-:Y:S02]  /*1ab80*/  R2UR UR6, R4 ;  /* 0x00000000040672ca */ /* 0x000fe400000e0000 */
[----:B------:R-:W-:Y:S01]  /*1ab90*/  R2UR UR7, R5 ;  /* 0x00000000050772ca */ /* 0x000fe200000e0000 */
[----:B------:R-:W-:Y:S01]  /*1aba0*/  IMAD.U32 R5, RZ, RZ, UR4 ;  /* 0x00000004ff057e24 */ /* 0x000fe2000f8e00ff */
[----:B-1----:R-:W-:-:S05]  /*1abb0*/  FMNMX.FTZ R4, R125, R3, !PT ;  /* 0x000000037d047209 */ /* 0x002fca0007810000 */
[----:B------:R-:W1:Y:S02]  /*1abc0*/  SHFL.BFLY PT, R3, R4, 0x2, 0x1f ;  /* 0x0c401f0004037f89 */ /* 0x000e6400000e0000 */
[----:B-1----:R-:W-:-:S05]  /*1abd0*/  FMNMX.FTZ R4, R4, R3, !PT ;  /* 0x0000000304047209 */ /* 0x002fca0007810000 */
[----:B------:R-:W1:Y:S02]  /*1abe0*/  SHFL.BFLY PT, R3, R4, 0x1, 0x1f ;  /* 0x0c201f0004037f89 */ /* 0x000e6400000e0000 */
[----:B-1----:R-:W-:-:S05]  /*1abf0*/  FMNMX.FTZ R4, R4, R3, !PT ;  /* 0x0000000304047209 */ /* 0x002fca0007810000 */
[----:B------:R-:W-:-:S04]  /*1ac00*/  FADD.FTZ R3, -R4, R9 ;  /* 0x0000000904037221 */ /* 0x000fc80000010100 */
[----:B------:R-:W-:-:S06]  /*1ac10*/  FMUL.FTZ R3, R3, R5 ;  /* 0x0000000503037220 */ /* 0x000fcc0000410000 */
[----:B------:R-:W-:Y:S01]  /*1ac20*/  MUFU.EX2 R3, R3 ;  /* 0x0000000300037308 */ /* 0x000fe20000000800 */
[----:B------:R-:W-:Y:S02]  /*1ac30*/  WARPGROUP.DEPBAR.LE gsb0, 0x0 ;  /* 0x00008000000079c5 */ /* 0x000fe40000010000 */
[----:B------:R-:W-:-:S06]  /*1ac40*/  WARPGROUP.ARRIVE ;  /* 0x00000000000079c5 */ /* 0x000fcc0000000000 */
[----:B------:R-:W-:Y:S01]  /*1ac50*/  HGMMA.64x192x16.F32.BF16 R24, R184, gdesc[UR4].tnspB, R24, gsb0 ;  /* 0x42e00004b8187df0 */ /* 0x000fe20008001818 */
[----:B------:R-:W-:Y:S02]  /*1ac60*/  R2UR UR6, R120 ;  /* 0x00000000780672ca */ /* 0x000fe400000e0000 */
[----:B------:R-:W-:Y:S01]  /*1ac70*/  R2UR UR7, R121 ;  /* 0x00000000790772ca */ /* 0x000fe200000e0000 */
[----:B------:R-:W-:Y:S02]  /*1ac80*/  WARPGROUP.DEPBAR.LE gsb0, 0x0 ;  /* 0x00008000000079c5 */ /* 0x000fe40000010000 */
[----:B------:R-:W-:Y:S01]  /*1ac90*/  FMUL.FTZ R184, R4, R5 ;  /* 0x0000000504b87220 */ /* 0x000fe20000410000 */
[----:B------:R-:W-:-:S03]  /*1aca0*/  WARPGROUP.ARRIVE ;  /* 0x00000000000079c5 */ /* 0x000fc60000000000 */
[-CC-:B------:R-:W-:Y:S01]  /*1acb0*/  FFMA.FTZ R200, R0, R5.reuse, -R184.reuse ;  /* 0x0000000500c87223 */ /* 0x180fe200000108b8 */
[----:B--2---:R-:W-:Y:S01]  /*1acc0*/  FMNMX.FTZ R0, R11, R8, !PT ;  /* 0x000000080b007209 */ /* 0x004fe20007810000 */
[----:B------:R-:W-:-:S08]  /*1acd0*/  FFMA.FTZ R174, R6, R5, -R184 ;  /* 0x0000000506ae7223 */ /* 0x000fd000000108b8 */
[----:B------:R-:W-:Y:S01]  /*1ace0*/  HGMMA.64x192x16.F32.BF16 R24, R180, gdesc[UR4].tnspB, R24, gsb0 ;  /* 0x42e00004b4187df0 */ /* 0x000fe20008001818 */
[-CC-:B------:R-:W-:Y:S01]  /*1acf0*/  FFMA.FTZ R9, R148, R5.reuse, -R184.reuse ;  /* 0x0000000594097223 */ /* 0x180fe200000108b8 */
[----:B0-----:R-:W-:Y:S01]  /*1ad00*/  FMNMX.FTZ R0, R15, R0, !PT ;  /* 0x000000000f007209 */ /* 0x001fe20007810000 */
[----:B------:R-:W0:Y:S01]  /*1ad10*/  MUFU.EX2 R200, R200 ;  /* 0x000000c800c87308 */ /* 0x000e220000000800 */
[----:B------:R-:W-:Y:S01]  /*1ad20*/  R2UR UR6, R10 ;  /* 0x000000000a0672ca */ /* 0x000fe200000e0000 */
[-CC-:B------:R-:W-:Y:S01]  /*1ad30*/  FFMA.FTZ R202, R169, R5.reuse, -R184.reuse ;  /* 0x00000005a9ca7223 */ /* 0x180fe200000108b8 */
[----:B---3--:R-:W-:Y:S01]  /*1ad40*/  FMNMX.FTZ R0, R168, R0, !PT ;  /* 0x00000000a8007209 */ /* 0x008fe20007810000 */
[-CC-:B------:R-:W-:Y:S01]  /*1ad50*/  FFMA.FTZ R169, R170, R5.reuse, -R184.reuse ;  /* 0x00000005aaa97223 */ /* 0x180fe200000108b8 */
[-CC-:B------:R-:W-:Y:S01]  /*1ad60*/  FFMA.FTZ R196, R172, R5.reuse, -R184.reuse ;  /* 0x00000005acc47223 */ /* 0x180fe200000108b8 */
[-CC-:B------:R-:W-:Y:S01]  /*1ad70*/  FFMA.FTZ R186, R140, R5.reuse, -R184.reuse ;  /* 0x000000058cba7223 */ /* 0x180fe200000108b8 */
[----:B----4-:R-:W-:Y:S01]  /*1ad80*/  FMNMX.FTZ R0, R171, R0, !PT ;  /* 0x00000000ab007209 */ /* 0x010fe20007810000 */
[----:B------:R-:W1:Y:S01]  /*1ad90*/  MUFU.EX2 R174, R174 ;  /* 0x000000ae00ae7308 */ /* 0x000e620000000800 */
[-CC-:B------:R-:W-:Y:S01]  /*1ada0*/  FFMA.FTZ R120, R161, R5.reuse, -R184.reuse ;  /* 0x00000005a1787223 */ /* 0x180fe200000108b8 */
[-CC-:B------:R-:W-:Y:S01]  /*1adb0*/  FFMA.FTZ R140, R141, R5.reuse, -R184.reuse ;  /* 0x000000058d8c7223 */ /* 0x180fe200000108b8 */
[----:B------:R-:W-:Y:S01]  /*1adc0*/  FMNMX.FTZ R0, R160, R0, !PT ;  /* 0x00000000a0007209 */ /* 0x000fe20007810000 */
[-CC-:B------:R-:W-:Y:S01]  /*1add0*/  FFMA.FTZ R198, R164, R5.reuse, -R184.reuse ;  /* 0x00000005a4c67223 */ /* 0x180fe200000108b8 */
[-CC-:B------:R-:W-:Y:S01]  /*1ade0*/  FFMA.FTZ R161, R165, R5.reuse, -R184.reuse ;  /* 0x00000005a5a17223 */ /* 0x180fe200000108b8 */
[-C--:B------:R-:W-:Y:S01]  /*1adf0*/  FFMA.FTZ R192, R167, R5.reuse, -R184 ;  /* 0x00000005a7c07223 */ /* 0x080fe200000108b8 */
[----:B------:R-:W-:Y:S01]  /*1ae00*/  FMNMX.FTZ R0, R162, R0, !PT ;  /* 0x00000000a2007209 */ /* 0x000fe20007810000 */
[----:B------:R-:W2:Y:S01]  /*1ae10*/  MUFU.EX2 R202, R202 ;  /* 0x000000ca00ca7308 */ /* 0x000ea20000000800 */
[----:B0-----:R-:W-:Y:S01]  /*1ae20*/  FFMA.FTZ R20, R3, R20, R200 ;  /* 0x0000001403147223 */ /* 0x001fe200000100c8 */
[-CC-:B------:R-:W-:Y:S01]  /*1ae30*/  FFMA.FTZ R125, R125, R5.reuse, -R184.reuse ;  /* 0x000000057d7d7223 */ /* 0x180fe200000108b8 */
[----:B------:R-:W-:Y:S01]  /*1ae40*/  FMNMX.FTZ R0, R163, R0, !PT ;  /* 0x00000000a3007209 */ /* 0x000fe20007810000 */
[-CC-:B------:R-:W-:Y:S01]  /*1ae50*/  FFMA.FTZ R164, R153, R5.reuse, -R184.reuse ;  /* 0x0000000599a47223 */ /* 0x180fe200000108b8 */
[-CC-:B------:R-:W-:Y:S01]  /*1ae60*/  FFMA.FTZ R194, R156, R5.reuse, -R184.reuse ;  /* 0x000000059cc27223 */ /* 0x180fe200000108b8 */
[-C--:B------:R-:W-:Y:S01]  /*1ae70*/  FFMA.FTZ R121, R157, R5.reuse, -R184 ;  /* 0x000000059d797223 */ /* 0x080fe200000108b8 */
[----:B------:R-:W-:Y:S01]  /*1ae80*/  FMNMX.FTZ R0, R166, R0, !PT ;  /* 0x00000000a6007209 */ /* 0x000fe20007810000 */
[----:B------:R-:W0:Y:S01]  /*1ae90*/  MUFU.EX2 R169, R169 ;  /* 0x000000a900a97308 */ /* 0x000e220000000800 */
[----:B-1----:R-:W-:Y:S01]  /*1aea0*/  FADD.FTZ R20, R174, R20 ;  /* 0x00000014ae147221 */ /* 0x002fe20000010000 */
[-CC-:B------:R-:W-:Y:S01]  /*1aeb0*/  FFMA.FTZ R190, R147, R5.reuse, -R184.reuse ;  /* 0x0000000593be7223 */ /* 0x180fe200000108b8 */
[----:B------:R-:W-:Y:S01]  /*1aec0*/  FMNMX.FTZ R0, R152, R0, !PT ;  /* 0x0000000098007209 */ /* 0x000fe20007810000 */
[-CC-:B------:R-:W-:Y:S01]  /*1aed0*/  FFMA.FTZ R188, R159, R5.reuse, -R184.reuse ;  /* 0x000000059fbc7223 */ /* 0x180fe200000108b8 */
[-CC-:B------:R-:W-:Y:S01]  /*1aee0*/  FFMA.FTZ R153, R173, R5.reuse, -R184.reuse ;  /* 0x00000005ad997223 */ /* 0x180fe200000108b8 */
[-C--:B------:R-:W-:Y:S01]  /*1aef0*/  FFMA.FTZ R136, R136, R5.reuse, -R184 ;  /* 0x0000000588887223 */ /* 0x080fe200000108b8 */
[----:B------:R-:W-:Y:S01]  /*1af00*/  FMNMX.FTZ R0, R154, R0, !PT ;  /* 0x000000009a007209 */ /* 0x000fe20007810000 */
[----:B------:R-:W1:Y:S01]  /*1af10*/  MUFU.EX2 R196, R196 ;  /* 0x000000c400c47308 */ /* 0x000e620000000800 */
[----:B--2---:R-:W-:Y:S01]  /*1af20*/  FADD.FTZ R20, R202, R20 ;  /* 0x00000014ca147221 */ /* 0x004fe20000010000 */
[-CC-:B------:R-:W-:Y:S01]  /*1af30*/  FFMA.FTZ R137, R137, R5.reuse, -R184.reuse ;  /* 0x0000000589897223 */ /* 0x180fe200000108b8 */
[----:B------:R-:W-:Y:S01]  /*1af40*/  FMNMX.FTZ R0, R155, R0, !PT ;  /* 0x000000009b007209 */ /* 0x000fe20007810000 */
[-CC-:B------:R-:W-:Y:S01]  /*1af50*/  FFMA.FTZ R129, R129, R5.reuse, -R184.reuse ;  /* 0x0000000581817223 */ /* 0x180fe200000108b8 */
[----:B------:R-:W-:Y:S01]  /*1af60*/  FFMA.FTZ R124, R124, R5, -R184 ;  /* 0x000000057c7c7223 */ /* 0x000fe200000108b8 */
[----:B------:R-:W-:-:S02]  /*1af70*/  F2FP.BF16.F32.PACK_AB R200, R174, R200 ;  /* 0x000000c8aec8723e */ /* 0x000fc400000010ff */
[----:B------:R-:W-:Y:S01]  /*1af80*/  FMNMX.FTZ R0, R158, R0, !PT ;  /* 0x000000009e007209 */ /* 0x000fe20007810000 */
[----:B------:R-:W2:Y:S01]  /*1af90*/  MUFU.EX2 R120, R120 ;  /* 0x0000007800787308 */ /* 0x000ea20000000800 */
[C---:B0-----:R-:W-:Y:S01]  /*1afa0*/  FADD.FTZ R20, R169.reuse, R20 ;  /* 0x00000014a9147221 */ /* 0x041fe20000010000 */
[----:B------:R-:W-:Y:S02]  /*1afb0*/  F2FP.BF16.F32.PACK_AB R202, R169, R202 ;  /* 0x000000caa9ca723e */ /* 0x000fe400000010ff */
[----:B------:R-:W-:-:S04]  /*1afc0*/  FMNMX.FTZ R0, R144, R0, !PT ;  /* 0x0000000090007209 */ /* 0x000fc80007810000 */
[----:B------:R-:W-:Y:S01]  /*1afd0*/  FMNMX.FTZ R0, R145, R0, !PT ;  /* 0x0000000091007209 */ /* 0x000fe20007810000 */
[----:B------:R-:W0:Y:S01]  /*1afe0*/  MUFU.EX2 R198, R198 ;  /* 0x000000c600c67308 */ /* 0x000e220000000800 */
[----:B-1----:R-:W-:Y:S02]  /*1aff0*/  FADD.FTZ R20, R196, R20 ;  /* 0x00000014c4147221 */ /* 0x002fe40000010000 */
[----:B------:R-:W-:-:S04]  /*1b000*/  FMNMX.FTZ R0, R146, R0, !PT ;  /* 0x0000000092007209 */ /* 0x000fc80007810000 */
[----:B------:R-:W-:Y:S01]  /*1b010*/  FMNMX.FTZ R0, R151, R0, !PT ;  /* 0x0000000097007209 */ /* 0x000fe20007810000 */
[----:B------:R-:W1:Y:S01]  /*1b020*/  MUFU.EX2 R161, R161 ;  /* 0x000000a100a17308 */ /* 0x000e620000000800 */
[C---:B--2---:R-:W-:Y:S01]  /*1b030*/  FADD.FTZ R20, R120.reuse, R20 ;  /* 0x0000001478147221 */ /* 0x044fe20000010000 */
[----:B------:R-:W-:Y:S02]  /*1b040*/  F2FP.BF16.F32.PACK_AB R196, R120, R196 ;  /* 0x000000c478c4723e */ /* 0x000fe400000010ff */
[----:B------:R-:W-:-:S04]  /*1b050*/  FMNMX.FTZ R0, R138, R0, !PT ;  /* 0x000000008a007209 */ /* 0x000fc80007810000 */
[----:B------:R-:W-:Y:S01]  /*1b060*/  FMNMX.FTZ R0, R139, R0, !PT ;  /* 0x000000008b007209 */ /* 0x000fe20007810000 */
[----:B------:R-:W2:Y:S01]  /*1b070*/  MUFU.EX2 R192, R192 ;  /* 0x000000c000c07308 */ /* 0x000ea20000000800 */
[----:B0-----:R-:W-:Y:S02]  /*1b080*/  FADD.FTZ R20, R198, R20 ;  /* 0x00000014c6147221 */ /* 0x001fe40000010000 */
[----:B------:R-:W-:-:S04]  /*1b090*/  FMNMX.FTZ R0, R142, R0, !PT ;  /* 0x000000008e007209 */ /* 0x000fc80007810000 */
[----:B------:R-:W-:Y:S01]  /*1b0a0*/  FMNMX.FTZ R0, R143, R0, !PT ;  /* 0x000000008f007209 */ /* 0x000fe20007810000 */
[----:B------:R-:W0:Y:S01]  /*1b0b0*/  MUFU.EX2 R164, R164 ;  /* 0x000000a400a47308 */ /* 0x000e220000000800 */
[C---:B-1----:R-:W-:Y:S01]  /*1b0c0*/  FADD.FTZ R20, R161.reuse, R20 ;  /* 0x00000014a1147221 */ /* 0x042fe20000010000 */
[----:B------:R-:W-:Y:S02]  /*1b0d0*/  F2FP.BF16.F32.PACK_AB R198, R161, R198 ;  /* 0x000000c6a1c6723e */ /* 0x000fe400000010ff */
[----:B------:R-:W-:-:S04]  /*1b0e0*/  FMNMX.FTZ R0, R130, R0, !PT ;  /* 0x0000000082007209 */ /* 0x000fc80007810000 */
[----:B------:R-:W-:Y:S01]  /*1b0f0*/  FMNMX.FTZ R0, R131, R0, !PT ;  /* 0x0000000083007209 */ /* 0x000fe20007810000 */
[----:B------:R-:W1:Y:S01]  /*1b100*/  MUFU.EX2 R194, R194 ;  /* 0x000000c200c27308 */ /* 0x000e620000000800 */
[----:B--2---:R-:W-:Y:S02]  /*1b110*/  FADD.FTZ R20, R192, R20 ;  /* 0x00000014c0147221 */ /* 0x004fe40000010000 */
[----:B------:R-:W-:-:S04]  /*1b120*/  FMNMX.FTZ R0, R134, R0, !PT ;  /* 0x0000000086007209 */ /* 0x000fc80007810000 */
        /* <DEDUP_REMOVED lines=13> */
[----:B------:R-:W2:Y:S04]  /*1b200*/  SHFL.BFLY PT, R6, R0, 0x2, 0x1f ;  /* 0x0c401f0000067f89 */ /* 0x000ea800000e0000 */
[----:B------:R-:W3:Y:S01]  /*1b210*/  MUFU.EX2 R190, R190 ;  /* 0x000000be00be7308 */ /* 0x000ee20000000800 */
[----:B0-----:R-:W-:-:S07]  /*1b220*/  FADD.FTZ R20, R188, R20 ;  /* 0x00000014bc147221 */ /* 0x001fce0000010000 */
[----:B------:R-:W0:Y:S01]  /*1b230*/  MUFU.EX2 R9, R9 ;  /* 0x0000000900097308 */ /* 0x000e220000000800 */
[C---:B-1----:R-:W-:Y:S01]  /*1b240*/  FADD.FTZ R20, R153.reuse, R20 ;  /* 0x0000001499147221 */ /* 0x042fe20000010000 */
[----:B------:R-:W-:-:S06]  /*1b250*/  F2FP.BF16.F32.PACK_AB R188, R153, R188 ;  /* 0x000000bc99bc723e */ /* 0x000fcc00000010ff */
[----:B------:R-:W1:Y:S01]  /*1b260*/  MUFU.EX2 R136, R136 ;  /* 0x0000008800887308 */ /* 0x000e620000000800 */
[----:B---3--:R-:W-:Y:S01]  /*1b270*/  FADD.FTZ R20, R190, R20 ;  /* 0x00000014be147221 */ /* 0x008fe20000010000 */
[----:B--2---:R-:W-:-:S06]  /*1b280*/  FMNMX.FTZ R0, R0, R6, !PT ;  /* 0x0000000600007209 */ /* 0x004fcc0007810000 */
[----:B------:R-:W2:Y:S01]  /*1b290*/  MUFU.EX2 R137, R137 ;  /* 0x0000008900897308 */ /* 0x000ea20000000800 */
[----:B------:R-:W3:Y:S01]  /*1b2a0*/  SHFL.BFLY PT, R6, R0, 0x1, 0x1f ;  /* 0x0c201f0000067f89 */ /* 0x000ee200000e0000 */
[C---:B0-----:R-:W-:Y:S01]  /*1b2b0*/  FADD.FTZ R20, R9.reuse, R20 ;  /* 0x0000001409147221 */ /* 0x041fe20000010000 */
[----:B------:R-:W-:-:S05]  /*1b2c0*/  F2FP.BF16.F32.PACK_AB R190, R9, R190 ;  /* 0x000000be09be723e */ /* 0x000fca00000010ff */
[----:B------:R-:W0:Y:S01]  /*1b2d0*/  MUFU.EX2 R186, R186 ;  /* 0x000000ba00ba7308 */ /* 0x000e220000000800 */
[----:B-1----:R-:W-:-:S07]  /*1b2e0*/  FADD.FTZ R20, R136, R20 ;  /* 0x0000001488147221 */ /* 0x002fce0000010000 */
[----:B------:R-:W1:Y:S01]  /*1b2f0*/  MUFU.EX2 R140, R140 ;  /* 0x0000008c008c7308 */ /* 0x000e620000000800 */
[----:B--2---:R-:W-:-:S07]  /*1b300*/  FADD.FTZ R20, R137, R20 ;  /* 0x0000001489147221 */ /* 0x004fce0000010000 */
[----:B------:R-:W-:Y:S01]  /*1b310*/  MUFU.EX2 R129, R129 ;  /* 0x0000008100817308 */ /* 0x000fe20000000800 */
[----:B---3--:R-:W-:Y:S01]  /*1b320*/  FMNMX.FTZ R6, R0, R6, !PT ;  /* 0x0000000600067209 */ /* 0x008fe20007810000 */
[----:B0-----:R-:W-:-:S04]  /*1b330*/  FADD.FTZ R20, R186, R20 ;  /* 0x00000014ba147221 */ /* 0x001fc80000010000 */
[CC--:B------:R-:W-:Y:S01]  /*1b340*/  FMUL.FTZ R148, R6.reuse, R5.reuse ;  /* 0x0000000506947220 */ /* 0x0c0fe20000410000 */
[----:B------:R-:W-:Y:S01]  /*1b350*/  FADD.FTZ R0, -R6, R8 ;  /* 0x0000000806007221 */ /* 0x000fe20000010100 */
[----:B------:R-:W-:Y:S01]  /*1b360*/  MUFU.EX2 R124, R124 ;  /* 0x0000007c007c7308 */ /* 0x000fe20000000800 */
[----:B-1----:R-:W-:Y:S01]  /*1b370*/  F2FP.BF16.F32.PACK_AB R186, R140, R186 ;  /* 0x000000ba8cba723e */ /* 0x002fe200000010ff */
[-CC-:B------:R-:W-:Y:S01]  /*1b380*/  FFMA.FTZ R201, R11, R5.reuse, -R148.reuse ;  /* 0x000000050bc97223 */ /* 0x180fe20000010894 */
[----:B------:R-:W-:Y:S02]  /*1b390*/  IMAD.MOV.U32 R11, RZ, RZ, 0x40000040 ;  /* 0x40000040ff0b7424 */ /* 0x000fe400078e00ff */
[-C--:B------:R-:W-:Y:S01]  /*1b3a0*/  FMUL.FTZ R0, R0, R5.reuse ;  /* 0x0000000500007220 */ /* 0x080fe20000410000 */
[-CC-:B------:R-:W-:Y:S01]  /*1b3b0*/  FFMA.FTZ R15, R15, R5.reuse, -R148.reuse ;  /* 0x000000050f0f7223 */ /* 0x180fe20000010894 */
[-CC-:B------:R-:W-:Y:S01]  /*1b3c0*/  FFMA.FTZ R203, R168, R5.reuse, -R148.reuse ;  /* 0x00000005a8cb7223 */ /* 0x180fe20000010894 */
[-CC-:B------:R-:W-:Y:S01]  /*1b3d0*/  FFMA.FTZ R197, R160, R5.reuse, -R148.reuse ;  /* 0x00000005a0c57223 */ /* 0x180fe20000010894 */
[----:B------:R-:W-:Y:S01]  /*1b3e0*/  R2UR UR7, R11 ;  /* 0x000000000b0772ca */ /* 0x000fe200000e0000 */
        /* <DEDUP_REMOVED lines=16> */
[----:B------:R-:W1:Y:S01]  /*1b4f0*/  MUFU.EX2 R15, R15 ;  /* 0x0000000f000f7308 */ /* 0x000e620000000800 */
[-CC-:B------:R-:W-:Y:S01]  /*1b500*/  FFMA.FTZ R126, R126, R5.reuse, -R148.reuse ;  /* 0x000000057e7e7223 */ /* 0x180fe20000010894 */
[----:B------:R-:W-:Y:S01]  /*1b510*/  FFMA.FTZ R127, R127, R5, -R148 ;  /* 0x000000057f7f7223 */ /* 0x000fe20000010894 */
[----:B------:R-:W-:-:S02]  /*1b520*/  WARPGROUP.DEPBAR.LE gsb0, 0x0 ;  /* 0x00008000000079c5 */ /* 0x000fc40000010000 */
[----:B------:R-:W-:Y:S01]  /*1b530*/  WARPGROUP.ARRIVE ;  /* 0x00000000000079c5 */ /* 0x000fe20000000000 */
[-CC-:B------:R-:W-:Y:S01]  /*1b540*/  FFMA.FTZ R180, R128, R5.reuse, -R184.reuse ;  /* 0x0000000580b47223 */ /* 0x180fe200000108b8 */
[-C--:B------:R-:W-:Y:S01]  /*1b550*/  FFMA.FTZ R128, R149, R5.reuse, -R184 ;  /* 0x0000000595807223 */ /* 0x080fe200000108b8 */
[----:B------:R-:W-:Y:S01]  /*1b560*/  FFMA.FTZ R149, R171, R5, -R148 ;  /* 0x00000005ab957223 */ /* 0x000fe20000010894 */
[----:B------:R-:W2:Y:S01]  /*1b570*/  MUFU.EX2 R203, R203 ;  /* 0x000000cb00cb7308 */ /* 0x000ea20000000800 */
[----:B0-----:R-:W-:Y:S01]  /*1b580*/  FFMA.FTZ R13, R0, R13, R201 ;  /* 0x0000000d000d7223 */ /* 0x001fe200000100c9 */
[----:B------:R-:W-:Y:S01]  /*1b590*/  HGMMA.64x192x16.F32.BF16 R24, R176, gdesc[UR4].tnspB, R24, gsb0 ;  /* 0x42e00004b0187df0 */ /* 0x000fe20008001818 */
[-CC-:B------:R-:W-:Y:S01]  /*1b5a0*/  FFMA.FTZ R182, R132, R5.reuse, -R184.reuse ;  /* 0x0000000584b67223 */ /* 0x180fe200000108b8 */
[-CC-:B------:R-:W-:Y:S01]  /*1b5b0*/  FFMA.FTZ R132, R133, R5.reuse, -R184.reuse ;  /* 0x0000000585847223 */ /* 0x180fe200000108b8 */
[-C--:B------:R-:W-:Y:S01]  /*1b5c0*/  FFMA.FTZ R133, R150, R5.reuse, -R184 ;  /* 0x0000000596857223 */ /* 0x080fe200000108b8 */
[C---:B-1----:R-:W-:Y:S01]  /*1b5d0*/  FADD.FTZ R13, R15.reuse, R13 ;  /* 0x0000000d0f0d7221 */ /* 0x042fe20000010000 */
[-CC-:B------:R-:W-:Y:S01]  /*1b5e0*/  FFMA.FTZ R150, R166, R5.reuse, -R148.reuse ;  /* 0x00000005a6967223 */ /* 0x180fe20000010894 */
[----:B------:R-:W0:Y:S01]  /*1b5f0*/  MUFU.EX2 R149, R149 ;  /* 0x0000009500957308 */ /* 0x000e220000000800 */
[-CC-:B------:R-:W-:Y:S01]  /*1b600*/  FFMA.FTZ R181, R130, R5.reuse, -R148.reuse ;  /* 0x0000000582b57223 */ /* 0x180fe20000010894 */
[----:B------:R-:W-:Y:S01]  /*1b610*/  FFMA.FTZ R183, R134, R5, -R148 ;  /* 0x0000000586b77223 */ /* 0x000fe20000010894 */
[----:B------:R-:W-:Y:S01]  /*1b620*/  F2FP.BF16.F32.PACK_AB R201, R15, R201 ;  /* 0x000000c90fc9723e */ /* 0x000fe200000010ff */
[----:B------:R-:W-:Y:S01]  /*1b630*/  FADD.FTZ R15, R140, R20 ;  /* 0x000000148c0f7221 */ /* 0x000fe20000010000 */
[----:B------:R-:W-:-:S03]  /*1b640*/  F2FP.BF16.F32.PACK_AB R184, R137, R136 ;  /* 0x0000008889b8723e */ /* 0x000fc600000010ff */
[----:B------:R-:W-:Y:S01]  /*1b650*/  MUFU.EX2 R197, R197 ;  /* 0x000000c500c57308 */ /* 0x000fe20000000800 */
[----:B--2---:R-:W-:-:S07]  /*1b660*/  FADD.FTZ R13, R203, R13 ;  /* 0x0000000dcb0d7221 */ /* 0x004fce0000010000 */
[----:B------:R-:W-:Y:S01]  /*1b670*/  MUFU.EX2 R141, R141 ;  /* 0x0000008d008d7308 */ /* 0x000fe20000000800 */
[----:B0-----:R-:W-:-:S07]  /*1b680*/  F2FP.BF16.F32.PACK_AB R203, R149, R203 ;  /* 0x000000cb95cb723e */ /* 0x001fce00000010ff */
[----:B------:R-:W-:Y:S08]  /*1b690*/  MUFU.EX2 R199, R199 ;  /* 0x000000c700c77308 */ /* 0x000ff00000000800 */
[----:B------:R-:W-:Y:S08]  /*1b6a0*/  MUFU.EX2 R150, R150 ;  /* 0x0000009600967308 */ /* 0x000ff00000000800 */
[----:B------:R0:W1:Y:S08]  /*1b6b0*/  MUFU.EX2 R8, R125 ;  /* 0x0000007d00087308 */ /* 0x0000700000000800 */
[----:B------:R-:W-:Y:S01]  /*1b6c0*/  MUFU.EX2 R193, R193 ;  /* 0x000000c100c17308 */ /* 0x000fe20000000800 */
[----:B0-----:R-:W-:-:S07]  /*1b6d0*/  FFMA.FTZ R125, R154, R5, -R148 ;  /* 0x000000059a7d7223 */ /* 0x001fce0000010894 */
        /* <DEDUP_REMOVED lines=17> */
[----:B------:R-:W0:Y:S01]  /*1b7f0*/  MUFU.EX2 R133, R133 ;  /* 0x0000008500857308 */ /* 0x000e220000000800 */
[----:B------:R-:W-:-:S02]  /*1b800*/  WARPGROUP.DEPBAR.LE gsb0, 0x0 ;  /* 0x00008000000079c5 */ /* 0x000fc40000010000 */
[----:B------:R2:W-:Y:S05]  /*1b810*/  @!P1 SYNCS.ARRIVE.TRANS64.RED.A1T0 RZ, [R12+URZ], RZ ;  /* 0x000000ff0cff99a7 */ /* 0x0005ea000810043f */
[----:B------:R-:W3:Y:S01]  /*1b820*/  MUFU.EX2 R123, R123 ;  /* 0x0000007b007b7308 */ /* 0x000ee20000000800 */
[----:B-1----:R-:W-:Y:S02]  /*1b830*/  F2FP.BF16.F32.PACK_AB R178, R8, R124 ;  /* 0x0000007c08b2723e */ /* 0x002fe400000010ff */
[----:B0-----:R-:W-:Y:S01]  /*1b840*/  F2FP.BF16.F32.PACK_AB R176, R133, R128 ;  /* 0x0000008085b0723e */ /* 0x001fe200000010ff */
[----:B------:R0:W-:Y:S01]  /*1b850*/  @!P1 SYNCS.ARRIVE.TRANS64.RED.A1T0 RZ, [R14+URZ], RZ ;  /* 0x000000ff0eff99a7 */ /* 0x0001e2000810043f */
[----:B--2---:R-:W-:-:S03]  /*1b860*/  FFMA.FTZ R12, R139, R5, -R148 ;  /* 0x000000058b0c7223 */ /* 0x004fc60000010894 */
[----:B------:R-:W-:Y:S01]  /*1b870*/  MUFU.EX2 R126, R126 ;  /* 0x0000007e007e7308 */ /* 0x000fe20000000800 */
[----:B0-----:R-:W-:Y:S01]  /*1b880*/  FADD.FTZ R14, R149, R13 ;  /* 0x0000000d950e7221 */ /* 0x001fe20000010000 */
[----:B------:R-:W-:-:S06]  /*1b890*/  FFMA.FTZ R13, R143, R5, -R148 ;  /* 0x000000058f0d7223 */ /* 0x000fcc0000010894 */
[----:B------:R-:W-:Y:S01]  /*1b8a0*/  MUFU.EX2 R12, R12 ;  /* 0x0000000c000c7308 */ /* 0x000fe20000000800 */
[----:B---3--:R-:W-:Y:S01]  /*1b8b0*/  F2FP.BF16.F32.PACK_AB R177, R123, R122 ;  /* 0x0000007a7bb1723e */ /* 0x008fe200000010ff */
[----:B------:R-:W-:Y:S01]  /*1b8c0*/  FADD.FTZ R14, R197, R14 ;  /* 0x0000000ec50e7221 */ /* 0x000fe20000010000 */
[----:B------:R-:W-:-:S03]  /*1b8d0*/  F2FP.BF16.F32.PACK_AB R197, R141, R197 ;  /* 0x000000c58dc5723e */ /* 0x000fc600000010ff */
[----:B------:R-:W-:Y:S01]  /*1b8e0*/  FADD.FTZ R130, R141, R14 ;  /* 0x0000000e8d827221 */ /* 0x000fe20000010000 */
[----:B------:R-:W-:Y:S01]  /*1b8f0*/  FFMA.FTZ R14, R131, R5, -R148 ;  /* 0x00000005830e7223 */ /* 0x000fe20000010894 */
[----:B------:R-:W-:Y:S02]  /*1b900*/  MUFU.EX2 R13, R13 ;  /* 0x0000000d000d7308 */ /* 0x000fe40000000800 */
[----:B------:R-:W-:Y:S01]  /*1b910*/  FADD.FTZ R130, R199, R130 ;  /* 0x00000082c7827221 */ /* 0x000fe20000010000 */
[----:B------:R-:W-:-:S03]  /*1b920*/  F2FP.BF16.F32.PACK_AB R199, R150, R199 ;  /* 0x000000c796c7723e */ /* 0x000fc600000010ff */
[----:B------:R-:W-:Y:S02]  /*1b930*/  FADD.FTZ R130, R150, R130 ;  /* 0x0000008296827221 */ /* 0x000fe40000010000 */
[----:B------:R-:W-:Y:S02]  /*1b940*/  MUFU.EX2 R14, R14 ;  /* 0x0000000e000e7308 */ /* 0x000fe40000000800 */
[----:B------:R-:W-:Y:S01]  /*1b950*/  FADD.FTZ R130, R193, R130 ;  /* 0x00000082c1827221 */ /* 0x000fe20000010000 */
[----:B------:R-:W-:-:S03]  /*1b960*/  F2FP.BF16.F32.PACK_AB R193, R125, R193 ;  /* 0x000000c17dc1723e */ /* 0x000fc600000010ff */
[----:B------:R-:W-:Y:S02]  /*1b970*/  FADD.FTZ R130, R125, R130 ;  /* 0x000000827d827221 */ /* 0x000fe40000010000 */
[----:B------:R-:W0:Y:S02]  /*1b980*/  MUFU.EX2 R127, R127 ;  /* 0x0000007f007f7308 */ /* 0x000e240000000800 */
[----:B------:R-:W-:Y:S01]  /*1b990*/  FADD.FTZ R130, R195, R130 ;  /* 0x00000082c3827221 */ /* 0x000fe20000010000 */
[----:B------:R-:W-:-:S03]  /*1b9a0*/  F2FP.BF16.F32.PACK_AB R195, R147, R195 ;  /* 0x000000c393c3723e */ /* 0x000fc600000010ff */
[----:B------:R-:W-:-:S04]  /*1b9b0*/  FADD.FTZ R130, R147, R130 ;  /* 0x0000008293827221 */ /* 0x000fc80000010000 */
[----:B------:R-:W-:Y:S01]  /*1b9c0*/  FADD.FTZ R130, R189, R130 ;  /* 0x00000082bd827221 */ /* 0x000fe20000010000 */
[----:B------:R-:W-:-:S03]  /*1b9d0*/  F2FP.BF16.F32.PACK_AB R189, R10, R189 ;  /* 0x000000bd0abd723e */ /* 0x000fc600000010ff */
[----:B------:R-:W-:Y:S01]  /*1b9e0*/  FADD.FTZ R130, R10, R130 ;  /* 0x000000820a827221 */ /* 0x000fe20000010000 */
[----:B------:R-:W-:Y:S01]  /*1b9f0*/  FADD.FTZ R10, R180, R15 ;  /* 0x0000000fb40a7221 */ /* 0x000fe20000010000 */
[----:B------:R-:W-:Y:S02]  /*1ba00*/  F2FP.BF16.F32.PACK_AB R180, R129, R180 ;  /* 0x000000b481b4723e */ /* 0x000fe400000010ff */
[----:B------:R-:W-:Y:S01]  /*1ba10*/  FADD.FTZ R130, R191, R130 ;  /* 0x00000082bf827221 */ /* 0x000fe20000010000 */
[----:B------:R-:W-:Y:S02]  /*1ba20*/  F2FP.BF16.F32.PACK_AB R191, R11, R191 ;  /* 0x000000bf0bbf723e */ /* 0x000fe400000010ff */
[----:B0-----:R-:W-:Y:S01]  /*1ba30*/  F2FP.BF16.F32.PACK_AB R179, R127, R126 ;  /* 0x0000007e7fb3723e */ /* 0x001fe200000010ff */
[----:B------:R-:W-:Y:S01]  /*1ba40*/  FADD.FTZ R130, R11, R130 ;  /* 0x000000820b827221 */ /* 0x000fe20000010000 */
[----:B------:R-:W-:-:S03]  /*1ba50*/  FADD.FTZ R11, R129, R10 ;  /* 0x0000000a810b7221 */ /* 0x000fc60000010000 */
[----:B------:R-:W-:Y:S01]  /*1ba60*/  FADD.FTZ R130, R185, R130 ;  /* 0x00000082b9827221 */ /* 0x000fe20000010000 */
[----:B------:R-:W-:Y:S01]  /*1ba70*/  FADD.FTZ R11, R182, R11 ;  /* 0x0000000bb60b7221 */ /* 0x000fe20000010000 */
[C---:B------:R-:W-:Y:S02]  /*1ba80*/  F2FP.BF16.F32.PACK_AB R185, R12.reuse, R185 ;  /* 0x000000b90cb9723e */ /* 0x040fe400000010ff */
[----:B------:R-:W-:Y:S01]  /*1ba90*/  FADD.FTZ R130, R12, R130 ;  /* 0x000000820c827221 */ /* 0x000fe20000010000 */
[C---:B------:R-:W-:Y:S01]  /*1baa0*/  FADD.FTZ R11, R132.reuse, R11 ;  /* 0x0000000b840b7221 */ /* 0x040fe20000010000 */
[----:B------:R-:W-:Y:S02]  /*1bab0*/  F2FP.BF16.F32.PACK_AB R182, R132, R182 ;  /* 0x000000b684b6723e */ /* 0x000fe400000010ff */
[----:B------:R-:W-:Y:S01]  /*1bac0*/  FADD.FTZ R130, R187, R130 ;  /* 0x00000082bb827221 */ /* 0x000fe20000010000 */
[----:B------:R-:W-:-:S03]  /*1bad0*/  F2FP.BF16.F32.PACK_AB R187, R13, R187 ;  /* 0x000000bb0dbb723e */ /* 0x000fc600000010ff */
[----:B------:R-:W-:-:S04]  /*1bae0*/  FADD.FTZ R130, R13, R130 ;  /* 0x000000820d827221 */ /* 0x000fc80000010000 */
[----:B------:R-:W-:Y:S01]  /*1baf0*/  FADD.FTZ R9, R181, R130 ;  /* 0x00000082b5097221 */ /* 0x000fe20000010000 */
[----:B------:R-:W-:-:S03]  /*1bb00*/  F2FP.BF16.F32.PACK_AB R181, R14, R181 ;  /* 0x000000b50eb5723e */ /* 0x000fc600000010ff */
[----:B------:R-:W-:-:S04]  /*1bb10*/  FADD.FTZ R10, R14, R9 ;  /* 0x000000090e0a7221 */ /* 0x000fc80000010000 */
[----:B------:R-:W-:Y:S01]  /*1bb20*/  FADD.FTZ R10, R183, R10 ;  /* 0x0000000ab70a7221 */ /* 0x000fe20000010000 */
[----:B------:R-:W-:-:S03]  /*1bb30*/  F2FP.BF16.F32.PACK_AB R183, R135, R183 ;  /* 0x000000b787b7723e */ /* 0x000fc600000010ff */
[----:B------:R-:W-:Y:S01]  /*1bb40*/  FADD.FTZ R9, R135, R10 ;  /* 0x0000000a87097221 */ /* 0x000fe20000010000 */
[----:B------:R-:W-:-:S03]  /*1bb50*/  FADD.FTZ R10, R128, R11 ;  /* 0x0000000b800a7221 */ /* 0x000fc60000010000 */
[----:B------:R-:W-:Y:S01]  /*1bb60*/  FADD.FTZ R12, R122, R9 ;  /* 0x000000097a0c7221 */ /* 0x000fe20000010000 */
[----:B------:R-:W-:-:S03]  /*1bb70*/  FADD.FTZ R9, R133, R10 ;  /* 0x0000000a85097221 */ /* 0x000fc60000010000 */
[----:B------:R-:W-:Y:S01]  /*1bb80*/  FADD.FTZ R11, R123, R12 ;  /* 0x0000000c7b0b7221 */ /* 0x000fe20000010000 */
[----:B------:R-:W-:-:S03]  /*1bb90*/  FADD.FTZ R9, R124, R9 ;  /* 0x000000097c097221 */ /* 0x000fc60000010000 */
[----:B------:R-:W-:Y:S01]  /*1bba0*/  FADD.FTZ R10, R126, R11 ;  /* 0x0000000b7e0a7221 */ /* 0x000fe20000010000 */
[----:B------:R-:W-:Y:S01]  /*1bbb0*/  FADD.FTZ R20, R8, R9 ;  /* 0x0000000908147221 */ /* 0x000fe20000010000 */
[----:B------:R-:W-:Y:S02]  /*1bbc0*/  IMAD.MOV.U32 R11, RZ, RZ, R214 ;  /* 0x000000ffff0b7224 */ /* 0x000fe400078e00d6 */
[----:B------:R-:W-:Y:S01]  /*1bbd0*/  FADD.FTZ R13, R127, R10 ;  /* 0x0000000a7f0d7221 */ /* 0x000fe20000010000 */
[----:B------:R-:W-:Y:S02]  /*1bbe0*/  IMAD.MOV.U32 R10, RZ, RZ, R216 ;  /* 0x000000ffff0a7224 */ /* 0x000fe400078e00d8 */
[----:B------:R-:W-:Y:S02]  /*1bbf0*/  IMAD.MOV.U32 R8, RZ, RZ, R6 ;  /* 0x000000ffff087224 */ /* 0x000fe400078e0006 */
[----:B------:R-:W-:Y:S01]  /*1bc00*/  IMAD.MOV.U32 R9, RZ, RZ, R4 ;  /* 0x000000ffff097224 */ /* 0x000fe200078e0004 */
[----:B------:R-:W-:Y:S06]  /*1bc10*/  @P2 BRA `(.L_x_804) ;  /* 0xffffffa800f42947 */ /* 0x000fec000383ffff */
.L_x_793:
[----:B------:R-:W-:Y:S05]  /*1bc20*/  BSYNC B0 ;  /* 0x0000000000007941 */ /* 0x000fea0003800000 */
.L_x_792:
        /* <DEDUP_REMOVED lines=99> */
.L_x_805:
[----:B------:R-:W-:Y:S01]  /*1c260*/  IMAD R0, R214, 0x8, R2 ;  /* 0x00000008d6007824 */ /* 0x000fe200078e0202 */
[----:B------:R-:W-:-:S04]  /*1c270*/  SHF.L.U32 R3, R216, 0x1f, RZ ;  /* 0x0000001fd8037819 */ /* 0x000fc800000006ff */
[----:B------:R0:W1:Y:S01]  /*1c280*/  SYNCS.PHASECHK.TRANS64.TRYWAIT P2, [R0+URZ+0x36850], R3 ;  /* 0x03685003000075a7 */ /* 0x000062000804017f */
[----:B------:R-:W-:Y:S05]  /*1c290*/  @!P0 BRA `(.L_x_806) ;  /* 0x0000000000048947 */ /* 0x000fea0003800000 */
[----:B------:R-:W-:Y:S01]  /*1c2a0*/  BPT.TRAP 0x1 ;  /* 0x000000040000795c */ /* 0x000fe20000300000 */
.L_x_806:
[----:B------:R-:W-:Y:S01]  /*1c2b0*/  VIADD R2, R2, 0x400 ;  /* 0x0000040002027836 */ /* 0x000fe20000000000 */
[----:B------:R-:W-:Y:S04]  /*1c2c0*/  BSSY B0, `(.L_x_807) ;  /* 0x0000008000007945 */ /* 0x000fe80003800000 */
[----:B------:R-:W-:-:S04]  /*1c2d0*/  SHF.R.U32.HI R2, RZ, 0x4, R2 ;  /* 0x00000004ff027819 */ /* 0x000fc80000011602 */
[----:B------:R-:W-:-:S04]  /*1c2e0*/  LOP3.LUT R2, R2, 0x3fff, RZ, 0xc0, !PT ;  /* 0x00003fff02027812 */ /* 0x000fc800078ec0ff */
[----:B------:R-:W-:-:S05]  /*1c2f0*/  LOP3.LUT R7, R2, 0x3800000, RZ, 0xfc, !PT ;  /* 0x0380000002077812 */ /* 0x000fca00078efcff */
[----:B------:R-:W-:Y:S01]  /*1c300*/  IMAD R7, R214, 0xa80, R7 ;  /* 0x00000a80d6077824 */ /* 0x000fe200078e0207 */
[----:B-1----:R-:W-:Y:S06]  /*1c310*/  @P2 BRA `(.L_x_808) ;  /* 0x0000000000082947 */ /* 0x002fec0003800000 */
[----:B------:R-:W1:Y:S02]  /*1c320*/  SYNCS.PHASECHK.TRANS64.TRYWAIT P0, [R0+URZ+0x36850], R3 ;  /* 0x03685003000075a7 */ /* 0x000e64000800017f */
[----:B-1----:R-:W-:Y:S05]  /*1c330*/  @!P0 BRA `(.L_x_809) ;  /* 0x000000b4003c8947 */ /* 0x002fea0003800000 */
.L_x_808:
[----:B------:R-:W-:Y:S05]  /*1c340*/  BSYNC B0 ;  /* 0x0000000000007941 */ /* 0x000fea0003800000 */
.L_x_807:
[----:B------:R-:W-:Y:S01]  /*1c350*/  IMAD.MOV.U32 R2, RZ, RZ, R7 ;  /* 0x000000ffff027224 */ /* 0x000fe200078e0007 */
[----:B------:R-:W-:Y:S01]  /*1c360*/  WARPGROUP.ARRIVE ;  /* 0x00000000000079c5 */ /* 0x000fe20000000000 */
[----:B01----:R-:W-:Y:S02]  /*1c370*/  IMAD.MOV.U32 R3, RZ, RZ, 0x40000040 ;  /* 0x40000040ff037424 */ /* 0x003fe400078e00ff */
[----:B------:R-:W-:Y:S01]  /*1c380*/  VIADD R214, R214, 0x1 ;  /* 0x00000001d6d67836 */ /* 0x000fe20000000000 */
[----:B------:R-:W-:Y:S01]  /*1c390*/  R2UR UR6, R2 ;  /* 0x00000000020672ca */ /* 0x000fe200000e0000 */
[----:B------:R-:W-:Y:S01]  /*1c3a0*/  VIADD R2, R7, 0x80 ;  /* 0x0000008007027836 */ /* 0x000fe20000000000 */
[----:B------:R-:W-:Y:S01]  /*1c3b0*/  R2UR UR7, R3 ;  /* 0x00000000030772ca */ /* 0x000fe200000e0000 */
[----:B------:R-:W-:Y:S01]  /*1c3c0*/  IMAD.MOV.U32 R3, RZ, RZ, 0x40000040 ;  /* 0x40000040ff037424 */ /* 0x000fe200078e00ff */
[----:B------:R-:W-:Y:S01]  /*1c3d0*/  ISETP.NE.AND P2, PT, R214, 0x2, PT ;  /* 0x00000002d600780c */ /* 0x000fe20003f45270 */
[----:B------:R-:W-:-:S03]  /*1c3e0*/  VIADD R226, R226, 0x1 ;  /* 0x00000001e2e27836 */ /* 0x000fc60000000000 */
[----:B------:R-:W-:-:S07]  /*1c3f0*/  SEL R214, R214, RZ, P2 ;  /* 0x000000ffd6d67207 */ /* 0x000fce0001000000 */
        /* <DEDUP_REMOVED lines=38> */
[----:B------:R-:W0:Y:S04]  /*1c660*/  SHFL.BFLY PT, R2, R13, 0x2, 0x1f ;  /* 0x0c401f000d027f89 */ /* 0x000e2800000e0000 */
[----:B------:R-:W1:Y:S01]  /*1c670*/  SHFL.BFLY PT, R3, R20, 0x2, 0x1f ;  /* 0x0c401f0014037f89 */ /* 0x000e6200000e0000 */
[----:B0-----:R-:W-:Y:S01]  /*1c680*/  FADD.FTZ R8, R2, R13 ;  /* 0x0000000d02087221 */ /* 0x001fe20000010000 */
[----:B-1----:R-:W-:-:S04]  /*1c690*/  FADD.FTZ R3, R3, R20 ;  /* 0x0000001403037221 */ /* 0x002fc80000010000 */
[----:B------:R-:W0:Y:S04]  /*1c6a0*/  SHFL.BFLY PT, R7, R8, 0x1, 0x1f ;  /* 0x0c201f0008077f89 */ /* 0x000e2800000e0000 */
[----:B------:R-:W1:Y:S01]  /*1c6b0*/  SHFL.BFLY PT, R2, R3, 0x1, 0x1f ;  /* 0x0c201f0003027f89 */ /* 0x000e6200000e0000 */
[----:B0-----:R-:W-:Y:S01]  /*1c6c0*/  FADD.FTZ R14, R8, R7 ;  /* 0x00000007080e7221 */ /* 0x001fe20000010000 */
[----:B------:R-:W-:Y:S02]  /*1c6d0*/  @!P1 VIADD R8, R0, 0x36860 ;  /* 0x0003686000089836 */ /* 0x000fe40000000000 */
[----:B------:R-:W-:Y:S02]  /*1c6e0*/  IMAD.MOV.U32 R7, RZ, RZ, RZ ;  /* 0x000000ffff077224 */ /* 0x000fe400078e00ff */
[----:B-1----:R-:W-:Y:S01]  /*1c6f0*/  FADD.FTZ R12, R3, R2 ;  /* 0x00000002030c7221 */ /* 0x002fe20000010000 */
[----:B------:R-:W-:Y:S01]  /*1c700*/  FSETP.NE.FTZ.AND P3, PT, R14, RZ, PT ;  /* 0x000000ff0e00720b */ /* 0x000fe20003f75000 */
[----:B------:R-:W-:Y:S01]  /*1c710*/  IMAD.MOV.U32 R2, RZ, RZ, RZ ;  /* 0x000000ffff027224 */ /* 0x000fe200078e00ff */
[----:B------:R-:W-:Y:S01]  /*1c720*/  @!P1 PRMT R8, RZ, 0x654, R8 ;  /* 0x00000654ff089816 */ /* 0x000fe20000000008 */
[----:B------:R-:W-:Y:S01]  /*1c730*/  IMAD.MOV.U32 R0, RZ, RZ, -0x800000 ;  /* 0xff800000ff007424 */ /* 0x000fe200078e00ff */
[----:B------:R-:W-:-:S02]  /*1c740*/  FSETP.NE.FTZ.AND P0, PT, R12, RZ, PT ;  /* 0x000000ff0c00720b */ /* 0x000fc40003f15000 */
[----:B------:R-:W-:-:S04]  /*1c750*/  SEL R3, RZ, 0x1, P2 ;  /* 0x00000001ff037807 */ /* 0x000fc80001000000 */
[----:B------:R-:W-:Y:S01]  /*1c760*/  LOP3.LUT R216, R216, R3, RZ, 0x3c, !PT ;  /* 0x00000003d8d87212 */ /* 0x000fe200078e3cff */
[----:B------:R-:W-:Y:S02]  /*1c770*/  IMAD.MOV.U32 R3, RZ, RZ, -0x800000 ;  /* 0xff800000ff037424 */ /* 0x000fe400078e00ff */
[----:B------:R-:W0:Y:S01]  /*1c780*/  @P3 MUFU.LG2 R11, R14 ;  /* 0x0000000e000b3308 */ /* 0x000e220000000c00 */
[----:B------:R-:W-:-:S03]  /*1c790*/  @P3 FMUL.FTZ R20, R5, 0.69314718246459960938 ;  /* 0x3f31721805143820 */ /* 0x000fc60000410000 */
[----:B------:R-:W-:-:S04]  /*1c7a0*/  @P0 FMUL.FTZ R9, R5, 0.69314718246459960938 ;  /* 0x3f31721805090820 */ /* 0x000fc80000410000 */
[----:B------:R-:W1:Y:S08]  /*1c7b0*/  @P0 MUFU.LG2 R10, R12 ;  /* 0x0000000c000a0308 */ /* 0x000e700000000c00 */
[----:B------:R-:W2:Y:S01]  /*1c7c0*/  @P3 MUFU.RCP R2, R14 ;  /* 0x0000000e00023308 */ /* 0x000ea20000001000 */
[----:B0-----:R-:W-:-:S04]  /*1c7d0*/  @P3 FMUL.FTZ R11, R11, 0.69314718246459960938 ;  /* 0x3f3172180b0b3820 */ /* 0x001fc80000410000 */
[----:B------:R-:W-:-:S03]  /*1c7e0*/  @P3 FFMA.FTZ R0, R20, R6, R11 ;  /* 0x0000000614003223 */ /* 0x000fc6000001000b */
[----:B------:R-:W0:Y:S01]  /*1c7f0*/  @P0 MUFU.RCP R7, R12 ;  /* 0x0000000c00070308 */ /* 0x000e220000001000 */
[----:B-1----:R-:W-:-:S04]  /*1c800*/  @P0 FMUL.FTZ R10, R10, 0.69314718246459960938 ;  /* 0x3f3172180a0a0820 */ /* 0x002fc80000410000 */
[----:B------:R-:W-:Y:S01]  /*1c810*/  @P0 FFMA.FTZ R3, R9, R4, R10 ;  /* 0x0000000409030223 */ /* 0x000fe2000001000a */
[----:B------:R-:W-:Y:S01]  /*1c820*/  PLOP3.LUT P0, PT, PT, PT, PT, 0x8, 0x0 ;  /* 0x000000000000781c */ /* 0x000fe20003f0e170 */
[----:B------:R-:W-:Y:S02]  /*1c830*/  WARPGROUP.DEPBAR.LE gsb0, 0x0 ;  /* 0x00008000000079c5 */ /* 0x000fe40000010000 */
[----:B------:R-:W-:-:S06]  /*1c840*/  WARPGROUP.ARRIVE ;  /* 0x00000000000079c5 */ /* 0x000fcc0000000000 */
[----:B------:R-:W-:Y:S03]  /*1c850*/  HGMMA.64x192x16.F32.BF16 R24, R176, gdesc[UR4].tnspB, R24, gsb0 ;  /* 0x42e00004b0187df0 */ /* 0x000fe60008001818 */
[----:B------:R-:W-:Y:S02]  /*1c860*/  WARPGROUP.DEPBAR.LE gsb0, 0x0 ;  /* 0x00008000000079c5 */ /* 0x000fe40000010000 */
[----:B------:R1:W-:Y:S01]  /*1c870*/  @!P1 SYNCS.ARRIVE.TRANS64.RED.A1T0 RZ, [R8+URZ], RZ ;  /* 0x000000ff08ff99a7 */ /* 0x0003e2000810043f */
[-C--:B--2---:R-:W-:Y:S01]  /*1c880*/  FMUL.FTZ R129, R51, R2.reuse ;  /* 0x0000000233817220 */ /* 0x084fe20000410000 */
        /* <DEDUP_REMOVED lines=94> */
[----:B-1----:R-:W-:-:S07]  /*1ce70*/  FMUL.FTZ R119, R119, R2 ;  /* 0x0000000277777220 */ /* 0x002fce0000410000 */
.L_x_735:
[----:B------:R-:W0:Y:S08]  /*1ce80*/  S2UR UR5, SR_CgaCtaId ;  /* 0x00000000000579c3 */ /* 0x000e300000008800 */
[----:B------:R-:W-:Y:S06]  /*1ce90*/  BAR.SYNC.DEFER_BLOCKING 0x5, 0x180 ;  /* 0x0146000000007b1d */ /* 0x000fec0000010000 */
[----:B------:R-:W-:Y:S01]  /*1cea0*/  UMOV UR4, 0x400 ;  /* 0x0000040000047882 */ /* 0x000fe20000000000 */
[----:B------:R-:W-:Y:S01]  /*1ceb0*/  BSSY B0, `(.L_x_810) ;  /* 0x0000260000007945 */ /* 0x000fe20003800000 */
[----:B0-----:R-:W-:-:S06]  /*1cec0*/  ULEA UR4, UR5, UR4, 0x18 ;  /* 0x0000000405047291 */ /* 0x001fcc000f8ec03f */
[----:B------:R-:W-:-:S05]  /*1ced0*/  IMAD.U32 R2, RZ, RZ, UR4 ;  /* 0x00000004ff027e24 */ /* 0x000fca000f8e00ff */
[----:B------:R0:W1:Y:S01]  /*1cee0*/  LDS.128 R136, [R2+0x368d0] ;  /* 0x0368d00002887984 */ /* 0x0000620000000c00 */
[----:B------:R-:W-:Y:S06]  /*1cef0*/  BAR.ARV 0x4, 0x180 ;  /* 0x0106000000007b1d */ /* 0x000fec0000002000 */
[----:B------:R-:W-:Y:S05]  /*1cf00*/  @P0 BRA `(.L_x_811) ;  /* 0x0000001800640947 */ /* 0x000fea0003800000 */
[----:B------:R-:W2:Y:S01]  /*1cf10*/  LDL R8, [R1+0x90] ;  /* 0x0000900001087983 */ /* 0x000ea20000100800 */
[----:B------:R-:W-:Y:S01]  /*1cf20*/  F2FP.BF16.F32.PACK_AB R24, R25, R24 ;  /* 0x000000181918723e */ /* 0x000fe200000010ff */
[----:B------:R-:W-:Y:S01]  /*1cf30*/  ULDC.64 UR4, c[0x0][0xc00] ;  /* 0x0003000000047ab9 */ /* 0x000fe20000000a00 */
[----:B------:R-:W-:Y:S01]  /*1cf40*/  F2FP.BF16.F32.PACK_AB R25, R135, R124 ;  /* 0x0000007c8719723e */ /* 0x000fe200000010ff */
[----:B------:R-:W3:Y:S01]  /*1cf50*/  S2R R7, SR_SWINHI ;  /* 0x0000000000077919 */ /* 0x000ee20000002f00 */
        /* <DEDUP_REMOVED lines=12> */
[----:B------:R-:W-:Y:S01]  /*1d020*/  F2FP.BF16.F32.PACK_AB R59, R126, R59 ;  /* 0x0000003b7e3b723e */ /* 0x000fe200000010ff */
[----:B------:R-:W4:Y:S01]  /*1d030*/  LDC R60, c[0x0][0xbe8] ;  /* 0x0002fa00ff3c7b82 */ /* 0x000f220000000800 */
[----:B------:R-:W-:Y:S02]  /*1d040*/  F2FP.BF16.F32.PACK_AB R65, R125, R66 ;  /* 0x000000427d41723e */ /* 0x000fe400000010ff */
[----:B------:R-:W-:Y:S02]  /*1d050*/  F2FP.BF16.F32.PACK_AB R72, R73, R72 ;  /* 0x000000484948723e */ /* 0x000fe400000010ff */
[----:B------:R-:W-:-:S02]  /*1d060*/  F2FP.BF16.F32.PACK_AB R66, R69, R68 ;  /* 0x000000444542723e */ /* 0x000fc400000010ff */
[----:B------:R-:W-:Y:S02]  /*1d070*/  MOV R4, R2 ;  /* 0x0000000200047202 */ /* 0x000fe40000000f00 */
[----:B---3--:R-:W-:Y:S02]  /*1d080*/  MOV R5, R7 ;  /* 0x0000000700057202 */ /* 0x008fe40000000f00 */
        /* <DEDUP_REMOVED lines=23> */
[----:B------:R-:W-:Y:S01]  /*1d200*/  F2FP.BF16.F32.PACK_AB R115, R119, R118 ;  /* 0x000000767773723e */ /* 0x000fe200000010ff */
[----:B------:R-:W-:Y:S01]  /*1d210*/  BAR.SYNC.DEFER_BLOCKING 0x1, 0x100 ;  /* 0x0044000000007b1d */ /* 0x000fe20000010000 */
[----:B--2---:R-:W-:-:S03]  /*1d220*/  IMAD.WIDE R26, R8, 0x2, R4 ;  /* 0x00000002081a7825 */ /* 0x004fc600078e0204 */
[C---:B------:R-:W-:Y:S02]  /*1d230*/  IADD3 R145, P6, R26.reuse, 0x60, RZ ;  /* 0x000000601a917810 */ /* 0x040fe40007fde0ff */
[C---:B------:R-:W-:Y:S02]  /*1d240*/  LOP3.LUT R7, R26.reuse, 0x380, RZ, 0xc0, !PT ;  /* 0x000003801a077812 */ /* 0x040fe400078ec0ff */
[C---:B------:R-:W-:Y:S01]  /*1d250*/  IADD3 R141, P2, R26.reuse, 0x20, RZ ;  /* 0x000000201a8d7810 */ /* 0x040fe20007f5e0ff */
[--C-:B------:R-:W-:Y:S01]  /*1d260*/  IMAD.X R13, RZ, RZ, R27.reuse, P6 ;  /* 0x000000ffff0d7224 */ /* 0x100fe200030e061b */
[C---:B------:R-:W-:Y:S02]  /*1d270*/  IADD3 R143, P1, R26.reuse, 0x40, RZ ;  /* 0x000000401a8f7810 */ /* 0x040fe40007f3e0ff */
[C---:B------:R-:W-:Y:S01]  /*1d280*/  IADD3 R147, P5, R26.reuse, 0x4000, RZ ;  /* 0x000040001a937810 */ /* 0x040fe20007fbe0ff */
[--C-:B------:R-:W-:Y:S01]  /*1d290*/  IMAD.X R9, RZ, RZ, R27.reuse, P2 ;  /* 0x000000ffff097224 */ /* 0x100fe200010e061b */
[----:B------:R-:W-:Y:S01]  /*1d2a0*/  LOP3.LUT R12, R145, 0x380, RZ, 0xc0, !PT ;  /* 0x00000380910c7812 */ /* 0x000fe200078ec0ff */
[--C-:B------:R-:W-:Y:S01]  /*1d2b0*/  IMAD.X R11, RZ, RZ, R27.reuse, P1 ;  /* 0x000000ffff0b7224 */ /* 0x100fe200008e061b */
[----:B------:R-:W-:Y:S01]  /*1d2c0*/  SHF.R.U64 R7, R7, 0x3, RZ ;  /* 0x0000000307077819 */ /* 0x000fe200000012ff */
[----:B------:R-:W-:Y:S01]  /*1d2d0*/  IMAD.X R15, RZ, RZ, R27, P5 ;  /* 0x000000ffff0f7224 */ /* 0x000fe200028e061b */
[----:B------:R-:W-:-:S02]  /*1d2e0*/  IADD3 R20, P0, R26, 0x4020, RZ ;  /* 0x000040201a147810 */ /* 0x000fc40007f1e0ff */
        /* <DEDUP_REMOVED lines=11> */
[----:B------:R-:W-:Y:S01]  /*1d3a0*/  SHF.R.U64 R12, R12, 0x3, RZ ;  /* 0x000000030c0c7819 */ /* 0x000fe200000012ff */
[--C-:B------:R-:W-:Y:S01]  /*1d3b0*/  IMAD.X R47, RZ, RZ, R27.reuse, P6 ;  /* 0x000000ffff2f7224 */ /* 0x100fe200030e061b */
[----:B------:R-:W-:Y:S01]  /*1d3c0*/  LOP3.LUT R26, R7, R26, RZ, 0x3c, !PT ;  /* 0x0000001a071a7212 */ /* 0x000fe200078e3cff */
[----:B------:R-:W-:Y:S01]  /*1d3d0*/  IMAD.X R7, RZ, RZ, R27, P5 ;  /* 0x000000ffff077224 */ /* 0x000fe200028e061b */
[----:B------:R-:W-:-:S02]  /*1d3e0*/  LOP3.LUT R8, R141, 0x380, RZ, 0xc0, !PT ;  /* 0x000003808d087812 */ /* 0x000fc400078ec0ff */
[----:B------:R-:W-:Y:S02]  /*1d3f0*/  LOP3.LUT R10, R143, 0x380, RZ, 0xc0, !PT ;  /* 0x000003808f0a7812 */ /* 0x000fe400078ec0ff */
[----:B------:R-:W-:Y:S02]  /*1d400*/  LOP3.LUT R12, R12, R145, RZ, 0x3c, !PT ;  /* 0x000000910c0c7212 */ /* 0x000fe400078e3cff */
[----:B------:R-:W-:Y:S02]  /*1d410*/  SHF.R.U64 R8, R8, 0x3, RZ ;  /* 0x0000000308087819 */ /* 0x000fe400000012ff */
[----:B------:R-:W-:Y:S02]  /*1d420*/  LOP3.LUT R145, R34, 0x380, RZ, 0xc0, !PT ;  /* 0x0000038022917812 */ /* 0x000fe400078ec0ff */
[----:B------:R-:W-:Y:S02]  /*1d430*/  MOV R86, R26 ;  /* 0x0000001a00567202 */ /* 0x000fe40000000f00 */
[----:B------:R-:W-:-:S02]  /*1d440*/  SHF.R.U64 R10, R10, 0x3, RZ ;  /* 0x000000030a0a7819 */ /* 0x000fc400000012ff */
[----:B------:R-:W-:Y:S02]  /*1d450*/  LOP3.LUT R27, R42, 0x380, RZ, 0xc0, !PT ;  /* 0x000003802a1b7812 */ /* 0x000fe400078ec0ff */
[----:B------:R-:W-:Y:S02]  /*1d460*/  LOP3.LUT R14, R147, 0x380, RZ, 0xc0, !PT ;  /* 0x00000380930e7812 */ /* 0x000fe400078ec0ff */
[----:B------:R-:W-:Y:S02]  /*1d470*/  LOP3.LUT R8, R8, R141, RZ, 0x3c, !PT ;  /* 0x0000008d08087212 */ /* 0x000fe400078e3cff */
[----:B------:R-:W-:Y:S02]  /*1d480*/  SHF.R.U64 R145, R145, 0x3, RZ ;  /* 0x0000000391917819 */ /* 0x000fe400000012ff */
[----:B------:R-:W-:Y:S02]  /*1d490*/  F2FP.BF16.F32.PACK_AB R26, R29, R28 ;  /* 0x0000001c1d1a723e */ /* 0x000fe400000010ff */
[----:B------:R-:W-:-:S02]  /*1d4a0*/  LOP3.LUT R10, R10, R143, RZ, 0x3c, !PT ;  /* 0x0000008f0a0a7212 */ /* 0x000fc400078e3cff */
[----:B------:R-:W-:Y:S02]  /*1d4b0*/  LOP3.LUT R141, R20, 0x380, RZ, 0xc0, !PT ;  /* 0x00000380148d7812 */ /* 0x000fe400078ec0ff */
[----:B------:R-:W-:Y:S02]  /*1d4c0*/  SHF.R.U64 R29, R27, 0x3, RZ ;  /* 0x000000031b1d7819 */ /* 0x000fe400000012ff */
[----:B------:R-:W-:Y:S02]  /*1d4d0*/  LOP3.LUT R143, R30, 0x380, RZ, 0xc0, !PT ;  /* 0x000003801e8f7812 */ /* 0x000fe400078ec0ff */
[----:B------:R-:W-:Y:S02]  /*1d4e0*/  SHF.R.U64 R14, R14, 0x3, RZ ;  /* 0x000000030e0e7819 */ /* 0x000fe400000012ff */
[----:B------:R-:W-:Y:S02]  /*1d4f0*/  LOP3.LUT R34, R145, R34, RZ, 0x3c, !PT ;  /* 0x0000002291227212 */ /* 0x000fe400078e3cff */
[----:B------:R-:W-:-:S02]  /*1d500*/  SHF.R.U64 R141, R141, 0x3, RZ ;  /* 0x000000038d8d7819 */ /* 0x000fc400000012ff */
[----:B------:R-:W-:Y:S02]  /*1d510*/  LOP3.LUT R42, R29, R42, RZ, 0x3c, !PT ;  /* 0x0000002a1d2a7212 */ /* 0x000fe400078e3cff */
[----:B------:R-:W-:Y:S02]  /*1d520*/  SHF.R.U64 R143, R143, 0x3, RZ ;  /* 0x000000038f8f7819 */ /* 0x000fe400000012ff */
[----:B------:R-:W-:Y:S02]  /*1d530*/  MOV R11, R10 ;  /* 0x0000000a000b7202 */ /* 0x000fe40000000f00 */
[----:B------:R-:W-:Y:S02]  /*1d540*/  LOP3.LUT R14, R14, R147, RZ, 0x3c, !PT ;  /* 0x000000930e0e7212 */ /* 0x000fe400078e3cff */
[----:B------:R-:W-:Y:S02]  /*1d550*/  F2FP.BF16.F32.PACK_AB R27, R134, R6 ;  /* 0x00000006861b723e */ /* 0x000fe400000010ff */
[----:B------:R-:W-:-:S02]  /*1d560*/  MOV R28, R8 ;  /* 0x00000008001c7202 */ /* 0x000fc40000000f00 */
[----:B------:R-:W-:Y:S01]  /*1d570*/  MOV R10, R34 ;  /* 0x00000022000a7202 */ /* 0x000fe20000000f00 */
[----:B------:R-:W-:Y:S01]  /*1d580*/  STSM.16.M88.4 [R86], R24 ;  /* 0x0000001856007844 */ /* 0x000fe20000000200 */
[----:B------:R-:W-:Y:S02]  /*1d590*/  LOP3.LUT R147, R38, 0x380, RZ, 0xc0, !PT ;  /* 0x0000038026937812 */ /* 0x000fe400078ec0ff */
[----:B------:R-:W-:Y:S02]  /*1d5a0*/  LOP3.LUT R20, R141, R20, RZ, 0x3c, !PT ;  /* 0x000000148d147212 */ /* 0x000fe400078e3cff */
[----:B------:R-:W-:Y:S02]  /*1d5b0*/  MOV R8, R42 ;  /* 0x0000002a00087202 */ /* 0x000fe40000000f00 */
[----:B------:R-:W-:Y:S02]  /*1d5c0*/  F2FP.BF16.F32.PACK_AB R34, R37, R36 ;  /* 0x000000242522723e */ /* 0x000fe400000010ff */
[----:B------:R-:W-:-:S02]  /*1d5d0*/  F2FP.BF16.F32.PACK_AB R35, R132, R122 ;  /* 0x0000007a8423723e */ /* 0x000fc400000010ff */
[----:B------:R-:W-:Y:S02]  /*1d5e0*/  LOP3.LUT R30, R143, R30, RZ, 0x3c, !PT ;  /* 0x0000001e8f1e7212 */ /* 0x000fe400078e3cff */
[----:B------:R-:W-:Y:S01]  /*1d5f0*/  F2FP.BF16.F32.PACK_AB R42, R45, R44 ;  /* 0x0000002c2d2a723e */ /* 0x000fe200000010ff */
[----:B------:R-:W-:Y:S01]  /*1d600*/  STSM.16.M88.4 [R28], R32 ;  /* 0x000000201c007844 */ /* 0x000fe20000000200 */
[----:B------:R-:W-:Y:S02]  /*1d610*/  F2FP.BF16.F32.PACK_AB R43, R130, R120 ;  /* 0x00000078822b723e */ /* 0x000fe400000010ff */
[----:B------:R-:W-:Y:S02]  /*1d620*/  LOP3.LUT R135, R46, 0x380, RZ, 0xc0, !PT ;  /* 0x000003802e877812 */ /* 0x000fe400078ec0ff */
[----:B------:R-:W-:Y:S01]  /*1d630*/  MOV R12, R12 ;  /* 0x0000000c000c7202 */ /* 0x000fe20000000f00 */
[----:B------:R-:W-:Y:S01]  /*1d640*/  STSM.16.M88.4 [R11], R40 ;  /* 0x000000280b007844 */ /* 0x000fe20000000200 */
[----:B------:R-:W-:-:S02]  /*1d650*/  LOP3.LUT R141, R78, 0x380, RZ, 0xc0, !PT ;  /* 0x000003804e8d7812 */ /* 0x000fc400078ec0ff */
[----:B------:R-:W-:Y:S01]  /*1d660*/  MOV R14, R14 ;  /* 0x0000000e000e7202 */ /* 0x000fe20000000f00 */
[----:B------:R-:W-:Y:S01]  /*1d670*/  STSM.16.M88.4 [R12], R48 ;  /* 0x000000300c007844 */ /* 0x000fe20000000200 */
[----:B------:R-:W-:Y:S02]  /*1d680*/  SHF.R.U64 R147, R147, 0x3, RZ ;  /* 0x0000000393937819 */ /* 0x000fe400000012ff */
[----:B------:R-:W-:Y:S01]  /*1d690*/  MOV R20, R20 ;  /* 0x0000001400147202 */ /* 0x000fe20000000f00 */
[----:B------:R-:W-:Y:S01]  /*1d6a0*/  STSM.16.M88.4 [R14], R56 ;  /* 0x000000380e007844 */ /* 0x000fe20000000200 */
[----:B------:R-:W-:Y:S02]  /*1d6b0*/  MOV R30, R30 ;  /* 0x0000001e001e7202 */ /* 0x000fe40000000f00 */
[----:B------:R-:W-:Y:S01]  /*1d6c0*/  SHF.R.U64 R135, R135, 0x3, RZ ;  /* 0x0000000387877819 */ /* 0x000fe200000012ff */
[----:B------:R2:W-:Y:S01]  /*1d6d0*/  STSM.16.M88.4 [R20], R64 ;  /* 0x0000004014007844 */ /* 0x0005e20000000200 */
[----:B------:R-:W-:-:S02]  /*1d6e0*/  SHF.R.U64 R141, R141, 0x3, RZ ;  /* 0x000000038d8d7819 */ /* 0x000fc400000012ff */
[----:B------:R-:W-:Y:S01]  /*1d6f0*/  LOP3.LUT R38, R147, R38, RZ, 0x3c, !PT ;  /* 0x0000002693267212 */ /* 0x000fe200078e3cff */
[----:B------:R-:W-:Y:S01]  /*1d700*/  STSM.16.M88.4 [R30], R72 ;  /* 0x000000481e007844 */ /* 0x000fe20000000200 */
[----:B------:R-:W-:Y:S02]  /*1d710*/  LOP3.LUT R46, R135, R46, RZ, 0x3c, !PT ;  /* 0x0000002e872e7212 */ /* 0x000fe400078e3cff */
[----:B------:R-:W-:Y:S01]  /*1d720*/  LOP3.LUT R6, R141, R78, RZ, 0x3c, !PT ;  /* 0x0000004e8d067212 */ /* 0x000fe200078e3cff */
[----:B------:R3:W-:Y:S01]  /*1d730*/  STSM.16.M88.4 [R10], R80 ;  /* 0x000000500a007844 */ /* 0x0007e20000000200 */
[----:B------:R-:W-:Y:S02]  /*1d740*/  MOV R38, R38 ;  /* 0x0000002600267202 */ /* 0x000fe40000000f00 */
[----:B------:R-:W-:Y:S02]  /*1d750*/  ISETP.NE.U32.AND P0, PT, RZ, UR4, PT ;  /* 0x00000004ff007c0c */ /* 0x000fe4000bf05070 */
[----:B------:R-:W-:Y:S01]  /*1d760*/  MOV R46, R46 ;  /* 0x0000002e002e7202 */ /* 0x000fe20000000f00 */
[----:B------:R-:W-:Y:S01]  /*1d770*/  STSM.16.M88.4 [R38], R88 ;  /* 0x0000005826007844 */ /* 0x000fe20000000200 */
[----:B------:R-:W-:Y:S01]  /*1d780*/  MOV R9, R6 ;  /* 0x0000000600097202 */ /* 0x000fe20000000f00 */
[----:B--2---:R-:W-:Y:S01]  /*1d790*/  IMAD.MOV.U32 R20, RZ, RZ, RZ ;  /* 0x000000ffff147224 */ /* 0x004fe200078e00ff */
[----:B------:R-:W-:Y:S01]  /*1d7a0*/  ISETP.NE.AND.EX P0, PT, RZ, UR5, PT, P0 ;  /* 0x00000005ff007c0c */ /* 0x000fe2000bf05300 */
[----:B------:R2:W-:Y:S04]  /*1d7b0*/  STSM.16.M88.4 [R8], R96 ;  /* 0x0000006008007844 */ /* 0x0005e80000000200 */
[----:B------:R0:W-:Y:S01]  /*1d7c0*/  STSM.16.M88.4 [R46], R104 ;  /* 0x000000682e007844 */ /* 0x0001e20000000200 */
[----:B---3--:R-:W-:-:S03]  /*1d7d0*/  IADD3 R10, P1, R223, UR4, RZ ;  /* 0x00000004df0a7c10 */ /* 0x008fc6000ff3e0ff */
[----:B------:R0:W-:Y:S01]  /*1d7e0*/  STSM.16.M88.4 [R9], R112 ;  /* 0x0000007009007844 */ /* 0x0001e20000000200 */
[----:B------:R-:W-:Y:S01]  /*1d7f0*/  IADD3.X R11, R224, UR5, RZ, P1, !PT ;  /* 0x00000005e00b7c10 */ /* 0x000fe20008ffe4ff */
[----:B------:R-:W-:Y:S01]  /*1d800*/  ULDC.64 UR4, c[0x0][0xc08] ;  /* 0x0003020000047ab9 */ /* 0x000fe20000000a00 */
[----:B------:R-:W-:Y:S01]  /*1d810*/  BAR.SYNC.DEFER_BLOCKING 0x1, 0x100 ;  /* 0x0044000000007b1d */ /* 0x000fe20000010000 */
[----:B------:R-:W-:-:S04]  /*1d820*/  ISETP.NE.U32.AND P2, PT, RZ, UR4, PT ;  /* 0x00000004ff007c0c */ /* 0x000fc8000bf45070 */
[----:B------:R-:W-:-:S13]  /*1d830*/  ISETP.NE.AND.EX P2, PT, RZ, UR5, PT, P2 ;  /* 0x00000005ff007c0c */ /* 0x000fda000bf45320 */
[----:B------:R-:W-:Y:S01]  /*1d840*/  @P2 IADD3 R6, P3, R223, UR4, RZ ;  /* 0x00000004df062c10 */ /* 0x000fe2000ff7e0ff */
[----:B------:R-:W-:Y:S02]  /*1d850*/  ULDC UR4, c[0x0][0xa88] ;  /* 0x0002a20000047ab9 */ /* 0x000fe40000000800 */
[----:B------:R-:W-:Y:S01]  /*1d860*/  IMAD.U32 R15, RZ, RZ, UR4 ;  /* 0x00000004ff0f7e24 */ /* 0x000fe2000f8e00ff */
[----:B------:R-:W-:Y:S01]  /*1d870*/  @P2 IADD3.X R7, R224, UR5, RZ, P3, !PT ;  /* 0x00000005e0072c10 */ /* 0x000fe20009ffe4ff */
[----:B------:R0:W5:Y:S01]  /*1d880*/  @P0 LDG.E R20, desc[UR60][R10.64] ;  /* 0x0000003c0a140981 */ /* 0x000162000c1e1900 */
[----:B----4-:R-:W-:-:S03]  /*1d890*/  ISETP.NE.AND P1, PT, R60, 0x1, PT ;  /* 0x000000013c00780c */ /* 0x010fc60003f25270 */
[----:B------:R0:W5:Y:S10]  /*1d8a0*/  @P2 LDG.E R15, desc[UR60][R6.64] ;  /* 0x0000003c060f2981 */ /* 0x000174000c1e1900 */
[----:B--2---:R-:W2:Y:S08]  /*1d8b0*/  @P1 LDC R8, c[0x0][0xbec] ;  /* 0x0002fb00ff081b82 */ /* 0x004eb00000000800 */
[----:B------:R-:W3:Y:S01]  /*1d8c0*/  @P1 LDC R25, c[0x0][0xbf0] ;  /* 0x0002fc00ff191b82 */ /* 0x000ee20000000800 */
[----:B0-----:R-:W-:Y:S05]  /*1d8d0*/  @P2 BRA `(.L_x_812) ;  /* 0x0000000000102947 */ /* 0x001fea0003800000 */
[----:B------:R-:W-:Y:S05]  /*1d8e0*/  @!P0 BRA `(.L_x_812) ;  /* 0x00000000000c8947 */ /* 0x000fea0003800000 */
[----:B------:R-:W4:Y:S04]  /*1d8f0*/  LDG.E R6, desc[UR60][R10.64] ;  /* 0x0000003c0a067981 */ /* 0x000f28000c1e1900 */
[----:B-----5:R-:W4:Y:S02]  /*1d900*/  LDG.E R15, desc[UR60][R10.64+0x4] ;  /* 0x0000043c0a0f7981 */ /* 0x020f24000c1e1900 */
[----:B----4-:R-:W-:-:S07]  /*1d910*/  IMAD.IADD R15, R15, 0x1, -R6 ;  /* 0x000000010f0f7824 */ /* 0x010fce00078e0a06 */
.L_x_812:
[----:B------:R-:W4:Y:S01]  /*1d920*/  LDL R6, [R1+0x8c] ;  /* 0x00008c0001067983 */ /* 0x000f220000100800 */
[----:B------:R-:W-:Y:S01]  /*1d930*/  SHF.R.S32.HI R61, RZ, 0x1f, R222 ;  /* 0x0000001fff3d7819 */ /* 0x000fe200000114de */
[----:B------:R-:W-:Y:S02]  /*1d940*/  ULDC.64 UR4, c[0x0][0xb90] ;  /* 0x0002e40000047ab9 */ /* 0x000fe40000000a00 */
[----:B------:R-:W3:Y:S01]  /*1d950*/  LDL R14, [R1+0x84] ;  /* 0x00008400010e7983 */ /* 0x000ee20000100800 */
[----:B-----5:R-:W-:Y:S01]  /*1d960*/  SHF.R.S32.HI R21, RZ, 0x1f, R20 ;  /* 0x0000001fff157819 */ /* 0x020fe20000011414 */
[----:B------:R-:W-:Y:S01]  /*1d970*/  IMAD R7, R61, UR4, RZ ;  /* 0x000000043d077c24 */ /* 0x000fe2000f8e02ff */
[----:B------:R-:W-:Y:S01]  /*1d980*/  SEL R230, R230, RZ, !P0 ;  /* 0x000000ffe6e67207 */ /* 0x000fe20004000000 */
[----:B------:R-:W-:Y:S01]  /*1d990*/  IMAD R11, R229, 0x40, R217 ;  /* 0x00000040e50b7824 */ /* 0x000fe200078e02d9 */
[----:B------:R-:W-:Y:S01]  /*1d9a0*/  SEL R225, R225, RZ, !P0 ;  /* 0x000000ffe1e17207 */ /* 0x000fe20004000000 */
[----:B------:R-:W-:Y:S01]  /*1d9b0*/  IMAD R13, R222, UR5, R7 ;  /* 0x00000005de0d7c24 */ /* 0x000fe2000f8e0207 */
[----:B------:R-:W0:Y:S01]  /*1d9c0*/  @P1 LDC R63, c[0x0][0xbec] ;  /* 0x0002fb00ff3f1b82 */ /* 0x000e220000000800 */
[----:B------:R-:W-:-:S04]  /*1d9d0*/  IMAD.WIDE R4, R11, 0x2, R4 ;  /* 0x000000020b047825 */ /* 0x000fc800078e0204 */
[----:B------:R-:W-:Y:S01]  /*1d9e0*/  IMAD R62, R15, R60, RZ ;  /* 0x0000003c0f3e7224 */ /* 0x000fe200078e02ff */
[C---:B------:R-:W-:Y:S02]  /*1d9f0*/  IADD3 R29, P4, R4.reuse, 0x4000, RZ ;  /* 0x00004000041d7810 */ /* 0x040fe40007f9e0ff */
[----:B------:R-:W1:Y:S01]  /*1da00*/  @P1 LDC R65, c[0x0][0xbf0] ;  /* 0x0002fc00ff411b82 */ /* 0x000e620000000800 */
[----:B------:R-:W-:Y:S02]  /*1da10*/  IADD3 R37, P3, R4, 0x6000, RZ ;  /* 0x0000600004257810 */ /* 0x000fe40007f7e0ff */
[----:B------:R-:W-:Y:S02]  /*1da20*/  LOP3.LUT R28, R29, 0x380, RZ, 0xc0, !PT ;  /* 0x000003801d1c7812 */ /* 0x000fe400078ec0ff */
[----:B------:R-:W-:Y:S02]  /*1da30*/  LOP3.LUT R36, R37, 0x380, RZ, 0xc0, !PT ;  /* 0x0000038025247812 */ /* 0x000fe400078ec0ff */
[----:B------:R-:W-:-:S02]  /*1da40*/  SHF.R.U64 R28, R28, 0x3, RZ ;  /* 0x000000031c1c7819 */ /* 0x000fc400000012ff */
[----:B------:R-:W-:Y:S02]  /*1da50*/  SHF.R.U64 R36, R36, 0x3, RZ ;  /* 0x0000000324247819 */ /* 0x000fe400000012ff */
[----:B------:R-:W-:Y:S01]  /*1da60*/  LOP3.LUT R28, R28, R29, RZ, 0x3c, !PT ;  /* 0x0000001d1c1c7212 */ /* 0x000fe200078e3cff */
[--C-:B------:R-:W-:Y:S01]  /*1da70*/  IMAD.X R29, RZ, RZ, R5.reuse, P4 ;  /* 0x000000ffff1d7224 */ /* 0x100fe200020e0605 */
[----:B------:R-:W-:Y:S01]  /*1da80*/  LOP3.LUT R36, R36, R37, RZ, 0x3c, !PT ;  /* 0x0000002524247212 */ /* 0x000fe200078e3cff */
[----:B------:R-:W-:Y:S01]  /*1da90*/  IMAD.X R37, RZ, RZ, R5, P3 ;  /* 0x000000ffff257224 */ /* 0x000fe200018e0605 */
[C---:B------:R-:W-:Y:S02]  /*1daa0*/  IADD3 R53, P4, R4.reuse, 0xa000, RZ ;  /* 0x0000a00004357810 */ /* 0x040fe40007f9e0ff */
[----:B------:R-:W-:Y:S02]  /*1dab0*/  LOP3.LUT R15, R4, 0x380, RZ, 0xc0, !PT ;  /* 0x00000380040f7812 */ /* 0x000fe400078ec0ff */
[----:B------:R-:W-:-:S02]  /*1dac0*/  LOP3.LUT R52, R53, 0x380, RZ, 0xc0, !PT ;  /* 0x0000038035347812 */ /* 0x000fc400078ec0ff */
[----:B------:R-:W-:Y:S02]  /*1dad0*/  SHF.R.U64 R15, R15, 0x3, RZ ;  /* 0x000000030f0f7819 */ /* 0x000fe400000012ff */
[----:B------:R-:W-:-:S04]  /*1dae0*/  SHF.R.U64 R52, R52, 0x3, RZ ;  /* 0x0000000334347819 */ /* 0x000fc800000012ff */
[----:B------:R-:W-:Y:S01]  /*1daf0*/  LOP3.LUT R52, R52, R53, RZ, 0x3c, !PT ;  /* 0x0000003534347212 */ /* 0x000fe200078e3cff */
[----:B------:R-:W-:Y:S02]  /*1db00*/  IMAD.X R53, RZ, RZ, R5, P4 ;  /* 0x000000ffff357224 */ /* 0x000fe400020e0605 */
[C---:B------:R-:W-:Y:S01]  /*1db10*/  IMAD R67, R228.reuse, 0x80, R229 ;  /* 0x00000080e4437824 */ /* 0x040fe200078e02e5 */
[----:B------:R-:W-:Y:S01]  /*1db20*/  BSSY B1, `(.L_x_813) ;  /* 0x000009f000017945 */ /* 0x000fe20003800000 */
[----:B------:R-:W-:Y:S02]  /*1db30*/  SHF.R.S32.HI R68, RZ, 0x1f, R220 ;  /* 0x0000001fff447819 */ /* 0x000fe400000114dc */
[----:B------:R-:W-:Y:S02]  /*1db40*/  SHF.R.S32.HI R69, RZ, 0x1f, R219 ;  /* 0x0000001fff457819 */ /* 0x000fe400000114db */
[----:B------:R-:W-:Y:S01]  /*1db50*/  SHF.R.S32.HI R70, RZ, 0x1f, R217 ;  /* 0x0000001fff467819 */ /* 0x000fe200000114d9 */
[----:B----4-:R-:W-:-:S04]  /*1db60*/  IMAD R27, R228, 0x80, R6 ;  /* 0x00000080e41b7824 */ /* 0x010fc800078e0206 */
[----:B--2---:R-:W-:Y:S01]  /*1db70*/  @P1 IMAD.HI.U32 R8, R27, R8, RZ ;  /* 0x000000081b081227 */ /* 0x004fe200078e00ff */
[----:B------:R-:W-:-:S03]  /*1db80*/  MOV R9, R27 ;  /* 0x0000001b00097202 */ /* 0x000fc60000000f00 */
[----:B------:R-:W-:Y:S01]  /*1db90*/  IMAD.WIDE.U32 R6, R222, UR4, R20 ;  /* 0x00000004de067c25 */ /* 0x000fe2000f8e0014 */
[----:B---3--:R-:W-:Y:S01]  /*1dba0*/  @P1 SHF.R.U32.HI R9, RZ, R25, R8 ;  /* 0x00000019ff091219 */ /* 0x008fe20000011608 */
[----:B------:R-:W-:Y:S02]  /*1dbb0*/  ULDC.64 UR4, c[0x0][0xb98] ;  /* 0x0002e60000047ab9 */ /* 0x000fe40000000a00 */
[----:B------:R-:W-:Y:S02]  /*1dbc0*/  IMAD.IADD R7, R7, 0x1, R13 ;  /* 0x0000000107077824 */ /* 0x000fe400078e020d */
[----:B------:R-:W-:Y:S02]  /*1dbd0*/  IMAD.MOV R13, RZ, RZ, -R9 ;  /* 0x000000ffff0d7224 */ /* 0x000fe400078e0a09 */
[----:B------:R-:W-:Y:S02]  /*1dbe0*/  IMAD R8, R230, UR4, RZ ;  /* 0x00000004e6087c24 */ /* 0x000fe4000f8e02ff */
[----:B------:R-:W-:-:S04]  /*1dbf0*/  IMAD.WIDE.U32 R6, R225, UR4, R6 ;  /* 0x00000004e1067c25 */ /* 0x000fc8000f8e0006 */
[----:B------:R-:W-:Y:S01]  /*1dc00*/  IMAD R11, R60, R13, R27 ;  /* 0x0000000d3c0b7224 */ /* 0x000fe200078e021b */
[----:B------:R-:W-:Y:S01]  /*1dc10*/  SHF.R.S32.HI R13, RZ, 0x1f, R9 ;  /* 0x0000001fff0d7819 */ /* 0x000fe20000011409 */
[----:B------:R-:W-:Y:S01]  /*1dc20*/  IMAD R10, R225, UR5, R8 ;  /* 0x00000005e10a7c24 */ /* 0x000fe2000f8e0208 */
[----:B------:R-:W-:Y:S01]  /*1dc30*/  IADD3 R6, P0, R9, R6, RZ ;  /* 0x0000000609067210 */ /* 0x000fe20007f1e0ff */
[----:B------:R-:W-:Y:S01]  /*1dc40*/  ULDC.64 UR4, c[0x0][0xb88] ;  /* 0x0002e20000047ab9 */ /* 0x000fe20000000a00 */
[----:B------:R-:W-:Y:S02]  /*1dc50*/  SHF.R.S32.HI R8, RZ, 0x1f, R11 ;  /* 0x0000001fff087819 */ /* 0x000fe4000001140b */
[----:B------:R-:W-:-:S03]  /*1dc60*/  IADD3.X R7, R13, R7, R10, P0, !PT ;  /* 0x000000070d077210 */ /* 0x000fc600007fe40a */
[----:B------:R-:W-:Y:S01]  /*1dc70*/  IMAD R10, R8, UR4, RZ ;  /* 0x00000004080a7c24 */ /* 0x000fe2000f8e02ff */
[----:B------:R-:W-:Y:S01]  /*1dc80*/  IADD3 R9, P2, R4, 0x1000, RZ ;  /* 0x0000100004097810 */ /* 0x000fe20007f5e0ff */
[----:B------:R-:W-:-:S04]  /*1dc90*/  IMAD.WIDE.U32 R6, R11, UR4, R6 ;  /* 0x000000040b067c25 */ /* 0x000fc8000f8e0006 */
[----:B------:R-:W-:Y:S01]  /*1dca0*/  IMAD R25, R11, UR5, R10 ;  /* 0x000000050b197c24 */ /* 0x000fe2000f8e020a */
[----:B------:R-:W-:Y:S01]  /*1dcb0*/  ULDC.64 UR4, c[0x0][0xb50] ;  /* 0x0002d40000047ab9 */ /* 0x000fe20000000a00 */
[----:B------:R-:W-:Y:S02]  /*1dcc0*/  LOP3.LUT R8, R9, 0x380, RZ, 0xc0, !PT ;  /* 0x0000038009087812 */ /* 0x000fe400078ec0ff */
[----:B------:R-:W-:Y:S01]  /*1dcd0*/  IMAD.IADD R7, R7, 0x1, R25 ;  /* 0x0000000107077824 */ /* 0x000fe200078e0219 */
[----:B------:R-:W-:Y:S02]  /*1dce0*/  LEA R10, P0, R6, UR4, 0x2 ;  /* 0x00000004060a7c11 */ /* 0x000fe4000f8010ff */
[----:B------:R-:W-:Y:S02]  /*1dcf0*/  SHF.R.U64 R8, R8, 0x3, RZ ;  /* 0x0000000308087819 */ /* 0x000fe400000012ff */
[----:B------:R-:W-:Y:S01]  /*1dd00*/  LEA.HI.X R6, R6, UR5, R7, 0x2, P0 ;  /* 0x0000000506067c11 */ /* 0x000fe200080f1407 */
[----:B------:R-:W-:Y:S01]  /*1dd10*/  SHFL.IDX PT, R50, R10, RZ, 0x1c1f ;  /* 0x001c1fff0a327589 */ /* 0x000fe200000e0000 */
[----:B------:R-:W-:Y:S01]  /*1dd20*/  IADD3 R33, P0, R4, 0x5000, RZ ;  /* 0x0000500004217810 */ /* 0x000fe20007f1e0ff */
[----:B------:R-:W-:Y:S01]  /*1dd30*/  IMAD R27, R228, 0x80, R14 ;  /* 0x00000080e41b7824 */ /* 0x000fe200078e020e */
[----:B------:R-:W-:Y:S01]  /*1dd40*/  LOP3.LUT R8, R8, R9, RZ, 0x3c, !PT ;  /* 0x0000000908087212 */ /* 0x000fe200078e3cff */
[----:B------:R-:W-:Y:S01]  /*1dd50*/  IMAD.X R9, RZ, RZ, R5, P2 ;  /* 0x000000ffff097224 */ /* 0x000fe200010e0605 */
[----:B------:R-:W-:Y:S01]  /*1dd60*/  LOP3.LUT R32, R33, 0x380, RZ, 0xc0, !PT ;  /* 0x0000038021207812 */ /* 0x000fe200078ec0ff */
[----:B------:R-:W-:Y:S01]  /*1dd70*/  SHFL.IDX PT, R54, R10, 0x1, 0x1c1f ;  /* 0x003c1f000a367f89 */ /* 0x000fe200000e0000 */
[----:B------:R-:W-:Y:S01]  /*1dd80*/  IADD3 R41, P2, R4, 0x7000, RZ ;  /* 0x0000700004297810 */ /* 0x000fe20007f5e0ff */
[----:B------:R-:W-:Y:S01]  /*1dd90*/  ULDC.64 UR4, c[0x0][0xaa0] ;  /* 0x0002a80000047ab9 */ /* 0x000fe20000000a00 */
[----:B------:R-:W-:Y:S01]  /*1dda0*/  SHF.R.U64 R32, R32, 0x3, RZ ;  /* 0x0000000320207819 */ /* 0x000fe200000012ff */
[----:B------:R-:W2:Y:S01]  /*1ddb0*/  SHFL.IDX PT, R51, R6, RZ, 0x1c1f ;  /* 0x001c1fff06337589 */ /* 0x000ea200000e0000 */
[----:B------:R-:W-:-:S02]  /*1ddc0*/  LOP3.LUT R40, R41, 0x380, RZ, 0xc0, !PT ;  /* 0x0000038029287812 */ /* 0x000fc400078ec0ff */
[----:B------:R-:W-:Y:S01]  /*1ddd0*/  LOP3.LUT R32, R32, R33, RZ, 0x3c, !PT ;  /* 0x0000002120207212 */ /* 0x000fe200078e3cff */
[--C-:B------:R-:W-:Y:S01]  /*1dde0*/  IMAD.X R33, RZ, RZ, R5.reuse, P0 ;  /* 0x000000ffff217224 */ /* 0x100fe200000e0605 */
[----:B------:R-:W-:Y:S02]  /*1ddf0*/  SHF.R.U64 R40, R40, 0x3, RZ ;  /* 0x0000000328287819 */ /* 0x000fe400000012ff */
[----:B------:R-:W-:Y:S02]  /*1de00*/  LOP3.LUT P0, RZ, R234, 0x3, RZ, 0xc0, !PT ;  /* 0x00000003eaff7812 */ /* 0x000fe4000780c0ff */
[----:B------:R-:W-:Y:S01]  /*1de10*/  LOP3.LUT R40, R40, R41, RZ, 0x3c, !PT ;  /* 0x0000002928287212 */ /* 0x000fe200078e3cff */
[----:B------:R-:W-:Y:S01]  /*1de20*/  IMAD.X R41, RZ, RZ, R5, P2 ;  /* 0x000000ffff297224 */ /* 0x000fe200010e0605 */
[C---:B------:R-:W-:Y:S01]  /*1de30*/  ISETP.GE.OR P2, PT, R27.reuse, R62, P0 ;  /* 0x0000003e1b00720c */ /* 0x040fe20000746670 */
[----:B------:R-:W3:Y:S01]  /*1de40*/  SHFL.IDX PT, R55, R6, 0x1, 0x1c1f ;  /* 0x003c1f0006377f89 */ /* 0x000ee200000e0000 */
[----:B------:R-:W-:Y:S01]  /*1de50*/  VIADD R7, R27, 0x8 ;  /* 0x000000081b077836 */ /* 0x000fe20000000000 */
[----:B------:R-:W-:-:S02]  /*1de60*/  IADD3 R13, P6, R4, 0x2000, RZ ;  /* 0x00002000040d7810 */ /* 0x000fc40007fde0ff */
[----:B------:R-:W-:Y:S02]  /*1de70*/  IADD3 R25, P5, R4, 0x3000, RZ ;  /* 0x0000300004197810 */ /* 0x000fe40007fbe0ff */
[----:B------:R-:W-:-:S06]  /*1de80*/  ISETP.GE.OR P0, PT, R7, R62, P0 ;  /* 0x0000003e0700720c */ /* 0x000fcc0000706670 */
[----:B--2---:R2:W-:Y:S01]  /*1de90*/  @!P2 ST.E desc[UR60][R50.64], R3 ;  /* 0x000000033200a985 */ /* 0x0045e2000c10193c */
[----:B------:R-:W-:Y:S02]  /*1dea0*/  LOP3.LUT R12, R13, 0x380, RZ, 0xc0, !PT ;  /* 0x000003800d0c7812 */ /* 0x000fe400078ec0ff */
[----:B------:R-:W-:Y:S01]  /*1deb0*/  LOP3.LUT R24, R25, 0x380, RZ, 0xc0, !PT ;  /* 0x0000038019187812 */ /* 0x000fe200078ec0ff */
[----:B--2---:R-:W-:-:S04]  /*1dec0*/  IMAD R3, R21, UR4, RZ ;  /* 0x0000000415037c24 */ /* 0x004fc8000f8e02ff */
[C---:B------:R-:W-:Y:S02]  /*1ded0*/  IMAD R3, R20.reuse, UR5, R3 ;  /* 0x0000000514037c24 */ /* 0x040fe4000f8e0203 */
[----:B------:R-:W-:Y:S01]  /*1dee0*/  IMAD.WIDE.U32 R20, R20, UR4, RZ ;  /* 0x0000000414147c25 */ /* 0x000fe2000f8e00ff */
[----:B------:R-:W-:Y:S01]  /*1def0*/  SHF.R.U64 R12, R12, 0x3, RZ ;  /* 0x000000030c0c7819 */ /* 0x000fe200000012ff */
[----:B------:R-:W-:Y:S01]  /*1df00*/  ULDC.64 UR4, c[0x0][0xae8] ;  /* 0x0002ba0000047ab9 */ /* 0x000fe20000000a00 */
[----:B------:R-:W-:Y:S01]  /*1df10*/  SHF.R.U64 R24, R24, 0x3, RZ ;  /* 0x0000000318187819 */ /* 0x000fe200000012ff */
[----:B------:R-:W-:Y:S02]  /*1df20*/  IMAD.IADD R21, R21, 0x1, R3 ;  /* 0x0000000115157824 */ /* 0x000fe400078e0203 */
[----:B------:R-:W-:Y:S01]  /*1df30*/  IMAD R3, R221, 0x20, R229 ;  /* 0x00000020dd037824 */ /* 0x000fe200078e02e5 */
[----:B------:R-:W-:Y:S01]  /*1df40*/  LOP3.LUT R12, R12, R13, RZ, 0x3c, !PT ;  /* 0x0000000d0c0c7212 */ /* 0x000fe200078e3cff */
[--C-:B------:R-:W-:Y:S01]  /*1df50*/  IMAD.X R13, RZ, RZ, R5.reuse, P6 ;  /* 0x000000ffff0d7224 */ /* 0x100fe200030e0605 */
[----:B------:R-:W-:Y:S01]  /*1df60*/  LOP3.LUT R24, R24, R25, RZ, 0x3c, !PT ;  /* 0x0000001918187212 */ /* 0x000fe200078e3cff */
[----:B------:R-:W-:Y:S01]  /*1df70*/  IMAD.X R25, RZ, RZ, R5, P5 ;  /* 0x000000ffff197224 */ /* 0x000fe200028e0605 */
[----:B------:R-:W-:Y:S01]  /*1df80*/  IADD3 R45, P6, R4, 0x8000, RZ ;  /* 0x00008000042d7810 */ /* 0x000fe20007fde0ff */
[----:B------:R-:W-:Y:S01]  /*1df90*/  IMAD R64, R228, 0x80, R3 ;  /* 0x00000080e4407824 */ /* 0x000fe200078e0203 */
[C---:B------:R-:W-:Y:S01]  /*1dfa0*/  IADD3 R49, P5, R4.reuse, 0x9000, RZ ;  /* 0x0000900004317810 */ /* 0x040fe20007fbe0ff */
[----:B------:R-:W-:Y:S01]  /*1dfb0*/  IMAD R61, R61, UR4, RZ ;  /* 0x000000043d3d7c24 */ /* 0x000fe2000f8e02ff */
[----:B------:R-:W-:Y:S01]  /*1dfc0*/  IADD3 R11, P3, R4, 0xb000, RZ ;  /* 0x0000b000040b7810 */ /* 0x000fe20007f7e0ff */
[----:B---3--:R0:W-:Y:S01]  /*1dfd0*/  @!P0 ST.E desc[UR60][R54.64], R0 ;  /* 0x0000000036008985 */ /* 0x0081e2000c10193c */
[----:B------:R-:W-:Y:S01]  /*1dfe0*/  LOP3.LUT R44, R45, 0x380, RZ, 0xc0, !PT ;  /* 0x000003802d2c7812 */ /* 0x000fe200078ec0ff */
[C---:B------:R-:W-:Y:S01]  /*1dff0*/  IMAD R61, R222.reuse, UR5, R61 ;  /* 0x00000005de3d7c24 */ /* 0x040fe2000f8e023d */
[----:B------:R-:W-:Y:S01]  /*1e000*/  LOP3.LUT R48, R49, 0x380, RZ, 0xc0, !PT ;  /* 0x0000038031307812 */ /* 0x000fe200078ec0ff */
[----:B------:R-:W-:Y:S01]  /*1e010*/  IMAD.WIDE.U32 R20, R222, UR4, R20 ;  /* 0x00000004de147c25 */ /* 0x000fe2000f8e0014 */
[----:B------:R-:W-:Y:S01]  /*1e020*/  LOP3.LUT R6, R11, 0x380, RZ, 0xc0, !PT ;  /* 0x000003800b067812 */ /* 0x000fe200078ec0ff */
[----:B------:R-:W-:Y:S01]  /*1e030*/  ULDC.64 UR4, c[0x0][0xaf0] ;  /* 0x0002bc0000047ab9 */ /* 0x000fe20000000a00 */
[----:B------:R-:W-:Y:S01]  /*1e040*/  SHF.R.U64 R44, R44, 0x3, RZ ;  /* 0x000000032c2c7819 */ /* 0x000fe200000012ff */
[----:B------:R-:W-:-:S02]  /*1e050*/  IMAD.MOV.U32 R3, RZ, RZ, R64 ;  /* 0x000000ffff037224 */ /* 0x000fc400078e0040 */
[----:B0-----:R-:W-:Y:S01]  /*1e060*/  @P1 IMAD.HI.U32 R0, R64, R63, RZ ;  /* 0x0000003f40001227 */ /* 0x001fe200078e00ff */
[----:B------:R-:W-:Y:S01]  /*1e070*/  SHF.R.U64 R48, R48, 0x3, RZ ;  /* 0x0000000330307819 */ /* 0x000fe200000012ff */
[----:B------:R-:W5:Y:S01]  /*1e080*/  LD.E.128 R24, desc[UR60][R24.64] ;  /* 0x0000003c18187980 */ /* 0x000f62000c101d00 */
[----:B------:R-:W-:Y:S01]  /*1e090*/  SHF.R.U64 R6, R6, 0x3, RZ ;  /* 0x0000000306067819 */ /* 0x000fe200000012ff */
[----:B------:R-:W-:Y:S01]  /*1e0a0*/  IMAD.IADD R21, R21, 0x1, R61 ;  /* 0x0000000115157824 */ /* 0x000fe200078e023d */
[----:B-1----:R-:W-:Y:S01]  /*1e0b0*/  @P1 SHF.R.U32.HI R3, RZ, R65, R0 ;  /* 0x00000041ff031219 */ /* 0x002fe20000011600 */
[----:B------:R-:W-:Y:S01]  /*1e0c0*/  IMAD R230, R230, UR4, RZ ;  /* 0x00000004e6e67c24 */ /* 0x000fe2000f8e02ff */
[----:B------:R-:W-:Y:S01]  /*1e0d0*/  LOP3.LUT R44, R44, R45, RZ, 0x3c, !PT ;  /* 0x0000002d2c2c7212 */ /* 0x000fe200078e3cff */
[C---:B------:R-:W-:Y:S01]  /*1e0e0*/  IMAD.WIDE.U32 R20, R225.reuse, UR4, R20 ;  /* 0x00000004e1147c25 */ /* 0x040fe2000f8e0014 */
[----:B------:R-:W-:Y:S01]  /*1e0f0*/  LOP3.LUT R48, R48, R49, RZ, 0x3c, !PT ;  /* 0x0000003130307212 */ /* 0x000fe200078e3cff */
[----:B------:R-:W5:Y:S01]  /*1e100*/  LD.E.128 R28, desc[UR60][R28.64] ;  /* 0x0000003c1c1c7980 */ /* 0x000f62000c101d00 */
[----:B------:R-:W-:Y:S01]  /*1e110*/  SHF.R.S32.HI R0, RZ, 0x1f, R3 ;  /* 0x0000001fff007819 */ /* 0x000fe20000011403 */
[----:B------:R-:W-:Y:S01]  /*1e120*/  IMAD R61, R225, UR5, R230 ;  /* 0x00000005e13d7c24 */ /* 0x000fe2000f8e02e6 */
[----:B------:R-:W-:Y:S01]  /*1e130*/  LOP3.LUT R4, R15, R4, RZ, 0x3c, !PT ;  /* 0x000000040f047212 */ /* 0x000fe200078e3cff */
[--C-:B------:R-:W-:Y:S01]  /*1e140*/  IMAD.X R45, RZ, RZ, R5.reuse, P6 ;  /* 0x000000ffff2d7224 */ /* 0x100fe200030e0605 */
[----:B------:R-:W-:Y:S01]  /*1e150*/  LOP3.LUT R56, R6, R11, RZ, 0x3c, !PT ;  /* 0x0000000b06387212 */ /* 0x000fe200078e3cff */
[--C-:B------:R-:W-:Y:S01]  /*1e160*/  IMAD.X R49, RZ, RZ, R5.reuse, P5 ;  /* 0x000000ffff317224 */ /* 0x100fe200028e0605 */
[----:B------:R-:W-:Y:S01]  /*1e170*/  ULDC.64 UR4, c[0x0][0xae0] ;  /* 0x0002b80000047ab9 */ /* 0x000fe20000000a00 */
[----:B------:R-:W-:Y:S01]  /*1e180*/  IMAD.X R57, RZ, RZ, R5, P3 ;  /* 0x000000ffff397224 */ /* 0x000fe200018e0605 */
[----:B------:R-:W5:Y:S01]  /*1e190*/  LD.E.128 R8, desc[UR60][R8.64] ;  /* 0x0000003c08087980 */ /* 0x000f62000c101d00 */
[----:B------:R-:W-:-:S02]  /*1e1a0*/  IMAD.MOV R63, RZ, RZ, -R3 ;  /* 0x000000ffff3f7224 */ /* 0x000fc400078e0a03 */
[----:B------:R-:W-:Y:S01]  /*1e1b0*/  IMAD.IADD R21, R21, 0x1, R61 ;  /* 0x0000000115157824 */ /* 0x000fe200078e023d */
[----:B------:R-:W5:Y:S01]  /*1e1c0*/  LD.E.128 R4, desc[UR60][R4.64] ;  /* 0x0000003c04047980 */ /* 0x000f62000c101d00 */
[----:B------:R-:W-:Y:S02]  /*1e1d0*/  IMAD R0, R0, UR4, RZ ;  /* 0x0000000400007c24 */ /* 0x000fe4000f8e02ff */
[----:B------:R-:W-:Y:S01]  /*1e1e0*/  IMAD R61, R60, R63, R64 ;  /* 0x0000003f3c3d7224 */ /* 0x000fe200078e0240 */
[----:B------:R-:W5:Y:S01]  /*1e1f0*/  LD.E.128 R12, desc[UR60][R12.64] ;  /* 0x0000003c0c0c7980 */ /* 0x000f62000c101d00 */
[----:B------:R-:W-:-:S03]  /*1e200*/  IMAD R63, R3, UR5, R0 ;  /* 0x00000005033f7c24 */ /* 0x000fc6000f8e0200 */
[----:B------:R-:W5:Y:S01]  /*1e210*/  LD.E.128 R32, desc[UR60][R32.64] ;  /* 0x0000003c20207980 */ /* 0x000f62000c101d00 */
[----:B------:R-:W-:-:S03]  /*1e220*/  SHF.R.S32.HI R0, RZ, 0x1f, R61 ;  /* 0x0000001fff007819 */ /* 0x000fc6000001143d */
[----:B------:R-:W5:Y:S04]  /*1e230*/  LD.E.128 R36, desc[UR60][R36.64] ;  /* 0x0000003c24247980 */ /* 0x000f68000c101d00 */
[----:B------:R-:W5:Y:S04]  /*1e240*/  LD.E.128 R40, desc[UR60][R40.64] ;  /* 0x0000003c28287980 */ /* 0x000f68000c101d00 */
[----:B------:R-:W5:Y:S04]  /*1e250*/  LD.E.128 R44, desc[UR60][R44.64] ;  /* 0x0000003c2c2c7980 */ /* 0x000f68000c101d00 */
[----:B------:R-:W5:Y:S04]  /*1e260*/  LD.E.128 R48, desc[UR60][R48.64] ;  /* 0x0000003c30307980 */ /* 0x000f68000c101d00 */
[----:B------:R-:W5:Y:S04]  /*1e270*/  LD.E.128 R52, desc[UR60][R52.64] ;  /* 0x0000003c34347980 */ /* 0x000f68000c101d00 */
[----:B------:R-:W5:Y:S01]  /*1e280*/  LD.E.128 R56, desc[UR60][R56.64] ;  /* 0x0000003c38387980 */ /* 0x000f62000c101d00 */
[----:B------:R-:W-:Y:S01]  /*1e290*/  IMAD.WIDE.U32 R20, R3, UR4, R20 ;  /* 0x0000000403147c25 */ /* 0x000fe2000f8e0014 */
[----:B------:R-:W-:Y:S01]  /*1e2a0*/  ULDC.64 UR4, c[0x0][0xad8] ;  /* 0x0002b60000047ab9 */ /* 0x000fe20000000a00 */
[----:B------:R-:W-:Y:S01]  /*1e2b0*/  @!PT LDS RZ, [RZ] ;  /* 0x00000000fffff984 */ /* 0x000fe20000000800 */
[----:B------:R-:W-:Y:S01]  /*1e2c0*/  @!PT LDS RZ, [RZ] ;  /* 0x00000000fffff984 */ /* 0x000fe20000000800 */
[----:B------:R-:W-:Y:S01]  /*1e2d0*/  @!PT LDS RZ, [RZ] ;  /* 0x00000000fffff984 */ /* 0x000fe20000000800 */
[----:B------:R-:W-:Y:S01]  /*1e2e0*/  @!PT LDS RZ, [RZ] ;  /* 0x00000000fffff984 */ /* 0x000fe20000000800 */
[----:B------:R0:W-:Y:S06]  /*1e2f0*/  MEMBAR.ALL.CTA ;  /* 0x0000000000007992 */ /* 0x0001ec0000008000 */
[----:B0-----:R-:W0:Y:S01]  /*1e300*/  FENCE.VIEW.ASYNC.S ;  /* 0x00000000000073c6 */ /* 0x001e220000000000 */
[----:B------:R-:W-:-:S02]  /*1e310*/  IMAD.IADD R21, R21, 0x1, R63 ;  /* 0x0000000115157824 */ /* 0x000fc400078e023f */
[----:B------:R-:W-:Y:S02]  /*1e320*/  IMAD R0, R0, UR4, RZ ;  /* 0x0000000400007c24 */ /* 0x000fe4000f8e02ff */
[----:B------:R-:W-:Y:S01]  /*1e330*/  IMAD.WIDE.U32 R20, R61, UR4, R20 ;  /* 0x000000043d147c25 */ /* 0x000fe2000f8e0014 */
[----:B------:R-:W-:-:S03]  /*1e340*/  ISETP.GE.AND P2, PT, R67, R62, PT ;  /* 0x0000003e4300720c */ /* 0x000fc60003f46270 */
[----:B------:R-:W-:Y:S01]  /*1e350*/  IMAD R63, R61, UR5, R0 ;  /* 0x000000053d3f7c24 */ /* 0x000fe2000f8e0200 */
[----:B------:R-:W-:Y:S01]  /*1e360*/  ULDC.64 UR4, c[0x0][0xa80] ;  /* 0x0002a00000047ab9 */ /* 0x000fe20000000a00 */
[----:B------:R-:W-:Y:S02]  /*1e370*/  VIADD R0, R2, 0x36820 ;  /* 0x0003682002007836 */ /* 0x000fe40000000000 */
[----:B------:R-:W-:Y:S01]  /*1e380*/  IMAD.IADD R21, R21, 0x1, R63 ;  /* 0x0000000115157824 */ /* 0x000fe200078e023f */
[C---:B------:R-:W-:Y:S01]  /*1e390*/  LEA R63, P3, R20.reuse, UR4, 0x1 ;  /* 0x00000004143f7c11 */ /* 0x040fe2000f8608ff */
[----:B------:R-:W-:Y:S01]  /*1e3a0*/  VIADD R3, R67, 0x20 ;  /* 0x0000002043037836 */ /* 0x000fe20000000000 */
[----:B------:R-:W-:Y:S02]  /*1e3b0*/  PRMT R0, RZ, 0x654, R0 ;  /* 0x00000654ff007816 */ /* 0x000fe40000000000 */
[----:B------:R-:W-:Y:S02]  /*1e3c0*/  LEA.HI.X R66, R20, UR5, R21, 0x1, P3 ;  /* 0x0000000514427c11 */ /* 0x000fe400098f0c15 */
[-C--:B------:R-:W-:Y:S01]  /*1e3d0*/  ISETP.GE.AND P1, PT, R3, R62.reuse, PT ;  /* 0x0000003e0300720c */ /* 0x080fe20003f26270 */
[----:B------:R-:W-:Y:S01]  /*1e3e0*/  VIADD R3, R67, 0x40 ;  /* 0x0000004043037836 */ /* 0x000fe20000000000 */
[----:B0-----:R0:W1:Y:S01]  /*1e3f0*/  SHFL.IDX PT, R64, R63, RZ, 0x181f ;  /* 0x00181fff3f407589 */ /* 0x00106200000e0000 */
[----:B------:R2:W-:Y:S03]  /*1e400*/  SYNCS.ARRIVE.TRANS64.RED.A1T0 RZ, [R0+URZ], RZ ;  /* 0x000000ff00ff79a7 */ /* 0x0005e6000810043f */
[----:B------:R-:W-:Y:S01]  /*1e410*/  ISETP.GE.AND P0, PT, R3, R62, PT ;  /* 0x0000003e0300720c */ /* 0x000fe20003f06270 */
[----:B--2---:R0:W2:Y:S01]  /*1e420*/  SHFL.IDX PT, R0, R66, RZ, 0x181f ;  /* 0x00181fff42007589 */ /* 0x0040a200000e0000 */
[----:B------:R-:W-:Y:S11]  /*1e430*/  @P2 BRA `(.L_x_814) ;  /* 0x0000000000342947 */ /* 0x000ff60003800000 */
[----:B------:R-:W-:Y:S02]  /*1e440*/  ULDC UR4, c[0x0][0xac8] ;  /* 0x0002b20000047ab9 */ /* 0x000fe40000000800 */
[----:B------:R-:W-:Y:S02]  /*1e450*/  ISETP.GE.AND P4, PT, R217, UR4, PT ;  /* 0x00000004d9007c0c */ /* 0x000fe4000bf86270 */
[----:B------:R-:W-:Y:S02]  /*1e460*/  ISETP.GE.AND P3, PT, R219, UR4, PT ;  /* 0x00000004db007c0c */ /* 0x000fe4000bf66270 */
[----:B------:R-:W-:-:S09]  /*1e470*/  ISETP.GE.AND P2, PT, R220, UR4, PT ;  /* 0x00000004dc007c0c */ /* 0x000fd2000bf46270 */
[-C--:B-1----:R-:W-:Y:S02]  /*1e480*/  @!P4 LEA R20, P6, R217, R64.reuse, 0x1 ;  /* 0x00000040d914c211 */ /* 0x082fe400078c08ff */
[----:B------:R-:W-:Y:S02]  /*1e490*/  @!P3 LEA R60, P5, R219, R64, 0x1 ;  /* 0x00000040db3cb211 */ /* 0x000fe400078a08ff */
[----:B--2---:R-:W-:Y:S02]  /*1e4a0*/  @!P4 LEA.HI.X R21, R217, R0, R70, 0x1, P6 ;  /* 0x00000000d915c211 */ /* 0x004fe400030f0c46 */
[C---:B------:R-:W-:Y:S02]  /*1e4b0*/  @!P2 LEA R64, P6, R220.reuse, R64, 0x1 ;  /* 0x00000040dc40a211 */ /* 0x040fe400078c08ff */
[-C--:B------:R-:W-:Y:S01]  /*1e4c0*/  @!P3 LEA.HI.X R61, R219, R0.reuse, R69, 0x1, P5 ;  /* 0x00000000db3db211 */ /* 0x080fe200028f0c45 */
[----:B-----5:R3:W-:Y:S01]  /*1e4d0*/  @!P4 ST.E.128 desc[UR60][R20.64], R4 ;  /* 0x000000041400c985 */ /* 0x0207e2000c101d3c */
[----:B------:R-:W-:-:S03]  /*1e4e0*/  @!P2 LEA.HI.X R65, R220, R0, R68, 0x1, P6 ;  /* 0x00000000dc41a211 */ /* 0x000fc600030f0c44 */
[----:B------:R3:W-:Y:S04]  /*1e4f0*/  @!P3 ST.E.128 desc[UR60][R60.64], R28 ;  /* 0x0000001c3c00b985 */ /* 0x0007e8000c101d3c */
[----:B------:R3:W-:Y:S02]  /*1e500*/  @!P2 ST.E.128 desc[UR60][R64.64], R44 ;  /* 0x0000002c4000a985 */ /* 0x0007e4000c101d3c */
.L_x_814:
[----:B------:R-:W-:Y:S05]  /*1e510*/  BSYNC B1 ;  /* 0x0000000000017941 */ /* 0x000fea0003800000 */
.L_x_813:
[----:B--2---:R2:W4:Y:S01]  /*1e520*/  SHFL.IDX PT, R0, R66, 0x1, 0x181f ;  /* 0x00381f0042007f89 */ /* 0x00452200000e0000 */
[----:B------:R-:W-:Y:S03]  /*1e530*/  BSSY B1, `(.L_x_815) ;  /* 0x0000010000017945 */ /* 0x000fe60003800000 */
[----:B---3--:R2:W3:Y:S01]  /*1e540*/  SHFL.IDX PT, R20, R63, 0x1, 0x181f ;  /* 0x00381f003f147f89 */ /* 0x0084e200000e0000 */
[----:B------:R-:W-:Y:S05]  /*1e550*/  @P1 BRA `(.L_x_816) ;  /* 0x0000000000341947 */ /* 0x000fea0003800000 */
[----:B------:R-:W-:Y:S02]  /*1e560*/  ULDC UR4, c[0x0][0xac8] ;  /* 0x0002b20000047ab9 */ /* 0x000fe40000000800 */
[----:B------:R-:W-:Y:S02]  /*1e570*/  ISETP.GE.AND P4, PT, R217, UR4, PT ;  /* 0x00000004d9007c0c */ /* 0x000fe4000bf86270 */
[----:B------:R-:W-:Y:S02]  /*1e580*/  ISETP.GE.AND P5, PT, R219, UR4, PT ;  /* 0x00000004db007c0c */ /* 0x000fe4000bfa6270 */
[----:B------:R-:W-:-:S09]  /*1e590*/  ISETP.GE.AND P6, PT, R220, UR4, PT ;  /* 0x00000004dc007c0c */ /* 0x000fd2000bfc6270 */
[-C--:B---3-5:R-:W-:Y:S02]  /*1e5a0*/  @!P4 LEA R4, P1, R217, R20.reuse, 0x1 ;  /* 0x00000014d904c211 */ /* 0x0a8fe400078208ff */
[-C--:B------:R-:W-:Y:S02]  /*1e5b0*/  @!P5 LEA R6, P2, R219, R20.reuse, 0x1 ;  /* 0x00000014db06d211 */ /* 0x080fe400078408ff */
[C---:B------:R-:W-:Y:S02]  /*1e5c0*/  @!P6 LEA R20, P3, R220.reuse, R20, 0x1 ;  /* 0x00000014dc14e211 */ /* 0x040fe400078608ff */
[-C--:B----4-:R-:W-:Y:S02]  /*1e5d0*/  @!P4 LEA.HI.X R5, R217, R0.reuse, R70, 0x1, P1 ;  /* 0x00000000d905c211 */ /* 0x090fe400008f0c46 */
[-C--:B------:R-:W-:Y:S02]  /*1e5e0*/  @!P5 LEA.HI.X R7, R219, R0.reuse, R69, 0x1, P2 ;  /* 0x00000000db07d211 */ /* 0x080fe400010f0c45 */
[----:B------:R-:W-:Y:S01]  /*1e5f0*/  @!P6 LEA.HI.X R21, R220, R0, R68, 0x1, P3 ;  /* 0x00000000dc15e211 */ /* 0x000fe200018f0c44 */
[----:B------:R3:W-:Y:S04]  /*1e600*/  @!P4 ST.E.128 desc[UR60][R4.64], R8 ;  /* 0x000000080400c985 */ /* 0x0007e8000c101d3c */
[----:B------:R3:W-:Y:S04]  /*1e610*/  @!P5 ST.E.128 desc[UR60][R6.64], R32 ;  /* 0x000000200600d985 */ /* 0x0007e8000c101d3c */
[----:B------:R3:W-:Y:S02]  /*1e620*/  @!P6 ST.E.128 desc[UR60][R20.64], R48 ;  /* 0x000000301400e985 */ /* 0x0007e4000c101d3c */
.L_x_816:
[----:B------:R-:W-:Y:S05]  /*1e630*/  BSYNC B1 ;  /* 0x0000000000017941 */ /* 0x000fea0003800000 */
.L_x_815:
[----:B----4-:R4:W0:Y:S01]  /*1e640*/  SHFL.IDX PT, R0, R66, 0x2, 0x181f ;  /* 0x00581f0042007f89 */ /* 0x01082200000e0000 */
[----:B------:R-:W-:Y:S03]  /*1e650*/  BSSY B1, `(.L_x_817) ;  /* 0x0000010000017945 */ /* 0x000fe60003800000 */
[----:B---3-5:R4:W3:Y:S01]  /*1e660*/  SHFL.IDX PT, R8, R63, 0x2, 0x181f ;  /* 0x00581f003f087f89 */ /* 0x0288e200000e0000 */
[----:B------:R-:W-:Y:S05]  /*1e670*/  @P0 BRA `(.L_x_818) ;  /* 0x0000000000340947 */ /* 0x000fea0003800000 */
[----:B------:R-:W-:Y:S02]  /*1e680*/  ULDC UR4, c[0x0][0xac8] ;  /* 0x0002b20000047ab9 */ /* 0x000fe40000000800 */
[----:B------:R-:W-:Y:S02]  /*1e690*/  ISETP.GE.AND P3, PT, R217, UR4, PT ;  /* 0x00000004d9007c0c */ /* 0x000fe4000bf66270 */
[----:B------:R-:W-:Y:S02]  /*1e6a0*/  ISETP.GE.AND P4, PT, R219, UR4, PT ;  /* 0x00000004db007c0c */ /* 0x000fe4000bf86270 */
[----:B------:R-:W-:-:S09]  /*1e6b0*/  ISETP.GE.AND P5, PT, R220, UR4, PT ;  /* 0x00000004dc007c0c */ /* 0x000fd2000bfa6270 */
[-C--:B---3--:R-:W-:Y:S02]  /*1e6c0*/  @!P3 LEA R4, P0, R217, R8.reuse, 0x1 ;  /* 0x00000008d904b211 */ /* 0x088fe400078008ff */
[-C--:B------:R-:W-:Y:S02]  /*1e6d0*/  @!P4 LEA R6, P1, R219, R8.reuse, 0x1 ;  /* 0x00000008db06c211 */ /* 0x080fe400078208ff */
[C---:B------:R-:W-:Y:S02]  /*1e6e0*/  @!P5 LEA R8, P2, R220.reuse, R8, 0x1 ;  /* 0x00000008dc08d211 */ /* 0x040fe400078408ff */
[-C--:B0-----:R-:W-:Y:S02]  /*1e6f0*/  @!P3 LEA.HI.X R5, R217, R0.reuse, R70, 0x1, P0 ;  /* 0x00000000d905b211 */ /* 0x081fe400000f0c46 */
[-C--:B------:R-:W-:Y:S02]  /*1e700*/  @!P4 LEA.HI.X R7, R219, R0.reuse, R69, 0x1, P1 ;  /* 0x00000000db07c211 */ /* 0x080fe400008f0c45 */
[----:B------:R-:W-:Y:S01]  /*1e710*/  @!P5 LEA.HI.X R9, R220, R0, R68, 0x1, P2 ;  /* 0x00000000dc09d211 */ /* 0x000fe200010f0c44 */
[----:B------:R0:W-:Y:S04]  /*1e720*/  @!P3 ST.E.128 desc[UR60][R4.64], R12 ;  /* 0x0000000c0400b985 */ /* 0x0001e8000c101d3c */
[----:B------:R0:W-:Y:S04]  /*1e730*/  @!P4 ST.E.128 desc[UR60][R6.64], R36 ;  /* 0x000000240600c985 */ /* 0x0001e8000c101d3c */
[----:B------:R0:W-:Y:S02]  /*1e740*/  @!P5 ST.E.128 desc[UR60][R8.64], R52 ;  /* 0x000000340800d985 */ /* 0x0001e4000c101d3c */
.L_x_818:
[----:B------:R-:W-:Y:S05]  /*1e750*/  BSYNC B1 ;  /* 0x0000000000017941 */ /* 0x000fea0003800000 */
.L_x_817:
[----:B------:R-:W-:Y:S01]  /*1e760*/  VIADD R3, R67, 0x60 ;  /* 0x0000006043037836 */ /* 0x000fe20000000000 */
[----:B0-2-4-:R-:W0:Y:S04]  /*1e770*/  SHFL.IDX PT, R66, R66, 0x3, 0x181f ;  /* 0x00781f0042427f89 */ /* 0x015e2800000e0000 */
[----:B------:R-:W-:Y:S01]  /*1e780*/  ISETP.GE.AND P0, PT, R3, R62, PT ;  /* 0x0000003e0300720c */ /* 0x000fe20003f06270 */
[----:B------:R2:W4:-:S12]  /*1e790*/  SHFL.IDX PT, R0, R63, 0x3, 0x181f ;  /* 0x00781f003f007f89 */ /* 0x00051800000e0000 */
[----:B--2---:R-:W-:Y:S05]  /*1e7a0*/  @P0 BRA `(.L_x_819) ;  /* 0x0000000c00400947 */ /* 0x004fea0003800000 */
[----:B------:R-:W-:Y:S02]  /*1e7b0*/  ULDC UR4, c[0x0][0xac8] ;  /* 0x0002b20000047ab9 */ /* 0x000fe40000000800 */
[----:B------:R-:W-:Y:S02]  /*1e7c0*/  ISETP.GE.AND P2, PT, R217, UR4, PT ;  /* 0x00000004d9007c0c */ /* 0x000fe4000bf46270 */
[----:B------:R-:W-:-:S11]  /*1e7d0*/  ISETP.GE.AND P3, PT, R219, UR4, PT ;  /* 0x00000004db007c0c */ /* 0x000fd6000bf66270 */
[-C--:B----4-:R-:W-:Y:S02]  /*1e7e0*/  @!P2 LEA R4, P0, R217, R0.reuse, 0x1 ;  /* 0x00000000d904a211 */ /* 0x090fe400078008ff */
[----:B------:R-:W-:Y:S02]  /*1e7f0*/  @!P3 LEA R6, P1, R219, R0, 0x1 ;  /* 0x00000000db06b211 */ /* 0x000fe400078208ff */
        /* <DEDUP_REMOVED lines=10> */
.L_x_811:
[----:B------:R-:W-:Y:S01]  /*1e8a0*/  ULDC.64 UR4, c[0x0][0xc00] ;  /* 0x0003000000047ab9 */ /* 0x000fe20000000a00 */
[----:B------:R-:W-:Y:S01]  /*1e8b0*/  IMAD.MOV.U32 R3, RZ, RZ, RZ ;  /* 0x000000ffff037224 */ /* 0x000fe200078e00ff */
[----:B------:R-:W-:Y:S01]  /*1e8c0*/  ISETP.NE.U32.AND P0, PT, RZ, UR4, PT ;  /* 0x00000004ff007c0c */ /* 0x000fe2000bf05070 */
[----:B------:R-:W2:Y:S01]  /*1e8d0*/  LDC R21, c[0x0][0xbe8] ;  /* 0x0002fa00ff157b82 */ /* 0x000ea20000000800 */
[----:B------:R-:W-:Y:S02]  /*1e8e0*/  IADD3 R4, P1, R223, UR4, RZ ;  /* 0x00000004df047c10 */ /* 0x000fe4000ff3e0ff */
[----:B------:R-:W-:Y:S02]  /*1e8f0*/  ISETP.NE.AND.EX P0, PT, RZ, UR5, PT, P0 ;  /* 0x00000005ff007c0c */ /* 0x000fe4000bf05300 */
[----:B------:R-:W-:Y:S01]  /*1e900*/  IADD3.X R5, R224, UR5, RZ, P1, !PT ;  /* 0x00000005e0057c10 */ /* 0x000fe20008ffe4ff */
[----:B------:R-:W-:Y:S02]  /*1e910*/  ULDC.64 UR4, c[0x0][0xc08] ;  /* 0x0003020000047ab9 */ /* 0x000fe40000000a00 */
[----:B------:R-:W-:-:S04]  /*1e920*/  ISETP.NE.U32.AND P1, PT, RZ, UR4, PT ;  /* 0x00000004ff007c0c */ /* 0x000fc8000bf25070 */
[----:B------:R-:W-:-:S04]  /*1e930*/  ISETP.NE.AND.EX P1, PT, RZ, UR5, PT, P1 ;  /* 0x00000005ff007c0c */ /* 0x000fc8000bf25310 */
[----:B------:R3:W5:Y:S09]  /*1e940*/  @P0 LDG.E R3, desc[UR60][R4.64] ;  /* 0x0000003c04030981 */ /* 0x000772000c1e1900 */
[----:B------:R-:W-:Y:S01]  /*1e950*/  @P1 IADD3 R6, P2, R223, UR4, RZ ;  /* 0x00000004df061c10 */ /* 0x000fe2000ff5e0ff */
[----:B------:R-:W-:-:S02]  /*1e960*/  ULDC UR4, c[0x0][0xa88] ;  /* 0x0002a20000047ab9 */ /* 0x000fc40000000800 */
[----:B------:R-:W-:Y:S01]  /*1e970*/  IMAD.U32 R0, RZ, RZ, UR4 ;  /* 0x00000004ff007e24 */ /* 0x000fe2000f8e00ff */
[----:B------:R-:W-:-:S05]  /*1e980*/  @P1 IADD3.X R7, R224, UR5, RZ, P2, !PT ;  /* 0x00000005e0071c10 */ /* 0x000fca00097fe4ff */
[----:B------:R3:W5:Y:S01]  /*1e990*/  @P1 LDG.E R0, desc[UR60][R6.64] ;  /* 0x0000003c06001981 */ /* 0x000762000c1e1900 */
[----:B--2---:R-:W-:Y:S01]  /*1e9a0*/  ISETP.NE.AND P2, PT, R21, 0x1, PT ;  /* 0x000000011500780c */ /* 0x004fe20003f45270 */
[----:B------:R-:W2:-:S12]  /*1e9b0*/  S2R R8, SR_TID.X ;  /* 0x0000000000087919 */ /* 0x000e980000002100 */
[----:B------:R-:W4:Y:S08]  /*1e9c0*/  @P2 LDC R14, c[0x0][0xbec] ;  /* 0x0002fb00ff0e2b82 */ /* 0x000f300000000800 */
[----:B------:R-:W0:Y:S01]  /*1e9d0*/  @P2 LDC R25, c[0x0][0xbf0] ;  /* 0x0002fc00ff192b82 */ /* 0x000e220000000800 */
[----:B--2---:R-:W-:-:S05]  /*1e9e0*/  VIADD R8, R8, 0xffffff80 ;  /* 0xffffff8008087836 */ /* 0x004fca0000000000 */
[----:B------:R-:W-:Y:S01]  /*1e9f0*/  ISETP.GE.AND P3, PT, R8, 0x80, PT ;  /* 0x000000800800780c */ /* 0x000fe20003f66270 */
[----:B---3--:R-:W-:-:S12]  /*1ea00*/  @P1 BRA `(.L_x_820) ;  /* 0x0000000000101947 */ /* 0x008fd80003800000 */
[----:B------:R-:W-:Y:S05]  /*1ea10*/  @!P0 BRA `(.L_x_820) ;  /* 0x00000000000c8947 */ /* 0x000fea0003800000 */
[----:B------:R-:W2:Y:S04]  /*1ea20*/  LDG.E R7, desc[UR60][R4.64] ;  /* 0x0000003c04077981 */ /* 0x000ea8000c1e1900 */
[----:B-----5:R-:W2:Y:S02]  /*1ea30*/  LDG.E R0, desc[UR60][R4.64+0x4] ;  /* 0x0000043c04007981 */ /* 0x020ea4000c1e1900 */
[----:B--2---:R-:W-:-:S07]  /*1ea40*/  IMAD.IADD R0, R0, 0x1, -R7 ;  /* 0x0000000100007824 */ /* 0x004fce00078e0a07 */
.L_x_820:
[----:B------:R-:W-:Y:S01]  /*1ea50*/  BSSY B1, `(.L_x_821) ;  /* 0x000002e000017945 */ /* 0x000fe20003800000 */
[----:B------:R-:W-:Y:S02]  /*1ea60*/  SHF.R.S32.HI R12, RZ, 0x1f, R222 ;  /* 0x0000001fff0c7819 */ /* 0x000fe400000114de */
[----:B------:R-:W-:Y:S02]  /*1ea70*/  SEL R225, R225, RZ, !P0 ;  /* 0x000000ffe1e17207 */ /* 0x000fe40004000000 */
[----:B------:R-:W-:Y:S02]  /*1ea80*/  SEL R230, R230, RZ, !P0 ;  /* 0x000000ffe6e67207 */ /* 0x000fe40004000000 */
[----:B-----5:R-:W-:Y:S01]  /*1ea90*/  SHF.R.S32.HI R10, RZ, 0x1f, R3 ;  /* 0x0000001fff0a7819 */ /* 0x020fe20000011403 */
[----:B------:R-:W-:Y:S06]  /*1eaa0*/  @P3 BRA `(.L_x_822) ;  /* 0x0000000000a03947 */ /* 0x000fec0003800000 */
[----:B------:R-:W2:Y:S01]  /*1eab0*/  S2R R5, SR_TID.X ;  /* 0x0000000000057919 */ /* 0x000ea20000002100 */
[----:B------:R-:W3:Y:S01]  /*1eac0*/  LDC R11, c[0x0][0xbe8] ;  /* 0x0002fa00ff0b7b82 */ /* 0x000ee20000000800 */
[----:B--2---:R-:W-:Y:S02]  /*1ead0*/  IMAD R4, R228, 0x80, R5 ;  /* 0x00000080e4047824 */ /* 0x004fe400078e0205 */
[----:B---3--:R-:W-:Y:S02]  /*1eae0*/  IMAD R5, R0, R11, RZ ;  /* 0x0000000b00057224 */ /* 0x008fe400078e02ff */
[----:B------:R-:W-:-:S05]  /*1eaf0*/  VIADD R8, R4, 0xffffff80 ;  /* 0xffffff8004087836 */ /* 0x000fca0000000000 */
[----:B------:R-:W-:-:S13]  /*1eb00*/  ISETP.GE.AND P0, PT, R8, R5, PT ;  /* 0x000000050800720c */ /* 0x000fda0003f06270 */
[----:B------:R-:W-:Y:S05]  /*1eb10*/  @P0 BRA `(.L_x_822) ;  /* 0x0000000000840947 */ /* 0x000fea0003800000 */
[----:B------:R-:W-:Y:S01]  /*1eb20*/  ISETP.NE.AND P0, PT, R11, 0x1, PT ;  /* 0x000000010b00780c */ /* 0x000fe20003f05270 */
[----:B------:R-:W-:Y:S01]  /*1eb30*/  ULDC.64 UR4, c[0x0][0xb90] ;  /* 0x0002e40000047ab9 */ /* 0x000fe20000000a00 */
[----:B------:R-:W-:Y:S02]  /*1eb40*/  IMAD.MOV.U32 R4, RZ, RZ, R3 ;  /* 0x000000ffff047224 */ /* 0x000fe400078e0003 */
[----:B------:R-:W-:Y:S02]  /*1eb50*/  IMAD R9, R12, UR4, RZ ;  /* 0x000000040c097c24 */ /* 0x000fe4000f8e02ff */
[----:B------:R-:W-:Y:S02]  /*1eb60*/  IMAD.MOV.U32 R5, RZ, RZ, R10 ;  /* 0x000000ffff057224 */ /* 0x000fe400078e000a */
[----:B------:R-:W-:Y:S02]  /*1eb70*/  IMAD.MOV.U32 R7, RZ, RZ, R8 ;  /* 0x000000ffff077224 */ /* 0x000fe400078e0008 */
[----:B------:R-:W-:-:S03]  /*1eb80*/  IMAD.WIDE.U32 R4, R222, UR4, R4 ;  /* 0x00000004de047c25 */ /* 0x000fc6000f8e0004 */
[----:B------:R-:W2:Y:S01]  /*1eb90*/  @P0 LDC R13, c[0x0][0xbec] ;  /* 0x0002fb00ff0d0b82 */ /* 0x000ea20000000800 */
[----:B------:R-:W-:Y:S01]  /*1eba0*/  IMAD R9, R222, UR5, R9 ;  /* 0x00000005de097c24 */ /* 0x000fe2000f8e0209 */
[----:B------:R-:W-:-:S03]  /*1ebb0*/  ULDC.64 UR4, c[0x0][0xb98] ;  /* 0x0002e60000047ab9 */ /* 0x000fc60000000a00 */
[----:B------:R-:W-:-:S03]  /*1ebc0*/  IMAD.IADD R5, R5, 0x1, R9 ;  /* 0x0000000105057824 */ /* 0x000fc600078e0209 */
[----:B------:R-:W3:Y:S01]  /*1ebd0*/  @P0 LDC R15, c[0x0][0xbf0] ;  /* 0x0002fc00ff0f0b82 */ /* 0x000ee20000000800 */
[----:B------:R-:W-:-:S04]  /*1ebe0*/  IMAD.WIDE.U32 R4, R225, UR4, R4 ;  /* 0x00000004e1047c25 */ /* 0x000fc8000f8e0004 */
[----:B--2---:R-:W-:-:S05]  /*1ebf0*/  @P0 IMAD.HI.U32 R6, R8, R13, RZ ;  /* 0x0000000d08060227 */ /* 0x004fca00078e00ff */
[----:B---3--:R-:W-:Y:S01]  /*1ec00*/  @P0 SHF.R.U32.HI R7, RZ, R15, R6 ;  /* 0x0000000fff070219 */ /* 0x008fe20000011606 */
        /* <DEDUP_REMOVED lines=18> */
.L_x_822:
[----:B------:R-:W-:Y:S05]  /*1ed30*/  BSYNC B1 ;  /* 0x0000000000017941 */ /* 0x000fea0003800000 */
.L_x_821:
[----:B------:R-:W-:Y:S01]  /*1ed40*/  ULDC.64 UR4, c[0x0][0xaa0] ;  /* 0x0002a80000047ab9 */ /* 0x000fe20000000a00 */
[----:B------:R-:W-:Y:S01]  /*1ed50*/  BSSY B1, `(.L_x_823) ;  /* 0x000003f000017945 */ /* 0x000fe20003800000 */
[----:B------:R-:W-:Y:S01]  /*1ed60*/  IMAD R4, R10, UR4, RZ ;  /* 0x000000040a047c24 */ /* 0x000fe2000f8e02ff */
[----:B------:R-:W-:Y:S01]  /*1ed70*/  SHF.R.S32.HI R15, RZ, 0x1f, R220 ;  /* 0x0000001fff0f7819 */ /* 0x000fe200000114dc */
[----:B------:R-:W-:Y:S01]  /*1ed80*/  IMAD R10, R228, 0x80, R229 ;  /* 0x00000080e40a7824 */ /* 0x000fe200078e02e5 */
[----:B------:R-:W-:Y:S01]  /*1ed90*/  SHF.R.S32.HI R20, RZ, 0x1f, R219 ;  /* 0x0000001fff147819 */ /* 0x000fe200000114db */
[C---:B--2---:R-:W-:Y:S01]  /*1eda0*/  IMAD R7, R3.reuse, UR5, R4 ;  /* 0x0000000503077c24 */ /* 0x044fe2000f8e0204 */
[----:B------:R-:W-:Y:S01]  /*1edb0*/  SHF.R.S32.HI R24, RZ, 0x1f, R217 ;  /* 0x0000001fff187819 */ /* 0x000fe200000114d9 */
[----:B------:R-:W-:Y:S01]  /*1edc0*/  IMAD.WIDE.U32 R4, R3, UR4, RZ ;  /* 0x0000000403047c25 */ /* 0x000fe2000f8e00ff */
[----:B------:R-:W-:-:S03]  /*1edd0*/  ULDC.64 UR4, c[0x0][0xae8] ;  /* 0x0002ba0000047ab9 */ /* 0x000fc60000000a00 */
[----:B------:R-:W-:Y:S02]  /*1ede0*/  IMAD R3, R221, 0x20, R229 ;  /* 0x00000020dd037824 */ /* 0x000fe400078e02e5 */
[----:B------:R-:W-:Y:S02]  /*1edf0*/  IMAD.IADD R5, R5, 0x1, R7 ;  /* 0x0000000105057824 */ /* 0x000fe400078e0207 */
[----:B------:R-:W-:Y:S02]  /*1ee00*/  IMAD R9, R228, 0x80, R3 ;  /* 0x00000080e4097824 */ /* 0x000fe400078e0203 */
[----:B------:R-:W-:Y:S02]  /*1ee10*/  IMAD R7, R12, UR4, RZ ;  /* 0x000000040c077c24 */ /* 0x000fe4000f8e02ff */
[----:B----4-:R-:W-:-:S04]  /*1ee20*/  @P2 IMAD.HI.U32 R6, R9, R14, RZ ;  /* 0x0000000e09062227 */ /* 0x010fc800078e00ff */
[C---:B------:R-:W-:Y:S02]  /*1ee30*/  IMAD R7, R222.reuse, UR5, R7 ;  /* 0x00000005de077c24 */ /* 0x040fe4000f8e0207 */
[----:B------:R-:W-:Y:S01]  /*1ee40*/  IMAD.WIDE.U32 R4, R222, UR4, R4 ;  /* 0x00000004de047c25 */ /* 0x000fe2000f8e0004 */
[----:B------:R-:W-:-:S03]  /*1ee50*/  ULDC.64 UR4, c[0x0][0xaf0] ;  /* 0x0002bc0000047ab9 */ /* 0x000fc60000000a00 */
[----:B------:R-:W-:Y:S01]  /*1ee60*/  IMAD.MOV.U32 R3, RZ, RZ, R9 ;  /* 0x000000ffff037224 */ /* 0x000fe200078e0009 */
[----:B0-----:R-:W-:Y:S01]  /*1ee70*/  @P2 SHF.R.U32.HI R3, RZ, R25, R6 ;  /* 0x00000019ff032219 */ /* 0x001fe20000011606 */
[----:B------:R-:W-:Y:S02]  /*1ee80*/  IMAD R8, R230, UR4, RZ ;  /* 0x00000004e6087c24 */ /* 0x000fe4000f8e02ff */
[----:B------:R-:W-:Y:S01]  /*1ee90*/  IMAD.IADD R5, R5, 0x1, R7 ;  /* 0x0000000105057824 */ /* 0x000fe200078e0207 */
[----:B------:R-:W-:Y:S01]  /*1eea0*/  SHF.R.S32.HI R6, RZ, 0x1f, R3 ;  /* 0x0000001fff067819 */ /* 0x000fe20000011403 */
[C---:B------:R-:W-:Y:S02]  /*1eeb0*/  IMAD R7, R225.reuse, UR5, R8 ;  /* 0x00000005e1077c24 */ /* 0x040fe4000f8e0208 */
[----:B------:R-:W-:Y:S01]  /*1eec0*/  IMAD.WIDE.U32 R4, R225, UR4, R4 ;  /* 0x00000004e1047c25 */ /* 0x000fe2000f8e0004 */
[----:B------:R-:W-:-:S03]  /*1eed0*/  ULDC.64 UR4, c[0x0][0xae0] ;  /* 0x0002b80000047ab9 */ /* 0x000fc60000000a00 */
[----:B------:R-:W-:Y:S02]  /*1eee0*/  IMAD.MOV R8, RZ, RZ, -R3 ;  /* 0x000000ffff087224 */ /* 0x000fe400078e0a03 */
        /* <DEDUP_REMOVED lines=20> */
[----:B------:R0:W2:Y:S02]  /*1f030*/  SHFL.IDX PT, R4, R6, RZ, 0x181f ;  /* 0x00181fff06047589 */ /* 0x0000a400000e0000 */
[----:B------:R-:W-:Y:S02]  /*1f040*/  ISETP.GE.AND P0, PT, R0, R21, PT ;  /* 0x000000150000720c */ /* 0x000fe40003f06270 */
[----:B------:R0:W3:Y:S01]  /*1f050*/  SHFL.IDX PT, R0, R3, RZ, 0x181f ;  /* 0x00181fff03007589 */ /* 0x0000e200000e0000 */
[----:B------:R-:W-:Y:S10]  /*1f060*/  @P2 BRA `(.L_x_824) ;  /* 0x0000000000342947 */ /* 0x000ff40003800000 */
[----:B------:R-:W-:Y:S02]  /*1f070*/  ULDC UR4, c[0x0][0xac8] ;  /* 0x0002b20000047ab9 */ /* 0x000fe40000000800 */
[----:B------:R-:W-:Y:S02]  /*1f080*/  ISETP.GE.AND P4, PT, R217, UR4, PT ;  /* 0x00000004d9007c0c */ /* 0x000fe4000bf86270 */
[----:B------:R-:W-:Y:S02]  /*1f090*/  ISETP.GE.AND P3, PT, R219, UR4, PT ;  /* 0x00000004db007c0c */ /* 0x000fe4000bf66270 */
[----:B------:R-:W-:-:S09]  /*1f0a0*/  ISETP.GE.AND P2, PT, R220, UR4, PT ;  /* 0x00000004dc007c0c */ /* 0x000fd2000bf46270 */
[-C--:B--2---:R-:W-:Y:S02]  /*1f0b0*/  @!P4 LEA R8, P6, R217, R4.reuse, 0x1 ;  /* 0x00000004d908c211 */ /* 0x084fe400078c08ff */
[----:B------:R-:W-:Y:S02]  /*1f0c0*/  @!P3 LEA R12, P5, R219, R4, 0x1 ;  /* 0x00000004db0cb211 */ /* 0x000fe400078a08ff */
[----:B---3--:R-:W-:Y:S02]  /*1f0d0*/  @!P4 LEA.HI.X R9, R217, R0, R24, 0x1, P6 ;  /* 0x00000000d909c211 */ /* 0x008fe400030f0c18 */
[C---:B------:R-:W-:Y:S02]  /*1f0e0*/  @!P2 LEA R4, P6, R220.reuse, R4, 0x1 ;  /* 0x00000004dc04a211 */ /* 0x040fe400078c08ff */
[-C--:B------:R-:W-:Y:S01]  /*1f0f0*/  @!P3 LEA.HI.X R13, R219, R0.reuse, R20, 0x1, P5 ;  /* 0x00000000db0db211 */ /* 0x080fe200028f0c14 */
[----:B------:R4:W-:Y:S01]  /*1f100*/  @!P4 ST.E.128 desc[UR60][R8.64], RZ ;  /* 0x000000ff0800c985 */ /* 0x0009e2000c101d3c */
[----:B------:R-:W-:-:S03]  /*1f110*/  @!P2 LEA.HI.X R5, R220, R0, R15, 0x1, P6 ;  /* 0x00000000dc05a211 */ /* 0x000fc600030f0c0f */
[----:B------:R4:W-:Y:S04]  /*1f120*/  @!P3 ST.E.128 desc[UR60][R12.64], RZ ;  /* 0x000000ff0c00b985 */ /* 0x0009e8000c101d3c */
[----:B------:R4:W-:Y:S02]  /*1f130*/  @!P2 ST.E.128 desc[UR60][R4.64], RZ ;  /* 0x000000ff0400a985 */ /* 0x0009e4000c101d3c */
.L_x_824:
[----:B------:R-:W-:Y:S05]  /*1f140*/  BSYNC B1 ;  /* 0x0000000000017941 */ /* 0x000fea0003800000 */
.L_x_823:
[----:B---3--:R3:W0:Y:S01]  /*1f150*/  SHFL.IDX PT, R0, R3, 0x1, 0x181f ;  /* 0x00381f0003007f89 */ /* 0x00862200000e0000 */
[----:B------:R-:W-:Y:S03]  /*1f160*/  BSSY B1, `(.L_x_825) ;  /* 0x0000010000017945 */ /* 0x000fe60003800000 */
[----:B--2-4-:R3:W2:Y:S01]  /*1f170*/  SHFL.IDX PT, R4, R6, 0x1, 0x181f ;  /* 0x00381f0006047f89 */ /* 0x0146a200000e0000 */
[----:B------:R-:W-:Y:S05]  /*1f180*/  @P1 BRA `(.L_x_826) ;  /* 0x0000000000341947 */ /* 0x000fea0003800000 */
[----:B------:R-:W-:Y:S02]  /*1f190*/  ULDC UR4, c[0x0][0xac8] ;  /* 0x0002b20000047ab9 */ /* 0x000fe40000000800 */
[----:B------:R-:W-:Y:S02]  /*1f1a0*/  ISETP.GE.AND P4, PT, R217, UR4, PT ;  /* 0x00000004d9007c0c */ /* 0x000fe4000bf86270 */
[----:B------:R-:W-:Y:S02]  /*1f1b0*/  ISETP.GE.AND P5, PT, R219, UR4, PT ;  /* 0x00000004db007c0c */ /* 0x000fe4000bfa6270 */
[----:B------:R-:W-:-:S09]  /*1f1c0*/  ISETP.GE.AND P6, PT, R220, UR4, PT ;  /* 0x00000004dc007c0c */ /* 0x000fd2000bfc6270 */
[-C--:B--2---:R-:W-:Y:S02]  /*1f1d0*/  @!P4 LEA R8, P1, R217, R4.reuse, 0x1 ;  /* 0x00000004d908c211 */ /* 0x084fe400078208ff */
[-C--:B------:R-:W-:Y:S02]  /*1f1e0*/  @!P5 LEA R12, P2, R219, R4.reuse, 0x1 ;  /* 0x00000004db0cd211 */ /* 0x080fe400078408ff */
[C---:B------:R-:W-:Y:S02]  /*1f1f0*/  @!P6 LEA R4, P3, R220.reuse, R4, 0x1 ;  /* 0x00000004dc04e211 */ /* 0x040fe400078608ff */
[-C--:B0-----:R-:W-:Y:S02]  /*1f200*/  @!P4 LEA.HI.X R9, R217, R0.reuse, R24, 0x1, P1 ;  /* 0x00000000d909c211 */ /* 0x081fe400008f0c18 */
[-C--:B------:R-:W-:Y:S02]  /*1f210*/  @!P5 LEA.HI.X R13, R219, R0.reuse, R20, 0x1, P2 ;  /* 0x00000000db0dd211 */ /* 0x080fe400010f0c14 */
[----:B------:R-:W-:Y:S01]  /*1f220*/  @!P6 LEA.HI.X R5, R220, R0, R15, 0x1, P3 ;  /* 0x00000000dc05e211 */ /* 0x000fe200018f0c0f */
[----:B------:R4:W-:Y:S04]  /*1f230*/  @!P4 ST.E.128 desc[UR60][R8.64], RZ ;  /* 0x000000ff0800c985 */ /* 0x0009e8000c101d3c */
[----:B------:R4:W-:Y:S04]  /*1f240*/  @!P5 ST.E.128 desc[UR60][R12.64], RZ ;  /* 0x000000ff0c00d985 */ /* 0x0009e8000c101d3c */
[----:B------:R4:W-:Y:S02]  /*1f250*/  @!P6 ST.E.128 desc[UR60][R4.64], RZ ;  /* 0x000000ff0400e985 */ /* 0x0009e4000c101d3c */
.L_x_826:
[----:B------:R-:W-:Y:S05]  /*1f260*/  BSYNC B1 ;  /* 0x0000000000017941 */ /* 0x000fea0003800000 */
.L_x_825:
[----:B0-----:R0:W0:Y:S01]  /*1f270*/  SHFL.IDX PT, R0, R3, 0x2, 0x181f ;  /* 0x00581f0003007f89 */ /* 0x00102200000e0000 */
[----:B------:R-:W-:Y:S03]  /*1f280*/  BSSY B1, `(.L_x_827) ;  /* 0x0000010000017945 */ /* 0x000fe60003800000 */
[----:B--2-4-:R2:W4:Y:S01]  /*1f290*/  SHFL.IDX PT, R4, R6, 0x2, 0x181f ;  /* 0x00581f0006047f89 */ /* 0x01452200000e0000 */
[----:B------:R-:W-:Y:S05]  /*1f2a0*/  @P0 BRA `(.L_x_828) ;  /* 0x0000000000340947 */ /* 0x000fea0003800000 */
[----:B------:R-:W-:Y:S02]  /*1f2b0*/  ULDC UR4, c[0x0][0xac8] ;  /* 0x0002b20000047ab9 */ /* 0x000fe40000000800 */
[----:B------:R-:W-:Y:S02]  /*1f2c0*/  ISETP.GE.AND P3, PT, R217, UR4, PT ;  /* 0x00000004d9007c0c */ /* 0x000fe4000bf66270 */
[----:B------:R-:W-:Y:S02]  /*1f2d0*/  ISETP.GE.AND P4, PT, R219, UR4, PT ;  /* 0x00000004db007c0c */ /* 0x000fe4000bf86270 */
[----:B------:R-:W-:-:S09]  /*1f2e0*/  ISETP.GE.AND P5, PT, R220, UR4, PT ;  /* 0x00000004dc007c0c */ /* 0x000fd2000bfa6270 */
[-C--:B----4-:R-:W-:Y:S02]  /*1f2f0*/  @!P3 LEA R8, P0, R217, R4.reuse, 0x1 ;  /* 0x00000004d908b211 */ /* 0x090fe400078008ff */
        /* <DEDUP_REMOVED lines=8> */
.L_x_828:
[----:B------:R-:W-:Y:S05]  /*1f380*/  BSYNC B1 ;  /* 0x0000000000017941 */ /* 0x000fea0003800000 */
.L_x_827:
[----:B0-----:R-:W-:Y:S01]  /*1f390*/  IADD3 R0, R10, 0x60, RZ ;  /* 0x000000600a007810 */ /* 0x001fe20007ffe0ff */
[----:B------:R0:W0:Y:S03]  /*1f3a0*/  SHFL.IDX PT, R8, R3, 0x3, 0x181f ;  /* 0x00781f0003087f89 */ /* 0x00002600000e0000 */
[----:B------:R-:W-:Y:S01]  /*1f3b0*/  ISETP.GE.AND P0, PT, R0, R21, PT ;  /* 0x000000150000720c */ /* 0x000fe20003f06270 */
[----:B----4-:R4:W0:-:S12]  /*1f3c0*/  SHFL.IDX PT, R4, R6, 0x3, 0x181f ;  /* 0x00781f0006047f89 */ /* 0x01081800000e0000 */
[----:B----4-:R-:W-:Y:S05]  /*1f3d0*/  @P0 BRA `(.L_x_819) ;  /* 0x0000000000340947 */ /* 0x010fea0003800000 */
[----:B------:R-:W-:Y:S02]  /*1f3e0*/  ULDC UR4, c[0x0][0xac8] ;  /* 0x0002b20000047ab9 */ /* 0x000fe40000000800 */
[----:B------:R-:W-:Y:S02]  /*1f3f0*/  ISETP.GE.AND P3, PT, R217, UR4, PT ;  /* 0x00000004d9007c0c */ /* 0x000fe4000bf66270 */
[----:B------:R-:W-:Y:S02]  /*1f400*/  ISETP.GE.AND P4, PT, R219, UR4, PT ;  /* 0x00000004db007c0c */ /* 0x000fe4000bf86270 */
[----:B------:R-:W-:-:S09]  /*1f410*/  ISETP.GE.AND P5, PT, R220, UR4, PT ;  /* 0x00000004dc007c0c */ /* 0x000fd2000bfa6270 */
[-C--:B0-23--:R-:W-:Y:S02]  /*1f420*/  @!P3 LEA R6, P0, R217, R4.reuse, 0x1 ;  /* 0x00000004d906b211 */ /* 0x08dfe400078008ff */
[-C--:B------:R-:W-:Y:S02]  /*1f430*/  @!P4 LEA R10, P1, R219, R4.reuse, 0x1 ;  /* 0x00000004db0ac211 */ /* 0x080fe400078208ff */
[C---:B------:R-:W-:Y:S02]  /*1f440*/  @!P5 LEA R4, P2, R220.reuse, R4, 0x1 ;  /* 0x00000004dc04d211 */ /* 0x040fe400078408ff */
[-C--:B------:R-:W-:Y:S02]  /*1f450*/  @!P3 LEA.HI.X R7, R217, R8.reuse, R24, 0x1, P0 ;  /* 0x00000008d907b211 */ /* 0x080fe400000f0c18 */
[-C--:B------:R-:W-:Y:S02]  /*1f460*/  @!P4 LEA.HI.X R11, R219, R8.reuse, R20, 0x1, P1 ;  /* 0x00000008db0bc211 */ /* 0x080fe400008f0c14 */
[----:B------:R-:W-:Y:S01]  /*1f470*/  @!P5 LEA.HI.X R5, R220, R8, R15, 0x1, P2 ;  /* 0x00000008dc05d211 */ /* 0x000fe200010f0c0f */
[----:B------:R0:W-:Y:S04]  /*1f480*/  @!P3 ST.E.128 desc[UR60][R6.64], RZ ;  /* 0x000000ff0600b985 */ /* 0x0001e8000c101d3c */
[----:B------:R0:W-:Y:S04]  /*1f490*/  @!P4 ST.E.128 desc[UR60][R10.64], RZ ;  /* 0x000000ff0a00c985 */ /* 0x0001e8000c101d3c */
[----:B------:R0:W-:Y:S02]  /*1f4a0*/  @!P5 ST.E.128 desc[UR60][R4.64], RZ ;  /* 0x000000ff0400d985 */ /* 0x0001e4000c101d3c */
.L_x_819:
[----:B------:R-:W-:Y:S05]  /*1f4b0*/  BSYNC B0 ;  /* 0x0000000000007941 */ /* 0x000fea0003800000 */
.L_x_810:
[----:B------:R-:W-:Y:S02]  /*1f4c0*/  ULDC UR4, c[0x0][0xc3c] ;  /* 0x00030f0000047ab9 */ /* 0x000fe40000000800 */
[----:B-1----:R-:W-:-:S13]  /*1f4d0*/  ISETP.GE.AND P0, PT, R139, UR4, PT ;  /* 0x000000048b007c0c */ /* 0x002fda000bf06270 */
[----:B------:R-:W-:Y:S05]  /*1f4e0*/  @!P0 BRA `(.L_x_829) ;  /* 0xfffffe1c00ec8947 */ /* 0x000fea000383ffff */
[----:B------:R-:W-:Y:S05]  /*1f4f0*/  BRA `(.L_x_624) ;  /* 0x0000007c00287947 */ /* 0x000fea0003800000 */
.L_x_622:
[----:B------:R-:W-:-:S08]  /*1f500*/  NOP ;  /* 0x0000000000007918 */ /* 0x000fd00000000000 */
[----:B0-----:R-:W0:-:S00]  /*1f510*/  USETMAXREG.DEALLOC.CTAPOOL 0x18 ;  /* 0x00000018000079c8 */ /* 0x001e0000080e0500 */
[----:B0-----:R-:W2:Y:S01]  /*1f520*/  LDL.LU R3, [R1+0x10] ;  /* 0x0000100001037983 */ /* 0x001ea20000300800 */
[----:B------:R-:W-:Y:S01]  /*1f530*/  LOP3.LUT R2, R2, 0x3, RZ, 0xc0, !PT ;  /* 0x0000000302027812 */ /* 0x000fe200078ec0ff */
[----:B------:R-:W-:-:S05]  /*1f540*/  IMAD.MOV.U32 R4, RZ, RZ, RZ ;  /* 0x000000ffff047224 */ /* 0x000fca00078e00ff */
[----:B------:R-:W0:Y:S02]  /*1f550*/  SHFL.IDX PT, R2, R2, RZ, 0x1f ;  /* 0x00001fff02027589 */ /* 0x000e2400000e0000 */
[----:B0-----:R-:W-:Y:S02]  /*1f560*/  ISETP.NE.AND P0, PT, R2, RZ, PT ;  /* 0x000000ff0200720c */ /* 0x001fe40003f05270 */
[----:B--2---:R-:W-:-:S11]  /*1f570*/  LOP3.LUT R3, R3, 0xfffffffd, RZ, 0xc0, !PT ;  /* 0xfffffffd03037812 */ /* 0x004fd600078ec0ff */
[----:B------:R-:W-:-:S05]  /*1f580*/  @P0 LOP3.LUT R3, R3, 0x2, RZ, 0xfc, !PT ;  /* 0x0000000203030812 */ /* 0x000fca00078efcff */
[----:B------:R0:W-:Y:S01]  /*1f590*/  STL [R1+0x10], R3 ;  /* 0x0000100301007387 */ /* 0x0001e20000100800 */
        /* <DEDUP_REMOVED lines=8> */
.L_x_830:
[----:B------:R-:W-:Y:S01]  /*1f620*/  LOP3.LUT R5, R0, 0x1f, RZ, 0xc0, !PT ;  /* 0x0000001f00057812 */ /* 0x000fe200078ec0ff */
[----:B------:R-:W-:Y:S01]  /*1f630*/  ULDC UR4, c[0x0][0xc3c] ;  /* 0x00030f0000047ab9 */ /* 0x000fe20000000800 */
[----:B------:R-:W1:Y:S01]  /*1f640*/  S2UR UR6, SR_CTAID.X ;  /* 0x00000000000679c3 */ /* 0x000e620000002500 */
[----:B------:R-:W-:Y:S01]  /*1f650*/  ULDC UR5, c[0x0][0xc38] ;  /* 0x00030e0000057ab9 */ /* 0x000fe20000000800 */
[----:B------:R-:W-:-:S04]  /*1f660*/  ISETP.NE.AND P0, PT, R5, 0x1f, PT ;  /* 0x0000001f0500780c */ /* 0x000fc80003f05270 */
[----:B------:R-:W-:-:S13]  /*1f670*/  ISETP.GE.OR P1, PT, R5, UR4, !P0 ;  /* 0x0000000405007c0c */ /* 0x000fda000c726670 */
[----:B0-----:R-:W0:Y:S02]  /*1f680*/  @!P1 LDC.64 R2, c[0x0][0xc80] ;  /* 0x00032000ff029b82 */ /* 0x001e240000000a00 */
        /* <DEDUP_REMOVED lines=34> */
.L_x_836:
        /* <DEDUP_REMOVED lines=12> */
.L_x_835:
[----:B------:R-:W-:Y:S05]  /*1f970*/  BSYNC B0 ;  /* 0x0000000000007941 */ /* 0x000fea0003800000 */
.L_x_834:
[----:B0----5:R-:W0:Y:S02]  /*1f980*/  SHFL.UP PT, R2, R4, 0x1, RZ ;  /* 0x0420000004027989 */ /* 0x021e2400000e00ff */
        /* <DEDUP_REMOVED lines=19> */
[----:B------:R-:W-:-:S07]  /*1fac0*/  IMAD.MOV.U32 R2, RZ, RZ, R11 ;  /* 0x000000ffff027224 */ /* 0x000fce00078e000b */
.L_x_832:
        /* <DEDUP_REMOVED lines=16> */
.L_x_837:
[----:B-1----:R-:W-:Y:S02]  /*1fbd0*/  IMAD R16, R16, UR5, R7 ;  /* 0x0000000510107c24 */ /* 0x002fe4000f8e0207 */
[----:B------:R-:W-:Y:S02]  /*1fbe0*/  IMAD R7, R11, R6, RZ ;  /* 0x000000060b077224 */ /* 0x000fe400078e02ff */
[----:B0-----:R-:W-:Y:S01]  /*1fbf0*/  IMAD.MOV.U32 R2, RZ, RZ, RZ ;  /* 0x000000ffff027224 */ /* 0x001fe200078e00ff */
[----:B------:R-:W-:Y:S01]  /*1fc00*/  IADD3 R17, -R16, UR6, RZ ;  /* 0x0000000610117c10 */ /* 0x000fe2000fffe1ff */
[----:B------:R-:W-:Y:S02]  /*1fc10*/  VIADD R19, R19, UR4 ;  /* 0x0000000413137c36 */ /* 0x000fe40008000000 */
[----:B------:R-:W-:Y:S01]  /*1fc20*/  IMAD.HI.U32 R2, R3, R7, R2 ;  /* 0x0000000703027227 */ /* 0x000fe200078e0002 */
[----:B------:R-:W-:Y:S02]  /*1fc30*/  IABS R7, R4 ;  /* 0x0000000400077213 */ /* 0x000fe40000000000 */
[----:B------:R-:W-:-:S03]  /*1fc40*/  IABS R3, R17 ;  /* 0x0000001100037213 */ /* 0x000fc60000000000 */
[----:B------:R-:W-:Y:S02]  /*1fc50*/  IMAD.MOV R7, RZ, RZ, -R7 ;  /* 0x000000ffff077224 */ /* 0x000fe400078e0a07 */
        /* <DEDUP_REMOVED lines=16> */
.L_x_833:
[----:B------:R-:W-:Y:S02]  /*1fd60*/  IMAD.MOV.U32 R17, RZ, RZ, RZ ;  /* 0x000000ffff117224 */ /* 0x000fe400078e00ff */
[----:B------:R-:W-:Y:S02]  /*1fd70*/  IMAD.U32 R16, RZ, RZ, UR6 ;  /* 0x00000006ff107e24 */ /* 0x000fe4000f8e00ff */
[----:B------:R-:W-:-:S07]  /*1fd80*/  IMAD.MOV.U32 R18, RZ, RZ, RZ ;  /* 0x000000ffff127224 */ /* 0x000fce00078e00ff */
.L_x_838:
[----:B------:R-:W-:-:S13]  /*1fd90*/  ISETP.NE.AND P0, PT, R5, RZ, PT ;  /* 0x000000ff0500720c */ /* 0x000fda0003f05270 */
[----:B------:R-:W0:Y:S01]  /*1fda0*/  @!P0 S2R R3, SR_CgaCtaId ;  /* 0x0000000000038919 */ /* 0x000e220000008800 */
[----:B------:R-:W-:-:S04]  /*1fdb0*/  @!P0 MOV R2, 0x400 ;  /* 0x0000040000028802 */ /* 0x000fc80000000f00 */
[----:B0-----:R-:W-:-:S05]  /*1fdc0*/  @!P0 LEA R2, R3, R2, 0x18 ;  /* 0x0000000203028211 */ /* 0x001fca00078ec0ff */
[----:B------:R2:W-:Y:S01]  /*1fdd0*/  @!P0 STS.128 [R2+0x368d0], R16 ;  /* 0x0368d01002008388 */ /* 0x0005e20000000c00 */
[----:B------:R-:W-:Y:S06]  /*1fde0*/  BAR.ARV 0x5, 0x180 ;  /* 0x0146000000007b1d */ /* 0x000fec0000002000 */
.L_x_831:
[----:B--2---:R-:W-:Y:S01]  /*1fdf0*/  IMAD.MOV.U32 R2, RZ, RZ, 0x1 ;  /* 0x00000001ff027424 */ /* 0x004fe200078e00ff */
[----:B------:R2:W-:Y:S01]  /*1fe00*/  STL [R1+0x54], RZ ;  /* 0x000054ff01007387 */ /* 0x0005e20000100800 */
[----:B------:R-:W-:Y:S02]  /*1fe10*/  ULDC UR4, c[0x0][0xc3c] ;  /* 0x00030f0000047ab9 */ /* 0x000fe40000000800 */
[----:B-1----:R-:W-:Y:S01]  /*1fe20*/  ISETP.GE.AND P0, PT, R19, UR4, PT ;  /* 0x0000000413007c0c */ /* 0x002fe2000bf06270 */
[----:B------:R2:W-:Y:S04]  /*1fe30*/  STL [R1+0x14], R2 ;  /* 0x0000140201007387 */ /* 0x0005e80000100800 */
[----:B------:R2:W-:Y:S08]  /*1fe40*/  STL [R1+0x8], RZ ;  /* 0x000008ff01007387 */ /* 0x0005f00000100800 */
[----:B--2---:R-:W-:Y:S05]  /*1fe50*/  @P0 BRA `(.L_x_839) ;  /* 0x0000006c00e00947 */ /* 0x004fea0003800000 */
[----:B------:R-:W1:Y:S01]  /*1fe60*/  S2UR UR5, SR_CgaCtaId ;  /* 0x00000000000579c3 */ /* 0x000e620000008800 */
[C---:B------:R-:W-:Y:S01]  /*1fe70*/  IMAD.SHL.U32 R2, R0.reuse, 0x8, RZ ;  /* 0x0000000800027824 */ /* 0x040fe200078e00ff */
[----:B------:R-:W-:Y:S01]  /*1fe80*/  LOP3.LUT R5, R0, 0x7f, RZ, 0xc0, !PT ;  /* 0x0000007f00057812 */ /* 0x000fe200078ec0ff */
[----:B------:R-:W-:Y:S01]  /*1fe90*/  UMOV UR4, 0x400 ;  /* 0x0000040000047882 */ /* 0x000fe20000000000 */
[----:B------:R-:W-:Y:S01]  /*1fea0*/  BSSY B8, `(.L_x_839) ;  /* 0x00006f3000087945 */ /* 0x000fe20003800000 */
[----:B------:R-:W-:Y:S01]  /*1feb0*/  ULDC.64 UR36, c[0x0][0x198] ;  /* 0x0000660000247ab9 */ /* 0x000fe20000000a00 */
[C---:B0-----:R-:W-:Y:S01]  /*1fec0*/  LOP3.LUT R3, R2.reuse, 0x1f8, RZ, 0xc0, !PT ;  /* 0x000001f802037812 */ /* 0x041fe200078ec0ff */
[----:B------:R-:W-:Y:S01]  /*1fed0*/  ULDC UR38, c[0x0][0xc] ;  /* 0x0000030000267ab9 */ /* 0x000fe20000000800 */
[----:B------:R-:W-:Y:S02]  /*1fee0*/  LOP3.LUT R2, R2, 0x38, RZ, 0xc0, !PT ;  /* 0x0000003802027812 */ /* 0x000fe400078ec0ff */
[----:B------:R-:W-:Y:S01]  /*1fef0*/  LOP3.LUT R4, R3, 0x38, R0, 0x78, !PT ;  /* 0x0000003803047812 */ /* 0x000fe200078e7800 */
[----:B------:R-:W-:Y:S01]  /*1ff00*/  IMAD.SHL.U32 R3, R5, 0x8, RZ ;  /* 0x0000000805037824 */ /* 0x000fe200078e00ff */
[----:B------:R-:W-:Y:S01]  /*1ff10*/  SHF.R.U32.HI R5, RZ, 0x3, R5 ;  /* 0x00000003ff057819 */ /* 0x000fe20000011605 */
[----:B------:R-:W-:-:S03]  /*1ff20*/  IMAD.SHL.U32 R0, R0, 0x10, RZ ;  /* 0x0000001000007824 */ /* 0x000fc600078e00ff */
[----:B------:R-:W-:Y:S02]  /*1ff30*/  LOP3.LUT R3, R4, 0x200, R3, 0xf8, !PT ;  /* 0x0000020004037812 */ /* 0x000fe400078ef803 */
[----:B------:R-:W-:Y:S01]  /*1ff40*/  LOP3.LUT R0, R5, 0x70, R0, 0xf8, !PT ;  /* 0x0000007005007812 */ /* 0x000fe200078ef800 */
[----:B------:R-:W-:Y:S01]  /*1ff50*/  IMAD.MOV.U32 R0, RZ, RZ, 0x1 ;  /* 0x00000001ff007424 */ /* 0x000fe200078e00ff */
[----:B-1----:R-:W-:-:S06]  /*1ff60*/  ULEA UR4, UR5, UR4, 0x18 ;  /* 0x0000000405047291 */ /* 0x002fcc000f8ec03f */
[----:B------:R-:W-:-:S04]  /*1ff70*/  IMAD.U32 R4, RZ, RZ, UR4 ;  /* 0x00000004ff047e24 */ /* 0x000fc8000f8e00ff */
[----:B------:R-:W-:Y:S01]  /*1ff80*/  IMAD R3, R3, 0x2, R4 ;  /* 0x0000000203037824 */ /* 0x000fe200078e0204 */
[----:B------:R-:W-:Y:S04]  /*1ff90*/  STL [R1+0x4], R4 ;  /* 0x0000040401007387 */ /* 0x000fe80000100800 */
[----:B------:R0:W-:Y:S04]  /*1ffa0*/  STL [R1+0x2c], R3 ;  /* 0x00002c0301007387 */ /* 0x0001e80000100800 */
[----:B------:R-:W-:Y:S04]  /*1ffb0*/  STL [R1+0x8], RZ ;  /* 0x000008ff01007387 */ /* 0x000fe80000100800 */
[----:B------:R-:W-:Y:S01]  /*1ffc0*/  STL [R1+0x14], R0 ;  /* 0x0000140001007387 */ /* 0x000fe20000100800 */
[----:B0-----:R-:W-:-:S03]  /*1ffd0*/  LOP3.LUT R3, R2, 0x40, RZ, 0xfc, !PT ;  /* 0x0000004002037812 */ /* 0x001fc600078efcff */
[----:B------:R-:W-:Y:S04]  /*1ffe0*/  STL [R1+0x20], RZ ;  /* 0x000020ff01007387 */ /* 0x000fe80000100800 */
[----:B------:R0:W-:Y:S04]  /*1fff0*/  STL [R1+0x24], R0 ;  /* 0x0000240001007387 */ /* 0x0001e80000100800 */
[----:B------:R1:W-:Y:S01]  /*20000*/  STL [R1+0x54], RZ ;  /* 0x000054ff01007387 */ /* 0x0003e20000100800 */
[----:B0-----:R-:W-:-:S07]  /*20010*/  LOP3.LUT R0, R2, 0x80, RZ, 0xfc, !PT ;  /* 0x0000008002007812 */ /* 0x001fce00078efcff */
.L_x_985:
[----:B0--3--:R-:W0:Y:S02]  /*20020*/  LDC.64 R2, c[0x0][0xc88] ;  /* 0x00032200ff027b82 */ /* 0x009e240000000a00 */
[----:B0-----:R-:W-:-:S05]  /*20030*/  IMAD.WIDE R2, R19, 0x4, R2 ;  /* 0x0000000413027825 */ /* 0x001fca00078e0202 */
[----:B------:R-:W2:Y:S01]  /*20040*/  LDG.E R15, desc[UR60][R2.64] ;  /* 0x0000003c020f7981 */ /* 0x000ea2000c1e1900 */
[----:B------:R-:W-:Y:S05]  /*20050*/  YIELD ;  /* 0x0000000000007946 */ /* 0x000fea0003800000 */
[----:B------:R-:W-:Y:S01]  /*20060*/  ULDC.64 UR4, c[0x0][0xa28] ;  /* 0x00028a0000047ab9 */ /* 0x000fe20000000a00 */
[----:B------:R-:W-:Y:S01]  /*20070*/  IMAD.MOV.U32 R0, RZ, RZ, RZ ;  /* 0x000000ffff007224 */ /* 0x000fe200078e00ff */
[----:B------:R-:W-:Y:S01]  /*20080*/  ISETP.NE.U32.AND P0, PT, RZ, UR4, PT ;  /* 0x00000004ff007c0c */ /* 0x000fe2000bf05070 */
[----:B----45:R-:W-:Y:S01]  /*20090*/  IMAD.MOV.U32 R8, RZ, RZ, RZ ;  /* 0x000000ffff087224 */ /* 0x030fe200078e00ff */
[----:B------:R-:W-:Y:S01]  /*200a0*/  ULDC.64 UR10, c[0x0][0xa18] ;  /* 0x00028600000a7ab9 */ /* 0x000fe20000000a00 */
[----:B------:R-:W-:Y:S01]  /*200b0*/  ULDC.64 UR8, c[0x0][0xa10] ;  /* 0x0002840000087ab9 */ /* 0x000fe20000000a00 */
[----:B------:R-:W-:Y:S01]  /*200c0*/  ISETP.NE.AND.EX P0, PT, RZ, UR5, PT, P0 ;  /* 0x00000005ff007c0c */ /* 0x000fe2000bf05300 */
[----:B------:R-:W-:Y:S01]  /*200d0*/  ULDC.64 UR6, c[0x0][0xa08] ;  /* 0x0002820000067ab9 */ /* 0x000fe20000000a00 */
        /* <DEDUP_REMOVED lines=9> */
[----:B------:R2:W5:Y:S01]  /*20170*/  @P0 LDG.E R0, desc[UR60][R2.64] ;  /* 0x0000003c02000981 */ /* 0x000562000c1e1900 */
[----:B------:R-:W-:Y:S02]  /*20180*/  ISETP.NE.AND.EX P2, PT, RZ, UR5, PT, P2 ;  /* 0x00000005ff007c0c */ /* 0x000fe4000bf45320 */
[----:B------:R-:W-:Y:S02]  /*20190*/  CS2R R10, SRZ ;  /* 0x00000000000a7805 */ /* 0x000fe4000001ff00 */
[----:B------:R-:W-:Y:S01]  /*201a0*/  ISETP.NE.U32.AND P3, PT, RZ, UR10, PT ;  /* 0x0000000aff007c0c */ /* 0x000fe2000bf65070 */
[----:B------:R-:W-:Y:S01]  /*201b0*/  STL [R1], R14 ;  /* 0x0000000e01007387 */ /* 0x000fe20000100800 */
[----:B------:R-:W-:Y:S02]  /*201c0*/  ISETP.NE.U32.AND P0, PT, RZ, UR6, PT ;  /* 0x00000006ff007c0c */ /* 0x000fe4000bf05070 */
[----:B------:R-:W-:Y:S01]  /*201d0*/  ISETP.NE.AND.EX P3, PT, RZ, UR11, PT, P3 ;  /* 0x0000000bff007c0c */ /* 0x000fe2000bf65330 */
[----:B------:R-:W-:Y:S01]  /*201e0*/  STL [R1+0x28], R13 ;  /* 0x0000280d01007387 */ /* 0x000fe20000100800 */
[----:B------:R-:W-:-:S02]  /*201f0*/  ISETP.NE.U32.AND P1, PT, RZ, UR8, PT ;  /* 0x00000008ff007c0c */ /* 0x000fc4000bf25070 */
[C---:B--2---:R-:W-:Y:S02]  /*20200*/  IADD3 R2, P4, R14.reuse, UR4, RZ ;  /* 0x000000040e027c10 */ /* 0x044fe4000ff9e0ff */
[----:B------:R-:W-:Y:S02]  /*20210*/  ISETP.NE.AND.EX P0, PT, RZ, UR7, PT, P0 ;  /* 0x00000007ff007c0c */ /* 0x000fe4000bf05300 */
[C---:B------:R-:W-:Y:S02]  /*20220*/  IADD3.X R3, R13.reuse, UR5, RZ, P4, !PT ;  /* 0x000000050d037c10 */ /* 0x040fe4000a7fe4ff */
[C---:B0-----:R-:W-:Y:S02]  /*20230*/  IADD3 R4, P4, R14.reuse, UR8, RZ ;  /* 0x000000080e047c10 */ /* 0x041fe4000ff9e0ff */
[----:B------:R-:W-:Y:S01]  /*20240*/  ISETP.NE.AND.EX P1, PT, RZ, UR9, PT, P1 ;  /* 0x00000009ff007c0c */ /* 0x000fe2000bf25310 */
[----:B------:R-:W2:Y:S01]  /*20250*/  @P2 LDG.E R8, desc[UR60][R2.64] ;  /* 0x0000003c02082981 */ /* 0x000ea2000c1e1900 */
[----:B------:R-:W-:Y:S01]  /*20260*/  IADD3.X R5, R13, UR9, RZ, P4, !PT ;  /* 0x000000090d057c10 */ /* 0x000fe2000a7fe4ff */
[----:B------:R-:W-:Y:S01]  /*20270*/  ULDC UR4, c[0x0][0x288] ;  /* 0x0000a20000047ab9 */ /* 0x000fe20000000800 */
[----:B------:R-:W-:Y:S01]  /*20280*/  IADD3 R6, P5, R14, UR6, RZ ;  /* 0x000000060e067c10 */ /* 0x000fe2000ffbe0ff */
[----:B------:R-:W-:Y:S01]  /*20290*/  IMAD.U32 R12, RZ, RZ, UR4 ;  /* 0x00000004ff0c7e24 */ /* 0x000fe2000f8e00ff */
[----:B------:R-:W-:-:S02]  /*202a0*/  ULDC.64 UR4, c[0x0][0x418] ;  /* 0x0001060000047ab9 */ /* 0x000fc40000000a00 */
[----:B------:R-:W-:-:S05]  /*202b0*/  IADD3.X R7, R13, UR7, RZ, P5, !PT ;  /* 0x000000070d077c10 */ /* 0x000fca000affe4ff */
[----:B------:R-:W5:Y:S04]  /*202c0*/  @P0 LDG.E R11, desc[UR60][R6.64] ;  /* 0x0000003c060b0981 */ /* 0x000f68000c1e1900 */
        /* <DEDUP_REMOVED lines=10> */
[----:B------:R-:W-:-:S03]  /*20370*/  UIMAD UR4, UR4, UR5, URZ ;  /* 0x00000005040472a4 */ /* 0x000fc6000f8e023f */
[----:B------:R-:W-:Y:S02]  /*20380*/  ULDC UR5, c[0x0][0x348] ;  /* 0x0000d20000057ab9 */ /* 0x000fe40000000800 */
[----:B0-----:R-:W-:Y:S02]  /*20390*/  IMAD.U32 R9, RZ, RZ, UR5 ;  /* 0x00000005ff097e24 */ /* 0x001fe4000f8e00ff */
[----:B------:R-:W-:Y:S01]  /*203a0*/  IMAD.U32 R8, RZ, RZ, UR4 ;  /* 0x00000004ff087e24 */ /* 0x000fe2000f8e00ff */
[----:B--2---:R0:W-:Y:S01]  /*203b0*/  STL [R1+0x50], R12 ;  /* 0x0000500c01007387 */ /* 0x0041e20000100800 */
[----:B------:R-:W-:Y:S05]  /*203c0*/  @P3 BRA `(.L_x_840) ;  /* 0x0000000000143947 */ /* 0x000fea0003800000 */
[----:B------:R-:W-:Y:S05]  /*203d0*/  @!P2 BRA `(.L_x_840) ;  /* 0x000000000010a947 */ /* 0x000fea0003800000 */
[----:B0-----:R-:W2:Y:S04]  /*203e0*/  LDG.E R12, desc[UR60][R2.64] ;  /* 0x0000003c020c7981 */ /* 0x001ea8000c1e1900 */
[----:B------:R-:W2:Y:S02]  /*203f0*/  LDG.E R2, desc[UR60][R2.64+0x4] ;  /* 0x0000043c02027981 */ /* 0x000ea4000c1e1900 */
[----:B--2---:R-:W-:-:S05]  /*20400*/  IMAD.IADD R2, R2, 0x1, -R12 ;  /* 0x0000000102027824 */ /* 0x004fca00078e0a0c */
[----:B------:R2:W-:Y:S02]  /*20410*/  STL [R1+0x50], R2 ;  /* 0x0000500201007387 */ /* 0x0005e40000100800 */
.L_x_840:
[----:B0-----:R-:W-:Y:S01]  /*20420*/  IMAD.MOV.U32 R12, RZ, RZ, R15 ;  /* 0x000000ffff0c7224 */ /* 0x001fe200078e000f */
[----:B------:R-:W-:Y:S01]  /*20430*/  ULDC.64 UR4, c[0x0][0xa20] ;  /* 0x0002880000047ab9 */ /* 0x000fe20000000a00 */
[----:B--2--5:R-:W-:Y:S01]  /*20440*/  IMAD.IADD R2, R11, 0x1, R0 ;  /* 0x000000010b027824 */ /* 0x024fe200078e0200 */
[----:B------:R-:W-:Y:S02]  /*20450*/  ISETP.NE.U32.AND P2, PT, RZ, UR4, PT ;  /* 0x00000004ff007c0c */ /* 0x000fe4000bf45070 */
[----:B------:R0:W-:Y:S02]  /*20460*/  STL [R1+0xc], R12 ;  /* 0x00000c0c01007387 */ /* 0x0001e40000100800 */
[----:B------:R-:W-:Y:S02]  /*20470*/  ISETP.NE.AND.EX P2, PT, RZ, UR5, PT, P2 ;  /* 0x00000005ff007c0c */ /* 0x000fe4000bf45320 */
[----:B------:R0:W-:Y:S11]  /*20480*/  STL [R1+0x1c], R2 ;  /* 0x00001c0201007387 */ /* 0x0001f60000100800 */
[----:B0-----:R-:W-:Y:S05]  /*20490*/  @!P2 BRA `(.L_x_841) ;  /* 0x000000000010a947 */ /* 0x001fea0003800000 */
[----:B------:R-:W-:-:S04]  /*204a0*/  IADD3 R2, P0, R14, UR4, RZ ;  /* 0x000000040e027c10 */ /* 0x000fc8000ff1e0ff */
[----:B------:R-:W-:-:S05]  /*204b0*/  IADD3.X R3, R13, UR5, RZ, P0, !PT ;  /* 0x000000050d037c10 */ /* 0x000fca00087fe4ff */
[----:B------:R0:W5:Y:S01]  /*204c0*/  LDG.E R8, desc[UR60][R2.64] ;  /* 0x0000003c02087981 */ /* 0x000162000c1e1900 */
[----:B------:R-:W-:Y:S05]  /*204d0*/  BRA `(.L_x_842) ;  /* 0x0000000000107947 */ /* 0x000fea0003800000 */
.L_x_841:
[----:B------:R-:W-:Y:S05]  /*204e0*/  @!P0 BRA `(.L_x_842) ;  /* 0x00000000000c8947 */ /* 0x000fea0003800000 */
[----:B------:R-:W2:Y:S04]  /*204f0*/  LDG.E R8, desc[UR60][R6.64] ;  /* 0x0000003c06087981 */ /* 0x000ea8000c1e1900 */
[----:B------:R-:W2:Y:S02]  /*20500*/  LDG.E R6, desc[UR60][R6.64+0x4] ;  /* 0x0000043c06067981 */ /* 0x000ea4000c1e1900 */
[----:B--2---:R-:W-:-:S07]  /*20510*/  IMAD.IADD R8, R6, 0x1, -R8 ;  /* 0x0000000106087824 */ /* 0x004fce00078e0a08 */
.L_x_842:
[----:B0-----:R-:W2:Y:S01]  /*20520*/  @P1 LDG.E R2, desc[UR60][R4.64] ;  /* 0x0000003c04021981 */ /* 0x001ea2000c1e1900 */
[----:B-----5:R-:W-:-:S03]  /*20530*/  IMAD.IADD R0, R8, 0x1, -R0 ;  /* 0x0000000108007824 */ /* 0x020fc600078e0a00 */
[----:B------:R-:W2:Y:S01]  /*20540*/  @P1 LDG.E R4, desc[UR60][R4.64+0x4] ;  /* 0x0000043c04041981 */ /* 0x000ea2000c1e1900 */
[----:B------:R-:W-:Y:S01]  /*20550*/  BSSY B0, `(.L_x_843) ;  /* 0x000016e000007945 */ /* 0x000fe20003800000 */
[----:B--2---:R-:W-:-:S04]  /*20560*/  @P1 IMAD.IADD R9, R4, 0x1, -R2 ;  /* 0x0000000104091824 */ /* 0x004fc800078e0a02 */
[----:B------:R-:W-:Y:S01]  /*20570*/  IMAD.IADD R3, R0, 0x1, R9 ;  /* 0x0000000100037824 */ /* 0x000fe200078e0209 */
[----:B------:R-:W-:-:S04]  /*20580*/  MOV R2, RZ ;  /* 0x000000ff00027202 */ /* 0x000fc80000000f00 */
[----:B------:R0:W-:Y:S02]  /*20590*/  STL [R1+0x4c], R3 ;  /* 0x00004c0301007387 */ /* 0x0001e40000100800 */
[----:B0-----:R-:W-:-:S04]  /*205a0*/  VIADD R3, R3, 0x6f ;  /* 0x0000006f03037836 */ /* 0x001fc80000000000 */
[----:B------:R-:W-:-:S05]  /*205b0*/  IMAD.HI R2, R3, -0x6db6db6d, R2 ;  /* 0x9249249303027827 */ /* 0x000fca00078e0202 */
[----:B------:R-:W-:-:S04]  /*205c0*/  SHF.R.U32.HI R3, RZ, 0x1f, R2 ;  /* 0x0000001fff037819 */ /* 0x000fc80000011602 */
[----:B------:R-:W-:-:S05]  /*205d0*/  LEA.HI.SX32 R4, R2, R3, 0x1a ;  /* 0x0000000302047211 */ /* 0x000fca00078fd2ff */
[--C-:B------:R-:W-:Y:S02]  /*205e0*/  IMAD R2, R4, 0x70, -R0.reuse ;  /* 0x0000007004027824 */ /* 0x100fe400078e0a00 */
[----:B------:R-:W-:-:S03]  /*205f0*/  IMAD.MOV R0, RZ, RZ, -R0 ;  /* 0x000000ffff007224 */ /* 0x000fc600078e0a00 */
[----:B------:R-:W-:Y:S02]  /*20600*/  VIMNMX R2, R2, R9, PT ;  /* 0x0000000902027248 */ /* 0x000fe40003fe0100 */
[----:B------:R-:W-:-:S04]  /*20610*/  VIMNMX R0, RZ, R0, !PT ;  /* 0x00000000ff007248 */ /* 0x000fc80007fe0100 */
[----:B------:R-:W-:Y:S01]  /*20620*/  ISETP.GT.AND P0, PT, R2, R0, PT ;  /* 0x000000000200720c */ /* 0x000fe20003f04270 */
[----:B------:R0:W-:Y:S02]  /*20630*/  STL [R1+0x38], R4 ;  /* 0x0000380401007387 */ /* 0x0001e40000100800 */
[----:B0-----:R-:W-:-:S10]  /*20640*/  SHF.R.U32.HI R4, RZ, 0x4, R0 ;  /* 0x00000004ff047819 */ /* 0x001fd40000011600 */
[----:B------:R-:W-:Y:S02]  /*20650*/  @P0 VIADD R3, R2, 0x6f ;  /* 0x0000006f02030836 */ /* 0x000fe40000000000 */
[----:B------:R-:W-:Y:S02]  /*20660*/  @P0 IMAD.MOV.U32 R2, RZ, RZ, RZ ;  /* 0x000000ffff020224 */ /* 0x000fe400078e00ff */
[----:B------:R-:W-:-:S04]  /*20670*/  IMAD.WIDE.U32 R4, R4, 0x24924925, RZ ;  /* 0x2492492504047825 */ /* 0x000fc800078e00ff */
[----:B------:R-:W-:-:S04]  /*20680*/  @P0 IMAD.HI R2, R3, -0x6db6db6d, R2 ;  /* 0x9249249303020827 */ /* 0x000fc800078e0202 */
[----:B------:R-:W-:Y:S01]  /*20690*/  IMAD.MOV.U32 R9, RZ, RZ, R5 ;  /* 0x000000ffff097224 */ /* 0x000fe200078e0005 */
[----:B------:R-:W-:-:S03]  /*206a0*/  @P0 SHF.R.U32.HI R0, RZ, 0x1f, R2 ;  /* 0x0000001fff000819 */ /* 0x000fc60000011602 */
[----:B------:R-:W-:Y:S01]  /*206b0*/  IMAD.MOV.U32 R7, RZ, RZ, R9 ;  /* 0x000000ffff077224 */ /* 0x000fe200078e0009 */
[----:B------:R-:W-:-:S04]  /*206c0*/  @P0 LEA.HI.SX32 R7, R2, R0, 0x1a ;  /* 0x0000000002070211 */ /* 0x000fc800078fd2ff */
[----:B------:R-:W-:Y:S02]  /*206d0*/  ISETP.GT.AND P2, PT, R7, R9, PT ;  /* 0x000000090700720c */ /* 0x000fe40003f44270 */
[----:B------:R-:W-:-:S11]  /*206e0*/  PLOP3.LUT P0, PT, PT, PT, PT, 0x80, 0x0 ;  /* 0x000000000000781c */ /* 0x000fd60003f0f070 */
[----:B------:R-:W-:Y:S05]  /*206f0*/  @!P2 BRA `(.L_x_844) ;  /* 0x00000014004ca947 */ /* 0x000fea0003800000 */
[----:B------:R-:W-:Y:S01]  /*20700*/  UMOV UR4, 0xffffffff ;  /* 0xffffffff00047882 */ /* 0x000fe20000000000 */
[----:B------:R-:W-:Y:S02]  /*20710*/  SEL R0, R12, RZ, !P1 ;  /* 0x000000ff0c007207 */ /* 0x000fe40004800000 */
[----:B------:R-:W-:Y:S05]  /*20720*/  BRA.DIV UR4, `(.L_x_845) ;  /* 0x0000007204547947 */ /* 0x000fea000b800000 */
[----:B------:R-:W0:Y:S02]  /*20730*/  S2R R2, SR_TID.X ;  /* 0x0000000000027919 */ /* 0x000e240000002100 */
[----:B0-----:R-:W-:-:S04]  /*20740*/  SHF.R.U32.HI R2, RZ, 0x5, R2 ;  /* 0x00000005ff027819 */ /* 0x001fc80000011602 */
[----:B------:R-:W-:-:S05]  /*20750*/  LOP3.LUT R2, R2, 0x3, RZ, 0xc0, !PT ;  /* 0x0000000302027812 */ /* 0x000fca00078ec0ff */
[----:B------:R0:W2:Y:S02]  /*20760*/  SHFL.IDX PT, R14, R2, RZ, 0x1f ;  /* 0x00001fff020e7589 */ /* 0x0000a400000e0000 */
.L_x_1016:
[----:B--2---:R-:W-:Y:S02]  /*20770*/  ISETP.NE.AND P0, PT, R14, RZ, PT ;  /* 0x000000ff0e00720c */ /* 0x004fe40003f05270 */
[----:B------:R-:W-:-:S11]  /*20780*/  PLOP3.LUT P6, PT, PT, PT, PT, 0x8, 0x0 ;  /* 0x000000000000781c */ /* 0x000fd60003fce170 */
[----:B------:R-:W-:Y:S05]  /*20790*/  @P0 BRA `(.L_x_846) ;  /* 0x00000000000c0947 */ /* 0x000fea0003800000 */
[----:B------:R-:W-:-:S03]  /*207a0*/  UMOV UR4, 0xffffffff ;  /* 0xffffffff00047882 */ /* 0x000fc60000000000 */
[----:B------:R-:W-:Y:S05]  /*207b0*/  BRA.DIV UR4, `(.L_x_847) ;  /* 0x0000007204647947 */ /* 0x000fea000b800000 */
[----:B------:R-:W-:-:S13]  /*207c0*/  ELECT P6, URZ, PT ;  /* 0x00000000003f782f */ /* 0x000fda00038c0000 */
.L_x_846:
[----:B0-----:R-:W2:Y:S04]  /*207d0*/  LDL R2, [R1+0x54] ;  /* 0x0000540001027983 */ /* 0x001ea80000100800 */
[----:B------:R-:W3:Y:S01]  /*207e0*/  LDL R4, [R1+0x4] ;  /* 0x0000040001047983 */ /* 0x000ee20000100800 */
[----:B------:R-:W-:Y:S01]  /*207f0*/  BSSY B1, `(.L_x_848) ;  /* 0x0000008000017945 */ /* 0x000fe20003800000 */
[----:B--2---:R-:W-:-:S05]  /*20800*/  VIADD R2, R2, 0x1 ;  /* 0x0000000102027836 */ /* 0x004fca0000000000 */
[----:B------:R-:W-:-:S04]  /*20810*/  LEA.HI R3, R2, R2, RZ, 0x1 ;  /* 0x0000000202037211 */ /* 0x000fc800078f08ff */
[----:B------:R-:W-:-:S05]  /*20820*/  LOP3.LUT R3, R3, 0xfffffffe, RZ, 0xc0, !PT ;  /* 0xfffffffe03037812 */ /* 0x000fca00078ec0ff */
[----:B------:R-:W-:-:S05]  /*20830*/  IMAD.IADD R2, R2, 0x1, -R3 ;  /* 0x0000000102027824 */ /* 0x000fca00078e0a03 */
[----:B------:R-:W-:-:S04]  /*20840*/  SHF.L.U32 R2, R2, 0x1f, RZ ;  /* 0x0000001f02027819 */ /* 0x000fc800000006ff */
[----:B---3--:R-:W0:Y:S02]  /*20850*/  SYNCS.PHASECHK.TRANS64.TRYWAIT P0, [R4+URZ+0x36820], R2 ;  /* 0x03682002040075a7 */ /* 0x008e24000800017f */
[----:B0-----:R-:W-:Y:S05]  /*20860*/  @!P0 BRA `(.L_x_849) ;  /* 0x0000007000588947 */ /* 0x001fea0003800000 */
.L_x_1019:
[----:B------:R-:W-:Y:S05]  /*20870*/  BSYNC B1 ;  /* 0x0000000000017941 */ /* 0x000fea0003800000 */
.L_x_848:
[----:B------:R-:W-:Y:S04]  /*20880*/  BSSY B1, `(.L_x_850) ;  /* 0x0000090000017945 */ /* 0x000fe80003800000 */
[----:B------:R-:W-:Y:S05]  /*20890*/  @!P6 BRA `(.L_x_851) ;  /* 0x000000080038e947 */ /* 0x000fea0003800000 */
[----:B------:R-:W2:Y:S04]  /*208a0*/  LDL R6, [R1+0x4] ;  /* 0x0000040001067983 */ /* 0x000ea80000100800 */
[----:B------:R-:W2:Y:S04]  /*208b0*/  LDL R4, [R1+0x20] ;  /* 0x0000200001047983 */ /* 0x000ea80000100800 */
[----:B------:R-:W3:Y:S01]  /*208c0*/  LDL R5, [R1+0x24] ;  /* 0x0000240001057983 */ /* 0x000ee20000100800 */
[----:B------:R-:W-:Y:S01]  /*208d0*/  BSSY B2, `(.L_x_852) ;  /* 0x0000008000027945 */ /* 0x000fe20003800000 */
[----:B0-----:R-:W0:Y:S02]  /*208e0*/  S2R R3, SR_TID.X ;  /* 0x0000000000037919 */ /* 0x001e240000002100 */
[----:B0-----:R-:W-:-:S04]  /*208f0*/  LOP3.LUT R3, R3, 0x7f, RZ, 0xc0, !PT ;  /* 0x0000007f03037812 */ /* 0x001fc800078ec0ff */
[----:B------:R-:W-:Y:S01]  /*20900*/  ISETP.NE.AND P1, PT, R3, RZ, PT ;  /* 0x000000ff0300720c */ /* 0x000fe20003f25270 */
[----:B--2---:R-:W-:Y:S01]  /*20910*/  IMAD R4, R4, 0x8, R6 ;  /* 0x0000000804047824 */ /* 0x004fe200078e0206 */
[----:B---3--:R-:W-:-:S04]  /*20920*/  SHF.L.U32 R8, R5, 0x1f, RZ ;  /* 0x0000001f05087819 */ /* 0x008fc800000006ff */
[----:B------:R-:W0:Y:S02]  /*20930*/  SYNCS.PHASECHK.TRANS64.TRYWAIT P0, [R4+URZ+0x368a0], R8 ;  /* 0x0368a008040075a7 */ /* 0x000e24000800017f */
[----:B0-----:R-:W-:Y:S05]  /*20940*/  @!P0 BRA `(.L_x_853) ;  /* 0x0000007000388947 */ /* 0x001fea0003800000 */
.L_x_1020:
[----:B------:R-:W-:Y:S05]  /*20950*/  BSYNC B2 ;  /* 0x0000000000027941 */ /* 0x000fea0003800000 */
.L_x_852:
[----:B------:R-:W-:Y:S04]  /*20960*/  BSSY B2, `(.L_x_854) ;  /* 0x0000009000027945 */ /* 0x000fe80003800000 */
[----:B------:R-:W-:Y:S05]  /*20970*/  @P1 BRA `(.L_x_855) ;  /* 0x00000000001c1947 */ /* 0x000fea0003800000 */
[----:B------:R-:W2:Y:S01]  /*20980*/  S2R R3, SR_TID.X ;  /* 0x0000000000037919 */ /* 0x000ea20000002100 */
[----:B------:R-:W-:-:S04]  /*20990*/  IMAD.MOV.U32 R2, RZ, RZ, 0xa800 ;  /* 0x0000a800ff027424 */ /* 0x000fc800078e00ff */
[----:B------:R3:W-:Y:S01]  /*209a0*/  SYNCS.ARRIVE.TRANS64 RZ, [R4+URZ+0x36890], R2 ;  /* 0x0368900204ff79a7 */ /* 0x0007e2000800003f */
[----:B--2---:R-:W-:-:S04]  /*209b0*/  LOP3.LUT R3, R3, 0x1f, RZ, 0xc0, !PT ;  /* 0x0000001f03037812 */ /* 0x004fc800078ec0ff */
[----:B------:R-:W-:-:S13]  /*209c0*/  ISETP.NE.AND P0, PT, R3, RZ, PT ;  /* 0x000000ff0300720c */ /* 0x000fda0003f05270 */
[----:B---3--:R-:W-:Y:S05]  /*209d0*/  @!P0 BRA `(.L_x_855) ;  /* 0x0000000000048947 */ /* 0x008fea0003800000 */
[----:B------:R-:W-:Y:S01]  /*209e0*/  BPT.TRAP 0x1 ;  /* 0x000000040000795c */ /* 0x000fe20000300000 */
.L_x_855:
[----:B------:R-:W-:Y:S05]  /*209f0*/  BSYNC B2 ;  /* 0x0000000000027941 */ /* 0x000fea0003800000 */
.L_x_854:
[----:B------:R-:W2:Y:S04]  /*20a00*/  LDL R5, [R1+0x4] ;  /* 0x0000040001057983 */ /* 0x000ea80000100800 */
[----:B------:R-:W2:Y:S01]  /*20a10*/  LDL R2, [R1+0x20] ;  /* 0x0000200001027983 */ /* 0x000ea20000100800 */
[----:B------:R-:W-:Y:S01]  /*20a20*/  IMAD.MOV.U32 R15, RZ, RZ, RZ ;  /* 0x000000ffff0f7224 */ /* 0x000fe200078e00ff */
[----:B------:R-:W-:Y:S01]  /*20a30*/  UIADD3 UR4, UP0, UR36, 0x570, URZ ;  /* 0x0000057024047890 */ /* 0x000fe2000ff1e03f */
[----:B------:R-:W-:Y:S01]  /*20a40*/  IMAD R3, R7, 0x70, R10 ;  /* 0x0000007007037824 */ /* 0x000fe200078e020a */
[----:B------:R-:W-:Y:S01]  /*20a50*/  PLOP3.LUT P0, PT, PT, PT, PT, 0x80, 0x0 ;  /* 0x000000000000781c */ /* 0x000fe20003f0f070 */
[----:B------:R-:W-:Y:S01]  /*20a60*/  UMOV UR6, 0x0 ;  /* 0x0000000000067882 */ /* 0x000fe20000000000 */
[----:B------:R-:W-:Y:S01]  /*20a70*/  R2UR UR10, R15 ;  /* 0x000000000f0a72ca */ /* 0x000fe200000e0000 */
[----:B------:R-:W-:Y:S01]  /*20a80*/  VIADD R3, R3, 0xffffff90 ;  /* 0xffffff9003037836 */ /* 0x000fe20000000000 */
[----:B------:R-:W-:Y:S01]  /*20a90*/  UIADD3.X UR5, URZ, UR37, URZ, UP0, !UPT ;  /* 0x000000253f057290 */ /* 0x000fe200087fe43f */
[----:B------:R-:W-:Y:S01]  /*20aa0*/  UMOV UR7, 0x12f00000 ;  /* 0x12f0000000077882 */ /* 0x000fe20000000000 */
[----:B--2---:R-:W-:-:S02]  /*20ab0*/  IMAD R6, R2, 0xa800, R5 ;  /* 0x0000a80002067824 */ /* 0x004fc400078e0205 */
[----:B------:R-:W-:Y:S02]  /*20ac0*/  VIADD R2, R4, 0x36890 ;  /* 0x0003689004027836 */ /* 0x000fe40000000000 */
[----:B------:R-:W-:-:S07]  /*20ad0*/  VIADD R5, R6, 0x21400 ;  /* 0x0002140006057836 */ /* 0x000fce0000000000 */
.L_x_856:
        /* <DEDUP_REMOVED lines=16> */
.L_x_857:
        /* <DEDUP_REMOVED lines=16> */
.L_x_858:
        /* <DEDUP_REMOVED lines=10> */
[----:B------:R-:W2:Y:S01]  /*20d80*/  SYNCS.PHASECHK.TRANS64.TRYWAIT P0, [R4+URZ+0x368c0], R8 ;  /* 0x0368c008040075a7 */ /* 0x000ea2000800017f */
[----:B------:R-:W-:Y:S04]  /*20d90*/  BSSY B2, `(.L_x_859) ;  /* 0x0000002000027945 */ /* 0x000fe80003800000 */
[----:B--2---:R-:W-:Y:S05]  /*20da0*/  @!P0 BRA `(.L_x_860) ;  /* 0x0000006c00348947 */ /* 0x004fea0003800000 */
.L_x_1021:
[----:B------:R-:W-:Y:S05]  /*20db0*/  BSYNC B2 ;  /* 0x0000000000027941 */ /* 0x000fea0003800000 */
.L_x_859:
[----:B------:R-:W-:Y:S01]  /*20dc0*/  BSSY B2, `(.L_x_861) ;  /* 0x000000b000027945 */ /* 0x000fe20003800000 */
[----:B------:R-:W-:Y:S02]  /*20dd0*/  IMAD.MOV.U32 R12, RZ, RZ, 0x0 ;  /* 0x00000000ff0c7424 */ /* 0x000fe400078e00ff */
[----:B------:R-:W-:Y:S01]  /*20de0*/  IMAD.MOV.U32 R13, RZ, RZ, 0x12f00000 ;  /* 0x12f00000ff0d7424 */ /* 0x000fe200078e00ff */
[----:B------:R-:W-:Y:S06]  /*20df0*/  @P1 BRA `(.L_x_862) ;  /* 0x00000000001c1947 */ /* 0x000fec0003800000 */
[----:B------:R-:W3:Y:S01]  /*20e00*/  S2R R5, SR_TID.X ;  /* 0x0000000000057919 */ /* 0x000ee20000002100 */
[----:B------:R-:W-:-:S04]  /*20e10*/  IMAD.MOV.U32 R2, RZ, RZ, 0xa800 ;  /* 0x0000a800ff027424 */ /* 0x000fc800078e00ff */
[----:B------:R4:W-:Y:S01]  /*20e20*/  SYNCS.ARRIVE.TRANS64 RZ, [R4+URZ+0x368b0], R2 ;  /* 0x0368b00204ff79a7 */ /* 0x0009e2000800003f */
[----:B---3--:R-:W-:-:S04]  /*20e30*/  LOP3.LUT R5, R5, 0x1f, RZ, 0xc0, !PT ;  /* 0x0000001f05057812 */ /* 0x008fc800078ec0ff */
[----:B------:R-:W-:-:S13]  /*20e40*/  ISETP.NE.AND P0, PT, R5, RZ, PT ;  /* 0x000000ff0500720c */ /* 0x000fda0003f05270 */
[----:B----4-:R-:W-:Y:S05]  /*20e50*/  @!P0 BRA `(.L_x_862) ;  /* 0x0000000000048947 */ /* 0x010fea0003800000 */
[----:B------:R-:W-:Y:S01]  /*20e60*/  BPT.TRAP 0x1 ;  /* 0x000000040000795c */ /* 0x000fe20000300000 */
.L_x_862:
[----:B------:R-:W-:Y:S05]  /*20e70*/  BSYNC B2 ;  /* 0x0000000000027941 */ /* 0x000fea0003800000 */
.L_x_861:
[----:B------:R-:W-:Y:S01]  /*20e80*/  R2UR UR10, R15 ;  /* 0x000000000f0a72ca */ /* 0x000fe200000e0000 */
[----:B------:R-:W-:Y:S01]  /*20e90*/  UIADD3 UR4, UP0, UR36, 0x670, URZ ;  /* 0x0000067024047890 */ /* 0x000fe2000ff1e03f */
[----:B------:R-:W-:Y:S01]  /*20ea0*/  R2UR UR6, R12 ;  /* 0x000000000c0672ca */ /* 0x000fe200000e0000 */
[----:B0-2---:R-:W-:Y:S01]  /*20eb0*/  VIADD R4, R4, 0x368b0 ;  /* 0x000368b004047836 */ /* 0x005fe20000000000 */
[----:B------:R-:W-:Y:S01]  /*20ec0*/  R2UR UR7, R13 ;  /* 0x000000000d0772ca */ /* 0x000fe200000e0000 */
[----:B------:R-:W-:Y:S01]  /*20ed0*/  VIADD R2, R6, 0x400 ;  /* 0x0000040006027836 */ /* 0x000fe20000000000 */
[----:B------:R-:W-:Y:S01]  /*20ee0*/  PLOP3.LUT P0, PT, PT, PT, PT, 0x80, 0x0 ;  /* 0x000000000000781c */ /* 0x000fe20003f0f070 */
[----:B------:R-:W-:-:S12]  /*20ef0*/  UIADD3.X UR5, URZ, UR37, URZ, UP0, !UPT ;  /* 0x000000253f057290 */ /* 0x000fd800087fe43f */
.L_x_863:
        /* <DEDUP_REMOVED lines=15> */
.L_x_864:
        /* <DEDUP_REMOVED lines=15> */
.L_x_865:
        /* <DEDUP_REMOVED lines=10> */
.L_x_851:
[----:B------:R-:W-:Y:S05]  /*21180*/  BSYNC B1 ;  /* 0x0000000000017941 */ /* 0x000fea0003800000 */
.L_x_850:
[----:B0-----:R-:W2:Y:S04]  /*21190*/  LDL.LU R2, [R1+0x20] ;  /* 0x0000200001027983 */ /* 0x001ea80000300800 */
[----:B------:R-:W3:Y:S01]  /*211a0*/  LDL.LU R5, [R1+0x24] ;  /* 0x0000240001057983 */ /* 0x000ee20000300800 */
[----:B------:R-:W-:Y:S01]  /*211b0*/  VIADD R7, R7, 0xfffffffe ;  /* 0xfffffffe07077836 */ /* 0x000fe20000000000 */
[----:B------:R-:W-:-:S04]  /*211c0*/  PLOP3.LUT P0, PT, PT, PT, PT, 0x8, 0x0 ;  /* 0x000000000000781c */ /* 0x000fc80003f0e170 */
[----:B------:R-:W-:Y:S01]  /*211d0*/  ISETP.GE.AND P2, PT, R7, R9, PT ;  /* 0x000000090700720c */ /* 0x000fe20003f46270 */
[----:B--2---:R-:W-:-:S05]  /*211e0*/  VIADD R2, R2, 0x1 ;  /* 0x0000000102027836 */ /* 0x004fca0000000000 */
[----:B------:R-:W-:-:S04]  /*211f0*/  ISETP.NE.AND P1, PT, R2, 0x2, PT ;  /* 0x000000020200780c */ /* 0x000fc80003f25270 */
[----:B------:R-:W-:Y:S02]  /*21200*/  SEL R3, RZ, 0x1, P1 ;  /* 0x00000001ff037807 */ /* 0x000fe40000800000 */
[----:B------:R-:W-:Y:S02]  /*21210*/  SEL R2, R2, RZ, P1 ;  /* 0x000000ff02027207 */ /* 0x000fe40000800000 */
[----:B---3--:R-:W-:-:S03]  /*21220*/  LOP3.LUT R5, R5, R3, RZ, 0x3c, !PT ;  /* 0x0000000305057212 */ /* 0x008fc600078e3cff */
[----:B------:R0:W-:Y:S04]  /*21230*/  STL [R1+0x20], R2 ;  /* 0x0000200201007387 */ /* 0x0001e80000100800 */
[----:B------:R0:W-:Y:S01]  /*21240*/  STL [R1+0x24], R5 ;  /* 0x0000240501007387 */ /* 0x0001e20000100800 */
[----:B------:R-:W-:Y:S05]  /*21250*/  @!P2 BRA `(.L_x_844) ;  /* 0x000000080074a947 */ /* 0x000fea0003800000 */
.L_x_882:
[----:B------:R-:W-:Y:S05]  /*21260*/  YIELD ;  /* 0x0000000000007946 */ /* 0x000fea0003800000 */
[----:B------:R-:W-:Y:S04]  /*21270*/  BSSY B1, `(.L_x_866) ;  /* 0x000008f000017945 */ /* 0x000fe80003800000 */
[----:B--2---:R-:W-:Y:S05]  /*21280*/  @!P6 BRA `(.L_x_867) ;  /* 0x000000080034e947 */ /* 0x004fea0003800000 */
[----:B0-----:R-:W2:Y:S04]  /*21290*/  LDL R5, [R1+0x4] ;  /* 0x0000040001057983 */ /* 0x001ea80000100800 */
[----:B------:R-:W2:Y:S04]  /*212a0*/  LDL R4, [R1+0x20] ;  /* 0x0000200001047983 */ /* 0x000ea80000100800 */
[----:B------:R-:W3:Y:S01]  /*212b0*/  LDL R3, [R1+0x24] ;  /* 0x0000240001037983 */ /* 0x000ee20000100800 */
[----:B------:R-:W-:Y:S01]  /*212c0*/  BSSY B2, `(.L_x_868) ;  /* 0x0000008000027945 */ /* 0x000fe20003800000 */
[----:B------:R-:W0:Y:S02]  /*212d0*/  S2R R2, SR_TID.X ;  /* 0x0000000000027919 */ /* 0x000e240000002100 */
[----:B0-----:R-:W-:-:S04]  /*212e0*/  LOP3.LUT R2, R2, 0x7f, RZ, 0xc0, !PT ;  /* 0x0000007f02027812 */ /* 0x001fc800078ec0ff */
[----:B------:R-:W-:Y:S01]  /*212f0*/  ISETP.NE.AND P2, PT, R2, RZ, PT ;  /* 0x000000ff0200720c */ /* 0x000fe20003f45270 */
[----:B--2---:R-:W-:Y:S01]  /*21300*/  IMAD R6, R4, 0x8, R5 ;  /* 0x0000000804067824 */ /* 0x004fe200078e0205 */
[----:B---3--:R-:W-:-:S04]  /*21310*/  SHF.L.U32 R5, R3, 0x1f, RZ ;  /* 0x0000001f03057819 */ /* 0x008fc800000006ff */
[----:B------:R-:W0:Y:S02]  /*21320*/  SYNCS.PHASECHK.TRANS64.TRYWAIT P1, [R6+URZ+0x368a0], R5 ;  /* 0x0368a005060075a7 */ /* 0x000e24000802017f */
[----:B0-----:R-:W-:Y:S05]  /*21330*/  @!P1 BRA `(.L_x_869) ;  /* 0x0000006400e49947 */ /* 0x001fea0003800000 */
.L_x_1022:
[----:B------:R-:W-:Y:S05]  /*21340*/  BSYNC B2 ;  /* 0x0000000000027941 */ /* 0x000fea0003800000 */
.L_x_868:
        /* <DEDUP_REMOVED lines=9> */
.L_x_871:
[----:B------:R-:W-:Y:S05]  /*213e0*/  BSYNC B2 ;  /* 0x0000000000027941 */ /* 0x000fea0003800000 */
.L_x_870:
[----:B------:R-:W2:Y:S04]  /*213f0*/  LDL R3, [R1+0x4] ;  /* 0x0000040001037983 */ /* 0x000ea80000100800 */
[----:B------:R-:W2:Y:S01]  /*21400*/  LDL R2, [R1+0x20] ;  /* 0x0000200001027983 */ /* 0x000ea20000100800 */
[----:B------:R-:W-:Y:S01]  /*21410*/  IMAD.MOV.U32 R11, RZ, RZ, RZ ;  /* 0x000000ffff0b7224 */ /* 0x000fe200078e00ff */
[----:B------:R-:W-:Y:S01]  /*21420*/  UIADD3 UR4, UP0, UR36, 0x570, URZ ;  /* 0x0000057024047890 */ /* 0x000fe2000ff1e03f */
[----:B------:R-:W-:Y:S01]  /*21430*/  PLOP3.LUT P1, PT, PT, PT, PT, 0x80, 0x0 ;  /* 0x000000000000781c */ /* 0x000fe20003f2f070 */
[----:B------:R-:W-:Y:S01]  /*21440*/  UMOV UR6, 0x0 ;  /* 0x0000000000067882 */ /* 0x000fe20000000000 */
[----:B------:R-:W-:Y:S01]  /*21450*/  UMOV UR7, 0x12f00000 ;  /* 0x12f0000000077882 */ /* 0x000fe20000000000 */
[----:B------:R-:W-:Y:S01]  /*21460*/  R2UR UR10, R11 ;  /* 0x000000000b0a72ca */ /* 0x000fe200000e0000 */
[----:B------:R-:W-:Y:S01]  /*21470*/  UIADD3.X UR5, URZ, UR37, URZ, UP0, !UPT ;  /* 0x000000253f057290 */ /* 0x000fe200087fe43f */
[----:B--2---:R-:W-:-:S02]  /*21480*/  IMAD R4, R2, 0xa800, R3 ;  /* 0x0000a80002047824 */ /* 0x004fc400078e0203 */
[----:B------:R-:W-:Y:S02]  /*21490*/  IMAD R3, R7, 0x70, R10 ;  /* 0x0000007007037824 */ /* 0x000fe400078e020a */
[----:B------:R-:W-:Y:S02]  /*214a0*/  VIADD R2, R6, 0x36890 ;  /* 0x0003689006027836 */ /* 0x000fe40000000000 */
[----:B------:R-:W-:-:S07]  /*214b0*/  VIADD R8, R4, 0x21400 ;  /* 0x0002140004087836 */ /* 0x000fce0000000000 */
.L_x_872:
        /* <DEDUP_REMOVED lines=16> */
.L_x_873:
        /* <DEDUP_REMOVED lines=16> */
.L_x_874:
        /* <DEDUP_REMOVED lines=13> */
.L_x_1023:
[----:B------:R-:W-:Y:S05]  /*21790*/  BSYNC B2 ;  /* 0x0000000000027941 */ /* 0x000fea0003800000 */
.L_x_875:
        /* <DEDUP_REMOVED lines=11> */
.L_x_878:
[----:B------:R-:W-:Y:S05]  /*21850*/  BSYNC B2 ;  /* 0x0000000000027941 */ /* 0x000fea0003800000 */
.L_x_877:
        /* <DEDUP_REMOVED lines=8> */
.L_x_879:
        /* <DEDUP_REMOVED lines=15> */
.L_x_880:
        /* <DEDUP_REMOVED lines=15> */
.L_x_881:
        /* <DEDUP_REMOVED lines=10> */
.L_x_867:
[----:B------:R-:W-:Y:S05]  /*21b60*/  BSYNC B1 ;  /* 0x0000000000017941 */ /* 0x000fea0003800000 */
.L_x_866:
[----:B0-----:R-:W2:Y:S04]  /*21b70*/  LDL.LU R2, [R1+0x20] ;  /* 0x0000200001027983 */ /* 0x001ea80000300800 */
[----:B------:R-:W3:Y:S01]  /*21b80*/  LDL.LU R5, [R1+0x24] ;  /* 0x0000240001057983 */ /* 0x000ee20000300800 */
[C---:B------:R-:W-:Y:S01]  /*21b90*/  ISETP.GT.AND P2, PT, R7.reuse, R9, PT ;  /* 0x000000090700720c */ /* 0x040fe20003f44270 */
[----:B------:R-:W-:Y:S02]  /*21ba0*/  VIADD R7, R7, 0xffffffff ;  /* 0xffffffff07077836 */ /* 0x000fe40000000000 */
[----:B--2---:R-:W-:-:S05]  /*21bb0*/  VIADD R2, R2, 0x1 ;  /* 0x0000000102027836 */ /* 0x004fca0000000000 */
[----:B------:R-:W-:-:S04]  /*21bc0*/  ISETP.NE.AND P1, PT, R2, 0x2, PT ;  /* 0x000000020200780c */ /* 0x000fc80003f25270 */
[----:B------:R-:W-:Y:S02]  /*21bd0*/  SEL R3, RZ, 0x1, P1 ;  /* 0x00000001ff037807 */ /* 0x000fe40000800000 */
[----:B------:R-:W-:Y:S02]  /*21be0*/  SEL R2, R2, RZ, P1 ;  /* 0x000000ff02027207 */ /* 0x000fe40000800000 */
[----:B---3--:R-:W-:-:S05]  /*21bf0*/  LOP3.LUT R5, R5, R3, RZ, 0x3c, !PT ;  /* 0x0000000305057212 */ /* 0x008fca00078e3cff */
[----:B------:R2:W-:Y:S04]  /*21c00*/  STL [R1+0x24], R5 ;  /* 0x0000240501007387 */ /* 0x0005e80000100800 */
[----:B------:R2:W-:Y:S01]  /*21c10*/  STL [R1+0x20], R2 ;  /* 0x0000200201007387 */ /* 0x0005e20000100800 */
[----:B------:R-:W-:Y:S05]  /*21c20*/  @P2 BRA `(.L_x_882) ;  /* 0xfffffff4008c2947 */ /* 0x000fea000383ffff */
.L_x_844:
[----:B------:R-:W-:Y:S05]  /*21c30*/  BSYNC B0 ;  /* 0x0000000000007941 */ /* 0x000fea0003800000 */
.L_x_843:
[----:B0-2---:R-:W2:Y:S01]  /*21c40*/  LDL R2, [R1+0x4c] ;  /* 0x00004c0001027983 */ /* 0x005ea20000100800 */
[----:B------:R-:W-:Y:S05]  /*21c50*/  @!P0 WARPSYNC.ALL ;  /* 0x0000000000008948 */ /* 0x000fea0003800000 */
[----:B------:R-:W-:Y:S06]  /*21c60*/  @!P0 BAR.SYNC.DEFER_BLOCKING 0xc, 0x180 ;  /* 0x0306000000008b1d */ /* 0x000fec0000010000 */
[----:B------:R-:W-:Y:S01]  /*21c70*/  BSSY B7, `(.L_x_883) ;  /* 0x0000473000077945 */ /* 0x000fe20003800000 */
[----:B--2---:R-:W-:-:S13]  /*21c80*/  ISETP.GT.AND P0, PT, R2, RZ, PT ;  /* 0x000000ff0200720c */ /* 0x004fda0003f04270 */
[----:B------:R-:W-:Y:S05]  /*21c90*/  @P0 BRA `(.L_x_884) ;  /* 0x0000000000440947 */ /* 0x000fea0003800000 */
[----:B------:R-:W0:Y:S02]  /*21ca0*/  S2R R2, SR_TID.X ;  /* 0x0000000000027919 */ /* 0x000e240000002100 */
[----:B0-----:R-:W-:-:S04]  /*21cb0*/  LOP3.LUT R2, R2, 0x7f, RZ, 0xc0, !PT ;  /* 0x0000007f02027812 */ /* 0x001fc800078ec0ff */
[----:B------:R-:W-:-:S13]  /*21cc0*/  ISETP.NE.AND P0, PT, R2, RZ, PT ;  /* 0x000000ff0200720c */ /* 0x000fda0003f05270 */
[----:B------:R-:W-:Y:S05]  /*21cd0*/  @P0 BRA `(.L_x_885) ;  /* 0x0000004400b00947 */ /* 0x000fea0003800000 */
[----:B------:R-:W0:Y:S01]  /*21ce0*/  S2R R3, SR_LANEID ;  /* 0x0000000000037919 */ /* 0x000e220000000000 */
[----:B------:R-:W-:Y:S01]  /*21cf0*/  VOTEU.ANY UR4, UPT, PT ;  /* 0x0000000000047886 */ /* 0x000fe200038e0100 */
[----:B------:R-:W2:Y:S01]  /*21d00*/  LDC.64 R4, c[0x0][0xc60] ;  /* 0x00031800ff047b82 */ /* 0x000ea20000000a00 */
[----:B------:R-:W0:Y:S08]  /*21d10*/  FLO.U32 R0, UR4 ;  /* 0x0000000400007d00 */ /* 0x000e3000080e0000 */
[----:B------:R-:W2:Y:S01]  /*21d20*/  POPC R2, UR4 ;  /* 0x0000000400027d09 */ /* 0x000ea20008000000 */
[----:B0-----:R-:W-:-:S13]  /*21d30*/  ISETP.EQ.U32.AND P0, PT, R0, R3, PT ;  /* 0x000000030000720c */ /* 0x001fda0003f02070 */
[----:B--2---:R-:W2:Y:S01]  /*21d40*/  @P0 ATOMG.E.ADD.STRONG.GPU PT, R5, desc[UR60][R4.64], R2 ;  /* 0x00000002040509a8 */ /* 0x004ea200081ee1fc */
[----:B------:R-:W0:Y:S02]  /*21d50*/  S2R R3, SR_LTMASK ;  /* 0x0000000000037919 */ /* 0x000e240000003900 */
[----:B0-----:R-:W-:-:S06]  /*21d60*/  LOP3.LUT R3, R3, UR4, RZ, 0xc0, !PT ;  /* 0x0000000403037c12 */ /* 0x001fcc000f8ec0ff */
[----:B------:R-:W0:Y:S01]  /*21d70*/  POPC R3, R3 ;  /* 0x0000000300037309 */ /* 0x000e220000000000 */
[----:B--2---:R-:W0:Y:S02]  /*21d80*/  SHFL.IDX PT, R0, R5, R0, 0x1f ;  /* 0x00001f0005007589 */ /* 0x004e2400000e0000 */
[----:B0-----:R-:W-:Y:S01]  /*21d90*/  IADD3 R16, R0, UR38, R3 ;  /* 0x0000002600107c10 */ /* 0x001fe2000fffe003 */
[----:B------:R-:W-:Y:S06]  /*21da0*/  BRA `(.L_x_885) ;  /* 0x00000044007c7947 */ /* 0x000fec0003800000 */
.L_x_884:
        /* <DEDUP_REMOVED lines=9> */
[----:B------:R-:W-:Y:S02]  /*21e40*/  IMAD.U32 R4, RZ, RZ, UR6 ;  /* 0x00000006ff047e24 */ /* 0x000fe4000f8e00ff */
        /* <DEDUP_REMOVED lines=10> */
[----:B01----:R-:W-:Y:S05]  /*21ef0*/  CALL.ABS.NOINC R2 ;  /* 0x0000000002007343 */ /* 0x003fea0003c00000 */
.L_x_887:
[----:B------:R-:W-:Y:S05]  /*21f00*/  BSYNC B6 ;  /* 0x0000000000067941 */ /* 0x000fea0003800000 */
.L_x_886:
        /* <DEDUP_REMOVED lines=9> */
[----:B------:R0:W2:Y:S01]  /*21fa0*/  LDC.64 R2, c[0x4][R0] ;  /* 0x0100000000027b82 */ /* 0x0000a20000000a00 */
        /* <DEDUP_REMOVED lines=10> */
[----:B-12---:R-:W-:Y:S05]  /*22050*/  CALL.ABS.NOINC R2 ;  /* 0x0000000002007343 */ /* 0x006fea0003c00000 */
.L_x_890:
        /* <DEDUP_REMOVED lines=16> */
.L_x_889:
[----:B------:R-:W-:Y:S05]  /*22160*/  BSYNC B6 ;  /* 0x0000000000067941 */ /* 0x000fea0003800000 */
.L_x_888:
[----:B------:R-:W2:Y:S01]  /*22170*/  LDL.LU R2, [R1] ;  /* 0x0000000001027983 */ /* 0x000ea20000300800 */
[----:B------:R-:W-:-:S03]  /*22180*/  ULDC.64 UR4, c[0x0][0x9f8] ;  /* 0x00027e0000047ab9 */ /* 0x000fc60000000a00 */
[----:B------:R-:W3:Y:S04]  /*22190*/  LDL.LU R4, [R1+0x28] ;  /* 0x0000280001047983 */ /* 0x000ee80000300800 */
[----:B------:R-:W4:Y:S01]  /*221a0*/  LDL R7, [R1+0xc] ;  /* 0x00000c0001077983 */ /* 0x000f220000100800 */
        /* <DEDUP_REMOVED lines=8> */
[----:B0-----:R-:W0:Y:S01]  /*22230*/  LDC.64 R2, c[0x0][0x418] ;  /* 0x00010600ff027b82 */ /* 0x001e220000000a00 */
[----:B--2---:R-:W-:Y:S01]  /*22240*/  SHF.R.S32.HI R8, RZ, 0x1f, R7 ;  /* 0x0000001fff087819 */ /* 0x004fe20000011407 */
[----:B------:R2:W-:Y:S04]  /*22250*/  @P0 STL [R1+0xc], R7 ;  /* 0x00000c0701000387 */ /* 0x0005e80000100800 */
[----:B------:R2:W-:Y:S04]  /*22260*/  STL [R1+0x3c], R9 ;  /* 0x00003c0901007387 */ /* 0x0005e80000100800 */
[----:B------:R2:W-:Y:S01]  /*22270*/  STL [R1+0x28], R8 ;  /* 0x0000280801007387 */ /* 0x0005e20000100800 */
[----:B0-----:R-:W-:Y:S01]  /*22280*/  LOP3.LUT P0, RZ, R2, UR4, RZ, 0xfc, !PT ;  /* 0x0000000402ff7c12 */ /* 0x001fe2000f80fcff */
[----:B------:R-:W-:-:S03]  /*22290*/  UMOV UR4, 0xffffffff ;  /* 0xffffffff00047882 */ /* 0x000fc60000000000 */
[----:B------:R-:W-:-:S04]  /*222a0*/  LOP3.LUT P0, RZ, R3, UR5, RZ, 0xfc, P0 ;  /* 0x0000000503ff7c12 */ /* 0x000fc8000800fcff */
[----:B------:R-:W-:Y:S01]  /*222b0*/  SEL R0, R7, RZ, !P0 ;  /* 0x000000ff07007207 */ /* 0x000fe20004000000 */
[----:B--2---:R-:W-:Y:S08]  /*222c0*/  BRA.DIV UR4, `(.L_x_891) ;  /* 0x0000005a04287947 */ /* 0x004ff0000b800000 */
[----:B------:R-:W0:Y:S02]  /*222d0*/  S2R R4, SR_TID.X ;  /* 0x0000000000047919 */ /* 0x000e240000002100 */
[----:B0-----:R-:W-:-:S04]  /*222e0*/  SHF.R.U32.HI R4, RZ, 0x5, R4 ;  /* 0x00000005ff047819 */ /* 0x001fc80000011604 */
[----:B------:R-:W-:-:S05]  /*222f0*/  LOP3.LUT R4, R4, 0x3, RZ, 0xc0, !PT ;  /* 0x0000000304047812 */ /* 0x000fca00078ec0ff */
[----:B------:R0:W2:Y:S02]  /*22300*/  SHFL.IDX PT, R14, R4, RZ, 0x1f ;  /* 0x00001fff040e7589 */ /* 0x0000a400000e0000 */
.L_x_1026:
[----:B0-----:R-:W3:Y:S01]  /*22310*/  LDL.LU R4, [R1+0x10] ;  /* 0x0000100001047983 */ /* 0x001ee20000300800 */
[----:B------:R-:W-:Y:S02]  /*22320*/  PLOP3.LUT P1, PT, PT, PT, PT, 0x8, 0x0 ;  /* 0x000000000000781c */ /* 0x000fe40003f2e170 */
[----:B--2---:R-:W-:Y:S01]  /*22330*/  ISETP.NE.AND P0, PT, R14, RZ, PT ;  /* 0x000000ff0e00720c */ /* 0x004fe20003f05270 */
[----:B------:R0:W-:Y:S01]  /*22340*/  STL [R1], R0 ;  /* 0x0000000001007387 */ /* 0x0001e20000100800 */
[----:B---3--:R-:W-:-:S09]  /*22350*/  LOP3.LUT R4, R4, 0xfffffffe, RZ, 0xc0, !PT ;  /* 0xfffffffe04047812 */ /* 0x008fd200078ec0ff */
[----:B------:R-:W-:-:S05]  /*22360*/  @P1 LOP3.LUT R4, R4, 0x1, RZ, 0xfc, !PT ;  /* 0x0000000104041812 */ /* 0x000fca00078efcff */
[----:B------:R0:W-:Y:S01]  /*22370*/  STL [R1+0x10], R4 ;  /* 0x0000100401007387 */ /* 0x0001e20000100800 */
[----:B------:R-:W-:Y:S05]  /*22380*/  @P0 BRA `(.L_x_892) ;  /* 0x0000000400500947 */ /* 0x000fea0003800000 */
[----:B------:R-:W-:-:S03]  /*22390*/  UMOV UR4, 0xffffffff ;  /* 0xffffffff00047882 */ /* 0x000fc60000000000 */
[----:B------:R-:W-:Y:S05]  /*223a0*/  BRA.DIV UR4, `(.L_x_893) ;  /* 0x0000005a04247947 */ /* 0x000fea000b800000 */
[----:B------:R-:W-:-:S13]  /*223b0*/  ELECT P6, URZ, PT ;  /* 0x00000000003f782f */ /* 0x000fda00038c0000 */
.L_x_1029:
[----:B------:R-:W-:Y:S05]  /*223c0*/  @!P6 BRA `(.L_x_892) ;  /* 0x000000040040e947 */ /* 0x000fea0003800000 */
[----:B------:R2:W-:Y:S01]  /*223d0*/  STL [R1+0x18], R9 ;  /* 0x0000180901007387 */ /* 0x0005e20000100800 */
[----:B------:R-:W-:-:S04]  /*223e0*/  ISETP.NE.U32.AND P0, PT, R2, RZ, PT ;  /* 0x000000ff0200720c */ /* 0x000fc80003f05070 */
[----:B------:R-:W-:-:S13]  /*223f0*/  ISETP.NE.AND.EX P0, PT, R3, RZ, PT, P0 ;  /* 0x000000ff0300720c */ /* 0x000fda0003f05300 */
[----:B--2---:R-:W-:Y:S05]  /*22400*/  @!P0 BRA `(.L_x_894) ;  /* 0x0000000000508947 */ /* 0x004fea0003800000 */
[----:B------:R-:W2:Y:S01]  /*22410*/  LDC R6, c[0x0][0x43c] ;  /* 0x00010f00ff067b82 */ /* 0x000ea20000000800 */
[----:B0-----:R-:W-:Y:S01]  /*22420*/  IMAD.MOV.U32 R0, RZ, RZ, R9 ;  /* 0x000000ffff007224 */ /* 0x001fe200078e0009 */
[----:B------:R-:W-:Y:S01]  /*22430*/  ULDC.64 UR4, c[0x0][0x428] ;  /* 0x00010a0000047ab9 */ /* 0x000fe20000000a00 */
[----:B--2---:R-:W-:-:S13]  /*22440*/  ISETP.NE.AND P0, PT, R6, 0x1, PT ;  /* 0x000000010600780c */ /* 0x004fda0003f05270 */
[----:B------:R-:W0:Y:S02]  /*22450*/  @P0 LDC.64 R4, c[0x0][0x440] ;  /* 0x00011000ff040b82 */ /* 0x000e240000000a00 */
[----:B0-----:R-:W-:-:S05]  /*22460*/  @P0 IMAD.HI.U32 R4, R9, R4, RZ ;  /* 0x0000000409040227 */ /* 0x001fca00078e00ff */
        /* <DEDUP_REMOVED lines=12> */
[----:B------:R-:W2:Y:S04]  /*22530*/  LDG.E R0, desc[UR60][R2.64] ;  /* 0x0000003c02007981 */ /* 0x000ea8000c1e1900 */
[----:B--2---:R2:W-:Y:S02]  /*22540*/  STL [R1], R0 ;  /* 0x0000000001007387 */ /* 0x0045e40000100800 */
.L_x_894:
[----:B------:R-:W3:Y:S04]  /*22550*/  LDL R7, [R1+0x4] ;  /* 0x0000040001077983 */ /* 0x000ee80000100800 */
[----:B0-2---:R-:W3:Y:S04]  /*22560*/  LDL R0, [R1+0x8] ;  /* 0x0000080001007983 */ /* 0x005ee80000100800 */
[----:B------:R-:W2:Y:S01]  /*22570*/  LDL R2, [R1+0x14] ;  /* 0x0000140001027983 */ /* 0x000ea20000100800 */
[----:B---3--:R-:W-:Y:S01]  /*22580*/  IMAD R0, R0, 0x8, R7 ;  /* 0x0000000800007824 */ /* 0x008fe200078e0207 */
[----:B--2---:R-:W-:-:S04]  /*22590*/  SHF.L.U32 R2, R2, 0x1f, RZ ;  /* 0x0000001f02027819 */ /* 0x004fc800000006ff */
[----:B------:R-:W0:Y:S02]  /*225a0*/  SYNCS.PHASECHK.TRANS64.TRYWAIT P0, [R0+URZ+0x36840], R2 ;  /* 0x03684002000075a7 */ /* 0x000e24000800017f */
[----:B0-----:R-:W-:Y:S05]  /*225b0*/  @!P0 BRA `(.L_x_895) ;  /* 0x0000005400c08947 */ /* 0x001fea0003800000 */
.L_x_1030:
[----:B------:R-:W2:Y:S02]  /*225c0*/  S2R R3, SR_TID.X ;  /* 0x0000000000037919 */ /* 0x000ea40000002100 */
[----:B--2---:R-:W-:-:S04]  /*225d0*/  LOP3.LUT R3, R3, 0x7f, RZ, 0xc0, !PT ;  /* 0x0000007f03037812 */ /* 0x004fc800078ec0ff */
[----:B------:R-:W-:-:S13]  /*225e0*/  ISETP.NE.AND P0, PT, R3, RZ, PT ;  /* 0x000000ff0300720c */ /* 0x000fda0003f05270 */
        /* <DEDUP_REMOVED lines=8> */
.L_x_896:
[----:B------:R-:W2:Y:S04]  /*22670*/  LDL R7, [R1+0x4] ;  /* 0x0000040001077983 */ /* 0x000ea80000100800 */
[----:B------:R-:W2:Y:S04]  /*22680*/  LDL R6, [R1+0x8] ;  /* 0x0000080001067983 */ /* 0x000ea80000100800 */
[----:B------:R-:W3:Y:S04]  /*22690*/  LDL R5, [R1+0x18] ;  /* 0x0000180001057983 */ /* 0x000ee80000100800 */
[----:B------:R-:W4:Y:S04]  /*226a0*/  LDL R4, [R1+0x1c] ;  /* 0x00001c0001047983 */ /* 0x000f280000100800 */
[----:B------:R-:W5:Y:S04]  /*226b0*/  LDL R3, [R1] ;  /* 0x0000000001037983 */ /* 0x000f680000100800 */
[----:B0-----:R-:W5:Y:S01]  /*226c0*/  LDL.LU R2, [R1+0x10] ;  /* 0x0000100001027983 */ /* 0x001f620000300800 */
        /* <DEDUP_REMOVED lines=9> */
[----:B--2---:R-:W-:Y:S01]  /*22760*/  IMAD R0, R6, 0xa800, R7 ;  /* 0x0000a80006007824 */ /* 0x004fe200078e0207 */
[----:B---3--:R-:W-:-:S04]  /*22770*/  R2UR UR11, R5 ;  /* 0x00000000050b72ca */ /* 0x008fc800000e0000 */
[----:B------:R-:W-:Y:S02]  /*22780*/  R2UR UR8, R0 ;  /* 0x00000000000872ca */ /* 0x000fe400000e0000 */
[----:B----4-:R-:W-:Y:S02]  /*22790*/  R2UR UR5, R4 ;  /* 0x00000000040572ca */ /* 0x010fe400000e0000 */
[----:B-----5:R-:W-:Y:S02]  /*227a0*/  R2UR UR13, R3 ;  /* 0x00000000030d72ca */ /* 0x020fe400000e0000 */
[----:B------:R-:W-:-:S07]  /*227b0*/  LOP3.LUT R2, R2, 0xfffffffe, RZ, 0xc0, !PT ;  /* 0xfffffffe02027812 */ /* 0x000fce00078ec0ff */
[----:B------:R-:W-:Y:S01]  /*227c0*/  UIADD3 UR14, UR8, 0x21400, URZ ;  /* 0x00021400080e7890 */ /* 0x000fe2000fffe03f */
[----:B------:R-:W-:Y:S01]  /*227d0*/  @P0 LOP3.LUT R2, R2, 0x1, RZ, 0xfc, !PT ;  /* 0x0000000102020812 */ /* 0x000fe200078efcff */
[----:B------:R-:W-:Y:S02]  /*227e0*/  UIMAD UR11, UR11, 0x70, UR5 ;  /* 0x000000700b0b78a4 */ /* 0x000fe4000f8e0205 */
[----:B------:R-:W-:Y:S02]  /*227f0*/  UIADD3.X UR5, URZ, UR37, URZ, UP0, !UPT ;  /* 0x000000253f057290 */ /* 0x000fe400087fe43f */
[----:B------:R-:W-:Y:S01]  /*22800*/  UIADD3 UR15, UR8, 0x24c00, URZ ;  /* 0x00024c00080f7890 */ /* 0x000fe2000fffe03f */
[----:B------:R2:W-:Y:S01]  /*22810*/  STL [R1+0x10], R2 ;  /* 0x0000100201007387 */ /* 0x0005e20000100800 */
[----:B------:R-:W-:-:S03]  /*22820*/  UIADD3 UR16, UR8, 0x28400, URZ ;  /* 0x0002840008107890 */ /* 0x000fc6000fffe03f */
[----:B------:R-:W-:Y:S01]  /*22830*/  UMOV UR8, UR14 ;  /* 0x0000000e00087c82 */ /* 0x000fe20008000000 */
[----:B------:R-:W-:Y:S01]  /*22840*/  UMOV UR14, 0x80 ;  /* 0x00000080000e7882 */ /* 0x000fe20000000000 */
[----:B------:R0:W-:Y:S02]  /*22850*/  UTMALDG.4D [UR8], [UR4], desc[UR6] ;  /* 0x00000608040075b4 */ /* 0x0001e40008019000 */
[----:B0-----:R-:W-:Y:S01]  /*22860*/  UMOV UR8, UR15 ;  /* 0x0000000f00087c82 */ /* 0x001fe20008000000 */
[----:B------:R-:W-:Y:S02]  /*22870*/  UMOV UR10, UR17 ;  /* 0x00000011000a7c82 */ /* 0x000fe40008000000 */
[----:B------:R0:W-:Y:S02]  /*22880*/  UTMALDG.4D [UR8], [UR4], desc[UR6] ;  /* 0x00000608040075b4 */ /* 0x0001e40008019000 */
[----:B0-----:R-:W-:Y:S01]  /*22890*/  UMOV UR8, UR16 ;  /* 0x0000001000087c82 */ /* 0x001fe20008000000 */
[----:B------:R-:W-:-:S02]  /*228a0*/  UMOV UR10, UR14 ;  /* 0x0000000e000a7c82 */ /* 0x000fc40008000000 */
[----:B------:R2:W-:Y:S02]  /*228b0*/  UTMALDG.4D [UR8], [UR4], desc[UR6] ;  /* 0x00000608040075b4 */ /* 0x0005e40008019000 */
[----:B--2---:R-:W-:Y:S01]  /*228c0*/  NOP ;  /* 0x0000000000007918 */ /* 0x004fe20000000000 */
.L_x_892:
[----:B------:R-:W2:Y:S04]  /*228d0*/  LDL R2, [R1+0x4] ;  /* 0x0000040001027983 */ /* 0x000ea80000100800 */
[----:B------:R-:W3:Y:S04]  /*228e0*/  LDL.LU R3, [R1+0x40] ;  /* 0x0000400001037983 */ /* 0x000ee80000300800 */
[----:B------:R-:W4:Y:S04]  /*228f0*/  LDL.LU R5, [R1+0x30] ;  /* 0x0000300001057983 */ /* 0x000f280000300800 */
[----:B0-----:R-:W5:Y:S01]  /*22900*/  LDL.LU R4, [R1+0x48] ;  /* 0x0000480001047983 */ /* 0x001f620000300800 */
[----:B------:R-:W-:Y:S05]  /*22910*/  WARPSYNC.ALL ;  /* 0x0000000000007948 */ /* 0x000fea0003800000 */
[----:B------:R-:W-:Y:S01]  /*22920*/  ULDC.64 UR4, c[0x0][0x298] ;  /* 0x0000a60000047ab9 */ /* 0x000fe20000000a00 */
[----:B------:R-:W-:Y:S01]  /*22930*/  ULDC.64 UR6, c[0x0][0xa00] ;  /* 0x0002800000067ab9 */ /* 0x000fe20000000a00 */
[----:B------:R-:W-:Y:S01]  /*22940*/  BSSY B6, `(.L_x_897) ;  /* 0x0000024000067945 */ /* 0x000fe20003800000 */
[----:B------:R-:W-:Y:S01]  /*22950*/  BAR.SYNC.DEFER_BLOCKING 0x8, 0x180 ;  /* 0x0206000000007b1d */ /* 0x000fe20000010000 */
[----:B------:R-:W-:-:S04]  /*22960*/  ISETP.NE.U32.AND P0, PT, RZ, UR6, PT ;  /* 0x00000006ff007c0c */ /* 0x000fc8000bf05070 */
[----:B------:R-:W-:Y:S01]  /*22970*/  ISETP.NE.AND.EX P0, PT, RZ, UR7, PT, P0 ;  /* 0x00000007ff007c0c */ /* 0x000fe2000bf05300 */
[----:B--2---:R-:W-:Y:S01]  /*22980*/  VIADD R2, R2, 0x15400 ;  /* 0x0001540002027836 */ /* 0x004fe20000000000 */
[----:B---3--:R-:W-:-:S04]  /*22990*/  SHF.R.S32.HI R0, RZ, 0x1f, R3 ;  /* 0x0000001fff007819 */ /* 0x008fc80000011403 */
        /* <DEDUP_REMOVED lines=9> */
[----:B0-----:R-:W-:Y:S01]  /*22a30*/  IMAD.IADD R2, R3, 0x1, R0 ;  /* 0x0000000103027824 */ /* 0x001fe200078e0200 */
        /* <DEDUP_REMOVED lines=20> */
.L_x_898:
[----:B------:R-:W-:Y:S05]  /*22b80*/  BSYNC B6 ;  /* 0x0000000000067941 */ /* 0x000fea0003800000 */
.L_x_897:
[----:B------:R-:W3:Y:S01]  /*22b90*/  LDL.LU R6, [R1+0x48] ;  /* 0x0000480001067983 */ /* 0x000ee20000300800 */
[----:B------:R-:W-:Y:S01]  /*22ba0*/  ULDC.64 UR4, c[0x0][0x2d8] ;  /* 0x0000b60000047ab9 */ /* 0x000fe20000000a00 */
[----:B------:R-:W0:Y:S01]  /*22bb0*/  LDC R7, c[0x0][0x448] ;  /* 0x00011200ff077b82 */ /* 0x000e220000000800 */
[----:B------:R-:W-:Y:S01]  /*22bc0*/  IMAD.SHL.U32 R17, R17, 0x80, RZ ;  /* 0x0000008011117824 */ /* 0x000fe200078e00ff */
[----:B--2---:R-:W3:Y:S01]  /*22bd0*/  LDL.LU.64 R2, [R1+0x40] ;  /* 0x0000400001027983 */ /* 0x004ee20000300a00 */
[----:B------:R-:W-:-:S03]  /*22be0*/  ULDC.64 UR6, c[0x0][0x280] ;  /* 0x0000a00000067ab9 */ /* 0x000fc60000000a00 */
[----:B------:R-:W2:Y:S04]  /*22bf0*/  LDL.LU R0, [R1+0x58] ;  /* 0x0000580001007983 */ /* 0x000ea80000300800 */
[----:B------:R-:W4:Y:S04]  /*22c00*/  LDL.LU R5, [R1+0x5c] ;  /* 0x00005c0001057983 */ /* 0x000f280000300800 */
[----:B------:R-:W4:Y:S01]  /*22c10*/  LDL.LU R4, [R1+0x30] ;  /* 0x0000300001047983 */ /* 0x000f220000300800 */
[----:B------:R-:W1:Y:S01]  /*22c20*/  S2R R10, SR_TID.X ;  /* 0x00000000000a7919 */ /* 0x000e620000002100 */
[----:B0-----:R-:W-:Y:S01]  /*22c30*/  ISETP.NE.AND P0, PT, R7, 0x1, PT ;  /* 0x000000010700780c */ /* 0x001fe20003f05270 */
[----:B-1----:R-:W-:-:S05]  /*22c40*/  IMAD.SHL.U32 R10, R10, 0x8, RZ ;  /* 0x000000080a0a7824 */ /* 0x002fca00078e00ff */
[----:B------:R-:W-:-:S04]  /*22c50*/  LOP3.LUT R10, R10, 0x38, RZ, 0xc0, !PT ;  /* 0x000000380a0a7812 */ /* 0x000fc800078ec0ff */
[C---:B------:R-:W-:Y:S02]  /*22c60*/  LOP3.LUT R9, R10.reuse, 0x40, RZ, 0xfc, !PT ;  /* 0x000000400a097812 */ /* 0x040fe400078efcff */
[----:B------:R-:W-:Y:S01]  /*22c70*/  LOP3.LUT R8, R10, 0x80, RZ, 0xfc, !PT ;  /* 0x000000800a087812 */ /* 0x000fe200078efcff */
[----:B---3--:R-:W-:Y:S02]  /*22c80*/  IMAD.MOV.U32 R3, RZ, RZ, R6 ;  /* 0x000000ffff037224 */ /* 0x008fe400078e0006 */
[----:B------:R-:W0:Y:S01]  /*22c90*/  @P0 LDC R6, c[0x0][0x450] ;  /* 0x00011400ff060b82 */ /* 0x000e220000000800 */
[----:B--2---:R-:W-:Y:S02]  /*22ca0*/  IMAD R0, R0, UR4, RZ ;  /* 0x0000000400007c24 */ /* 0x004fe4000f8e02ff */
[----:B------:R-:W-:-:S04]  /*22cb0*/  IMAD.WIDE.U32 R2, R18, UR4, R2 ;  /* 0x0000000412027c25 */ /* 0x000fc8000f8e0002 */
[----:B------:R-:W-:Y:S01]  /*22cc0*/  IMAD R0, R18, UR5, R0 ;  /* 0x0000000512007c24 */ /* 0x000fe2000f8e0200 */
[----:B------:R-:W-:-:S03]  /*22cd0*/  ULDC.64 UR4, c[0x0][0x2e0] ;  /* 0x0000b80000047ab9 */ /* 0x000fc60000000a00 */
[----:B------:R-:W-:Y:S02]  /*22ce0*/  IMAD.IADD R3, R3, 0x1, R0 ;  /* 0x0000000103037824 */ /* 0x000fe400078e0200 */
[----:B----4-:R-:W-:Y:S02]  /*22cf0*/  IMAD R0, R5, UR4, RZ ;  /* 0x0000000405007c24 */ /* 0x010fe4000f8e02ff */
[----:B------:R-:W-:-:S04]  /*22d00*/  IMAD.WIDE.U32 R2, R4, UR4, R2 ;  /* 0x0000000404027c25 */ /* 0x000fc8000f8e0002 */
[----:B------:R-:W-:Y:S01]  /*22d10*/  IMAD R0, R4, UR5, R0 ;  /* 0x0000000504007c24 */ /* 0x000fe2000f8e0200 */
[----:B------:R-:W-:Y:S01]  /*22d20*/  ULDC.64 UR4, c[0x0][0x2d0] ;  /* 0x0000b40000047ab9 */ /* 0x000fe20000000a00 */
[----:B------:R-:W1:Y:S02]  /*22d30*/  S2R R4, SR_TID.X ;  /* 0x0000000000047919 */ /* 0x000e640000002100 */
[----:B------:R-:W-:Y:S01]  /*22d40*/  IMAD.IADD R3, R3, 0x1, R0 ;  /* 0x0000000103037824 */ /* 0x000fe200078e0200 */
[----:B-1----:R-:W-:-:S04]  /*22d50*/  LOP3.LUT R4, R4, 0x7f, RZ, 0xc0, !PT ;  /* 0x0000007f04047812 */ /* 0x002fc800078ec0ff */
[----:B------:R-:W-:Y:S02]  /*22d60*/  SHF.R.U32.HI R5, RZ, 0x3, R4 ;  /* 0x00000003ff057819 */ /* 0x000fe40000011604 */
[----:B------:R-:W1:Y:S02]  /*22d70*/  S2R R4, SR_TID.X ;  /* 0x0000000000047919 */ /* 0x000e640000002100 */
[----:B-1----:R-:W-:-:S05]  /*22d80*/  IMAD.SHL.U32 R4, R4, 0x10, RZ ;  /* 0x0000001004047824 */ /* 0x002fca00078e00ff */
[----:B------:R-:W-:Y:S02]  /*22d90*/  LOP3.LUT R4, R5, 0x70, R4, 0xf8, !PT ;  /* 0x0000007005047812 */ /* 0x000fe400078ef804 */
[----:B------:R-:W1:Y:S02]  /*22da0*/  @P0 LDC R5, c[0x0][0x44c] ;  /* 0x00011300ff050b82 */ /* 0x000e640000000800 */
[----:B------:R-:W-:-:S05]  /*22db0*/  LOP3.LUT R4, R4, R17, RZ, 0xfc, !PT ;  /* 0x0000001104047212 */ /* 0x000fca00078efcff */
[----:B------:R-:W-:Y:S02]  /*22dc0*/  IMAD.MOV.U32 R0, RZ, RZ, R4 ;  /* 0x000000ffff007224 */ /* 0x000fe400078e0004 */
[----:B-1----:R-:W-:-:S05]  /*22dd0*/  @P0 IMAD.HI.U32 R5, R4, R5, RZ ;  /* 0x0000000504050227 */ /* 0x002fca00078e00ff */
[----:B0-----:R-:W-:-:S05]  /*22de0*/  @P0 SHF.R.U32.HI R0, RZ, R6, R5 ;  /* 0x00000006ff000219 */ /* 0x001fca0000011605 */
        /* <DEDUP_REMOVED lines=25> */
[----:B------:R-:W2:Y:S03]  /*22f80*/  LDL.LU R6, [R1+0x50] ;  /* 0x0000500001067983 */ /* 0x000ea60000300800 */
[----:B------:R-:W-:Y:S01]  /*22f90*/  IMAD.IADD R0, R8, 0x1, R17 ;  /* 0x0000000108007824 */ /* 0x000fe200078e0211 */
[----:B------:R-:W0:Y:S03]  /*22fa0*/  S2R R11, SR_TID.X ;  /* 0x00000000000b7919 */ /* 0x000e260000002100 */
[----:B------:R-:W-:Y:S01]  /*22fb0*/  VIADD R5, R0, 0x10 ;  /* 0x0000001000057836 */ /* 0x000fe20000000000 */
[----:B------:R-:W-:Y:S01]  /*22fc0*/  SHFL.IDX PT, R9, R3, 0x1, 0x181f ;  /* 0x00381f0003097f89 */ /* 0x000fe200000e0000 */
[----:B0-----:R-:W-:-:S05]  /*22fd0*/  IMAD.SHL.U32 R11, R11, 0x8, RZ ;  /* 0x000000080b0b7824 */ /* 0x001fca00078e00ff */
[----:B------:R-:W-:Y:S01]  /*22fe0*/  LOP3.LUT R11, R11, 0x38, RZ, 0xc0, !PT ;  /* 0x000000380b0b7812 */ /* 0x000fe200078ec0ff */
[----:B--2---:R-:W-:Y:S02]  /*22ff0*/  IMAD R2, R6, R7, RZ ;  /* 0x0000000706027224 */ /* 0x004fe400078e02ff */
[----:B------:R-:W0:Y:S03]  /*23000*/  SHFL.IDX PT, R7, R4, RZ, 0x181f ;  /* 0x00181fff04077589 */ /* 0x000e2600000e0000 */
[-C--:B------:R-:W-:Y:S01]  /*23010*/  ISETP.GE.AND P4, PT, R0, R2.reuse, PT ;  /* 0x000000020000720c */ /* 0x080fe20003f86270 */
[----:B------:R-:W1:Y:S01]  /*23020*/  SHFL.IDX PT, R6, R3, RZ, 0x181f ;  /* 0x00181fff03067589 */ /* 0x000e6200000e0000 */
[----:B------:R-:W-:-:S03]  /*23030*/  ISETP.GE.AND P3, PT, R5, R2, PT ;  /* 0x000000020500720c */ /* 0x000fc60003f66270 */
[----:B------:R-:W2:Y:S08]  /*23040*/  SHFL.IDX PT, R5, R4, 0x1, 0x181f ;  /* 0x00381f0004057f89 */ /* 0x000eb000000e0000 */
[----:B0-----:R-:W-:-:S05]  /*23050*/  @!P4 LEA R7, P5, R11, R7, 0x1 ;  /* 0x000000070b07c211 */ /* 0x001fca00078a08ff */
[----:B-1----:R-:W-:Y:S01]  /*23060*/  @!P4 IMAD.X R6, RZ, RZ, R6, P5 ;  /* 0x000000ffff06c224 */ /* 0x002fe200028e0606 */
[----:B--2---:R-:W-:-:S04]  /*23070*/  @!P3 LEA R8, P5, R11, R5, 0x1 ;  /* 0x000000050b08b211 */ /* 0x004fc800078a08ff */
        /* <DEDUP_REMOVED lines=27> */
[----:B-1----:R-:W-:-:S04]  /*23230*/  @!P3 LEA R5, P4, R11, R5, 0x1 ;  /* 0x000000050b05b211 */ /* 0x002fc800078808ff */
[----:B0-----:R-:W-:-:S05]  /*23240*/  @!P3 IADD3.X R6, RZ, R6, RZ, P4, !PT ;  /* 0x00000006ff06b210 */ /* 0x001fca00027fe4ff */
        /* <DEDUP_REMOVED lines=25> */
[----:B------:R-:W-:Y:S02]  /*233e0*/  @!P3 LDGSTS.E.BYPASS.LTC128B.128 [R10+0x17c00], desc[UR60][R6.64], !P2 ;  /* 0x17c00000060abfae */ /* 0x000fe4000d101d7c */
[----:B------:R-:W-:Y:S02]  /*233f0*/  ISETP.GE.AND P4, PT, R5, R2, PT ;  /* 0x000000020500720c */ /* 0x000fe40003f86270 */
[----:B------:R-:W0:Y:S04]  /*23400*/  SHFL.IDX PT, R5, R4, 0x6, 0x181f ;  /* 0x00d81f0004057f89 */ /* 0x000e2800000e0000 */
[----:B------:R-:W-:Y:S04]  /*23410*/  @!P3 LDGSTS.E.BYPASS.LTC128B.128 [R10+0x1bc00], desc[UR60][R6.64+0x80], !P1 ;  /* 0x1bc00080060abfae */ /* 0x000fe8000c901d7c */
[----:B------:R1:W-:Y:S04]  /*23420*/  @!P3 LDGSTS.E.BYPASS.LTC128B.128 [R10+0x1fc00], desc[UR60][R6.64+0x100], !P0 ;  /* 0x1fc00100060abfae */ /* 0x0003e8000c101d7c */
[----:B-1----:R-:W1:Y:S01]  /*23430*/  SHFL.IDX PT, R6, R3, 0x6, 0x181f ;  /* 0x00d81f0003067f89 */ /* 0x002e6200000e0000 */
[----:B0-----:R-:W-:-:S05]  /*23440*/  @!P4 LEA R5, P3, R11, R5, 0x1 ;  /* 0x000000050b05c211 */ /* 0x001fca00078608ff */
[----:B-1----:R-:W-:-:S04]  /*23450*/  @!P4 IMAD.X R6, RZ, RZ, R6, P3 ;  /* 0x000000ffff06c224 */ /* 0x002fc800018e0606 */
[----:B------:R-:W-:Y:S02]  /*23460*/  @!P4 IMAD.MOV.U32 R7, RZ, RZ, R6 ;  /* 0x000000ffff07c224 */ /* 0x000fe400078e0006 */
[----:B------:R-:W-:Y:S02]  /*23470*/  @!P4 IMAD.MOV.U32 R6, RZ, RZ, R5 ;  /* 0x000000ffff06c224 */ /* 0x000fe400078e0005 */
[----:B------:R1:W2:Y:S04]  /*23480*/  SHFL.IDX PT, R5, R3, 0x7, 0x181f ;  /* 0x00f81f0003057f89 */ /* 0x0002a800000e0000 */
[----:B------:R1:W-:Y:S04]  /*23490*/  @!P4 LDGSTS.E.BYPASS.LTC128B.128 [R10+0x18400], desc[UR60][R6.64], !P2 ;  /* 0x18400000060acfae */ /* 0x0003e8000d101d7c */
[----:B------:R1:W-:Y:S04]  /*234a0*/  @!P4 LDGSTS.E.BYPASS.LTC128B.128 [R10+0x1c400], desc[UR60][R6.64+0x80], !P1 ;  /* 0x1c400080060acfae */ /* 0x0003e8000c901d7c */
[----:B------:R1:W-:Y:S04]  /*234b0*/  @!P4 LDGSTS.E.BYPASS.LTC128B.128 [R10+0x20400], desc[UR60][R6.64+0x100], !P0 ;  /* 0x20400100060acfae */ /* 0x0003e8000c101d7c */
[----:B------:R1:W3:Y:S02]  /*234c0*/  SHFL.IDX PT, R3, R4, 0x7, 0x181f ;  /* 0x00f81f0004037f89 */ /* 0x0002e400000e0000 */
.L_x_1047:
[----:B------:R-:W-:Y:S01]  /*234d0*/  VIADD R0, R0, 0x70 ;  /* 0x0000007000007836 */ /* 0x000fe20000000000 */
[----:B------:R-:W-:Y:S04]  /*234e0*/  BSSY B0, `(.L_x_900) ;  /* 0x000000e000007945 */ /* 0x000fe80003800000 */
[----:B------:R-:W-:-:S13]  /*234f0*/  ISETP.GE.AND P3, PT, R0, R2, PT ;  /* 0x000000020000720c */ /* 0x000fda0003f66270 */
[----:B------:R-:W-:Y:S05]  /*23500*/  @P3 BRA `(.L_x_901) ;  /* 0x00000000002c3947 */ /* 0x000fea0003800000 */
[----:B-1----:R-:W1:Y:S02]  /*23510*/  S2R R4, SR_TID.X ;  /* 0x0000000000047919 */ /* 0x002e640000002100 */
[----:B-1----:R-:W-:-:S05]  /*23520*/  IMAD.SHL.U32 R4, R4, 0x8, RZ ;  /* 0x0000000804047824 */ /* 0x002fca00078e00ff */
[----:B------:R-:W-:-:S04]  /*23530*/  LOP3.LUT R4, R4, 0x38, RZ, 0xc0, !PT ;  /* 0x0000003804047812 */ /* 0x000fc800078ec0ff */
[----:B---3--:R-:W-:-:S05]  /*23540*/  LEA R2, P3, R4, R3, 0x1 ;  /* 0x0000000304027211 */ /* 0x008fca00078608ff */
[----:B--2---:R-:W-:-:S05]  /*23550*/  IMAD.X R3, RZ, RZ, R5, P3 ;  /* 0x000000ffff037224 */ /* 0x004fca00018e0605 */
[----:B------:R-:W-:Y:S01]  /*23560*/  @!PT LDS RZ, [RZ] ;  /* 0x00000000fffff984 */ /* 0x000fe20000000800 */
[----:B------:R-:W-:Y:S01]  /*23570*/  @!PT LDS RZ, [RZ] ;  /* 0x00000000fffff984 */ /* 0x000fe20000000800 */
[----:B------:R-:W-:Y:S01]  /*23580*/  @!PT LDS RZ, [RZ] ;  /* 0x00000000fffff984 */ /* 0x000fe20000000800 */
[----:B------:R4:W-:Y:S04]  /*23590*/  LDGSTS.E.BYPASS.LTC128B.128 [R10+0x18c00], desc[UR60][R2.64], !P2 ;  /* 0x18c00000020a7fae */ /* 0x0009e8000d101d7c */
[----:B------:R4:W-:Y:S04]  /*235a0*/  LDGSTS.E.BYPASS.LTC128B.128 [R10+0x1cc00], desc[UR60][R2.64+0x80], !P1 ;  /* 0x1cc00080020a7fae */ /* 0x0009e8000c901d7c */
[----:B------:R4:W-:Y:S02]  /*235b0*/  LDGSTS.E.BYPASS.LTC128B.128 [R10+0x20c00], desc[UR60][R2.64+0x100], !P0 ;  /* 0x20c00100020a7fae */ /* 0x0009e4000c101d7c */
.L_x_901:
[----:B------:R-:W-:Y:S05]  /*235c0*/  BSYNC B0 ;  /* 0x0000000000007941 */ /* 0x000fea0003800000 */
.L_x_900:
[----:B01--4-:R-:W4:Y:S01]  /*235d0*/  LDL R10, [R1+0x4] ;  /* 0x00000400010a7983 */ /* 0x013f220000100800 */
[----:B------:R-:W-:Y:S01]  /*235e0*/  PLOP3.LUT P0, PT, PT, PT, PT, 0x80, 0x0 ;  /* 0x000000000000781c */ /* 0x000fe20003f0f070 */
[----:B------:R-:W-:Y:S01]  /*235f0*/  NOP ;  /* 0x0000000000007918 */ /* 0x000fe20000000000 */
[----:B----4-:R-:W-:-:S11]  /*23600*/  VIADD R10, R10, 0x36800 ;  /* 0x000368000a0a7836 */ /* 0x010fd60000000000 */
.L_x_902:
[----:B------:R-:W4:Y:S01]  /*23610*/  LDL R2, [R1+0x4] ;  /* 0x0000040001027983 */ /* 0x000f220000100800 */
[----:B------:R-:W-:Y:S02]  /*23620*/  PLOP3.LUT P1, PT, P1, P0, PT, 0xa2, 0x0 ;  /* 0x000000000000781c */ /* 0x000fe40000f21472 */
[----:B----4-:R-:W-:-:S08]  /*23630*/  @P0 R2UR P1, UR4, R2 ;  /* 0x00000000020402ca */ /* 0x010fd00000020000 */
[----:B------:R-:W-:-:S05]  /*23640*/  @P0 PLOP3.LUT P0, PT, P1, PT, PT, 0x80, 0x0 ;  /* 0x000000000000081c */ /* 0x000fca0000f0f070 */
[----:B------:R-:W-:Y:S01]  /*23650*/  @!P1 SYNCS.ARRIVE.TRANS64.RED.A0T1 RZ, [UR4+0x36800], RZ ;  /* 0x036800ffffff99a7 */ /* 0x000fe20008200404 */
[----:B------:R-:W-:Y:S07]  /*23660*/  @!P1 ARRIVES.LDGSTSBAR.64.TRANSCNT [UR4+0x36800] ;  /* 0x03680000ff0099b0 */ /* 0x000fee0008000a84 */
[----:B------:R-:W-:Y:S05]  /*23670*/  @P0 BRA.U.ANY `(.L_x_902) ;  /* 0xfffffffd00e40947 */ /* 0x000fea000393ffff */
[----:B---3--:R-:W3:Y:S02]  /*23680*/  LDL.LU R3, [R1+0x54] ;  /* 0x0000540001037983 */ /* 0x008ee40000300800 */
[----:B---3--:R-:W-:-:S05]  /*23690*/  VIADD R3, R3, 0x1 ;  /* 0x0000000103037836 */ /* 0x008fca0000000000 */
        /* <DEDUP_REMOVED lines=10> */
.L_x_1048:
[----:B------:R-:W-:Y:S05]  /*23740*/  BSYNC B0 ;  /* 0x0000000000007941 */ /* 0x000fea0003800000 */
.L_x_903:
[----:B0-----:R-:W3:Y:S01]  /*23750*/  LDL.LU R2, [R1+0x4c] ;  /* 0x00004c0001027983 */ /* 0x001ee20000300800 */
[----:B------:R-:W-:Y:S01]  /*23760*/  BSSY B0, `(.L_x_905) ;  /* 0x0000256000007945 */ /* 0x000fe20003800000 */
[----:B---3--:R-:W-:-:S13]  /*23770*/  ISETP.GE.AND P0, PT, R2, 0x71, PT ;  /* 0x000000710200780c */ /* 0x008fda0003f06270 */
[----:B------:R-:W-:Y:S05]  /*23780*/  @!P0 BRA `(.L_x_906) ;  /* 0x00000024004c8947 */ /* 0x000fea0003800000 */
[----:B------:R-:W3:Y:S01]  /*23790*/  LDL R2, [R1+0x38] ;  /* 0x0000380001027983 */ /* 0x000ee20000100800 */
[----:B------:R-:W-:Y:S01]  /*237a0*/  IMAD.MOV.U32 R0, RZ, RZ, 0x1 ;  /* 0x00000001ff007424 */ /* 0x000fe200078e00ff */
[----:B------:R-:W-:Y:S01]  /*237b0*/  BSSY B2, `(.L_x_907) ;  /* 0x00000cc000027945 */ /* 0x000fe20003800000 */
        /* <DEDUP_REMOVED lines=8> */
[----:B------:R-:W4:Y:S04]  /*23840*/  LDL R3, [R1+0x8] ;  /* 0x0000080001037983 */ /* 0x000f280000100800 */
[----:B------:R-:W5:Y:S01]  /*23850*/  LDL R2, [R1+0x14] ;  /* 0x0000140001027983 */ /* 0x000f620000100800 */
[----:B------:R-:W-:Y:S01]  /*23860*/  BSSY B1, `(.L_x_909) ;  /* 0x00000bc000017945 */ /* 0x000fe20003800000 */
[----:B---3--:R-:W-:Y:S01]  /*23870*/  LOP3.LUT P1, RZ, R4, 0x1, RZ, 0xc0, !PT ;  /* 0x0000000104ff7812 */ /* 0x008fe2000782c0ff */
[----:B----4-:R-:W-:-:S05]  /*23880*/  VIADD R7, R3, 0x1 ;  /* 0x0000000103077836 */ /* 0x010fca0000000000 */
[----:B------:R-:W-:-:S04]  /*23890*/  ISETP.NE.AND P0, PT, R7, 0x2, PT ;  /* 0x000000020700780c */ /* 0x000fc80003f05270 */
[----:B------:R-:W-:Y:S02]  /*238a0*/  SEL R9, RZ, 0x1, P0 ;  /* 0x00000001ff097807 */ /* 0x000fe40000000000 */
[----:B------:R-:W-:Y:S02]  /*238b0*/  SEL R7, R7, RZ, P0 ;  /* 0x000000ff07077207 */ /* 0x000fe40000000000 */
[----:B-----5:R-:W-:Y:S01]  /*238c0*/  LOP3.LUT R9, R2, R9, RZ, 0x3c, !PT ;  /* 0x0000000902097212 */ /* 0x020fe200078e3cff */
[----:B------:R-:W-:Y:S06]  /*238d0*/  @!P1 BRA `(.L_x_910) ;  /* 0x0000000800d09947 */ /* 0x000fec0003800000 */
[----:B------:R0:W5:Y:S01]  /*238e0*/  LDL R4, [R1] ;  /* 0x0000000001047983 */ /* 0x0001620000100800 */
[----:B------:R-:W-:Y:S02]  /*238f0*/  ULDC.64 UR4, c[0x0][0x418] ;  /* 0x0001060000047ab9 */ /* 0x000fe40000000a00 */
[----:B------:R-:W-:-:S04]  /*23900*/  ISETP.NE.U32.AND P0, PT, RZ, UR4, PT ;  /* 0x00000004ff007c0c */ /* 0x000fc8000bf05070 */
[----:B------:R-:W-:-:S13]  /*23910*/  ISETP.NE.AND.EX P0, PT, RZ, UR5, PT, P0 ;  /* 0x00000005ff007c0c */ /* 0x000fda000bf05300 */
[----:B0-----:R-:W-:Y:S05]  /*23920*/  @!P0 BRA `(.L_x_911) ;  /* 0x00000000004c8947 */ /* 0x001fea0003800000 */
[----:B------:R-:W3:Y:S01]  /*23930*/  LDL R11, [R1+0x28] ;  /* 0x00002800010b7983 */ /* 0x000ee20000100800 */
[----:B--2---:R-:W0:Y:S01]  /*23940*/  LDC R5, c[0x0][0x43c] ;  /* 0x00010f00ff057b82 */ /* 0x004e220000000800 */
[----:B------:R-:W-:Y:S02]  /*23950*/  ULDC.64 UR6, c[0x0][0x428] ;  /* 0x00010a0000067ab9 */ /* 0x000fe40000000a00 */
[----:B------:R-:W2:Y:S01]  /*23960*/  LDL R6, [R1+0xc] ;  /* 0x00000c0001067983 */ /* 0x000ea20000100800 */
        /* <DEDUP_REMOVED lines=8> */
[----:B---3--:R-:W-:-:S04]  /*239f0*/  IMAD R4, R11, UR6, RZ ;  /* 0x000000060b047c24 */ /* 0x008fc8000f8e02ff */
[C---:B--2---:R-:W-:Y:S02]  /*23a00*/  IMAD R4, R6.reuse, UR7, R4 ;  /* 0x0000000706047c24 */ /* 0x044fe4000f8e0204 */
[----:B------:R-:W-:-:S04]  /*23a10*/  IMAD.WIDE.U32 R2, R6, UR6, R2 ;  /* 0x0000000606027c25 */ /* 0x000fc8000f8e0002 */
[----:B------:R-:W-:Y:S01]  /*23a20*/  IMAD.IADD R3, R4, 0x1, R3 ;  /* 0x0000000104037824 */ /* 0x000fe200078e0203 */
[----:B------:R-:W-:-:S04]  /*23a30*/  LEA R4, P0, R2, UR4, 0x2 ;  /* 0x0000000402047c11 */ /* 0x000fc8000f8010ff */
[----:B------:R-:W-:-:S05]  /*23a40*/  LEA.HI.X R5, R2, UR5, R3, 0x2, P0 ;  /* 0x0000000502057c11 */ /* 0x000fca00080f1403 */
[----:B------:R0:W5:Y:S04]  /*23a50*/  LDG.E R4, desc[UR60][R4.64] ;  /* 0x0000003c04047981 */ /* 0x000168000c1e1900 */
.L_x_911:
[----:B------:R-:W3:Y:S01]  /*23a60*/  LDL R2, [R1+0x4] ;  /* 0x0000040001027983 */ /* 0x000ee20000100800 */
[----:B------:R-:W-:Y:S01]  /*23a70*/  BSSY B3, `(.L_x_912) ;  /* 0x0000005000037945 */ /* 0x000fe20003800000 */
[----:B---3--:R-:W-:Y:S01]  /*23a80*/  IMAD R3, R7, 0x8, R2 ;  /* 0x0000000807037824 */ /* 0x008fe200078e0202 */
[----:B------:R-:W-:-:S04]  /*23a90*/  SHF.L.U32 R2, R9, 0x1f, RZ ;  /* 0x0000001f09027819 */ /* 0x000fc800000006ff */
[----:B------:R-:W1:Y:S02]  /*23aa0*/  SYNCS.PHASECHK.TRANS64.TRYWAIT P0, [R3+URZ+0x36840], R2 ;  /* 0x03684002030075a7 */ /* 0x000e64000800017f */
[----:B-1----:R-:W-:Y:S05]  /*23ab0*/  @!P0 BRA `(.L_x_913) ;  /* 0x0000004c00988947 */ /* 0x002fea0003800000 */
.L_x_1049:
[----:B------:R-:W-:Y:S05]  /*23ac0*/  BSYNC B3 ;  /* 0x0000000000037941 */ /* 0x000fea0003800000 */
.L_x_912:
[----:B0-2---:R-:W0:Y:S01]  /*23ad0*/  S2R R5, SR_TID.X ;  /* 0x0000000000057919 */ /* 0x005e220000002100 */
        /* <DEDUP_REMOVED lines=11> */
.L_x_915:
[----:B------:R-:W-:Y:S05]  /*23b90*/  BSYNC B3 ;  /* 0x0000000000037941 */ /* 0x000fea0003800000 */
.L_x_914:
[----:B------:R-:W2:Y:S04]  /*23ba0*/  LDL R5, [R1+0x4] ;  /* 0x0000040001057983 */ /* 0x000ea80000100800 */
[----:B-1----:R-:W3:Y:S01]  /*23bb0*/  LDL R2, [R1+0x1c] ;  /* 0x00001c0001027983 */ /* 0x002ee20000100800 */
        /* <DEDUP_REMOVED lines=11> */
.L_x_916:
        /* <DEDUP_REMOVED lines=16> */
.L_x_917:
        /* <DEDUP_REMOVED lines=16> */
.L_x_918:
        /* <DEDUP_REMOVED lines=17> */
.L_x_1050:
[----:B------:R-:W-:Y:S05]  /*23f80*/  BSYNC B3 ;  /* 0x0000000000037941 */ /* 0x000fea0003800000 */
.L_x_919:
[----:B------:R1:W5:Y:S04]  /*23f90*/  LDL R17, [R1+0x4] ;  /* 0x0000040001117983 */ /* 0x0003680000100800 */
[----:B------:R1:W5:Y:S01]  /*23fa0*/  LDL R6, [R1+0x8] ;  /* 0x0000080001067983 */ /* 0x0003620000100800 */
[----:B------:R-:W-:Y:S01]  /*23fb0*/  BSSY B3, `(.L_x_921) ;  /* 0x000000c000037945 */ /* 0x000fe20003800000 */
[----:B------:R-:W-:Y:S02]  /*23fc0*/  IMAD.MOV.U32 R12, RZ, RZ, 0x0 ;  /* 0x00000000ff0c7424 */ /* 0x000fe400078e00ff */
[----:B------:R-:W-:Y:S01]  /*23fd0*/  IMAD.MOV.U32 R13, RZ, RZ, 0x14f00000 ;  /* 0x14f00000ff0d7424 */ /* 0x000fe200078e00ff */
[----:B------:R-:W-:Y:S06]  /*23fe0*/  @P1 BRA `(.L_x_922) ;  /* 0x0000000000201947 */ /* 0x000fec0003800000 */
[----:B------:R-:W2:Y:S01]  /*23ff0*/  S2R R5, SR_TID.X ;  /* 0x0000000000057919 */ /* 0x000ea20000002100 */
[----:B0----5:R-:W-:Y:S02]  /*24000*/  IMAD R2, R6, 0x8, R17 ;  /* 0x0000000806027824 */ /* 0x021fe400078e0211 */
[----:B------:R-:W-:-:S04]  /*24010*/  IMAD.MOV.U32 R3, RZ, RZ, 0xa800 ;  /* 0x0000a800ff037424 */ /* 0x000fc800078e00ff */
[----:B------:R3:W-:Y:S01]  /*24020*/  SYNCS.ARRIVE.TRANS64 RZ, [R2+URZ+0x36850], R3 ;  /* 0x0368500302ff79a7 */ /* 0x0007e2000800003f */
[----:B--2---:R-:W-:-:S04]  /*24030*/  LOP3.LUT R5, R5, 0x1f, RZ, 0xc0, !PT ;  /* 0x0000001f05057812 */ /* 0x004fc800078ec0ff */
[----:B------:R-:W-:-:S13]  /*24040*/  ISETP.NE.AND P0, PT, R5, RZ, PT ;  /* 0x000000ff0500720c */ /* 0x000fda0003f05270 */
[----:B---3--:R-:W-:Y:S05]  /*24050*/  @!P0 BRA `(.L_x_922) ;  /* 0x0000000000048947 */ /* 0x008fea0003800000 */
[----:B------:R-:W-:Y:S01]  /*24060*/  BPT.TRAP 0x1 ;  /* 0x000000040000795c */ /* 0x000fe20000300000 */
.L_x_922:
[----:B------:R-:W-:Y:S05]  /*24070*/  BSYNC B3 ;  /* 0x0000000000037941 */ /* 0x000fea0003800000 */
.L_x_921:
[----:B------:R-:W2:Y:S04]  /*24080*/  LDL R5, [R1+0x1c] ;  /* 0x00001c0001057983 */ /* 0x000ea80000100800 */
[----:B0-----:R-:W2:Y:S01]  /*24090*/  LDL.LU R3, [R1+0x18] ;  /* 0x0000180001037983 */ /* 0x001ea20000300800 */
[----:B------:R-:W-:Y:S01]  /*240a0*/  R2UR UR10, R11 ;  /* 0x000000000b0a72ca */ /* 0x000fe200000e0000 */
[--C-:B-----5:R-:W-:Y:S01]  /*240b0*/  IMAD R2, R6, 0x8, R17.reuse ;  /* 0x0000000806027824 */ /* 0x120fe200078e0211 */
[----:B------:R-:W-:Y:S01]  /*240c0*/  R2UR UR6, R12 ;  /* 0x000000000c0672ca */ /* 0x000fe200000e0000 */
[----:B------:R-:W-:Y:S01]  /*240d0*/  IMAD R6, R6, 0xa800, R17 ;  /* 0x0000a80006067824 */ /* 0x000fe200078e0211 */
[----:B------:R-:W-:Y:S01]  /*240e0*/  R2UR UR7, R13 ;  /* 0x000000000d0772ca */ /* 0x000fe200000e0000 */
[----:B------:R-:W-:Y:S01]  /*240f0*/  UIADD3 UR4, UP0, UR36, 0x470, URZ ;  /* 0x0000047024047890 */ /* 0x000fe2000ff1e03f */
[----:B------:R-:W-:Y:S01]  /*24100*/  PLOP3.LUT P0, PT, PT, PT, PT, 0x80, 0x0 ;  /* 0x000000000000781c */ /* 0x000fe20003f0f070 */
[----:B------:R-:W-:-:S02]  /*24110*/  VIADD R2, R2, 0x36850 ;  /* 0x0003685002027836 */ /* 0x000fc40000000000 */
[----:B------:R-:W-:Y:S01]  /*24120*/  UIADD3.X UR5, URZ, UR37, URZ, UP0, !UPT ;  /* 0x000000253f057290 */ /* 0x000fe200087fe43f */
[----:B--2---:R-:W-:Y:S02]  /*24130*/  IMAD R3, R3, 0x70, R5 ;  /* 0x0000007003037824 */ /* 0x004fe400078e0205 */
[----:B------:R-:W-:-:S09]  /*24140*/  VIADD R5, R6, 0x400 ;  /* 0x0000040006057836 */ /* 0x000fd20000000000 */
.L_x_923:
        /* <DEDUP_REMOVED lines=16> */
.L_x_924:
        /* <DEDUP_REMOVED lines=16> */
.L_x_925:
        /* <DEDUP_REMOVED lines=13> */
.L_x_910:
[----:B------:R-:W-:Y:S05]  /*24420*/  BSYNC B1 ;  /* 0x0000000000017941 */ /* 0x000fea0003800000 */
.L_x_909:
[----:B0-----:R-:W3:Y:S04]  /*24430*/  LDL.LU R0, [R1+0x38] ;  /* 0x0000380001007983 */ /* 0x001ee80000300800 */
[----:B------:R0:W-:Y:S04]  /*24440*/  STL [R1+0x8], R7 ;  /* 0x0000080701007387 */ /* 0x0001e80000100800 */
[----:B------:R0:W-:Y:S02]  /*24450*/  STL [R1+0x14], R9 ;  /* 0x0000140901007387 */ /* 0x0001e40000100800 */
[----:B0--3--:R-:W-:-:S07]  /*24460*/  VIADD R0, R0, 0xfffffffd ;  /* 0xfffffffd00007836 */ /* 0x009fce0000000000 */
.L_x_908:
[----:B------:R-:W-:Y:S05]  /*24470*/  BSYNC B2 ;  /* 0x0000000000027941 */ /* 0x000fea0003800000 */
.L_x_907:
[----:B------:R-:W3:Y:S01]  /*24480*/  LDL.LU R2, [R1+0x3c] ;  /* 0x00003c0001027983 */ /* 0x000ee20000300800 */
[----:B------:R-:W-:-:S05]  /*24490*/  IMAD.MOV R8, RZ, RZ, -R8 ;  /* 0x000000ffff087224 */ /* 0x000fca00078e0a08 */
[----:B---3--:R-:W-:-:S13]  /*244a0*/  ISETP.NE.AND P0, PT, R2, R8, PT ;  /* 0x000000080200720c */ /* 0x008fda0003f05270 */
[----:B------:R-:W-:Y:S05]  /*244b0*/  @!P0 BRA `(.L_x_906) ;  /* 0x0000001800008947 */ /* 0x000fea0003800000 */
[----:B------:R0:W5:Y:S02]  /*244c0*/  LDL R8, [R1] ;  /* 0x0000000001087983 */ /* 0x0001640000100800 */
.L_x_960:
[----:B---3--:R-:W3:Y:S04]  /*244d0*/  LDL R4, [R1+0x10] ;  /* 0x0000100001047983 */ /* 0x008ee80000100800 */
[----:B----4-:R-:W4:Y:S04]  /*244e0*/  LDL R3, [R1+0x8] ;  /* 0x0000080001037983 */ /* 0x010f280000100800 */
[----:B--2---:R-:W2:Y:S01]  /*244f0*/  LDL R2, [R1+0x14] ;  /* 0x0000140001027983 */ /* 0x004ea20000100800 */
[----:B------:R-:W-:Y:S05]  /*24500*/  YIELD ;  /* 0x0000000000007946 */ /* 0x000fea0003800000 */
[----:B------:R-:W-:Y:S01]  /*24510*/  BSSY B1, `(.L_x_926) ;  /* 0x00000ba000017945 */ /* 0x000fe20003800000 */
[----:B---3--:R-:W-:Y:S01]  /*24520*/  LOP3.LUT P1, RZ, R4, 0x1, RZ, 0xc0, !PT ;  /* 0x0000000104ff7812 */ /* 0x008fe2000782c0ff */
[----:B----4-:R-:W-:-:S05]  /*24530*/  VIADD R4, R3, 0x1 ;  /* 0x0000000103047836 */ /* 0x010fca0000000000 */
[----:B------:R-:W-:-:S04]  /*24540*/  ISETP.NE.AND P0, PT, R4, 0x2, PT ;  /* 0x000000020400780c */ /* 0x000fc80003f05270 */
[----:B--2---:R-:W-:Y:S02]  /*24550*/  SEL R5, RZ, 0x1, P0 ;  /* 0x00000001ff057807 */ /* 0x004fe40000000000 */
[----:B------:R-:W-:Y:S02]  /*24560*/  SEL R4, R4, RZ, P0 ;  /* 0x000000ff04047207 */ /* 0x000fe40000000000 */
[----:B------:R-:W-:Y:S01]  /*24570*/  LOP3.LUT R5, R2, R5, RZ, 0x3c, !PT ;  /* 0x0000000502057212 */ /* 0x000fe200078e3cff */
[----:B------:R-:W-:Y:S06]  /*24580*/  @!P1 BRA `(.L_x_927) ;  /* 0x0000000800c89947 */ /* 0x000fec0003800000 */
[----:B------:R-:W-:Y:S01]  /*24590*/  ULDC.64 UR4, c[0x0][0x418] ;  /* 0x0001060000047ab9 */ /* 0x000fe20000000a00 */
[----:B------:R-:W-:Y:S01]  /*245a0*/  IMAD.MOV.U32 R6, RZ, RZ, R0 ;  /* 0x000000ffff067224 */ /* 0x000fe200078e0000 */
[----:B------:R-:W-:-:S04]  /*245b0*/  ISETP.NE.U32.AND P0, PT, RZ, UR4, PT ;  /* 0x00000004ff007c0c */ /* 0x000fc8000bf05070 */
[----:B------:R-:W-:-:S13]  /*245c0*/  ISETP.NE.AND.EX P0, PT, RZ, UR5, PT, P0 ;  /* 0x00000005ff007c0c */ /* 0x000fda000bf05300 */
[----:B------:R-:W-:Y:S05]  /*245d0*/  @!P0 BRA `(.L_x_928) ;  /* 0x00000000004c8947 */ /* 0x000fea0003800000 */
[----:B------:R-:W2:Y:S01]  /*245e0*/  LDL R11, [R1+0x28] ;  /* 0x00002800010b7983 */ /* 0x000ea20000100800 */
[----:B------:R-:W3:Y:S01]  /*245f0*/  LDC R7, c[0x0][0x43c] ;  /* 0x00010f00ff077b82 */ /* 0x000ee20000000800 */
        /* <DEDUP_REMOVED lines=12> */
[----:B------:R-:W-:-:S04]  /*246c0*/  IMAD.WIDE.U32 R2, R9, UR6, R2 ;  /* 0x0000000609027c25 */ /* 0x000fc8000f8e0002 */
[----:B------:R-:W-:Y:S01]  /*246d0*/  IMAD.IADD R3, R7, 0x1, R3 ;  /* 0x0000000107037824 */ /* 0x000fe200078e0203 */
[----:B-----5:R-:W-:-:S04]  /*246e0*/  LEA R8, P0, R2, UR4, 0x2 ;  /* 0x0000000402087c11 */ /* 0x020fc8000f8010ff */
[----:B------:R-:W-:-:S05]  /*246f0*/  LEA.HI.X R9, R2, UR5, R3, 0x2, P0 ;  /* 0x0000000502097c11 */ /* 0x000fca00080f1403 */
[----:B------:R2:W5:Y:S04]  /*24700*/  LDG.E R8, desc[UR60][R8.64] ;  /* 0x0000003c08087981 */ /* 0x000568000c1e1900 */
.L_x_928:
[----:B------:R-:W3:Y:S01]  /*24710*/  LDL R2, [R1+0x4] ;  /* 0x0000040001027983 */ /* 0x000ee20000100800 */
[----:B------:R-:W-:Y:S01]  /*24720*/  BSSY B2, `(.L_x_929) ;  /* 0x0000005000027945 */ /* 0x000fe20003800000 */
[----:B---3--:R-:W-:Y:S01]  /*24730*/  IMAD R3, R4, 0x8, R2 ;  /* 0x0000000804037824 */ /* 0x008fe200078e0202 */
[----:B------:R-:W-:-:S04]  /*24740*/  SHF.L.U32 R2, R5, 0x1f, RZ ;  /* 0x0000001f05027819 */ /* 0x000fc800000006ff */
[----:B------:R-:W3:Y:S02]  /*24750*/  SYNCS.PHASECHK.TRANS64.TRYWAIT P0, [R3+URZ+0x36840], R2 ;  /* 0x03684002030075a7 */ /* 0x000ee4000800017f */
[----:B---3--:R-:W-:Y:S05]  /*24760*/  @!P0 BRA `(.L_x_930) ;  /* 0x0000004000948947 */ /* 0x008fea0003800000 */
.L_x_1051:
[----:B------:R-:W-:Y:S05]  /*24770*/  BSYNC B2 ;  /* 0x0000000000027941 */ /* 0x000fea0003800000 */
.L_x_929:
[----:B------:R-:W4:Y:S01]  /*24780*/  S2R R7, SR_TID.X ;  /* 0x0000000000077919 */ /* 0x000f220000002100 */
[----:B------:R-:W-:Y:S01]  /*24790*/  BSSY B2, `(.L_x_931) ;  /* 0x000000b000027945 */ /* 0x000fe20003800000 */
[----:B----4-:R-:W-:-:S04]  /*247a0*/  LOP3.LUT R7, R7, 0x7f, RZ, 0xc0, !PT ;  /* 0x0000007f07077812 */ /* 0x010fc800078ec0ff */
[----:B------:R-:W-:-:S13]  /*247b0*/  ISETP.NE.AND P1, PT, R7, RZ, PT ;  /* 0x000000ff0700720c */ /* 0x000fda0003f25270 */
[----:B------:R-:W-:Y:S05]  /*247c0*/  @P1 BRA `(.L_x_932) ;  /* 0x00000000001c1947 */ /* 0x000fea0003800000 */
[----:B------:R-:W4:Y:S01]  /*247d0*/  S2R R7, SR_TID.X ;  /* 0x0000000000077919 */ /* 0x000f220000002100 */
[----:B---3--:R-:W-:-:S04]  /*247e0*/  IMAD.MOV.U32 R2, RZ, RZ, 0xa800 ;  /* 0x0000a800ff027424 */ /* 0x008fc800078e00ff */
[----:B------:R3:W-:Y:S01]  /*247f0*/  SYNCS.ARRIVE.TRANS64 RZ, [R3+URZ+0x36830], R2 ;  /* 0x0368300203ff79a7 */ /* 0x0007e2000800003f */
[----:B----4-:R-:W-:-:S04]  /*24800*/  LOP3.LUT R7, R7, 0x1f, RZ, 0xc0, !PT ;  /* 0x0000001f07077812 */ /* 0x010fc800078ec0ff */
[----:B------:R-:W-:-:S13]  /*24810*/  ISETP.NE.AND P0, PT, R7, RZ, PT ;  /* 0x000000ff0700720c */ /* 0x000fda0003f05270 */
[----:B---3--:R-:W-:Y:S05]  /*24820*/  @!P0 BRA `(.L_x_932) ;  /* 0x0000000000048947 */ /* 0x008fea0003800000 */
[----:B------:R-:W-:Y:S01]  /*24830*/  BPT.TRAP 0x1 ;  /* 0x000000040000795c */ /* 0x000fe20000300000 */
.L_x_932:
[----:B------:R-:W-:Y:S05]  /*24840*/  BSYNC B2 ;  /* 0x0000000000027941 */ /* 0x000fea0003800000 */
.L_x_931:
[----:B------:R-:W4:Y:S04]  /*24850*/  LDL R7, [R1+0x4] ;  /* 0x0000040001077983 */ /* 0x000f280000100800 */
[----:B---3--:R-:W3:Y:S01]  /*24860*/  LDL R2, [R1+0x1c] ;  /* 0x00001c0001027983 */ /* 0x008ee20000100800 */
[----:B------:R-:W-:Y:S01]  /*24870*/  MOV R11, RZ ;  /* 0x000000ff000b7202 */ /* 0x000fe20000000f00 */
[----:B------:R-:W-:Y:S01]  /*24880*/  UIADD3 UR4, UP0, UR36, 0x370, URZ ;  /* 0x0000037024047890 */ /* 0x000fe2000ff1e03f */
[----:B------:R-:W-:Y:S01]  /*24890*/  PLOP3.LUT P0, PT, PT, PT, PT, 0x80, 0x0 ;  /* 0x000000000000781c */ /* 0x000fe20003f0f070 */
[----:B------:R-:W-:Y:S01]  /*248a0*/  VIADD R3, R3, 0x36830 ;  /* 0x0003683003037836 */ /* 0x000fe20000000000 */
[----:B------:R-:W-:Y:S01]  /*248b0*/  R2UR UR10, R11 ;  /* 0x000000000b0a72ca */ /* 0x000fe200000e0000 */
[----:B------:R-:W-:Y:S01]  /*248c0*/  UIADD3.X UR5, URZ, UR37, URZ, UP0, !UPT ;  /* 0x000000253f057290 */ /* 0x000fe200087fe43f */
[----:B------:R-:W-:Y:S01]  /*248d0*/  UMOV UR6, 0x0 ;  /* 0x0000000000067882 */ /* 0x000fe20000000000 */
[----:B------:R-:W-:Y:S01]  /*248e0*/  UMOV UR7, 0x14f00000 ;  /* 0x14f0000000077882 */ /* 0x000fe20000000000 */
[----:B----4-:R-:W-:-:S02]  /*248f0*/  IMAD R7, R4, 0xa800, R7 ;  /* 0x0000a80004077824 */ /* 0x010fc400078e0207 */
[----:B---3--:R-:W-:Y:S02]  /*24900*/  IMAD R2, R6, 0x70, R2 ;  /* 0x0000007006027824 */ /* 0x008fe400078e0202 */
[----:B--2---:R-:W-:-:S07]  /*24910*/  VIADD R9, R7, 0x21400 ;  /* 0x0002140007097836 */ /* 0x004fce0000000000 */
.L_x_933:
        /* <DEDUP_REMOVED lines=16> */
.L_x_934:
        /* <DEDUP_REMOVED lines=16> */
.L_x_935:
        /* <DEDUP_REMOVED lines=17> */
.L_x_1052:
[----:B------:R-:W-:Y:S05]  /*24c30*/  BSYNC B2 ;  /* 0x0000000000027941 */ /* 0x000fea0003800000 */
.L_x_936:
[----:B------:R-:W-:Y:S01]  /*24c40*/  BSSY B2, `(.L_x_938) ;  /* 0x000000b000027945 */ /* 0x000fe20003800000 */
[----:B------:R-:W-:Y:S02]  /*24c50*/  IMAD.MOV.U32 R12, RZ, RZ, 0x0 ;  /* 0x00000000ff0c7424 */ /* 0x000fe400078e00ff */
[----:B------:R-:W-:Y:S01]  /*24c60*/  IMAD.MOV.U32 R13, RZ, RZ, 0x14f00000 ;  /* 0x14f00000ff0d7424 */ /* 0x000fe200078e00ff */
[----:B------:R-:W-:Y:S06]  /*24c70*/  @P1 BRA `(.L_x_939) ;  /* 0x00000000001c1947 */ /* 0x000fec0003800000 */
[----:B------:R-:W3:Y:S01]  /*24c80*/  S2R R7, SR_TID.X ;  /* 0x0000000000077919 */ /* 0x000ee20000002100 */
[----:B--2---:R-:W-:-:S04]  /*24c90*/  IMAD.MOV.U32 R3, RZ, RZ, 0xa800 ;  /* 0x0000a800ff037424 */ /* 0x004fc800078e00ff */
[----:B------:R4:W-:Y:S01]  /*24ca0*/  SYNCS.ARRIVE.TRANS64 RZ, [R2+URZ+0x50], R3 ;  /* 0x0000500302ff79a7 */ /* 0x0009e2000800003f */
[----:B---3--:R-:W-:-:S04]  /*24cb0*/  LOP3.LUT R7, R7, 0x1f, RZ, 0xc0, !PT ;  /* 0x0000001f07077812 */ /* 0x008fc800078ec0ff */
[----:B------:R-:W-:-:S13]  /*24cc0*/  ISETP.NE.AND P0, PT, R7, RZ, PT ;  /* 0x000000ff0700720c */ /* 0x000fda0003f05270 */
[----:B----4-:R-:W-:Y:S05]  /*24cd0*/  @!P0 BRA `(.L_x_939) ;  /* 0x0000000000048947 */ /* 0x010fea0003800000 */
[----:B------:R-:W-:Y:S01]  /*24ce0*/  BPT.TRAP 0x1 ;  /* 0x000000040000795c */ /* 0x000fe20000300000 */
.L_x_939:
[----:B------:R-:W-:Y:S05]  /*24cf0*/  BSYNC B2 ;  /* 0x0000000000027941 */ /* 0x000fea0003800000 */
.L_x_938:
        /* <DEDUP_REMOVED lines=14> */
.L_x_940:
        /* <DEDUP_REMOVED lines=16> */
.L_x_941:
        /* <DEDUP_REMOVED lines=16> */
.L_x_942:
        /* <DEDUP_REMOVED lines=13> */
.L_x_927:
[----:B------:R-:W-:Y:S05]  /*250b0*/  BSYNC B1 ;  /* 0x0000000000017941 */ /* 0x000fea0003800000 */
.L_x_926:
[----:B------:R-:W3:Y:S01]  /*250c0*/  LDL R2, [R1+0x10] ;  /* 0x0000100001027983 */ /* 0x000ee20000100800 */
[----:B------:R-:W-:Y:S01]  /*250d0*/  VIADD R3, R4, 0x1 ;  /* 0x0000000104037836 */ /* 0x000fe20000000000 */
[----:B------:R-:W-:Y:S04]  /*250e0*/  BSSY B1, `(.L_x_943) ;  /* 0x00000ba000017945 */ /* 0x000fe80003800000 */
[----:B------:R-:W-:-:S04]  /*250f0*/  ISETP.NE.AND P0, PT, R3, 0x2, PT ;  /* 0x000000020300780c */ /* 0x000fc80003f05270 */
[----:B------:R-:W-:Y:S02]  /*25100*/  SEL R12, R3, RZ, P0 ;  /* 0x000000ff030c7207 */ /* 0x000fe40000000000 */
[----:B---3--:R-:W-:Y:S02]  /*25110*/  LOP3.LUT P1, RZ, R2, 0x1, RZ, 0xc0, !PT ;  /* 0x0000000102ff7812 */ /* 0x008fe4000782c0ff */
        /* <DEDUP_REMOVED lines=11> */
[----:B-----5:R-:W4:Y:S01]  /*251d0*/  LDC R8, c[0x0][0x43c] ;  /* 0x00010f00ff087b82 */ /* 0x020f220000000800 */
[----:B------:R-:W-:Y:S02]  /*251e0*/  ULDC.64 UR6, c[0x0][0x428] ;  /* 0x00010a0000067ab9 */ /* 0x000fe40000000a00 */
[----:B------:R-:W3:Y:S01]  /*251f0*/  LDL R9, [R1+0xc] ;  /* 0x00000c0001097983 */ /* 0x000ee20000100800 */
[----:B----4-:R-:W-:-:S13]  /*25200*/  ISETP.NE.AND P0, PT, R8, 0x1, PT ;  /* 0x000000010800780c */ /* 0x010fda0003f05270 */
[----:B------:R-:W4:Y:S02]  /*25210*/  @P0 LDC.64 R2, c[0x0][0x440] ;  /* 0x00011000ff020b82 */ /* 0x000f240000000a00 */
[----:B----4-:R-:W-:-:S04]  /*25220*/  @P0 IMAD.HI.U32 R7, R6, R2, RZ ;  /* 0x0000000206070227 */ /* 0x010fc800078e00ff */
        /* <DEDUP_REMOVED lines=12> */
.L_x_945:
[----:B------:R-:W4:Y:S01]  /*252f0*/  LDL R2, [R1+0x4] ;  /* 0x0000040001027983 */ /* 0x000f220000100800 */
[----:B------:R-:W-:Y:S01]  /*25300*/  SHF.L.U32 R3, R11, 0x1f, RZ ;  /* 0x0000001f0b037819 */ /* 0x000fe200000006ff */
[----:B------:R-:W-:Y:S01]  /*25310*/  BSSY B2, `(.L_x_946) ;  /* 0x0000004000027945 */ /* 0x000fe20003800000 */
[----:B----4-:R-:W-:-:S04]  /*25320*/  IMAD R2, R12, 0x8, R2 ;  /* 0x000000080c027824 */ /* 0x010fc800078e0202 */
[----:B------:R-:W4:Y:S02]  /*25330*/  SYNCS.PHASECHK.TRANS64.TRYWAIT P0, [R2+URZ+0x36840], R3 ;  /* 0x03684003020075a7 */ /* 0x000f24000800017f */
[----:B----4-:R-:W-:Y:S05]  /*25340*/  @!P0 BRA `(.L_x_947) ;  /* 0x0000003400c48947 */ /* 0x010fea0003800000 */
.L_x_1053:
[----:B------:R-:W-:Y:S05]  /*25350*/  BSYNC B2 ;  /* 0x0000000000027941 */ /* 0x000fea0003800000 */
.L_x_946:
[----:B------:R-:W0:Y:S01]  /*25360*/  S2R R7, SR_TID.X ;  /* 0x0000000000077919 */ /* 0x000e220000002100 */
[----:B------:R-:W-:Y:S01]  /*25370*/  BSSY B2, `(.L_x_948) ;  /* 0x000000b000027945 */ /* 0x000fe20003800000 */
[----:B0-----:R-:W-:-:S04]  /*25380*/  LOP3.LUT R7, R7, 0x7f, RZ, 0xc0, !PT ;  /* 0x0000007f07077812 */ /* 0x001fc800078ec0ff */
[----:B------:R-:W-:-:S13]  /*25390*/  ISETP.NE.AND P1, PT, R7, RZ, PT ;  /* 0x000000ff0700720c */ /* 0x000fda0003f25270 */
[----:B------:R-:W-:Y:S05]  /*253a0*/  @P1 BRA `(.L_x_949) ;  /* 0x00000000001c1947 */ /* 0x000fea0003800000 */
[----:B------:R-:W0:Y:S01]  /*253b0*/  S2R R7, SR_TID.X ;  /* 0x0000000000077919 */ /* 0x000e220000002100 */
[----:B----4-:R-:W-:-:S04]  /*253c0*/  IMAD.MOV.U32 R3, RZ, RZ, 0xa800 ;  /* 0x0000a800ff037424 */ /* 0x010fc800078e00ff */
[----:B------:R4:W-:Y:S01]  /*253d0*/  SYNCS.ARRIVE.TRANS64 RZ, [R2+URZ+0x36830], R3 ;  /* 0x0368300302ff79a7 */ /* 0x0009e2000800003f */
[----:B0-----:R-:W-:-:S04]  /*253e0*/  LOP3.LUT R7, R7, 0x1f, RZ, 0xc0, !PT ;  /* 0x0000001f07077812 */ /* 0x001fc800078ec0ff */
[----:B------:R-:W-:-:S13]  /*253f0*/  ISETP.NE.AND P0, PT, R7, RZ, PT ;  /* 0x000000ff0700720c */ /* 0x000fda0003f05270 */
[----:B----4-:R-:W-:Y:S05]  /*25400*/  @!P0 BRA `(.L_x_949) ;  /* 0x0000000000048947 */ /* 0x010fea0003800000 */
[----:B------:R-:W-:Y:S01]  /*25410*/  BPT.TRAP 0x1 ;  /* 0x000000040000795c */ /* 0x000fe20000300000 */
.L_x_949:
[----:B------:R-:W-:Y:S05]  /*25420*/  BSYNC B2 ;  /* 0x0000000000027941 */ /* 0x000fea0003800000 */
.L_x_948:
[----:B------:R-:W3:Y:S04]  /*25430*/  LDL R7, [R1+0x8] ;  /* 0x0000080001077983 */ /* 0x000ee80000100800 */
[----:B--2---:R-:W2:Y:S04]  /*25440*/  LDL R9, [R1+0x4] ;  /* 0x0000040001097983 */ /* 0x004ea80000100800 */
[----:B----4-:R-:W4:Y:S01]  /*25450*/  LDL R2, [R1+0x1c] ;  /* 0x00001c0001027983 */ /* 0x010f220000100800 */
[----:B---3--:R-:W-:-:S05]  /*25460*/  IMAD.MOV.U32 R11, RZ, RZ, RZ ;  /* 0x000000ffff0b7224 */ /* 0x008fca00078e00ff */
[----:B------:R-:W-:Y:S01]  /*25470*/  R2UR UR10, R11 ;  /* 0x000000000b0a72ca */ /* 0x000fe200000e0000 */
[----:B------:R-:W-:Y:S01]  /*25480*/  UIADD3 UR4, UP0, UR36, 0x370, URZ ;  /* 0x0000037024047890 */ /* 0x000fe2000ff1e03f */
[----:B------:R-:W-:Y:S01]  /*25490*/  PLOP3.LUT P0, PT, PT, PT, PT, 0x80, 0x0 ;  /* 0x000000000000781c */ /* 0x000fe20003f0f070 */
[----:B------:R-:W-:Y:S01]  /*254a0*/  UMOV UR6, 0x0 ;  /* 0x0000000000067882 */ /* 0x000fe20000000000 */
[----:B------:R-:W-:Y:S01]  /*254b0*/  UMOV UR7, 0x14f00000 ;  /* 0x14f0000000077882 */ /* 0x000fe20000000000 */
[----:B------:R-:W-:Y:S01]  /*254c0*/  UIADD3.X UR5, URZ, UR37, URZ, UP0, !UPT ;  /* 0x000000253f057290 */ /* 0x000fe200087fe43f */
[C---:B------:R-:W-:Y:S02]  /*254d0*/  IMAD R3, R7.reuse, 0x8, R10 ;  /* 0x0000000807037824 */ /* 0x040fe400078e020a */
[----:B--2---:R-:W-:Y:S02]  /*254e0*/  IMAD R7, R7, 0xa800, R9 ;  /* 0x0000a80007077824 */ /* 0x004fe400078e0209 */
[----:B------:R-:W-:-:S02]  /*254f0*/  VIADD R3, R3, 0x30 ;  /* 0x0000003003037836 */ /* 0x000fc40000000000 */
[----:B----4-:R-:W-:Y:S02]  /*25500*/  IMAD R2, R6, 0x70, R2 ;  /* 0x0000007006027824 */ /* 0x010fe400078e0202 */
[----:B------:R-:W-:-:S07]  /*25510*/  VIADD R9, R7, 0x21400 ;  /* 0x0002140007097836 */ /* 0x000fce0000000000 */
.L_x_950:
        /* <DEDUP_REMOVED lines=16> */
.L_x_951:
        /* <DEDUP_REMOVED lines=16> */
.L_x_952:
        /* <DEDUP_REMOVED lines=15> */
.L_x_1054:
[----:B------:R-:W-:Y:S05]  /*25810*/  BSYNC B2 ;  /* 0x0000000000027941 */ /* 0x000fea0003800000 */
.L_x_953:
[----:B------:R-:W-:Y:S01]  /*25820*/  BSSY B2, `(.L_x_955) ;  /* 0x000000b000027945 */ /* 0x000fe20003800000 */
[----:B------:R-:W-:Y:S02]  /*25830*/  IMAD.MOV.U32 R12, RZ, RZ, 0x0 ;  /* 0x00000000ff0c7424 */ /* 0x000fe400078e00ff */
[----:B------:R-:W-:Y:S01]  /*25840*/  IMAD.MOV.U32 R13, RZ, RZ, 0x14f00000 ;  /* 0x14f00000ff0d7424 */ /* 0x000fe200078e00ff */
[----:B------:R-:W-:Y:S06]  /*25850*/  @P1 BRA `(.L_x_956) ;  /* 0x00000000001c1947 */ /* 0x000fec0003800000 */
[----:B------:R-:W2:Y:S01]  /*25860*/  S2R R7, SR_TID.X ;  /* 0x0000000000077919 */ /* 0x000ea20000002100 */
[----:B------:R-:W-:-:S04]  /*25870*/  IMAD.MOV.U32 R3, RZ, RZ, 0xa800 ;  /* 0x0000a800ff037424 */ /* 0x000fc800078e00ff */
[----:B------:R3:W-:Y:S01]  /*25880*/  SYNCS.ARRIVE.TRANS64 RZ, [R2+URZ+0x50], R3 ;  /* 0x0000500302ff79a7 */ /* 0x0007e2000800003f */
[----:B--2---:R-:W-:-:S04]  /*25890*/  LOP3.LUT R7, R7, 0x1f, RZ, 0xc0, !PT ;  /* 0x0000001f07077812 */ /* 0x004fc800078ec0ff */
[----:B------:R-:W-:-:S13]  /*258a0*/  ISETP.NE.AND P0, PT, R7, RZ, PT ;  /* 0x000000ff0700720c */ /* 0x000fda0003f05270 */
[----:B---3--:R-:W-:Y:S05]  /*258b0*/  @!P0 BRA `(.L_x_956) ;  /* 0x0000000000048947 */ /* 0x008fea0003800000 */
[----:B------:R-:W-:Y:S01]  /*258c0*/  BPT.TRAP 0x1 ;  /* 0x000000040000795c */ /* 0x000fe20000300000 */
.L_x_956:
[----:B------:R-:W-:Y:S05]  /*258d0*/  BSYNC B2 ;  /* 0x0000000000027941 */ /* 0x000fea0003800000 */
.L_x_955:
[----:B------:R-:W2:Y:S04]  /*258e0*/  LDL R7, [R1+0x4] ;  /* 0x0000040001077983 */ /* 0x000ea80000100800 */
[----:B0-----:R-:W3:Y:S04]  /*258f0*/  LDL R5, [R1+0x1c] ;  /* 0x00001c0001057983 */ /* 0x001ee80000100800 */
[----:B------:R-:W3:Y:S01]  /*25900*/  LDL.LU R3, [R1+0x18] ;  /* 0x0000180001037983 */ /* 0x000ee20000300800 */
[----:B------:R-:W-:Y:S01]  /*25910*/  R2UR UR10, R11 ;  /* 0x000000000b0a72ca */ /* 0x000fe200000e0000 */
[----:B------:R-:W-:Y:S01]  /*25920*/  UIADD3 UR4, UP0, UR36, 0x470, URZ ;  /* 0x0000047024047890 */ /* 0x000fe2000ff1e03f */
[----:B------:R-:W-:Y:S01]  /*25930*/  R2UR UR6, R12 ;  /* 0x000000000c0672ca */ /* 0x000fe200000e0000 */
[----:B------:R-:W-:Y:S01]  /*25940*/  VIADD R2, R2, 0x50 ;  /* 0x0000005002027836 */ /* 0x000fe20000000000 */
[----:B------:R-:W-:Y:S01]  /*25950*/  R2UR UR7, R13 ;  /* 0x000000000d0772ca */ /* 0x000fe200000e0000 */
[----:B------:R-:W-:Y:S01]  /*25960*/  UIADD3.X UR5, URZ, UR37, URZ, UP0, !UPT ;  /* 0x000000253f057290 */ /* 0x000fe200087fe43f */
[----:B------:R-:W-:Y:S01]  /*25970*/  PLOP3.LUT P0, PT, PT, PT, PT, 0x80, 0x0 ;  /* 0x000000000000781c */ /* 0x000fe20003f0f070 */
[----:B--2---:R-:W-:-:S02]  /*25980*/  IMAD R4, R4, 0xa800, R7 ;  /* 0x0000a80004047824 */ /* 0x004fc400078e0207 */
[----:B---3--:R-:W-:Y:S02]  /*25990*/  IMAD R3, R3, 0x70, R5 ;  /* 0x0000007003037824 */ /* 0x008fe400078e0205 */
[----:B------:R-:W-:-:S08]  /*259a0*/  VIADD R5, R4, 0x400 ;  /* 0x0000040004057836 */ /* 0x000fd00000000000 */
.L_x_957:
        /* <DEDUP_REMOVED lines=16> */
.L_x_958:
        /* <DEDUP_REMOVED lines=16> */
.L_x_959:
        /* <DEDUP_REMOVED lines=11> */
[----:B------:R4:W-:Y:S04]  /*25c60*/  STL [R1+0x18], R6 ;  /* 0x0000180601007387 */ /* 0x0009e80000100800 */
[----:B------:R4:W-:Y:S02]  /*25c70*/  STL [R1], R8 ;  /* 0x0000000801007387 */ /* 0x0009e40000100800 */
.L_x_944:
[----:B------:R-:W-:Y:S05]  /*25c80*/  BSYNC B1 ;  /* 0x0000000000017941 */ /* 0x000fea0003800000 */
.L_x_943:
[C---:B------:R-:W-:Y:S01]  /*25c90*/  ISETP.GT.AND P0, PT, R0.reuse, 0x1, PT ;  /* 0x000000010000780c */ /* 0x040fe20003f04270 */
[----:B------:R-:W-:-:S12]  /*25ca0*/  VIADD R0, R0, 0xfffffffe ;  /* 0xfffffffe00007836 */ /* 0x000fd80000000000 */
[----:B------:R-:W-:Y:S05]  /*25cb0*/  @P0 BRA `(.L_x_960) ;  /* 0xffffffe800040947 */ /* 0x000fea000383ffff */
.L_x_906:
[----:B------:R-:W-:Y:S05]  /*25cc0*/  BSYNC B0 ;  /* 0x0000000000007941 */ /* 0x000fea0003800000 */
.L_x_905:
[----:B------:R-:W0:Y:S01]  /*25cd0*/  S2R R3, SR_TID.X ;  /* 0x0000000000037919 */ /* 0x000e220000002100 */
[----:B------:R-:W-:Y:S01]  /*25ce0*/  BSSY B0, `(.L_x_961) ;  /* 0x0000010000007945 */ /* 0x000fe20003800000 */
[----:B0-----:R-:W-:-:S04]  /*25cf0*/  LOP3.LUT R3, R3, 0x7f, RZ, 0xc0, !PT ;  /* 0x0000007f03037812 */ /* 0x001fc800078ec0ff */
[----:B------:R-:W-:-:S13]  /*25d00*/  ISETP.NE.AND P0, PT, R3, RZ, PT ;  /* 0x000000ff0300720c */ /* 0x000fda0003f05270 */
[----:B------:R-:W-:Y:S05]  /*25d10*/  @P0 BRA `(.L_x_962) ;  /* 0x0000000000300947 */ /* 0x000fea0003800000 */
[----:B------:R-:W0:Y:S01]  /*25d20*/  S2R R2, SR_LANEID ;  /* 0x0000000000027919 */ /* 0x000e220000000000 */
[----:B------:R-:W-:Y:S01]  /*25d30*/  VOTEU.ANY UR4, UPT, PT ;  /* 0x0000000000047886 */ /* 0x000fe200038e0100 */
[----:B--2---:R-:W2:Y:S01]  /*25d40*/  LDC.64 R4, c[0x0][0xc60] ;  /* 0x00031800ff047b82 */ /* 0x004ea20000000a00 */
[----:B------:R-:W0:Y:S02]  /*25d50*/  FLO.U32 R0, UR4 ;  /* 0x0000000400007d00 */ /* 0x000e2400080e0000 */
[----:B0-----:R-:W-:-:S06]  /*25d60*/  ISETP.EQ.U32.AND P0, PT, R0, R2, PT ;  /* 0x000000020000720c */ /* 0x001fcc0003f02070 */
[----:B------:R-:W2:Y:S07]  /*25d70*/  POPC R2, UR4 ;  /* 0x0000000400027d09 */ /* 0x000eae0008000000 */
[----:B--2---:R-:W2:Y:S04]  /*25d80*/  @P0 ATOMG.E.ADD.STRONG.GPU PT, R2, desc[UR60][R4.64], R2 ;  /* 0x00000002040209a8 */ /* 0x004ea800081ee1fc */
[----:B--2---:R0:W2:Y:S02]  /*25d90*/  SHFL.IDX PT, R2, R2, R0, 0x1f ;  /* 0x00001f0002027589 */ /* 0x0040a400000e0000 */
[----:B0-----:R-:W0:Y:S02]  /*25da0*/  S2R R0, SR_LTMASK ;  /* 0x0000000000007919 */ /* 0x001e240000003900 */
[----:B0-----:R-:W-:-:S06]  /*25db0*/  LOP3.LUT R0, R0, UR4, RZ, 0xc0, !PT ;  /* 0x0000000400007c12 */ /* 0x001fcc000f8ec0ff */
[----:B------:R-:W2:Y:S02]  /*25dc0*/  POPC R0, R0 ;  /* 0x0000000000007309 */ /* 0x000ea40000000000 */
[----:B--2---:R-:W-:-:S07]  /*25dd0*/  IADD3 R16, R2, UR38, R0 ;  /* 0x0000002602107c10 */ /* 0x004fce000fffe000 */
.L_x_962:
[----:B------:R-:W-:Y:S05]  /*25de0*/  BSYNC B0 ;  /* 0x0000000000007941 */ /* 0x000fea0003800000 */
.L_x_961:
[----:B------:R-:W2:Y:S01]  /*25df0*/  LDL R0, [R1+0x10] ;  /* 0x0000100001007983 */ /* 0x000ea20000100800 */
[----:B------:R-:W-:Y:S01]  /*25e00*/  BSSY B0, `(.L_x_963) ;  /* 0x0000050000007945 */ /* 0x000fe20003800000 */
[----:B--2---:R-:W-:-:S13]  /*25e10*/  LOP3.LUT P0, RZ, R0, 0x1, RZ, 0xc0, !PT ;  /* 0x0000000100ff7812 */ /* 0x004fda000780c0ff */
        /* <DEDUP_REMOVED lines=10> */
.L_x_1055:
[----:B------:R-:W-:Y:S05]  /*25ec0*/  BSYNC B1 ;  /* 0x0000000000017941 */ /* 0x000fea0003800000 */
.L_x_965:
        /* <DEDUP_REMOVED lines=9> */
.L_x_968:
[----:B------:R-:W-:Y:S05]  /*25f60*/  BSYNC B1 ;  /* 0x0000000000017941 */ /* 0x000fea0003800000 */
.L_x_967:
[----:B------:R-:W2:Y:S04]  /*25f70*/  LDL R5, [R1+0x4] ;  /* 0x0000040001057983 */ /* 0x000ea80000100800 */
[----:B0-----:R-:W2:Y:S04]  /*25f80*/  LDL R0, [R1+0x8] ;  /* 0x0000080001007983 */ /* 0x001ea80000100800 */
[----:B------:R-:W3:Y:S04]  /*25f90*/  LDL.LU R4, [R1+0x1c] ;  /* 0x00001c0001047983 */ /* 0x000ee80000300800 */
[----:B------:R-:W3:Y:S01]  /*25fa0*/  LDL R3, [R1+0x18] ;  /* 0x0000180001037983 */ /* 0x000ee20000100800 */
[----:B------:R-:W-:Y:S01]  /*25fb0*/  UIADD3 UR4, UP0, UR36, 0x470, URZ ;  /* 0x0000047024047890 */ /* 0x000fe2000ff1e03f */
[----:B------:R-:W-:Y:S01]  /*25fc0*/  PLOP3.LUT P0, PT, PT, PT, PT, 0x80, 0x0 ;  /* 0x000000000000781c */ /* 0x000fe20003f0f070 */
[----:B------:R-:W-:Y:S01]  /*25fd0*/  VIADD R2, R2, 0x36850 ;  /* 0x0003685002027836 */ /* 0x000fe20000000000 */
[----:B------:R-:W-:Y:S01]  /*25fe0*/  UMOV UR6, 0x0 ;  /* 0x0000000000067882 */ /* 0x000fe20000000000 */
[----:B------:R-:W-:Y:S01]  /*25ff0*/  UIADD3.X UR5, URZ, UR37, URZ, UP0, !UPT ;  /* 0x000000253f057290 */ /* 0x000fe200087fe43f */
[----:B------:R-:W-:Y:S01]  /*26000*/  UMOV UR7, 0x14f00000 ;  /* 0x14f0000000077882 */ /* 0x000fe20000000000 */
[----:B------:R-:W-:Y:S01]  /*26010*/  UMOV UR10, URZ ;  /* 0x0000003f000a7c82 */ /* 0x000fe20008000000 */
[----:B--2---:R-:W-:-:S02]  /*26020*/  IMAD R0, R0, 0xa800, R5 ;  /* 0x0000a80000007824 */ /* 0x004fc400078e0205 */
[----:B---3--:R-:W-:Y:S02]  /*26030*/  IMAD R3, R3, 0x70, R4 ;  /* 0x0000007003037824 */ /* 0x008fe400078e0204 */
[----:B------:R-:W-:-:S07]  /*26040*/  VIADD R4, R0, 0x400 ;  /* 0x0000040000047836 */ /* 0x000fce0000000000 */
.L_x_969:
        /* <DEDUP_REMOVED lines=16> */
.L_x_970:
        /* <DEDUP_REMOVED lines=16> */
.L_x_971:
        /* <DEDUP_REMOVED lines=11> */
.L_x_964:
[----:B------:R-:W-:Y:S05]  /*26300*/  BSYNC B0 ;  /* 0x0000000000007941 */ /* 0x000fea0003800000 */
.L_x_963:
        /* <DEDUP_REMOVED lines=9> */
.L_x_885:
[----:B------:R-:W-:Y:S05]  /*263a0*/  BSYNC B7 ;  /* 0x0000000000077941 */ /* 0x000fea0003800000 */
.L_x_883:
[----:B0-----:R-:W2:Y:S02]  /*263b0*/  LDL R0, [R1+0x10] ;  /* 0x0000100001007983 */ /* 0x001ea40000100800 */
[----:B--2---:R-:W-:-:S13]  /*263c0*/  LOP3.LUT P0, RZ, R0, 0x2, RZ, 0xc0, !PT ;  /* 0x0000000200ff7812 */ /* 0x004fda000780c0ff */
        /* <DEDUP_REMOVED lines=11> */
.L_x_972:
[----:B------:R-:W0:Y:S01]  /*26480*/  S2R R7, SR_TID.X ;  /* 0x0000000000077919 */ /* 0x000e220000002100 */
[----:B------:R-:W-:Y:S01]  /*26490*/  UMOV UR4, 0xffffffff ;  /* 0xffffffff00047882 */ /* 0x000fe20000000000 */
[----:B0-----:R-:W-:-:S04]  /*264a0*/  LOP3.LUT R7, R7, 0x1f, RZ, 0xc0, !PT ;  /* 0x0000001f07077812 */ /* 0x001fc800078ec0ff */
        /* <DEDUP_REMOVED lines=10> */
[----:B------:R-:W-:Y:S01]  /*26550*/  SHFL.IDX PT, R0, R16, RZ, 0x1f ;  /* 0x00001fff10007589 */ /* 0x000fe200000e0000 */
[C---:B------:R-:W-:Y:S02]  /*26560*/  ISETP.GE.U32.AND P4, PT, R7.reuse, 0x8, PT ;  /* 0x000000080700780c */ /* 0x040fe40003f86070 */
[C---:B------:R-:W-:Y:S01]  /*26570*/  ISETP.GE.U32.AND P5, PT, R7.reuse, 0x10, PT ;  /* 0x000000100700780c */ /* 0x040fe20003fa6070 */
[----:B------:R-:W-:Y:S01]  /*26580*/  SHFL.IDX PT, R4, R16, 0x1, 0x1f ;  /* 0x00201f0010047f89 */ /* 0x000fe200000e0000 */
        /* <DEDUP_REMOVED lines=18> */
[----:B----4-:R0:W2:Y:S02]  /*266b0*/  SHFL.IDX PT, R6, R5, 0x1f, 0x1f ;  /* 0x03e01f0005067f89 */ /* 0x0100a400000e0000 */
.L_x_1065:
[----:B------:R-:W-:Y:S02]  /*266c0*/  ULDC UR4, c[0x0][0xc38] ;  /* 0x00030e0000047ab9 */ /* 0x000fe40000000800 */
[----:B------:R-:W-:-:S04]  /*266d0*/  IMAD.U32 R16, RZ, RZ, UR4 ;  /* 0x00000004ff107e24 */ /* 0x000fc8000f8e00ff */
[----:B--2---:R-:W-:-:S04]  /*266e0*/  IMAD R6, R6, R16, RZ ;  /* 0x0000001006067224 */ /* 0x004fc800078e02ff */
[----:B------:R-:W-:-:S05]  /*266f0*/  IMAD.IADD R4, R4, 0x1, R6 ;  /* 0x0000000104047824 */ /* 0x000fca00078e0206 */
[----:B------:R-:W-:-:S13]  /*26700*/  ISETP.GT.AND P6, PT, R4, R0, PT ;  /* 0x000000000400720c */ /* 0x000fda0003fc4270 */
[----:B------:R-:W-:Y:S05]  /*26710*/  @P6 BRA `(.L_x_975) ;  /* 0x00000000009c6947 */ /* 0x000fea0003800000 */
.L_x_980:
[----:B------:R-:W2:Y:S01]  /*26720*/  LDC R2, c[0x0][0xc3c] ;  /* 0x00030f00ff027b82 */ /* 0x000ea20000000800 */
[----:B------:R-:W-:-:S04]  /*26730*/  IADD3 R19, R19, 0x1f, RZ ;  /* 0x0000001f13137810 */ /* 0x000fc80007ffe0ff */
[----:B--2---:R-:W-:-:S13]  /*26740*/  ISETP.GE.AND P6, PT, R19, R2, PT ;  /* 0x000000021300720c */ /* 0x004fda0003fc6270 */
[----:B------:R-:W-:Y:S05]  /*26750*/  @P6 BRA `(.L_x_976) ;  /* 0x0000000400446947 */ /* 0x000fea0003800000 */
[----:B------:R-:W2:Y:S01]  /*26760*/  S2R R3, SR_TID.X ;  /* 0x0000000000037919 */ /* 0x000ea20000002100 */
[----:B------:R-:W-:Y:S01]  /*26770*/  BSSY B0, `(.L_x_977) ;  /* 0x0000009000007945 */ /* 0x000fe20003800000 */
[----:B--2---:R-:W-:-:S05]  /*26780*/  LOP3.LUT R3, R3, 0x1f, RZ, 0xc0, !PT ;  /* 0x0000001f03037812 */ /* 0x004fca00078ec0ff */
[----:B0-----:R-:W-:-:S05]  /*26790*/  IMAD.IADD R5, R19, 0x1, R3 ;  /* 0x0000000113057824 */ /* 0x001fca00078e0203 */
[----:B------:R-:W-:Y:S01]  /*267a0*/  ISETP.GE.OR P6, PT, R5, R2, !P0 ;  /* 0x000000020500720c */ /* 0x000fe200047c6670 */
[----:B------:R-:W-:-:S12]  /*267b0*/  IMAD.MOV.U32 R2, RZ, RZ, RZ ;  /* 0x000000ffff027224 */ /* 0x000fd800078e00ff */
[----:B------:R-:W-:Y:S05]  /*267c0*/  @P6 BRA `(.L_x_978) ;  /* 0x00000000000c6947 */ /* 0x000fea0003800000 */
[----:B------:R-:W0:Y:S02]  /*267d0*/  LDC.64 R2, c[0x0][0xc80] ;  /* 0x00032000ff027b82 */ /* 0x000e240000000a00 */
[----:B0-----:R-:W-:-:S06]  /*267e0*/  IMAD.WIDE R2, R5, 0x4, R2 ;  /* 0x0000000405027825 */ /* 0x001fcc00078e0202 */
[----:B------:R0:W5:Y:S02]  /*267f0*/  LDG.E R2, desc[UR60][R2.64] ;  /* 0x0000003c02027981 */ /* 0x000164000c1e1900 */
.L_x_978:
[----:B------:R-:W-:Y:S05]  /*26800*/  BSYNC B0 ;  /* 0x0000000000007941 */ /* 0x000fea0003800000 */
.L_x_977:
[----:B------:R-:W-:-:S03]  /*26810*/  UMOV UR4, 0xffffffff ;  /* 0xffffffff00047882 */ /* 0x000fc60000000000 */
[----:B------:R-:W-:Y:S05]  /*26820*/  BRA.DIV UR4, `(.L_x_979) ;  /* 0x0000002a04047947 */ /* 0x000fea000b800000 */
        /* <DEDUP_REMOVED lines=15> */
[----:B------:R0:W2:Y:S02]  /*26920*/  SHFL.IDX PT, R6, R5, 0x1f, 0x1f ;  /* 0x03e01f0005067f89 */ /* 0x0000a400000e0000 */
.L_x_1073:
[----:B------:R-:W-:Y:S02]  /*26930*/  ULDC UR4, c[0x0][0xc38] ;  /* 0x00030e0000047ab9 */ /* 0x000fe40000000800 */
[----:B------:R-:W-:-:S04]  /*26940*/  IMAD.U32 R16, RZ, RZ, UR4 ;  /* 0x00000004ff107e24 */ /* 0x000fc8000f8e00ff */
[----:B--2---:R-:W-:-:S04]  /*26950*/  IMAD R6, R6, R16, RZ ;  /* 0x0000001006067224 */ /* 0x004fc800078e02ff */
[----:B------:R-:W-:-:S05]  /*26960*/  IMAD.IADD R4, R6, 0x1, R4 ;  /* 0x0000000106047824 */ /* 0x000fca00078e0204 */
[----:B------:R-:W-:-:S13]  /*26970*/  ISETP.GT.AND P6, PT, R4, R0, PT ;  /* 0x000000000400720c */ /* 0x000fda0003fc4270 */
[----:B------:R-:W-:Y:S05]  /*26980*/  @!P6 BRA `(.L_x_980) ;  /* 0xfffffffc0064e947 */ /* 0x000fea000383ffff */
.L_x_975:
[----:B------:R-:W-:Y:S01]  /*26990*/  IMAD.IADD R6, R4, 0x1, -R6 ;  /* 0x0000000104067824 */ /* 0x000fe200078e0a06 */
[----:B------:R-:W-:-:S03]  /*269a0*/  UMOV UR4, 0xffffffff ;  /* 0xffffffff00047882 */ /* 0x000fc60000000000 */
[----:B------:R-:W-:-:S05]  /*269b0*/  IMAD R3, R5, R16, R6 ;  /* 0x0000001005037224 */ /* 0x000fca00078e0206 */
[----:B------:R-:W-:Y:S01]  /*269c0*/  ISETP.GT.AND P6, PT, R3, R0, PT ;  /* 0x000000000300720c */ /* 0x000fe20003fc4270 */
[----:B------:R-:W-:-:S12]  /*269d0*/  BRA.DIV UR4, `(.L_x_981) ;  /* 0x0000002a04707947 */ /* 0x000fd8000b800000 */
[----:B------:R-:W-:-:S04]  /*269e0*/  VOTE.ANY R3, PT, !P6 ;  /* 0x0000000000037806 */ /* 0x000fc800070e0100 */
[----:B------:R-:W2:Y:S02]  /*269f0*/  POPC R4, R3 ;  /* 0x0000000300047309 */ /* 0x000ea40000000000 */
[----:B--2---:R2:W3:Y:S02]  /*26a00*/  SHFL.IDX PT, R17, R2, R4, 0x1f ;  /* 0x00001f0402117589 */ /* 0x0044e400000e0000 */
.L_x_1077:
[----:B------:R-:W-:Y:S01]  /*26a10*/  ISETP.NE.AND P0, PT, R3, RZ, PT ;  /* 0x000000ff0300720c */ /* 0x000fe20003f05270 */
[----:B--2---:R-:W-:-:S12]  /*26a20*/  IMAD.MOV.U32 R2, RZ, RZ, RZ ;  /* 0x000000ffff027224 */ /* 0x004fd800078e00ff */
[----:B------:R-:W-:Y:S05]  /*26a30*/  @!P0 BRA `(.L_x_982) ;  /* 0x0000000000108947 */ /* 0x000fea0003800000 */
[----:B------:R-:W-:Y:S01]  /*26a40*/  UMOV UR4, 0xffffffff ;  /* 0xffffffff00047882 */ /* 0x000fe20000000000 */
[----:B------:R-:W-:Y:S02]  /*26a50*/  VIADD R12, R4, 0xffffffff ;  /* 0xffffffff040c7836 */ /* 0x000fe40000000000 */
[----:B------:R-:W-:Y:S05]  /*26a60*/  BRA.DIV UR4, `(.L_x_983) ;  /* 0x0000002a04947947 */ /* 0x000fea000b800000 */
[----:B------:R2:W4:Y:S02]  /*26a70*/  SHFL.IDX PT, R2, R5, R12, 0x1f ;  /* 0x00001f0c05027589 */ /* 0x00052400000e0000 */
.L_x_982:
[----:B0-23--:R-:W-:Y:S01]  /*26a80*/  IABS R5, R17 ;  /* 0x0000001100057213 */ /* 0x00dfe20000000000 */
[----:B----4-:R-:W-:Y:S02]  /*26a90*/  IMAD R16, R2, R16, R6 ;  /* 0x0000001002107224 */ /* 0x010fe400078e0206 */
[----:B------:R-:W-:Y:S01]  /*26aa0*/  IMAD.IADD R19, R4, 0x1, R19 ;  /* 0x0000000104137824 */ /* 0x000fe200078e0213 */
[----:B------:R-:W0:Y:S01]  /*26ab0*/  I2F.RP R2, R5 ;  /* 0x0000000500027306 */ /* 0x000e220000209400 */
[----:B------:R-:W-:-:S07]  /*26ac0*/  IMAD.IADD R0, R0, 0x1, -R16 ;  /* 0x0000000100007824 */ /* 0x000fce00078e0a10 */
[----:B0-----:R-:W0:Y:S02]  /*26ad0*/  MUFU.RCP R2, R2 ;  /* 0x0000000200027308 */ /* 0x001e240000001000 */
[----:B0-----:R-:W-:-:S06]  /*26ae0*/  VIADD R2, R2, 0xffffffe ;  /* 0x0ffffffe02027836 */ /* 0x001fcc0000000000 */
[----:B------:R-:W0:Y:S02]  /*26af0*/  F2I.FTZ.U32.TRUNC.NTZ R3, R2 ;  /* 0x0000000200037305 */ /* 0x000e24000021f000 */
[----:B0-----:R-:W-:-:S04]  /*26b00*/  IMAD.MOV R2, RZ, RZ, -R3 ;  /* 0x000000ffff027224 */ /* 0x001fc800078e0a03 */
[----:B------:R-:W-:Y:S02]  /*26b10*/  IMAD R6, R2, R5, RZ ;  /* 0x0000000502067224 */ /* 0x000fe400078e02ff */
[----:B------:R-:W-:-:S04]  /*26b20*/  IMAD.MOV.U32 R2, RZ, RZ, RZ ;  /* 0x000000ffff027224 */ /* 0x000fc800078e00ff */
        /* <DEDUP_REMOVED lines=20> */
.L_x_976:
[----:B------:R-:W-:Y:S01]  /*26c70*/  UMOV UR4, URZ ;  /* 0x0000003f00047c82 */ /* 0x000fe20008000000 */
[----:B------:R-:W-:Y:S01]  /*26c80*/  UMOV UR5, URZ ;  /* 0x0000003f00057c82 */ /* 0x000fe20008000000 */
[----:B------:R-:W-:Y:S01]  /*26c90*/  ULDC UR6, c[0x0][0xc3c] ;  /* 0x00030f0000067ab9 */ /* 0x000fe20000000800 */
[----:B------:R-:W-:Y:S02]  /*26ca0*/  IMAD.MOV.U32 R16, RZ, RZ, R0 ;  /* 0x000000ffff107224 */ /* 0x000fe400078e0000 */
[----:B------:R-:W-:Y:S02]  /*26cb0*/  IMAD.U32 R17, RZ, RZ, UR4 ;  /* 0x00000004ff117e24 */ /* 0x000fe4000f8e00ff */
[----:B------:R-:W-:Y:S02]  /*26cc0*/  IMAD.U32 R18, RZ, RZ, UR5 ;  /* 0x00000005ff127e24 */ /* 0x000fe4000f8e00ff */
[----:B------:R-:W-:-:S07]  /*26cd0*/  IMAD.U32 R19, RZ, RZ, UR6 ;  /* 0x00000006ff137e24 */ /* 0x000fce000f8e00ff */
.L_x_984:
[----:B------:R3:W2:Y:S01]  /*26ce0*/  LDL R3, [R1+0x4] ;  /* 0x0000040001037983 */ /* 0x0006a20000100800 */
[----:B------:R-:W4:Y:S01]  /*26cf0*/  S2R R0, SR_TID.X ;  /* 0x0000000000007919 */ /* 0x000f220000002100 */
[----:B------:R-:W-:Y:S05]  /*26d00*/  WARPSYNC.ALL ;  /* 0x0000000000007948 */ /* 0x000fea0003800000 */
[----:B----4-:R-:W-:Y:S01]  /*26d10*/  LOP3.LUT R0, R0, 0x1f, RZ, 0xc0, !PT ;  /* 0x0000001f00007812 */ /* 0x010fe200078ec0ff */
        /* <DEDUP_REMOVED lines=8> */
.L_x_973:
[----:B------:R-:W-:Y:S02]  /*26da0*/  ULDC UR4, c[0x0][0xc3c] ;  /* 0x00030f0000047ab9 */ /* 0x000fe40000000800 */
[----:B--2---:R-:W-:-:S13]  /*26db0*/  ISETP.GE.AND P0, PT, R19, UR4, PT ;  /* 0x0000000413007c0c */ /* 0x004fda000bf06270 */
[----:B------:R-:W-:Y:S05]  /*26dc0*/  @!P0 BRA `(.L_x_985) ;  /* 0xffffff9000948947 */ /* 0x000fea000383ffff */
[----:B------:R-:W-:Y:S05]  /*26dd0*/  BSYNC B8 ;  /* 0x0000000000087941 */ /* 0x000fea0003800000 */
.L_x_839:
        /* <DEDUP_REMOVED lines=12> */
.L_x_1080:
[----:B------:R-:W-:Y:S05]  /*26ea0*/  BSYNC B0 ;  /* 0x0000000000007941 */ /* 0x000fea0003800000 */
.L_x_986:
[----:B------:R-:W-:-:S03]  /*26eb0*/  UMOV UR4, 0xffffffff ;  /* 0xffffffff00047882 */ /* 0x000fc60000000000 */
[----:B------:R-:W-:Y:S05]  /*26ec0*/  BRA.DIV UR4, `(.L_x_988) ;  /* 0x0000002604b87947 */ /* 0x000fea000b800000 */
[----:B------:R-:W2:Y:S02]  /*26ed0*/  S2R R2, SR_TID.X ;  /* 0x0000000000027919 */ /* 0x000ea40000002100 */
[----:B--2---:R-:W-:-:S04]  /*26ee0*/  SHF.R.U32.HI R2, RZ, 0x5, R2 ;  /* 0x00000005ff027819 */ /* 0x004fc80000011602 */
[----:B------:R-:W-:-:S05]  /*26ef0*/  LOP3.LUT R2, R2, 0x3, RZ, 0xc0, !PT ;  /* 0x0000000302027812 */ /* 0x000fca00078ec0ff */
[----:B------:R2:W3:Y:S02]  /*26f00*/  SHFL.IDX PT, R14, R2, RZ, 0x1f ;  /* 0x00001fff020e7589 */ /* 0x0004e400000e0000 */
.L_x_1083:
[----:B---3--:R-:W-:-:S13]  /*26f10*/  ISETP.NE.AND P0, PT, R14, RZ, PT ;  /* 0x000000ff0e00720c */ /* 0x008fda0003f05270 */
[----:B------:R-:W-:Y:S05]  /*26f20*/  @P0 BRA `(.L_x_624) ;  /* 0x00000000009c0947 */ /* 0x000fea0003800000 */
[----:B------:R-:W-:-:S03]  /*26f30*/  UMOV UR4, 0xffffffff ;  /* 0xffffffff00047882 */ /* 0x000fc60000000000 */
[----:B------:R-:W-:Y:S05]  /*26f40*/  BRA.DIV UR4, `(.L_x_989) ;  /* 0x0000002604cc7947 */ /* 0x000fea000b800000 */
[----:B------:R-:W-:-:S13]  /*26f50*/  ELECT P6, URZ, PT ;  /* 0x00000000003f782f */ /* 0x000fda00038c0000 */
.L_x_1086:
[----:B------:R-:W-:Y:S05]  /*26f60*/  @!P6 BRA `(.L_x_624) ;  /* 0x00000000008ce947 */ /* 0x000fea0003800000 */
[----:B--2---:R-:W2:Y:S02]  /*26f70*/  LDL R2, [R1+0x94] ;  /* 0x0000940001027983 */ /* 0x004ea40000100800 */
[----:B--2---:R-:W-:-:S13]  /*26f80*/  R2UR UR4, R2 ;  /* 0x00000000020472ca */ /* 0x004fda00000e0000 */
[----:B------:R-:W-:-:S06]  /*26f90*/  ULOP3.LUT UR4, UR4, 0x2, URZ, 0xfc, !UPT ;  /* 0x0000000204047892 */ /* 0x000fcc000f8efc3f */
[----:B------:R-:W-:-:S05]  /*26fa0*/  IMAD.U32 R2, RZ, RZ, UR4 ;  /* 0x00000004ff027e24 */ /* 0x000fca000f8e00ff */
[----:B------:R-:W-:-:S13]  /*26fb0*/  ISETP.NE.AND P2, PT, R2, 0x3, PT ;  /* 0x000000030200780c */ /* 0x000fda0003f45270 */
[----:B------:R-:W-:Y:S05]  /*26fc0*/  @!P2 BRA `(.L_x_990) ;  /* 0x000000000004a947 */ /* 0x000fea0003800000 */
[----:B------:R-:W-:Y:S01]  /*26fd0*/  BPT.TRAP 0x1 ;  /* 0x000000040000795c */ /* 0x000fe20000300000 */
.L_x_990:
[----:B0-----:R-:W4:Y:S04]  /*26fe0*/  LDL R3, [R1+0x8] ;  /* 0x0000080001037983 */ /* 0x001f280000100800 */
[----:B------:R-:W2:Y:S01]  /*26ff0*/  LDL.LU R7, [R1+0x14] ;  /* 0x0000140001077983 */ /* 0x000ea20000300800 */
[----:B------:R-:W-:-:S04]  /*27000*/  VIADD R2, R0, 0x36840 ;  /* 0x0003684000027836 */ /* 0x000fc80000000000 */
[C---:B----4-:R-:W-:Y:S02]  /*27010*/  IMAD R6, R3.reuse, 0x8, R2 ;  /* 0x0000000803067824 */ /* 0x050fe400078e0202 */
[----:B------:R-:W-:Y:S01]  /*27020*/  VIADD R3, R3, 0x1 ;  /* 0x0000000103037836 */ /* 0x000fe20000000000 */
[----:B--2---:R-:W-:-:S04]  /*27030*/  SHF.L.U32 R5, R7, 0x1f, RZ ;  /* 0x0000001f07057819 */ /* 0x004fc800000006ff */
        /* <DEDUP_REMOVED lines=8> */
.L_x_1087:
[----:B------:R-:W2:Y:S02]  /*270c0*/  SYNCS.PHASECHK.TRANS64.TRYWAIT P0, [R7+URZ], R2 ;  /* 0x00000002070075a7 */ /* 0x000ea4000800017f */
[----:B--2---:R-:W-:Y:S05]  /*270d0*/  @!P0 BRA `(.L_x_992) ;  /* 0x00000024009c8947 */ /* 0x004fea0003800000 */
.L_x_1088:
[----:B------:R-:W-:Y:S05]  /*270e0*/  @!P2 BRA `(.L_x_993) ;  /* 0x000000000004a947 */ /* 0x000fea0003800000 */
[----:B------:R-:W-:Y:S01]  /*270f0*/  BPT.TRAP 0x1 ;  /* 0x000000040000795c */ /* 0x000fe20000300000 */
.L_x_993:
[----:B------:R-:W3:Y:S01]  /*27100*/  LDL.LU R4, [R1+0x8] ;  /* 0x0000080001047983 */ /* 0x000ee20000300800 */
[----:B------:R-:W-:-:S04]  /*27110*/  VIADD R0, R0, 0x36860 ;  /* 0x0003686000007836 */ /* 0x000fc80000000000 */
[----:B---3--:R-:W-:-:S04]  /*27120*/  IMAD R4, R4, 0x8, R0 ;  /* 0x0000000804047824 */ /* 0x008fc800078e0200 */
[----:B------:R-:W3:Y:S02]  /*27130*/  SYNCS.PHASECHK.TRANS64.TRYWAIT P0, [R4+URZ], R5 ;  /* 0x00000005040075a7 */ /* 0x000ee4000800017f */
[----:B---3--:R-:W-:Y:S05]  /*27140*/  @!P0 BRA `(.L_x_994) ;  /* 0x0000002400948947 */ /* 0x008fea0003800000 */
.L_x_1089:
[----:B------:R-:W-:-:S07]  /*27150*/  IMAD R3, R3, 0x8, R0 ;  /* 0x0000000803037824 */ /* 0x000fce00078e0200 */
.L_x_995:
[----:B----4-:R4:W0:Y:S02]  /*27160*/  SYNCS.PHASECHK.TRANS64.TRYWAIT P0, [R3+URZ], R2 ;  /* 0x00000002030075a7 */ /* 0x010824000800017f */
[----:B0-----:R-:W-:Y:S05]  /*27170*/  @!P0 NANOSLEEP.SYNCS 0x989680 ;  /* 0x009896800000895d */ /* 0x001fea0003900000 */
[----:B------:R-:W0:Y:S02]  /*27180*/  @!P0 SYNCS.PHASECHK.TRANS64 P0, [R3+URZ], R2 ;  /* 0x00000002030085a7 */ /* 0x000e24000800007f */
[----:B0-----:R-:W-:Y:S05]  /*27190*/  @!P0 BRA `(.L_x_995) ;  /* 0xfffffffc00f08947 */ /* 0x001fea000383ffff */
.L_x_624:
[----:B------:R-:W-:Y:S05]  /*271a0*/  BSYNC B9 ;  /* 0x0000000000097941 */ /* 0x000fea0003800000 */
.L_x_621:
[----:B------:R-:W-:Y:S05]  /*271b0*/  EXIT ;  /* 0x000000000000794d */ /* 0x000fea0003800000 */
.L_x_642:
[----:B0-----:R0:W1:Y:S02]  /*271c0*/  SYNCS.PHASECHK.TRANS64.TRYWAIT P5, [R100+URZ+0x36890], R101 ;  /* 0x03689065640075a7 */ /* 0x00106400080a017f */
[----:B-1----:R-:W-:Y:S05]  /*271d0*/  @!P5 NANOSLEEP.SYNCS 0x989680 ;  /* 0x009896800000d95d */ /* 0x002fea0003900000 */
[----:B------:R-:W1:Y:S02]  /*271e0*/  @!P5 SYNCS.PHASECHK.TRANS64 P5, [R100+URZ+0x36890], R101 ;  /* 0x036890656400d5a7 */ /* 0x000e6400080a007f */
[----:B-1----:R-:W-:Y:S05]  /*271f0*/  @!P5 BRA `(.L_x_642) ;  /* 0xfffffffc00f0d947 */ /* 0x002fea000383ffff */
[----:B------:R-:W-:Y:S05]  /*27200*/  BRA `(.L_x_996) ;  /* 0xfffffdc400c87947 */ /* 0x000fea000383ffff */
.L_x_696:
[----:B-1----:R1:W3:Y:S02]  /*27210*/  SYNCS.PHASECHK.TRANS64.TRYWAIT P5, [R100+URZ+0x36890], R101 ;  /* 0x03689065640075a7 */ /* 0x0022e400080a017f */
[----:B---3--:R-:W-:Y:S05]  /*27220*/  @!P5 NANOSLEEP.SYNCS 0x989680 ;  /* 0x009896800000d95d */ /* 0x008fea0003900000 */
[----:B------:R-:W3:Y:S02]  /*27230*/  @!P5 SYNCS.PHASECHK.TRANS64 P5, [R100+URZ+0x36890], R101 ;  /* 0x036890656400d5a7 */ /* 0x000ee400080a007f */
[----:B---3--:R-:W-:Y:S05]  /*27240*/  @!P5 BRA `(.L_x_696) ;  /* 0xfffffffc00f0d947 */ /* 0x008fea000383ffff */
[----:B------:R-:W-:Y:S05]  /*27250*/  BRA `(.L_x_997) ;  /* 0xfffffdfc00287947 */ /* 0x000fea000383ffff */
.L_x_721:
[----:B0-----:R0:W1:Y:S02]  /*27260*/  SYNCS.PHASECHK.TRANS64.TRYWAIT P3, [R100+URZ+0x36890], R101 ;  /* 0x03689065640075a7 */ /* 0x001064000806017f */
[----:B-1----:R-:W-:Y:S05]  /*27270*/  @!P3 NANOSLEEP.SYNCS 0x989680 ;  /* 0x009896800000b95d */ /* 0x002fea0003900000 */
[----:B------:R-:W1:Y:S02]  /*27280*/  @!P3 SYNCS.PHASECHK.TRANS64 P3, [R100+URZ+0x36890], R101 ;  /* 0x036890656400b5a7 */ /* 0x000e64000806007f */
[----:B-1----:R-:W-:Y:S05]  /*27290*/  @!P3 BRA `(.L_x_721) ;  /* 0xfffffffc00f0b947 */ /* 0x002fea000383ffff */
[----:B------:R-:W-:Y:S05]  /*272a0*/  BRA `(.L_x_998) ;  /* 0xfffffe2c00d47947 */ /* 0x000fea000383ffff */
.L_x_727:
[----:B0-----:R0:W1:Y:S02]  /*272b0*/  SYNCS.PHASECHK.TRANS64.TRYWAIT P2, [R100+URZ+0x368b0], R101 ;  /* 0x0368b065640075a7 */ /* 0x001064000804017f */
[----:B-1----:R-:W-:Y:S05]  /*272c0*/  @!P2 NANOSLEEP.SYNCS 0x989680 ;  /* 0x009896800000a95d */ /* 0x002fea0003900000 */
[----:B------:R-:W1:Y:S02]  /*272d0*/  @!P2 SYNCS.PHASECHK.TRANS64 P2, [R100+URZ+0x368b0], R101 ;  /* 0x0368b0656400a5a7 */ /* 0x000e64000804007f */
[----:B-1----:R-:W-:Y:S05]  /*272e0*/  @!P2 BRA `(.L_x_727) ;  /* 0xfffffffc00f0a947 */ /* 0x002fea000383ffff */
[----:B------:R-:W-:Y:S05]  /*272f0*/  BRA `(.L_x_999) ;  /* 0xfffffe3000ec7947 */ /* 0x000fea000383ffff */
.L_x_745:
[----:B------:R-:W-:Y:S01]  /*27300*/  BSSY B1, `(.L_x_1000) ;  /* 0x0000008000017945 */ /* 0x000fe20003800000 */
[----:B------:R-:W-:Y:S02]  /*27310*/  IMAD.MOV.U32 R13, RZ, RZ, R25 ;  /* 0x000000ffff0d7224 */ /* 0x000fe400078e0019 */
[----:B------:R-:W-:Y:S02]  /*27320*/  IMAD.MOV.U32 R12, RZ, RZ, RZ ;  /* 0x000000ffff0c7224 */ /* 0x000fe400078e00ff */
[----:B------:R-:W-:Y:S02]  /*27330*/  IMAD.MOV.U32 R11, RZ, RZ, 0x1c1f ;  /* 0x00001c1fff0b7424 */ /* 0x000fe400078e00ff */
[----:B------:R-:W-:-:S07]  /*27340*/  IMAD.MOV.U32 R15, RZ, RZ, -0x1 ;  /* 0xffffffffff0f7424 */ /* 0x000fce00078e00ff */
[----:B------:R-:W-:Y:S05]  /*27350*/  WARPSYNC.COLLECTIVE R15, `(.L_x_1001) ;  /* 0x000000000f087348 */ /* 0x000fea0003c00000 */
[----:B------:R0:W1:Y:S02]  /*27360*/  SHFL.IDX P6, R14, R13, R12, R11 ;  /* 0x0000000c0d0e7389 */ /* 0x00006400000c000b */
[----:B01----:R-:W-:Y:S01]  /*27370*/  ENDCOLLECTIVE ;  /* 0x000000000000791b */ /* 0x003fe20003800000 */
.L_x_1001:
[----:B------:R-:W-:Y:S05]  /*27380*/  BSYNC B1 ;  /* 0x0000000000017941 */ /* 0x000fea0003800000 */
.L_x_1000:
[----:B------:R-:W-:Y:S02]  /*27390*/  IMAD.MOV.U32 R13, RZ, RZ, R24 ;  /* 0x000000ffff0d7224 */ /* 0x000fe400078e0018 */
[----:B------:R-:W-:Y:S02]  /*273a0*/  IMAD.MOV.U32 R12, RZ, RZ, RZ ;  /* 0x000000ffff0c7224 */ /* 0x000fe400078e00ff */
[----:B------:R-:W-:Y:S02]  /*273b0*/  IMAD.MOV.U32 R11, RZ, RZ, 0x1c1f ;  /* 0x00001c1fff0b7424 */ /* 0x000fe400078e00ff */
[----:B------:R-:W-:Y:S02]  /*273c0*/  IMAD.MOV.U32 R15, RZ, RZ, -0x1 ;  /* 0xffffffffff0f7424 */ /* 0x000fe400078e00ff */
[----:B------:R-:W-:-:S07]  /*273d0*/  IMAD.MOV.U32 R0, RZ, RZ, R14 ;  /* 0x000000ffff007224 */ /* 0x000fce00078e000e */
[----:B------:R-:W-:Y:S05]  /*273e0*/  WARPSYNC.COLLECTIVE R15, `(.L_x_1002) ;  /* 0x000000000f087348 */ /* 0x000fea0003c00000 */
[----:B------:R0:W1:Y:S02]  /*273f0*/  SHFL.IDX P6, R14, R13, R12, R11 ;  /* 0x0000000c0d0e7389 */ /* 0x00006400000c000b */
[----:B01----:R-:W-:Y:S01]  /*27400*/  ENDCOLLECTIVE ;  /* 0x000000000000791b */ /* 0x003fe20003800000 */
.L_x_1002:
[----:B------:R-:W-:Y:S02]  /*27410*/  IMAD.MOV.U32 R13, RZ, RZ, R27 ;  /* 0x000000ffff0d7224 */ /* 0x000fe400078e001b */
[----:B------:R-:W-:-:S07]  /*27420*/  IMAD.MOV.U32 R3, RZ, RZ, R14 ;  /* 0x000000ffff037224 */ /* 0x000fce00078e000e */
[----:B------:R-:W-:Y:S05]  /*27430*/  WARPSYNC.COLLECTIVE R15, `(.L_x_1003) ;  /* 0x000000000f087348 */ /* 0x000fea0003c00000 */
[----:B------:R0:W1:Y:S02]  /*27440*/  SHFL.IDX P6, R14, R13, R12, R11 ;  /* 0x0000000c0d0e7389 */ /* 0x00006400000c000b */
[----:B01----:R-:W-:Y:S01]  /*27450*/  ENDCOLLECTIVE ;  /* 0x000000000000791b */ /* 0x003fe20003800000 */
.L_x_1003:
[----:B------:R-:W-:Y:S02]  /*27460*/  IMAD.MOV.U32 R13, RZ, RZ, R26 ;  /* 0x000000ffff0d7224 */ /* 0x000fe400078e001a */
[----:B------:R-:W-:-:S07]  /*27470*/  IMAD.MOV.U32 R4, RZ, RZ, R14 ;  /* 0x000000ffff047224 */ /* 0x000fce00078e000e */
[----:B------:R-:W-:Y:S05]  /*27480*/  WARPSYNC.COLLECTIVE R15, `(.L_x_1004) ;  /* 0x000000000f087348 */ /* 0x000fea0003c00000 */
[----:B------:R0:W1:Y:S02]  /*27490*/  SHFL.IDX P6, R14, R13, R12, R11 ;  /* 0x0000000c0d0e7389 */ /* 0x00006400000c000b */
[----:B01----:R-:W-:Y:S01]  /*274a0*/  ENDCOLLECTIVE ;  /* 0x000000000000791b */ /* 0x003fe20003800000 */
.L_x_1004:
[----:B------:R-:W-:Y:S05]  /*274b0*/  BRA `(.L_x_1005) ;  /* 0xfffffe4000847947 */ /* 0x000fea000383ffff */
.L_x_749:
[----:B0-----:R0:W1:Y:S02]  /*274c0*/  SYNCS.PHASECHK.TRANS64.TRYWAIT P0, [R2+URZ+0x36800], R7 ;  /* 0x03680007020075a7 */ /* 0x001064000800017f */
[----:B-1----:R-:W-:Y:S05]  /*274d0*/  @!P0 NANOSLEEP.SYNCS 0x989680 ;  /* 0x009896800000895d */ /* 0x002fea0003900000 */
[----:B------:R-:W1:Y:S02]  /*274e0*/  @!P0 SYNCS.PHASECHK.TRANS64 P0, [R2+URZ+0x36800], R7 ;  /* 0x03680007020085a7 */ /* 0x000e64000800007f */
[----:B-1----:R-:W-:Y:S05]  /*274f0*/  @!P0 BRA `(.L_x_749) ;  /* 0xfffffffc00f08947 */ /* 0x002fea000383ffff */
[----:B------:R-:W-:Y:S05]  /*27500*/  BRA `(.L_x_1006) ;  /* 0xfffffe4c000c7947 */ /* 0x000fea000383ffff */
.L_x_773:
        /* <DEDUP_REMOVED lines=8> */
.L_x_1008:
[----:B------:R-:W-:Y:S05]  /*27590*/  BSYNC B1 ;  /* 0x0000000000017941 */ /* 0x000fea0003800000 */
.L_x_1007:
[----:B------:R-:W-:Y:S01]  /*275a0*/  MOV R13, R24 ;  /* 0x00000018000d7202 */ /* 0x000fe20000000f00 */
[----:B------:R-:W-:Y:S02]  /*275b0*/  IMAD.MOV.U32 R12, RZ, RZ, RZ ;  /* 0x000000ffff0c7224 */ /* 0x000fe400078e00ff */
[----:B------:R-:W-:Y:S02]  /*275c0*/  IMAD.MOV.U32 R11, RZ, RZ, 0x1c1f ;  /* 0x00001c1fff0b7424 */ /* 0x000fe400078e00ff */
[----:B------:R-:W-:Y:S02]  /*275d0*/  IMAD.MOV.U32 R15, RZ, RZ, -0x1 ;  /* 0xffffffffff0f7424 */ /* 0x000fe400078e00ff */
[----:B------:R-:W-:-:S07]  /*275e0*/  IMAD.MOV.U32 R3, RZ, RZ, R14 ;  /* 0x000000ffff037224 */ /* 0x000fce00078e000e */
[----:B------:R-:W-:Y:S05]  /*275f0*/  WARPSYNC.COLLECTIVE R15, `(.L_x_1009) ;  /* 0x000000000f087348 */ /* 0x000fea0003c00000 */
[----:B------:R0:W1:Y:S02]  /*27600*/  SHFL.IDX P6, R14, R13, R12, R11 ;  /* 0x0000000c0d0e7389 */ /* 0x00006400000c000b */
[----:B01----:R-:W-:Y:S01]  /*27610*/  ENDCOLLECTIVE ;  /* 0x000000000000791b */ /* 0x003fe20003800000 */
.L_x_1009:
[----:B------:R-:W-:Y:S02]  /*27620*/  IMAD.MOV.U32 R43, RZ, RZ, R3 ;  /* 0x000000ffff2b7224 */ /* 0x000fe400078e0003 */
[----:B------:R-:W-:Y:S02]  /*27630*/  IMAD.MOV.U32 R13, RZ, RZ, R27 ;  /* 0x000000ffff0d7224 */ /* 0x000fe400078e001b */
[----:B------:R-:W-:-:S07]  /*27640*/  IMAD.MOV.U32 R0, RZ, RZ, R14 ;  /* 0x000000ffff007224 */ /* 0x000fce00078e000e */
[----:B------:R-:W-:Y:S05]  /*27650*/  WARPSYNC.COLLECTIVE R15, `(.L_x_1010) ;  /* 0x000000000f087348 */ /* 0x000fea0003c00000 */
[----:B------:R0:W1:Y:S02]  /*27660*/  SHFL.IDX P6, R14, R13, R12, R11 ;  /* 0x0000000c0d0e7389 */ /* 0x00006400000c000b */
[----:B01----:R-:W-:Y:S01]  /*27670*/  ENDCOLLECTIVE ;  /* 0x000000000000791b */ /* 0x003fe20003800000 */
.L_x_1010:
[----:B------:R-:W-:Y:S02]  /*27680*/  IMAD.MOV.U32 R42, RZ, RZ, R0 ;  /* 0x000000ffff2a7224 */ /* 0x000fe400078e0000 */
[----:B------:R-:W-:Y:S02]  /*27690*/  IMAD.MOV.U32 R13, RZ, RZ, R26 ;  /* 0x000000ffff0d7224 */ /* 0x000fe400078e001a */
[----:B------:R-:W-:-:S07]  /*276a0*/  IMAD.MOV.U32 R5, RZ, RZ, R14 ;  /* 0x000000ffff057224 */ /* 0x000fce00078e000e */
[----:B------:R-:W-:Y:S05]  /*276b0*/  WARPSYNC.COLLECTIVE R15, `(.L_x_1011) ;  /* 0x000000000f087348 */ /* 0x000fea0003c00000 */
[----:B------:R0:W1:Y:S02]  /*276c0*/  SHFL.IDX P6, R14, R13, R12, R11 ;  /* 0x0000000c0d0e7389 */ /* 0x00006400000c000b */
[----:B01----:R-:W-:Y:S01]  /*276d0*/  ENDCOLLECTIVE ;  /* 0x000000000000791b */ /* 0x003fe20003800000 */
.L_x_1011:
[----:B------:R-:W-:Y:S05]  /*276e0*/  BRA `(.L_x_1012) ;  /* 0xfffffe6800b87947 */ /* 0x000fea000383ffff */
.L_x_777:
[----:B0-----:R0:W1:Y:S02]  /*276f0*/  SYNCS.PHASECHK.TRANS64.TRYWAIT P0, [R2+URZ+0x36800], R5 ;  /* 0x03680005020075a7 */ /* 0x001064000800017f */
[----:B-1----:R-:W-:Y:S05]  /*27700*/  @!P0 NANOSLEEP.SYNCS 0x989680 ;  /* 0x009896800000895d */ /* 0x002fea0003900000 */
[----:B------:R-:W1:Y:S02]  /*27710*/  @!P0 SYNCS.PHASECHK.TRANS64 P0, [R2+URZ+0x36800], R5 ;  /* 0x03680005020085a7 */ /* 0x000e64000800007f */
[----:B-1----:R-:W-:Y:S05]  /*27720*/  @!P0 BRA `(.L_x_777) ;  /* 0xfffffffc00f08947 */ /* 0x002fea000383ffff */
[----:B------:R-:W-:Y:S05]  /*27730*/  BRA `(.L_x_1013) ;  /* 0xfffffe7000ac7947 */ /* 0x000fea000383ffff */
.L_x_791:
[----:B-1----:R1:W2:Y:S02]  /*27740*/  SYNCS.PHASECHK.TRANS64.TRYWAIT P2, [R0+URZ+0x36830], R3 ;  /* 0x03683003000075a7 */ /* 0x0022a4000804017f */
[----:B--2---:R-:W-:Y:S05]  /*27750*/  @!P2 NANOSLEEP.SYNCS 0x989680 ;  /* 0x009896800000a95d */ /* 0x004fea0003900000 */
[----:B------:R-:W2:Y:S02]  /*27760*/  @!P2 SYNCS.PHASECHK.TRANS64 P2, [R0+URZ+0x36830], R3 ;  /* 0x036830030000a5a7 */ /* 0x000ea4000804007f */
[----:B--2---:R-:W-:Y:S05]  /*27770*/  @!P2 BRA `(.L_x_791) ;  /* 0xfffffffc00f0a947 */ /* 0x004fea000383ffff */
[----:B------:R-:W-:Y:S05]  /*27780*/  BRA `(.L_x_790) ;  /* 0xfffffe9400cc7947 */ /* 0x000fea000383ffff */
.L_x_798:
[----:B-1----:R1:W2:Y:S02]  /*27790*/  SYNCS.PHASECHK.TRANS64.TRYWAIT P2, [R12+URZ+0x36830], R5 ;  /* 0x036830050c0075a7 */ /* 0x0022a4000804017f */
[----:B--2---:R-:W-:Y:S05]  /*277a0*/  @!P2 NANOSLEEP.SYNCS 0x989680 ;  /* 0x009896800000a95d */ /* 0x004fea0003900000 */
[----:B------:R-:W2:Y:S02]  /*277b0*/  @!P2 SYNCS.PHASECHK.TRANS64 P2, [R12+URZ+0x36830], R5 ;  /* 0x036830050c00a5a7 */ /* 0x000ea4000804007f */
[----:B--2---:R-:W-:Y:S05]  /*277c0*/  @!P2 BRA `(.L_x_798) ;  /* 0xfffffffc00f0a947 */ /* 0x004fea000383ffff */
[----:B------:R-:W-:Y:S05]  /*277d0*/  BRA `(.L_x_797) ;  /* 0xfffffef000507947 */ /* 0x000fea000383ffff */
.L_x_803:
[----:B-1----:R1:W2:Y:S02]  /*277e0*/  SYNCS.PHASECHK.TRANS64.TRYWAIT P2, [R14+URZ+0x36850], R0 ;  /* 0x036850000e0075a7 */ /* 0x0022a4000804017f */
[----:B--2---:R-:W-:Y:S05]  /*277f0*/  @!P2 NANOSLEEP.SYNCS 0x989680 ;  /* 0x009896800000a95d */ /* 0x004fea0003900000 */
[----:B------:R-:W2:Y:S02]  /*27800*/  @!P2 SYNCS.PHASECHK.TRANS64 P2, [R14+URZ+0x36850], R0 ;  /* 0x036850000e00a5a7 */ /* 0x000ea4000804007f */
[----:B--2---:R-:W-:Y:S05]  /*27810*/  @!P2 BRA `(.L_x_803) ;  /* 0xfffffffc00f0a947 */ /* 0x004fea000383ffff */
[----:B------:R-:W-:Y:S05]  /*27820*/  BRA `(.L_x_802) ;  /* 0xffffff2400f47947 */ /* 0x000fea000383ffff */
.L_x_809:
[----:B-1----:R1:W2:Y:S02]  /*27830*/  SYNCS.PHASECHK.TRANS64.TRYWAIT P0, [R0+URZ+0x36850], R3 ;  /* 0x03685003000075a7 */ /* 0x0022a4000800017f */
[----:B--2---:R-:W-:Y:S05]  /*27840*/  @!P0 NANOSLEEP.SYNCS 0x989680 ;  /* 0x009896800000895d */ /* 0x004fea0003900000 */
[----:B------:R-:W2:Y:S02]  /*27850*/  @!P0 SYNCS.PHASECHK.TRANS64 P0, [R0+URZ+0x36850], R3 ;  /* 0x03685003000085a7 */ /* 0x000ea4000800007f */
[----:B--2---:R-:W-:Y:S05]  /*27860*/  @!P0 BRA `(.L_x_809) ;  /* 0xfffffffc00f08947 */ /* 0x004fea000383ffff */
[----:B------:R-:W-:Y:S05]  /*27870*/  BRA `(.L_x_808) ;  /* 0xffffff4800b07947 */ /* 0x000fea000383ffff */
.L_x_845:
        /* <DEDUP_REMOVED lines=11> */
.L_x_1015:
[----:B------:R-:W-:Y:S05]  /*27930*/  BSYNC B1 ;  /* 0x0000000000017941 */ /* 0x000fea0003800000 */
.L_x_1014:
[----:B------:R-:W-:Y:S05]  /*27940*/  BRA `(.L_x_1016) ;  /* 0xffffff8c00887947 */ /* 0x000fea000383ffff */
.L_x_847:
[----:B------:R-:W-:Y:S01]  /*27950*/  BSSY B1, `(.L_x_1017) ;  /* 0x0000006000017945 */ /* 0x000fe20003800000 */
[----:B------:R-:W-:-:S07]  /*27960*/  IMAD.MOV.U32 R15, RZ, RZ, -0x1 ;  /* 0xffffffffff0f7424 */ /* 0x000fce00078e00ff */
[----:B01----:R-:W-:Y:S05]  /*27970*/  WARPSYNC.COLLECTIVE R15, `(.L_x_1018) ;  /* 0x000000000f0c7348 */ /* 0x003fea0003c00000 */
[----:B------:R-:W-:Y:S02]  /*27980*/  ELECT P6, UR62, PT ;  /* 0x00000000003e782f */ /* 0x000fe400038c0000 */
[----:B------:R-:W-:Y:S01]  /*27990*/  MOV R14, UR62 ;  /* 0x0000003e000e7c02 */ /* 0x000fe20008000f00 */
[----:B01----:R-:W-:Y:S10]  /*279a0*/  ENDCOLLECTIVE ;  /* 0x000000000000791b */ /* 0x003ff40003800000 */
.L_x_1018:
[----:B------:R-:W-:Y:S05]  /*279b0*/  BSYNC B1 ;  /* 0x0000000000017941 */ /* 0x000fea0003800000 */
.L_x_1017:
[----:B------:R-:W-:Y:S05]  /*279c0*/  BRA `(.L_x_846) ;  /* 0xffffff8c00807947 */ /* 0x000fea000383ffff */
.L_x_849:
[----:B0-----:R-:W2:Y:S02]  /*279d0*/  LDL R3, [R1+0x4] ;  /* 0x0000040001037983 */ /* 0x001ea40000100800 */
[----:B--2---:R0:W2:Y:S02]  /*279e0*/  SYNCS.PHASECHK.TRANS64.TRYWAIT P0, [R3+URZ+0x36820], R2 ;  /* 0x03682002030075a7 */ /* 0x0040a4000800017f */
[----:B--2---:R-:W-:Y:S05]  /*279f0*/  @!P0 NANOSLEEP.SYNCS 0x989680 ;  /* 0x009896800000895d */ /* 0x004fea0003900000 */
[----:B------:R-:W2:Y:S02]  /*27a00*/  @!P0 SYNCS.PHASECHK.TRANS64 P0, [R3+URZ+0x36820], R2 ;  /* 0x03682002030085a7 */ /* 0x000ea4000800007f */
[----:B--2---:R-:W-:Y:S05]  /*27a10*/  @!P0 BRA `(.L_x_849) ;  /* 0xfffffffc00ec8947 */ /* 0x004fea000383ffff */
[----:B------:R-:W-:Y:S05]  /*27a20*/  BRA `(.L_x_1019) ;  /* 0xffffff8c00907947 */ /* 0x000fea000383ffff */
.L_x_853:
[----:B0-----:R0:W2:Y:S02]  /*27a30*/  SYNCS.PHASECHK.TRANS64.TRYWAIT P0, [R4+URZ+0x368a0], R8 ;  /* 0x0368a008040075a7 */ /* 0x0010a4000800017f */
[----:B--2---:R-:W-:Y:S05]  /*27a40*/  @!P0 NANOSLEEP.SYNCS 0x989680 ;  /* 0x009896800000895d */ /* 0x004fea0003900000 */
[----:B------:R-:W2:Y:S02]  /*27a50*/  @!P0 SYNCS.PHASECHK.TRANS64 P0, [R4+URZ+0x368a0], R8 ;  /* 0x0368a008040085a7 */ /* 0x000ea4000800007f */
[----:B--2---:R-:W-:Y:S05]  /*27a60*/  @!P0 BRA `(.L_x_853) ;  /* 0xfffffffc00f08947 */ /* 0x004fea000383ffff */
[----:B------:R-:W-:Y:S05]  /*27a70*/  BRA `(.L_x_1020) ;  /* 0xffffff8c00b47947 */ /* 0x000fea000383ffff */
.L_x_860:
[----:B--2---:R2:W3:Y:S02]  /*27a80*/  SYNCS.PHASECHK.TRANS64.TRYWAIT P0, [R4+URZ+0x368c0], R8 ;  /* 0x0368c008040075a7 */ /* 0x0044e4000800017f */
[----:B---3--:R-:W-:Y:S05]  /*27a90*/  @!P0 NANOSLEEP.SYNCS 0x989680 ;  /* 0x009896800000895d */ /* 0x008fea0003900000 */
[----:B------:R-:W3:Y:S02]  /*27aa0*/  @!P0 SYNCS.PHASECHK.TRANS64 P0, [R4+URZ+0x368c0], R8 ;  /* 0x0368c008040085a7 */ /* 0x000ee4000800007f */
[----:B---3--:R-:W-:Y:S05]  /*27ab0*/  @!P0 BRA `(.L_x_860) ;  /* 0xfffffffc00f08947 */ /* 0x008fea000383ffff */
[----:B------:R-:W-:Y:S05]  /*27ac0*/  BRA `(.L_x_1021) ;  /* 0xffffff9000b87947 */ /* 0x000fea000383ffff */
.L_x_869:
[----:B0-----:R0:W2:Y:S02]  /*27ad0*/  SYNCS.PHASECHK.TRANS64.TRYWAIT P1, [R6+URZ+0x368a0], R5 ;  /* 0x0368a005060075a7 */ /* 0x0010a4000802017f */
[----:B--2---:R-:W-:Y:S05]  /*27ae0*/  @!P1 NANOSLEEP.SYNCS 0x989680 ;  /* 0x009896800000995d */ /* 0x004fea0003900000 */
[----:B------:R-:W2:Y:S02]  /*27af0*/  @!P1 SYNCS.PHASECHK.TRANS64 P1, [R6+URZ+0x368a0], R5 ;  /* 0x0368a005060095a7 */ /* 0x000ea4000802007f */
[----:B--2---:R-:W-:Y:S05]  /*27b00*/  @!P1 BRA `(.L_x_869) ;  /* 0xfffffffc00f09947 */ /* 0x004fea000383ffff */
[----:B------:R-:W-:Y:S05]  /*27b10*/  BRA `(.L_x_1022) ;  /* 0xffffff9800087947 */ /* 0x000fea000383ffff */
.L_x_876:
[----:B--2---:R2:W3:Y:S02]  /*27b20*/  SYNCS.PHASECHK.TRANS64.TRYWAIT P1, [R6+URZ+0x368c0], R5 ;  /* 0x0368c005060075a7 */ /* 0x0044e4000802017f */
[----:B---3--:R-:W-:Y:S05]  /*27b30*/  @!P1 NANOSLEEP.SYNCS 0x989680 ;  /* 0x009896800000995d */ /* 0x008fea0003900000 */
[----:B------:R-:W3:Y:S02]  /*27b40*/  @!P1 SYNCS.PHASECHK.TRANS64 P1, [R6+URZ+0x368c0], R5 ;  /* 0x0368c005060095a7 */ /* 0x000ee4000802007f */
[----:B---3--:R-:W-:Y:S05]  /*27b50*/  @!P1 BRA `(.L_x_876) ;  /* 0xfffffffc00f09947 */ /* 0x008fea000383ffff */
[----:B------:R-:W-:Y:S05]  /*27b60*/  BRA `(.L_x_1023) ;  /* 0xffffff9c00087947 */ /* 0x000fea000383ffff */
.L_x_891:
        /* <DEDUP_REMOVED lines=11> */
.L_x_1025:
[----:B------:R-:W-:Y:S05]  /*27c20*/  BSYNC B0 ;  /* 0x0000000000007941 */ /* 0x000fea0003800000 */
.L_x_1024:
[----:B------:R-:W-:Y:S05]  /*27c30*/  BRA `(.L_x_1026) ;  /* 0xffffffa400b47947 */ /* 0x000fea000383ffff */
.L_x_893:
[----:B------:R-:W-:Y:S01]  /*27c40*/  BSSY B0, `(.L_x_1027) ;  /* 0x0000006000007945 */ /* 0x000fe20003800000 */
[----:B------:R-:W-:-:S07]  /*27c50*/  IMAD.MOV.U32 R15, RZ, RZ, -0x1 ;  /* 0xffffffffff0f7424 */ /* 0x000fce00078e00ff */
[----:B01----:R-:W-:Y:S05]  /*27c60*/  WARPSYNC.COLLECTIVE R15, `(.L_x_1028) ;  /* 0x000000000f0c7348 */ /* 0x003fea0003c00000 */
[----:B------:R-:W-:Y:S02]  /*27c70*/  ELECT P6, UR62, PT ;  /* 0x00000000003e782f */ /* 0x000fe400038c0000 */
[----:B------:R-:W-:Y:S01]  /*27c80*/  MOV R14, UR62 ;  /* 0x0000003e000e7c02 */ /* 0x000fe20008000f00 */
[----:B01----:R-:W-:Y:S10]  /*27c90*/  ENDCOLLECTIVE ;  /* 0x000000000000791b */ /* 0x003ff40003800000 */
.L_x_1028:
[----:B------:R-:W-:Y:S05]  /*27ca0*/  BSYNC B0 ;  /* 0x0000000000007941 */ /* 0x000fea0003800000 */
.L_x_1027:
[----:B------:R-:W-:Y:S05]  /*27cb0*/  BRA `(.L_x_1029) ;  /* 0xffffffa400c07947 */ /* 0x000fea000383ffff */
.L_x_895:
[----:B0-----:R0:W2:Y:S02]  /*27cc0*/  SYNCS.PHASECHK.TRANS64.TRYWAIT P0, [R0+URZ+0x36840], R2 ;  /* 0x03684002000075a7 */ /* 0x0010a4000800017f */
[----:B--2---:R-:W-:Y:S05]  /*27cd0*/  @!P0 NANOSLEEP.SYNCS 0x989680 ;  /* 0x009896800000895d */ /* 0x004fea0003900000 */
[----:B------:R-:W2:Y:S02]  /*27ce0*/  @!P0 SYNCS.PHASECHK.TRANS64 P0, [R0+URZ+0x36840], R2 ;  /* 0x03684002000085a7 */ /* 0x000ea4000800007f */
[----:B--2---:R-:W-:Y:S05]  /*27cf0*/  @!P0 BRA `(.L_x_895) ;  /* 0xfffffffc00f08947 */ /* 0x004fea000383ffff */
[----:B------:R-:W-:Y:S05]  /*27d00*/  BRA `(.L_x_1030) ;  /* 0xffffffa8002c7947 */ /* 0x000fea000383ffff */
.L_x_899:
[----:B------:R0:W5:Y:S01]  /*27d10*/  LDL.LU R8, [R1+0x50] ;  /* 0x0000500001087983 */ /* 0x0001620000300800 */
[----:B------:R-:W-:Y:S02]  /*27d20*/  IMAD.MOV.U32 R13, RZ, RZ, R3 ;  /* 0x000000ffff0d7224 */ /* 0x000fe400078e0003 */
[----:B------:R-:W-:Y:S02]  /*27d30*/  IMAD.MOV.U32 R12, RZ, RZ, RZ ;  /* 0x000000ffff0c7224 */ /* 0x000fe400078e00ff */
[----:B------:R-:W-:Y:S02]  /*27d40*/  IMAD.MOV.U32 R11, RZ, RZ, 0x181f ;  /* 0x0000181fff0b7424 */ /* 0x000fe400078e00ff */
[----:B------:R-:W-:-:S07]  /*27d50*/  IMAD.MOV.U32 R15, RZ, RZ, -0x1 ;  /* 0xffffffffff0f7424 */ /* 0x000fce00078e00ff */
[----:B0----5:R-:W-:Y:S05]  /*27d60*/  WARPSYNC.COLLECTIVE R15, `(.L_x_1031) ;  /* 0x000000000f087348 */ /* 0x021fea0003c00000 */
[----:B------:R1:W2:Y:S02]  /*27d70*/  SHFL.IDX P6, R14, R13, R12, R11 ;  /* 0x0000000c0d0e7389 */ /* 0x0002a400000c000b */
[----:B012--5:R-:W-:Y:S01]  /*27d80*/  ENDCOLLECTIVE ;  /* 0x000000000000791b */ /* 0x027fe20003800000 */
.L_x_1031:
[----:B------:R-:W-:Y:S02]  /*27d90*/  IMAD.MOV.U32 R13, RZ, RZ, R4 ;  /* 0x000000ffff0d7224 */ /* 0x000fe400078e0004 */
[----:B------:R-:W-:-:S07]  /*27da0*/  IMAD.MOV.U32 R6, RZ, RZ, R14 ;  /* 0x000000ffff067224 */ /* 0x000fce00078e000e */
[----:B------:R-:W-:Y:S05]  /*27db0*/  WARPSYNC.COLLECTIVE R15, `(.L_x_1032) ;  /* 0x000000000f087348 */ /* 0x000fea0003c00000 */
[----:B------:R0:W1:Y:S02]  /*27dc0*/  SHFL.IDX P6, R14, R13, R12, R11 ;  /* 0x0000000c0d0e7389 */ /* 0x00006400000c000b */
[----:B01----:R-:W-:Y:S01]  /*27dd0*/  ENDCOLLECTIVE ;  /* 0x000000000000791b */ /* 0x003fe20003800000 */
.L_x_1032:
        /* <DEDUP_REMOVED lines=8> */
.L_x_1033:
[----:B------:R-:W-:Y:S02]  /*27e60*/  IMAD.MOV.U32 R13, RZ, RZ, R4 ;  /* 0x000000ffff0d7224 */ /* 0x000fe400078e0004 */
[----:B------:R-:W-:-:S07]  /*27e70*/  IMAD.MOV.U32 R9, RZ, RZ, R14 ;  /* 0x000000ffff097224 */ /* 0x000fce00078e000e */
[----:B------:R-:W-:Y:S05]  /*27e80*/  WARPSYNC.COLLECTIVE R15, `(.L_x_1034) ;  /* 0x000000000f087348 */ /* 0x000fea0003c00000 */
[----:B------:R0:W1:Y:S02]  /*27e90*/  SHFL.IDX P6, R14, R13, R12, R11 ;  /* 0x0000000c0d0e7389 */ /* 0x00006400000c000b */
[----:B01----:R-:W-:Y:S01]  /*27ea0*/  ENDCOLLECTIVE ;  /* 0x000000000000791b */ /* 0x003fe20003800000 */
.L_x_1034:
[----:B------:R-:W-:-:S04]  /*27eb0*/  LOP3.LUT R8, R8, 0x7f, RZ, 0xc0, !PT ;  /* 0x0000007f08087812 */ /* 0x000fc800078ec0ff */
[----:B------:R-:W-:-:S05]  /*27ec0*/  SHF.R.U32.HI R5, RZ, 0x3, R8 ;  /* 0x00000003ff057819 */ /* 0x000fca0000011608 */
[----:B------:R-:W-:Y:S02]  /*27ed0*/  IMAD.IADD R0, R5, 0x1, R17 ;  /* 0x0000000105007824 */ /* 0x000fe400078e0211 */
[----:B------:R-:W0:Y:S01]  /*27ee0*/  S2R R17, SR_TID.X ;  /* 0x0000000000117919 */ /* 0x000e220000002100 */
[----:B------:R-:W-:Y:S02]  /*27ef0*/  IMAD.MOV.U32 R13, RZ, RZ, R3 ;  /* 0x000000ffff0d7224 */ /* 0x000fe400078e0003 */
[C---:B------:R-:W-:Y:S01]  /*27f00*/  ISETP.GE.AND P3, PT, R0.reuse, R2, PT ;  /* 0x000000020000720c */ /* 0x040fe20003f66270 */
[----:B------:R-:W-:Y:S02]  /*27f10*/  VIADD R5, R0, 0x10 ;  /* 0x0000001000057836 */ /* 0x000fe40000000000 */
[----:B------:R-:W-:Y:S02]  /*27f20*/  IMAD.MOV.U32 R12, RZ, RZ, 0x2 ;  /* 0x00000002ff0c7424 */ /* 0x000fe400078e00ff */
[----:B0-----:R-:W-:-:S05]  /*27f30*/  IMAD.SHL.U32 R17, R17, 0x8, RZ ;  /* 0x0000000811117824 */ /* 0x001fca00078e00ff */
[----:B------:R-:W-:-:S04]  /*27f40*/  LOP3.LUT R17, R17, 0x38, RZ, 0xc0, !PT ;  /* 0x0000003811117812 */ /* 0x000fc800078ec0ff */
        /* <DEDUP_REMOVED lines=16> */
.L_x_1035:
[----:B------:R-:W-:Y:S01]  /*28050*/  @!P3 LEA R8, P5, R17, R5, 0x1 ;  /* 0x000000051108b211 */ /* 0x000fe200078a08ff */
[----:B------:R-:W-:-:S04]  /*28060*/  IMAD.MOV.U32 R13, RZ, RZ, R4 ;  /* 0x000000ffff0d7224 */ /* 0x000fc800078e0004 */
[----:B------:R-:W-:Y:S02]  /*28070*/  @!P3 IMAD.MOV.U32 R6, RZ, RZ, R8 ;  /* 0x000000ffff06b224 */ /* 0x000fe400078e0008 */
[----:B------:R-:W-:-:S04]  /*28080*/  @!P3 IMAD.X R5, RZ, RZ, R9, P5 ;  /* 0x000000ffff05b224 */ /* 0x000fc800028e0609 */
[----:B------:R-:W-:Y:S02]  /*28090*/  @!P3 IMAD.MOV.U32 R7, RZ, RZ, R5 ;  /* 0x000000ffff07b224 */ /* 0x000fe400078e0005 */
[----:B------:R-:W-:-:S07]  /*280a0*/  IMAD.MOV.U32 R8, RZ, RZ, R14 ;  /* 0x000000ffff087224 */ /* 0x000fce00078e000e */
[----:B------:R-:W-:Y:S05]  /*280b0*/  WARPSYNC.COLLECTIVE R15, `(.L_x_1036) ;  /* 0x000000000f087348 */ /* 0x000fea0003c00000 */
[----:B------:R0:W1:Y:S02]  /*280c0*/  SHFL.IDX P6, R14, R13, R12, R11 ;  /* 0x0000000c0d0e7389 */ /* 0x00006400000c000b */
[----:B01----:R-:W-:Y:S01]  /*280d0*/  ENDCOLLECTIVE ;  /* 0x000000000000791b */ /* 0x003fe20003800000 */
.L_x_1036:
        /* <DEDUP_REMOVED lines=8> */
[----:B------:R-:W-:-:S02]  /*28160*/  IMAD.MOV.U32 R13, RZ, RZ, R3 ;  /* 0x000000ffff0d7224 */ /* 0x000fc400078e0003 */
[----:B------:R-:W-:Y:S02]  /*28170*/  IMAD.MOV.U32 R12, RZ, RZ, 0x3 ;  /* 0x00000003ff0c7424 */ /* 0x000fe400078e00ff */
[----:B------:R-:W-:-:S08]  /*28180*/  IMAD.MOV.U32 R5, RZ, RZ, R14 ;  /* 0x000000ffff057224 */ /* 0x000fd000078e000e */
[----:B0-----:R-:W-:Y:S05]  /*28190*/  WARPSYNC.COLLECTIVE R15, `(.L_x_1037) ;  /* 0x000000000f087348 */ /* 0x001fea0003c00000 */
[----:B------:R1:W2:Y:S02]  /*281a0*/  SHFL.IDX P6, R14, R13, R12, R11 ;  /* 0x0000000c0d0e7389 */ /* 0x0002a400000c000b */
[----:B012---:R-:W-:Y:S01]  /*281b0*/  ENDCOLLECTIVE ;  /* 0x000000000000791b */ /* 0x007fe20003800000 */
.L_x_1037:
        /* <DEDUP_REMOVED lines=17> */
.L_x_1038:
[----:B------:R-:W-:Y:S02]  /*282d0*/  IMAD.MOV.U32 R13, RZ, RZ, R3 ;  /* 0x000000ffff0d7224 */ /* 0x000fe400078e0003 */
[----:B------:R-:W-:Y:S02]  /*282e0*/  IMAD.MOV.U32 R12, RZ, RZ, 0x4 ;  /* 0x00000004ff0c7424 */ /* 0x000fe400078e00ff */
[----:B------:R-:W-:-:S07]  /*282f0*/  IMAD.MOV.U32 R5, RZ, RZ, R14 ;  /* 0x000000ffff057224 */ /* 0x000fce00078e000e */
[----:B------:R-:W-:Y:S05]  /*28300*/  WARPSYNC.COLLECTIVE R15, `(.L_x_1039) ;  /* 0x000000000f087348 */ /* 0x000fea0003c00000 */
[----:B------:R0:W1:Y:S02]  /*28310*/  SHFL.IDX P6, R14, R13, R12, R11 ;  /* 0x0000000c0d0e7389 */ /* 0x00006400000c000b */
[----:B01----:R-:W-:Y:S01]  /*28320*/  ENDCOLLECTIVE ;  /* 0x000000000000791b */ /* 0x003fe20003800000 */
.L_x_1039:
[----:B------:R-:W-:-:S05]  /*28330*/  @!P3 LEA R5, P4, R17, R5, 0x1 ;  /* 0x000000051105b211 */ /* 0x000fca00078808ff */
[----:B------:R-:W-:-:S04]  /*28340*/  @!P3 IMAD.X R6, RZ, RZ, R6, P4 ;  /* 0x000000ffff06b224 */ /* 0x000fc800020e0606 */
[----:B------:R-:W-:Y:S02]  /*28350*/  @!P3 IMAD.MOV.U32 R7, RZ, RZ, R6 ;  /* 0x000000ffff07b224 */ /* 0x000fe400078e0006 */
[----:B------:R-:W-:Y:S01]  /*28360*/  @!P3 IMAD.MOV.U32 R6, RZ, RZ, R5 ;  /* 0x000000ffff06b224 */ /* 0x000fe200078e0005 */
[----:B------:R-:W-:Y:S01]  /*28370*/  IADD3 R5, R0, 0x40, RZ ;  /* 0x0000004000057810 */ /* 0x000fe20007ffe0ff */
[----:B------:R-:W-:-:S03]  /*28380*/  IMAD.MOV.U32 R13, RZ, RZ, R4 ;  /* 0x000000ffff0d7224 */ /* 0x000fc600078e0004 */
        /* <DEDUP_REMOVED lines=11> */
.L_x_1040:
[----:B------:R-:W-:Y:S02]  /*28440*/  IMAD.MOV.U32 R13, RZ, RZ, R3 ;  /* 0x000000ffff0d7224 */ /* 0x000fe400078e0003 */
[----:B------:R-:W-:Y:S02]  /*28450*/  IMAD.MOV.U32 R12, RZ, RZ, 0x5 ;  /* 0x00000005ff0c7424 */ /* 0x000fe400078e00ff */
[----:B------:R-:W-:-:S07]  /*28460*/  IMAD.MOV.U32 R5, RZ, RZ, R14 ;  /* 0x000000ffff057224 */ /* 0x000fce00078e000e */
[----:B------:R-:W-:Y:S05]  /*28470*/  WARPSYNC.COLLECTIVE R15, `(.L_x_1041) ;  /* 0x000000000f087348 */ /* 0x000fea0003c00000 */
[----:B------:R0:W1:Y:S02]  /*28480*/  SHFL.IDX P6, R14, R13, R12, R11 ;  /* 0x0000000c0d0e7389 */ /* 0x00006400000c000b */
[----:B01----:R-:W-:Y:S01]  /*28490*/  ENDCOLLECTIVE ;  /* 0x000000000000791b */ /* 0x003fe20003800000 */
.L_x_1041:
        /* <DEDUP_REMOVED lines=17> */
.L_x_1042:
[----:B------:R-:W-:Y:S02]  /*285b0*/  IMAD.MOV.U32 R13, RZ, RZ, R3 ;  /* 0x000000ffff0d7224 */ /* 0x000fe400078e0003 */
[----:B------:R-:W-:Y:S02]  /*285c0*/  IMAD.MOV.U32 R12, RZ, RZ, 0x6 ;  /* 0x00000006ff0c7424 */ /* 0x000fe400078e00ff */
[----:B------:R-:W-:-:S07]  /*285d0*/  IMAD.MOV.U32 R5, RZ, RZ, R14 ;  /* 0x000000ffff057224 */ /* 0x000fce00078e000e */
[----:B------:R-:W-:Y:S05]  /*285e0*/  WARPSYNC.COLLECTIVE R15, `(.L_x_1043) ;  /* 0x000000000f087348 */ /* 0x000fea0003c00000 */
[----:B------:R0:W1:Y:S02]  /*285f0*/  SHFL.IDX P6, R14, R13, R12, R11 ;  /* 0x0000000c0d0e7389 */ /* 0x00006400000c000b */
[----:B01----:R-:W-:Y:S01]  /*28600*/  ENDCOLLECTIVE ;  /* 0x000000000000791b */ /* 0x003fe20003800000 */
.L_x_1043:
[----:B------:R-:W-:-:S05]  /*28610*/  @!P3 LEA R5, P4, R17, R5, 0x1 ;  /* 0x000000051105b211 */ /* 0x000fca00078808ff */
[----:B------:R-:W-:-:S04]  /*28620*/  @!P3 IMAD.X R6, RZ, RZ, R6, P4 ;  /* 0x000000ffff06b224 */ /* 0x000fc800020e0606 */
        /* <DEDUP_REMOVED lines=13> */
.L_x_1044:
[----:B------:R-:W-:-:S05]  /*28700*/  VIADD R7, R0, 0x60 ;  /* 0x0000006000077836 */ /* 0x000fca0000000000 */
[----:B------:R-:W-:Y:S01]  /*28710*/  ISETP.GE.AND P4, PT, R7, R2, PT ;  /* 0x000000020700720c */ /* 0x000fe20003f86270 */
[----:B------:R-:W-:Y:S02]  /*28720*/  IMAD.MOV.U32 R13, RZ, RZ, R3 ;  /* 0x000000ffff0d7224 */ /* 0x000fe400078e0003 */
[----:B------:R-:W-:Y:S02]  /*28730*/  IMAD.MOV.U32 R12, RZ, RZ, 0x7 ;  /* 0x00000007ff0c7424 */ /* 0x000fe400078e00ff */
[----:B------:R-:W-:-:S08]  /*28740*/  IMAD.MOV.U32 R5, RZ, RZ, R14 ;  /* 0x000000ffff057224 */ /* 0x000fd000078e000e */
[----:B------:R-:W-:Y:S05]  /*28750*/  WARPSYNC.COLLECTIVE R15, `(.L_x_1045) ;  /* 0x000000000f087348 */ /* 0x000fea0003c00000 */
[----:B------:R0:W1:Y:S02]  /*28760*/  SHFL.IDX P6, R14, R13, R12, R11 ;  /* 0x0000000c0d0e7389 */ /* 0x00006400000c000b */
[----:B01----:R-:W-:Y:S01]  /*28770*/  ENDCOLLECTIVE ;  /* 0x000000000000791b */ /* 0x003fe20003800000 */
.L_x_1045:
        /* <DEDUP_REMOVED lines=14> */
.L_x_1046:
[----:B------:R-:W-:Y:S01]  /*28860*/  @!PT LDS RZ, [RZ] ;  /* 0x00000000fffff984 */ /* 0x000fe20000000800 */
[----:B------:R-:W-:Y:S01]  /*28870*/  @!PT LDS RZ, [RZ] ;  /* 0x00000000fffff984 */ /* 0x000fe20000000800 */
[----:B------:R-:W-:Y:S01]  /*28880*/  @!PT LDS RZ, [RZ] ;  /* 0x00000000fffff984 */ /* 0x000fe20000000800 */
[----:B------:R0:W-:Y:S01]  /*28890*/  @!P4 LDGSTS.E.BYPASS.LTC128B.128 [R10+0x20400], desc[UR60][R6.64+0x100], !P0 ;  /* 0x20400100060acfae */ /* 0x0001e2000c101d7c */
[----:B------:R-:W-:Y:S01]  /*288a0*/  IMAD.MOV.U32 R3, RZ, RZ, R14 ;  /* 0x000000ffff037224 */ /* 0x000fe200078e000e */
[----:B------:R-:W-:Y:S06]  /*288b0*/  BRA `(.L_x_1047) ;  /* 0xffffffac00047947 */ /* 0x000fec000383ffff */
.L_x_904:
[----:B0-----:R-:W3:Y:S02]  /*288c0*/  LDL R2, [R1+0x4] ;  /* 0x0000040001027983 */ /* 0x001ee40000100800 */
[----:B---3--:R0:W1:Y:S02]  /*288d0*/  SYNCS.PHASECHK.TRANS64.TRYWAIT P0, [R2+URZ+0x36820], R0 ;  /* 0x03682000020075a7 */ /* 0x008064000800017f */
[----:B-1----:R-:W-:Y:S05]  /*288e0*/  @!P0 NANOSLEEP.SYNCS 0x989680 ;  /* 0x009896800000895d */ /* 0x002fea0003900000 */
[----:B------:R-:W1:Y:S02]  /*288f0*/  @!P0 SYNCS.PHASECHK.TRANS64 P0, [R2+URZ+0x36820], R0 ;  /* 0x03682000020085a7 */ /* 0x000e64000800007f */
[----:B-1----:R-:W-:Y:S05]  /*28900*/  @!P0 BRA `(.L_x_904) ;  /* 0xfffffffc00ec8947 */ /* 0x002fea000383ffff */
[----:B------:R-:W-:Y:S05]  /*28910*/  BRA `(.L_x_1048) ;  /* 0xffffffac00887947 */ /* 0x000fea000383ffff */
.L_x_913:
[----:B-1----:R1:W3:Y:S02]  /*28920*/  SYNCS.PHASECHK.TRANS64.TRYWAIT P0, [R3+URZ+0x36840], R2 ;  /* 0x03684002030075a7 */ /* 0x0022e4000800017f */
[----:B---3--:R-:W-:Y:S05]  /*28930*/  @!P0 NANOSLEEP.SYNCS 0x989680 ;  /* 0x009896800000895d */ /* 0x008fea0003900000 */
[----:B------:R-:W3:Y:S02]  /*28940*/  @!P0 SYNCS.PHASECHK.TRANS64 P0, [R3+URZ+0x36840], R2 ;  /* 0x03684002030085a7 */ /* 0x000ee4000800007f */
[----:B---3--:R-:W-:Y:S05]  /*28950*/  @!P0 BRA `(.L_x_913) ;  /* 0xfffffffc00f08947 */ /* 0x008fea000383ffff */
[----:B------:R-:W-:Y:S05]  /*28960*/  BRA `(.L_x_1049) ;  /* 0xffffffb000547947 */ /* 0x000fea000383ffff */
.L_x_920:
[----:B0-----:R0:W1:Y:S02]  /*28970*/  SYNCS.PHASECHK.TRANS64.TRYWAIT P0, [R3+URZ+0x60], R2 ;  /* 0x00006002030075a7 */ /* 0x001064000800017f */
[----:B-1----:R-:W-:Y:S05]  /*28980*/  @!P0 NANOSLEEP.SYNCS 0x989680 ;  /* 0x009896800000895d */ /* 0x002fea0003900000 */
[----:B------:R-:W1:Y:S02]  /*28990*/  @!P0 SYNCS.PHASECHK.TRANS64 P0, [R3+URZ+0x60], R2 ;  /* 0x00006002030085a7 */ /* 0x000e64000800007f */
[----:B-1----:R-:W-:Y:S05]  /*289a0*/  @!P0 BRA `(.L_x_920) ;  /* 0xfffffffc00f08947 */ /* 0x002fea000383ffff */
[----:B------:R-:W-:Y:S05]  /*289b0*/  BRA `(.L_x_1050) ;  /* 0xffffffb400707947 */ /* 0x000fea000383ffff */
.L_x_930:
[----:B---3--:R3:W4:Y:S02]  /*289c0*/  SYNCS.PHASECHK.TRANS64.TRYWAIT P0, [R3+URZ+0x36840], R2 ;  /* 0x03684002030075a7 */ /* 0x008724000800017f */
[----:B----4-:R-:W-:Y:S05]  /*289d0*/  @!P0 NANOSLEEP.SYNCS 0x989680 ;  /* 0x009896800000895d */ /* 0x010fea0003900000 */
[----:B------:R-:W4:Y:S02]  /*289e0*/  @!P0 SYNCS.PHASECHK.TRANS64 P0, [R3+URZ+0x36840], R2 ;  /* 0x03684002030085a7 */ /* 0x000f24000800007f */
[----:B----4-:R-:W-:Y:S05]  /*289f0*/  @!P0 BRA `(.L_x_930) ;  /* 0xfffffffc00f08947 */ /* 0x010fea000383ffff */
[----:B------:R-:W-:Y:S05]  /*28a00*/  BRA `(.L_x_1051) ;  /* 0xffffffbc00587947 */ /* 0x000fea000383ffff */
.L_x_937:
[----:B--2---:R2:W3:Y:S02]  /*28a10*/  SYNCS.PHASECHK.TRANS64.TRYWAIT P0, [R2+URZ+0x60], R3 ;  /* 0x00006003020075a7 */ /* 0x0044e4000800017f */
[----:B---3--:R-:W-:Y:S05]  /*28a20*/  @!P0 NANOSLEEP.SYNCS 0x989680 ;  /* 0x009896800000895d */ /* 0x008fea0003900000 */
[----:B------:R-:W3:Y:S02]  /*28a30*/  @!P0 SYNCS.PHASECHK.TRANS64 P0, [R2+URZ+0x60], R3 ;  /* 0x00006003020085a7 */ /* 0x000ee4000800007f */
[----:B---3--:R-:W-:Y:S05]  /*28a40*/  @!P0 BRA `(.L_x_937) ;  /* 0xfffffffc00f08947 */ /* 0x008fea000383ffff */
[----:B------:R-:W-:Y:S05]  /*28a50*/  BRA `(.L_x_1052) ;  /* 0xffffffc000747947 */ /* 0x000fea000383ffff */
.L_x_947:
[----:B----4-:R4:W0:Y:S02]  /*28a60*/  SYNCS.PHASECHK.TRANS64.TRYWAIT P0, [R2+URZ+0x36840], R3 ;  /* 0x03684003020075a7 */ /* 0x010824000800017f */
[----:B0-----:R-:W-:Y:S05]  /*28a70*/  @!P0 NANOSLEEP.SYNCS 0x989680 ;  /* 0x009896800000895d */ /* 0x001fea0003900000 */
[----:B------:R-:W0:Y:S02]  /*28a80*/  @!P0 SYNCS.PHASECHK.TRANS64 P0, [R2+URZ+0x36840], R3 ;  /* 0x03684003020085a7 */ /* 0x000e24000800007f */
[----:B0-----:R-:W-:Y:S05]  /*28a90*/  @!P0 BRA `(.L_x_947) ;  /* 0xfffffffc00f08947 */ /* 0x001fea000383ffff */
[----:B------:R-:W-:Y:S05]  /*28aa0*/  BRA `(.L_x_1053) ;  /* 0xffffffc800287947 */ /* 0x000fea000383ffff */
.L_x_954:
[----:B0-----:R0:W2:Y:S02]  /*28ab0*/  SYNCS.PHASECHK.TRANS64.TRYWAIT P0, [R2+URZ+0x60], R5 ;  /* 0x00006005020075a7 */ /* 0x0010a4000800017f */
[----:B--2---:R-:W-:Y:S05]  /*28ac0*/  @!P0 NANOSLEEP.SYNCS 0x989680 ;  /* 0x009896800000895d */ /* 0x004fea0003900000 */
[----:B------:R-:W2:Y:S02]  /*28ad0*/  @!P0 SYNCS.PHASECHK.TRANS64 P0, [R2+URZ+0x60], R5 ;  /* 0x00006005020085a7 */ /* 0x000ea4000800007f */
[----:B--2---:R-:W-:Y:S05]  /*28ae0*/  @!P0 BRA `(.L_x_954) ;  /* 0xfffffffc00f08947 */ /* 0x004fea000383ffff */
[----:B------:R-:W-:Y:S05]  /*28af0*/  BRA `(.L_x_1054) ;  /* 0xffffffcc00447947 */ /* 0x000fea000383ffff */
.L_x_966:
[----:B0-----:R0:W2:Y:S02]  /*28b00*/  SYNCS.PHASECHK.TRANS64.TRYWAIT P0, [R2+URZ+0x36860], R0 ;  /* 0x03686000020075a7 */ /* 0x0010a4000800017f */
[----:B--2---:R-:W-:Y:S05]  /*28b10*/  @!P0 NANOSLEEP.SYNCS 0x989680 ;  /* 0x009896800000895d */ /* 0x004fea0003900000 */
[----:B------:R-:W2:Y:S02]  /*28b20*/  @!P0 SYNCS.PHASECHK.TRANS64 P0, [R2+URZ+0x36860], R0 ;  /* 0x03686000020085a7 */ /* 0x000ea4000800007f */
[----:B--2---:R-:W-:Y:S05]  /*28b30*/  @!P0 BRA `(.L_x_966) ;  /* 0xfffffffc00f08947 */ /* 0x004fea000383ffff */
[----:B------:R-:W-:Y:S05]  /*28b40*/  BRA `(.L_x_1055) ;  /* 0xffffffd000dc7947 */ /* 0x000fea000383ffff */
.L_x_974:
[----:B------:R-:W-:Y:S01]  /*28b50*/  BSSY B0, `(.L_x_1056) ;  /* 0x0000008000007945 */ /* 0x000fe20003800000 */
[----:B------:R-:W-:Y:S02]  /*28b60*/  IMAD.MOV.U32 R13, RZ, RZ, R16 ;  /* 0x000000ffff0d7224 */ /* 0x000fe400078e0010 */
[----:B------:R-:W-:Y:S02]  /*28b70*/  IMAD.MOV.U32 R12, RZ, RZ, RZ ;  /* 0x000000ffff0c7224 */ /* 0x000fe400078e00ff */
[----:B------:R-:W-:Y:S02]  /*28b80*/  IMAD.MOV.U32 R11, RZ, RZ, 0x1f ;  /* 0x0000001fff0b7424 */ /* 0x000fe400078e00ff */
[----:B------:R-:W-:-:S07]  /*28b90*/  IMAD.MOV.U32 R15, RZ, RZ, -0x1 ;  /* 0xffffffffff0f7424 */ /* 0x000fce00078e00ff */
[----:B-1--45:R-:W-:Y:S05]  /*28ba0*/  WARPSYNC.COLLECTIVE R15, `(.L_x_1057) ;  /* 0x000000000f087348 */ /* 0x032fea0003c00000 */
[----:B------:R0:W2:Y:S02]  /*28bb0*/  SHFL.IDX P6, R14, R13, R12, R11 ;  /* 0x0000000c0d0e7389 */ /* 0x0000a400000c000b */
[----:B012-45:R-:W-:Y:S01]  /*28bc0*/  ENDCOLLECTIVE ;  /* 0x000000000000791b */ /* 0x037fe20003800000 */
.L_x_1057:
[----:B------:R-:W-:Y:S05]  /*28bd0*/  BSYNC B0 ;  /* 0x0000000000007941 */ /* 0x000fea0003800000 */
.L_x_1056:
[----:B------:R-:W-:Y:S02]  /*28be0*/  IMAD.MOV.U32 R13, RZ, RZ, R16 ;  /* 0x000000ffff0d7224 */ /* 0x000fe400078e0010 */
[----:B------:R-:W-:Y:S02]  /*28bf0*/  IMAD.MOV.U32 R12, RZ, RZ, 0x1 ;  /* 0x00000001ff0c7424 */ /* 0x000fe400078e00ff */
[----:B------:R-:W-:Y:S02]  /*28c00*/  IMAD.MOV.U32 R11, RZ, RZ, 0x1f ;  /* 0x0000001fff0b7424 */ /* 0x000fe400078e00ff */
[----:B------:R-:W-:Y:S02]  /*28c10*/  IMAD.MOV.U32 R15, RZ, RZ, -0x1 ;  /* 0xffffffffff0f7424 */ /* 0x000fe400078e00ff */
[----:B------:R-:W-:Y:S02]  /*28c20*/  IMAD.IADD R5, R19, 0x1, R7 ;  /* 0x0000000113057824 */ /* 0x000fe400078e0207 */
[----:B------:R-:W-:-:S07]  /*28c30*/  IMAD.MOV.U32 R0, RZ, RZ, R14 ;  /* 0x000000ffff007224 */ /* 0x000fce00078e000e */
[----:B------:R-:W-:Y:S05]  /*28c40*/  WARPSYNC.COLLECTIVE R15, `(.L_x_1058) ;  /* 0x000000000f087348 */ /* 0x000fea0003c00000 */
[----:B------:R0:W1:Y:S02]  /*28c50*/  SHFL.IDX P6, R14, R13, R12, R11 ;  /* 0x0000000c0d0e7389 */ /* 0x00006400000c000b */
[----:B01----:R-:W-:Y:S01]  /*28c60*/  ENDCOLLECTIVE ;  /* 0x000000000000791b */ /* 0x003fe20003800000 */
.L_x_1058:
        /* <DEDUP_REMOVED lines=18> */
.L_x_1059:
        /* <DEDUP_REMOVED lines=8> */
.L_x_1060:
        /* <DEDUP_REMOVED lines=8> */
.L_x_1061:
        /* <DEDUP_REMOVED lines=8> */
.L_x_1062:
        /* <DEDUP_REMOVED lines=8> */
.L_x_1063:
        /* <DEDUP_REMOVED lines=9> */
.L_x_1064:
[----:B------:R-:W-:Y:S01]  /*29020*/  IMAD.MOV.U32 R6, RZ, RZ, R14 ;  /* 0x000000ffff067224 */ /* 0x000fe200078e000e */
[----:B------:R-:W-:Y:S06]  /*29030*/  BRA `(.L_x_1065) ;  /* 0xffffffd400a07947 */ /* 0x000fec000383ffff */
.L_x_979:
[----:B------:R-:W-:Y:S01]  /*29040*/  BSSY B0, `(.L_x_1066) ;  /* 0x0000008000007945 */ /* 0x000fe20003800000 */
[----:B-----5:R-:W-:Y:S02]  /*29050*/  IMAD.MOV.U32 R13, RZ, RZ, R2 ;  /* 0x000000ffff0d7224 */ /* 0x020fe400078e0002 */
[----:B------:R-:W-:Y:S02]  /*29060*/  IMAD.MOV.U32 R12, RZ, RZ, 0x1 ;  /* 0x00000001ff0c7424 */ /* 0x000fe400078e00ff */
[----:B------:R-:W-:Y:S02]  /*29070*/  IMAD.MOV.U32 R11, RZ, RZ, RZ ;  /* 0x000000ffff0b7224 */ /* 0x000fe400078e00ff */
[----:B------:R-:W-:-:S07]  /*29080*/  IMAD.MOV.U32 R15, RZ, RZ, -0x1 ;  /* 0xffffffffff0f7424 */ /* 0x000fce00078e00ff */
[----:B01----:R-:W-:Y:S05]  /*29090*/  WARPSYNC.COLLECTIVE R15, `(.L_x_1067) ;  /* 0x000000000f087348 */ /* 0x003fea0003c00000 */
[----:B------:R2:W3:Y:S02]  /*290a0*/  SHFL.UP P6, R14, R13, R12, R11 ;  /* 0x0400000c0d0e7389 */ /* 0x0004e400000c000b */
[----:B0123--:R-:W-:Y:S01]  /*290b0*/  ENDCOLLECTIVE ;  /* 0x000000000000791b */ /* 0x00ffe20003800000 */
.L_x_1067:
[----:B------:R-:W-:Y:S05]  /*290c0*/  BSYNC B0 ;  /* 0x0000000000007941 */ /* 0x000fea0003800000 */
.L_x_1066:
[----:B------:R-:W-:Y:S02]  /*290d0*/  IMAD.MOV.U32 R3, RZ, RZ, R14 ;  /* 0x000000ffff037224 */ /* 0x000fe400078e000e */
[----:B------:R-:W-:Y:S02]  /*290e0*/  IMAD.MOV.U32 R12, RZ, RZ, 0x2 ;  /* 0x00000002ff0c7424 */ /* 0x000fe400078e00ff */
[----:B------:R-:W-:Y:S01]  /*290f0*/  IMAD.MOV.U32 R11, RZ, RZ, RZ ;  /* 0x000000ffff0b7224 */ /* 0x000fe200078e00ff */
[----:B------:R-:W-:Y:S01]  /*29100*/  SEL R3, R3, RZ, P1 ;  /* 0x000000ff03037207 */ /* 0x000fe20000800000 */
[----:B------:R-:W-:-:S04]  /*29110*/  IMAD.MOV.U32 R15, RZ, RZ, -0x1 ;  /* 0xffffffffff0f7424 */ /* 0x000fc800078e00ff */
[----:B------:R-:W-:-:S04]  /*29120*/  IMAD.IADD R3, R2, 0x1, R3 ;  /* 0x0000000102037824 */ /* 0x000fc800078e0203 */
[----:B------:R-:W-:-:S07]  /*29130*/  IMAD.MOV.U32 R13, RZ, RZ, R3 ;  /* 0x000000ffff0d7224 */ /* 0x000fce00078e0003 */
[----:B------:R-:W-:Y:S05]  /*29140*/  WARPSYNC.COLLECTIVE R15, `(.L_x_1068) ;  /* 0x000000000f087348 */ /* 0x000fea0003c00000 */
[----:B------:R0:W1:Y:S02]  /*29150*/  SHFL.UP P6, R14, R13, R12, R11 ;  /* 0x0400000c0d0e7389 */ /* 0x00006400000c000b */
[----:B01----:R-:W-:Y:S01]  /*29160*/  ENDCOLLECTIVE ;  /* 0x000000000000791b */ /* 0x003fe20003800000 */
.L_x_1068:
        /* <DEDUP_REMOVED lines=8> */
.L_x_1069:
        /* <DEDUP_REMOVED lines=8> */
.L_x_1070:
        /* <DEDUP_REMOVED lines=8> */
.L_x_1071:
        /* <DEDUP_REMOVED lines=9> */
.L_x_1072:
[----:B------:R-:W-:Y:S01]  /*29380*/  IMAD.MOV.U32 R6, RZ, RZ, R14 ;  /* 0x000000ffff067224 */ /* 0x000fe200078e000e */
[----:B------:R-:W-:Y:S06]  /*29390*/  BRA `(.L_x_1073) ;  /* 0xffffffd400647947 */ /* 0x000fec000383ffff */
.L_x_981:
[----:B------:R-:W-:Y:S01]  /*293a0*/  BSSY B0, `(.L_x_1074) ;  /* 0x0000006000007945 */ /* 0x000fe20003800000 */
[----:B------:R-:W-:Y:S01]  /*293b0*/  PLOP3.LUT P6, PT, P6, PT, PT, 0x8, 0x0 ;  /* 0x000000000000781c */ /* 0x000fe200037ce170 */
[----:B------:R-:W-:-:S12]  /*293c0*/  IMAD.MOV.U32 R15, RZ, RZ, -0x1 ;  /* 0xffffffffff0f7424 */ /* 0x000fd800078e00ff */
[----:B01---5:R-:W-:Y:S05]  /*293d0*/  WARPSYNC.COLLECTIVE R15, `(.L_x_1075) ;  /* 0x000000000f087348 */ /* 0x023fea0003c00000 */
[----:B------:R-:W-:Y:S01]  /*293e0*/  VOTE.ANY R14, PT, P6 ;  /* 0x00000000000e7806 */ /* 0x000fe200030e0100 */
[----:B01---5:R-:W-:Y:S06]  /*293f0*/  ENDCOLLECTIVE ;  /* 0x000000000000791b */ /* 0x023fec0003800000 */
.L_x_1075:
[----:B------:R-:W-:Y:S05]  /*29400*/  BSYNC B0 ;  /* 0x0000000000007941 */ /* 0x000fea0003800000 */
.L_x_1074:
        /* <DEDUP_REMOVED lines=9> */
.L_x_1076:
[----:B------:R-:W-:Y:S01]  /*294a0*/  IMAD.MOV.U32 R17, RZ, RZ, R14 ;  /* 0x000000ffff117224 */ /* 0x000fe200078e000e */
[----:B------:R-:W-:Y:S06]  /*294b0*/  BRA `(.L_x_1077) ;  /* 0xffffffd400547947 */ /* 0x000fec000383ffff */
.L_x_983:
[----:B------:R-:W-:Y:S01]  /*294c0*/  BSSY B0, `(.L_x_1078) ;  /* 0x0000007000007945 */ /* 0x000fe20003800000 */
[----:B------:R-:W-:Y:S02]  /*294d0*/  IMAD.MOV.U32 R13, RZ, RZ, R5 ;  /* 0x000000ffff0d7224 */ /* 0x000fe400078e0005 */
[----:B------:R-:W-:Y:S02]  /*294e0*/  IMAD.MOV.U32 R11, RZ, RZ, 0x1f ;  /* 0x0000001fff0b7424 */ /* 0x000fe400078e00ff */
[----:B------:R-:W-:-:S07]  /*294f0*/  IMAD.MOV.U32 R15, RZ, RZ, -0x1 ;  /* 0xffffffffff0f7424 */ /* 0x000fce00078e00ff */
[----:B01-3-5:R-:W-:Y:S05]  /*29500*/  WARPSYNC.COLLECTIVE R15, `(.L_x_1079) ;  /* 0x000000000f087348 */ /* 0x02bfea0003c00000 */
[----:B------:R2:W4:Y:S02]  /*29510*/  SHFL.IDX P6, R14, R13, R12, R11 ;  /* 0x0000000c0d0e7389 */ /* 0x00052400000c000b */
[----:B012345:R-:W-:Y:S01]  /*29520*/  ENDCOLLECTIVE ;  /* 0x000000000000791b */ /* 0x03ffe20003800000 */
.L_x_1079:
[----:B------:R-:W-:Y:S05]  /*29530*/  BSYNC B0 ;  /* 0x0000000000007941 */ /* 0x000fea0003800000 */
.L_x_1078:
[----:B------:R-:W-:Y:S01]  /*29540*/  IMAD.MOV.U32 R2, RZ, RZ, R14 ;  /* 0x000000ffff027224 */ /* 0x000fe200078e000e */
[----:B------:R-:W-:Y:S06]  /*29550*/  BRA `(.L_x_982) ;  /* 0xffffffd400487947 */ /* 0x000fec000383ffff */
.L_x_987:
[----:B0-----:R0:W2:Y:S02]  /*29560*/  SYNCS.PHASECHK.TRANS64.TRYWAIT P0, [R0+URZ+0x36820], R3 ;  /* 0x03682003000075a7 */ /* 0x0010a4000800017f */
[----:B--2---:R-:W-:Y:S05]  /*29570*/  @!P0 NANOSLEEP.SYNCS 0x989680 ;  /* 0x009896800000895d */ /* 0x004fea0003900000 */
[----:B------:R-:W2:Y:S02]  /*29580*/  @!P0 SYNCS.PHASECHK.TRANS64 P0, [R0+URZ+0x36820], R3 ;  /* 0x03682003000085a7 */ /* 0x000ea4000800007f */
[----:B--2---:R-:W-:Y:S05]  /*29590*/  @!P0 BRA `(.L_x_987) ;  /* 0xfffffffc00f08947 */ /* 0x004fea000383ffff */
[----:B------:R-:W-:Y:S05]  /*295a0*/  BRA `(.L_x_1080) ;  /* 0xffffffd8003c7947 */ /* 0x000fea000383ffff */
.L_x_988:
        /* <DEDUP_REMOVED lines=11> */
.L_x_1082:
[----:B------:R-:W-:Y:S05]  /*29660*/  BSYNC B0 ;  /* 0x0000000000007941 */ /* 0x000fea0003800000 */
.L_x_1081:
[----:B------:R-:W-:Y:S05]  /*29670*/  BRA `(.L_x_1083) ;  /* 0xffffffd800247947 */ /* 0x000fea000383ffff */
.L_x_989:
[----:B------:R-:W-:Y:S01]  /*29680*/  BSSY B0, `(.L_x_1084) ;  /* 0x0000006000007945 */ /* 0x000fe20003800000 */
[----:B------:R-:W-:-:S07]  /*29690*/  IMAD.MOV.U32 R15, RZ, RZ, -0x1 ;  /* 0xffffffffff0f7424 */ /* 0x000fce00078e00ff */
[----:B012-45:R-:W-:Y:S05]  /*296a0*/  WARPSYNC.COLLECTIVE R15, `(.L_x_1085) ;  /* 0x000000000f0c7348 */ /* 0x037fea0003c00000 */
[----:B------:R-:W-:Y:S02]  /*296b0*/  ELECT P6, UR62, PT ;  /* 0x00000000003e782f */ /* 0x000fe400038c0000 */
[----:B------:R-:W-:Y:S01]  /*296c0*/  MOV R14, UR62 ;  /* 0x0000003e000e7c02 */ /* 0x000fe20008000f00 */
[----:B012-45:R-:W-:Y:S10]  /*296d0*/  ENDCOLLECTIVE ;  /* 0x000000000000791b */ /* 0x037ff40003800000 */
.L_x_1085:
[----:B------:R-:W-:Y:S05]  /*296e0*/  BSYNC B0 ;  /* 0x0000000000007941 */ /* 0x000fea0003800000 */
.L_x_1084:
[----:B------:R-:W-:Y:S05]  /*296f0*/  BRA `(.L_x_1086) ;  /* 0xffffffd800187947 */ /* 0x000fea000383ffff */
.L_x_991:
[----:B0-----:R0:W2:Y:S02]  /*29700*/  SYNCS.PHASECHK.TRANS64.TRYWAIT P0, [R6+URZ], R5 ;  /* 0x00000005060075a7 */ /* 0x0010a4000800017f */
[----:B--2---:R-:W-:Y:S05]  /*29710*/  @!P0 NANOSLEEP.SYNCS 0x989680 ;  /* 0x009896800000895d */ /* 0x004fea0003900000 */
[----:B------:R-:W2:Y:S02]  /*29720*/  @!P0 SYNCS.PHASECHK.TRANS64 P0, [R6+URZ], R5 ;  /* 0x00000005060085a7 */ /* 0x000ea4000800007f */
[----:B--2---:R-:W-:Y:S05]  /*29730*/  @!P0 BRA `(.L_x_991) ;  /* 0xfffffffc00f08947 */ /* 0x004fea000383ffff */
[----:B------:R-:W-:Y:S05]  /*29740*/  BRA `(.L_x_1087) ;  /* 0xffffffd8005c7947 */ /* 0x000fea000383ffff */
.L_x_992:
[----:B--2---:R2:W3:Y:S02]  /*29750*/  SYNCS.PHASECHK.TRANS64.TRYWAIT P0, [R7+URZ], R2 ;  /* 0x00000002070075a7 */ /* 0x0044e4000800017f */
[----:B---3--:R-:W-:Y:S05]  /*29760*/  @!P0 NANOSLEEP.SYNCS 0x989680 ;  /* 0x009896800000895d */ /* 0x008fea0003900000 */
[----:B------:R-:W3:Y:S02]  /*29770*/  @!P0 SYNCS.PHASECHK.TRANS64 P0, [R7+URZ], R2 ;  /* 0x00000002070085a7 */ /* 0x000ee4000800007f */
[----:B---3--:R-:W-:Y:S05]  /*29780*/  @!P0 BRA `(.L_x_992) ;  /* 0xfffffffc00f08947 */ /* 0x008fea000383ffff */
[----:B------:R-:W-:Y:S05]  /*29790*/  BRA `(.L_x_1088) ;  /* 0xffffffd800507947 */ /* 0x000fea000383ffff */
.L_x_994:
[----:B---3--:R3:W4:Y:S02]  /*297a0*/  SYNCS.PHASECHK.TRANS64.TRYWAIT P0, [R4+URZ], R5 ;  /* 0x00000005040075a7 */ /* 0x008724000800017f */
[----:B----4-:R-:W-:Y:S05]  /*297b0*/  @!P0 NANOSLEEP.SYNCS 0x989680 ;  /* 0x009896800000895d */ /* 0x010fea0003900000 */
[----:B------:R-:W4:Y:S02]  /*297c0*/  @!P0 SYNCS.PHASECHK.TRANS64 P0, [R4+URZ], R5 ;  /* 0x00000005040085a7 */ /* 0x000f24000800007f */
[----:B----4-:R-:W-:Y:S05]  /*297d0*/  @!P0 BRA `(.L_x_994) ;  /* 0xfffffffc00f08947 */ /* 0x010fea000383ffff */
[----:B------:R-:W-:Y:S05]  /*297e0*/  BRA `(.L_x_1089) ;  /* 0xffffffd800587947 */ /* 0x000fea000383ffff */
.L_x_1090:
        /* <DEDUP_REMOVED lines=9> */
.L_x_3238:


//--------------------- .text._ZN7cutlass13device_kernelIN5flash11enable_sm90INS1_16FlashAttnFwdSm90INS1_25CollectiveMainloopFwdSm90ILi2EN4cute5tupleIJNS5_1CILi1EEES8_S8_EEENS6_IJNS7_ILi128EEENS7_ILi96EEENS7_ILi192EEEEEELi192ENS_10bfloat16_tEfNS_4arch4Sm90ELb0ELb1ELb1ELb0ELb0ELb0ELb0ELb1ELb1ELb1ELb0ELb0EEENS1_21CollectiveEpilogueFwdINS6_IJSA_SC_SB_EEES9_SE_SG_Li256ELb0ELb1ELb0ELb0EEENS1_30DynamicPersistentTileSchedulerILi256ELi128ELb0ELb1ELb1EEEEEEEEEvNT_6ParamsE --------------------------
	.section	.text._ZN7cutlass13device_kernelIN5flash11enable_sm90INS1_16FlashAttnFwdSm90INS1_25CollectiveMainloopFwdSm90ILi2EN4cute5tupleIJNS5_1CILi1EEES8_S8_EEENS6_IJNS7_ILi128EEENS7_ILi96EEENS7_ILi192EEEEEELi192ENS_10bfloat16_tEfNS_4arch4Sm90ELb0ELb1ELb1ELb0ELb0ELb0ELb0ELb1ELb1ELb1ELb0ELb0EEENS1_21CollectiveEpilogueFwdINS6_IJSA_SC_SB_EEES9_SE_SG_Li256ELb0ELb1ELb0ELb0EEENS1_30DynamicPersistentTileSchedulerILi256ELi128ELb0ELb1ELb1EEEEEEEEEvNT_6ParamsE,"ax",@progbits
	.align	128
.text._ZN7cutlass13device_kernelIN5flash11enable_sm90INS1_16FlashAttnFwdSm90INS1_25CollectiveMainloopFwdSm90ILi2EN4cute5tupleIJNS5_1CILi1EEES8_S8_EEENS6_IJNS7_ILi128EEENS7_ILi96EEENS7_ILi192EEEEEELi192ENS_10bfloat16_tEfNS_4arch4Sm90ELb0ELb1ELb1ELb0ELb0ELb0ELb0ELb1ELb1ELb1ELb0ELb0EEENS1_21CollectiveEpilogueFwdINS6_IJSA_SC_SB_EEES9_SE_SG_Li256ELb0ELb1ELb0ELb0EEENS1_30DynamicPersistentTileSchedulerILi256ELi128ELb0ELb1ELb1EEEEEEEEEvNT_6ParamsE:
        .type           _ZN7cutlass13device_kernelIN5flash11enable_sm90INS1_16FlashAttnFwdSm90INS1_25CollectiveMainloopFwdSm90ILi2EN4cute5tupleIJNS5_1CILi1EEES8_S8_EEENS6_IJNS7_ILi128EEENS7_ILi96EEENS7_ILi192EEEEEELi192ENS_10bfloat16_tEfNS_4arch4Sm90ELb0ELb1ELb1ELb0ELb0ELb0ELb0ELb1ELb1ELb1ELb0ELb0EEENS1_21CollectiveEpilogueFwdINS6_IJSA_SC_SB_EEES9_SE_SG_Li256ELb0ELb1ELb0ELb0EEENS1_30DynamicPersistentTileSchedulerILi256ELi128ELb0ELb1ELb1EEEEEEEEEvNT_6ParamsE,@function
        .size           _ZN7cutlass13device_kernelIN5flash11enable_sm90INS1_16FlashAttnFwdSm90INS1_25CollectiveMainloopFwdSm90ILi2EN4cute5tupleIJNS5_1CILi1EEES8_S8_EEENS6_IJNS7_ILi128EEENS7_ILi96EEENS7_ILi192EEEEEELi192ENS_10bfloat16_tEfNS_4arch4Sm90ELb0ELb1ELb1ELb0ELb0ELb0ELb0ELb1ELb1ELb1ELb0ELb0EEENS1_21CollectiveEpilogueFwdINS6_IJSA_SC_SB_EEES9_SE_SG_Li256ELb0ELb1ELb0ELb0EEENS1_30DynamicPersistentTileSchedulerILi256ELi128ELb0ELb1ELb1EEEEEEEEEvNT_6ParamsE,(.L_x_3239 - _ZN7cutlass13device_kernelIN5flash11enable_sm90INS1_16FlashAttnFwdSm90INS1_25CollectiveMainloopFwdSm90ILi2EN4cute5tupleIJNS5_1CILi1EEES8_S8_EEENS6_IJNS7_ILi128EEENS7_ILi96EEENS7_ILi192EEEEEELi192ENS_10bfloat16_tEfNS_4arch4Sm90ELb0ELb1ELb1ELb0ELb0ELb0ELb0ELb1ELb1ELb1ELb0ELb0EEENS1_21CollectiveEpilogueFwdINS6_IJSA_SC_SB_EEES9_SE_SG_Li256ELb0ELb1ELb0ELb0EEENS1_30DynamicPersistentTileSchedulerILi256ELi128ELb0ELb1ELb1EEEEEEEEEvNT_6ParamsE)
        .other          _ZN7cutlass13device_kernelIN5flash11enable_sm90INS1_16FlashAttnFwdSm90INS1_25CollectiveMainloopFwdSm90ILi2EN4cute5tupleIJNS5_1CILi1EEES8_S8_EEENS6_IJNS7_ILi128EEENS7_ILi96EEENS7_ILi192EEEEEELi192ENS_10bfloat16_tEfNS_4arch4Sm90ELb0ELb1ELb1ELb0ELb0ELb0ELb0ELb1ELb1ELb1ELb0ELb0EEENS1_21CollectiveEpilogueFwdINS6_IJSA_SC_SB_EEES9_SE_SG_Li256ELb0ELb1ELb0ELb0EEENS1_30DynamicPersistentTileSchedulerILi256ELi128ELb0ELb1ELb1EEEEEEEEEvNT_6ParamsE,@"STO_CUDA_ENTRY STV_DEFAULT"
_ZN7cutlass13device_kernelIN5flash11enable_sm90INS1_16FlashAttnFwdSm90INS1_25CollectiveMainloopFwdSm90ILi2EN4cute5tupleIJNS5_1CILi1EEES8_S8_EEENS6_IJNS7_ILi128EEENS7_ILi96EEENS7_ILi192EEEEEELi192ENS_10bfloat16_tEfNS_4arch4Sm90ELb0ELb1ELb1ELb0ELb0ELb0ELb0ELb1ELb1ELb1ELb0ELb0EEENS1_21CollectiveEpilogueFwdINS6_IJSA_SC_SB_EEES9_SE_SG_Li256ELb0ELb1ELb0ELb0EEENS1_30DynamicPersistentTileSchedulerILi256ELi128ELb0ELb1ELb1EEEEEEEEEvNT_6ParamsE:
        /* <DEDUP_REMOVED lines=18> */
.L_x_1092:
[----:B------:R-:W-:Y:S05]  /*0120*/  BSYNC B0 ;  /* 0x0000000000007941 */ /* 0x000fea0003800000 */
.L_x_1091:
        /* <DEDUP_REMOVED lines=41> */
.L_x_1093:
        /* <DEDUP_REMOVED lines=22> */
.L_x_1094:
        /* <DEDUP_REMOVED lines=18> */
.L_x_1095:
        /* <DEDUP_REMOVED lines=22> */
.L_x_1096:
        /* <DEDUP_REMOVED lines=22> */
.L_x_1097:
[----:B0-----:R-:W-:Y:S01]  /*0900*/  UMOV UR4, 0x1 ;  /* 0x0000000100047882 */ /* 0x001fe20000000000 */
[----:B------:R-:W-:Y:S01]  /*0910*/  PLOP3.LUT P0, PT, PT, PT, UP0, 0x80, 0x0 ;  /* 0x000000000000781c */ /* 0x000fe20003f0f008 */
[----:B------:R-:W-:Y:S01]  /*0920*/  USEL UR4, UR4, 0x2, !UP0 ;  /* 0x0000000204047887 */ /* 0x000fe2000c000000 */
[----:B------:R-:W-:-:S05]  /*0930*/  NOP ;  /* 0x0000000000007918 */ /* 0x000fca0000000000 */
[----:B------:R-:W-:-:S05]  /*0940*/  IMAD.U32 R2, RZ, RZ, UR4 ;  /* 0x00000004ff027e24 */ /* 0x000fca000f8e00ff */
[----:B------:R0:W-:Y:S01]  /*0950*/  STL [R1+0x1c], R2 ;  /* 0x00001c0201007387 */ /* 0x0001e20000100800 */
[----:B-12-4-:R-:W-:Y:S06]  /*0960*/  BAR.SYNC.DEFER_BLOCKING 0x0 ;  /* 0x0000000000007b1d */ /* 0x016fec0000010000 */
[----:B------:R-:W-:Y:S05]  /*0970*/  @!P0 BRA `(.L_x_1098) ;  /* 0x0000010c006c8947 */ /* 0x000fea0003800000 */
.L_x_1099:
[----:B------:R-:W-:-:S08]  /*0980*/  NOP ;  /* 0x0000000000007918 */ /* 0x000fd00000000000 */
[----:B------:R-:W1:Y:S02]  /*0990*/  USETMAXREG.TRY_ALLOC.CTAPOOL UP0, 0xf0 ;  /* 0x000000f0000079c8 */ /* 0x000e640008000600 */
[----:B-1----:R-:W-:-:S13]  /*09a0*/  PLOP3.LUT P0, PT, PT, PT, UP0, 0x80, 0x0 ;  /* 0x000000000000781c */ /* 0x002fda0003f0f008 */
[----:B------:R-:W-:Y:S05]  /*09b0*/  @!P0 BRA `(.L_x_1099) ;  /* 0xfffffffc00f08947 */ /* 0x000fea000383ffff */
[----:B------:R-:W1:Y:S08]  /*09c0*/  S2UR UR4, SR_CTAID.X ;  /* 0x00000000000479c3 */ /* 0x000e700000002500 */
[----:B------:R-:W-:Y:S08]  /*09d0*/  BAR.ARV 0x4, 0x180 ;  /* 0x0106000000007b1d */ /* 0x000ff00000002000 */
[----:B------:R-:W1:Y:S08]  /*09e0*/  LDC R0, c[0x0][0xc38] ;  /* 0x00030e00ff007b82 */ /* 0x000e700000000800 */
[----:B------:R-:W-:Y:S06]  /*09f0*/  BAR.ARV 0x8, 0x180 ;  /* 0x0206000000007b1d */ /* 0x000fec0000002000 */
[----:B-1----:R-:W-:-:S13]  /*0a00*/  ISETP.LE.AND P0, PT, R0, UR4, PT ;  /* 0x0000000400007c0c */ /* 0x002fda000bf03270 */
[----:B------:R-:W-:Y:S05]  /*0a10*/  @P0 EXIT ;  /* 0x000000000000094d */ /* 0x000fea0003800000 */
[----:B------:R-:W2:Y:S01]  /*0a20*/  LDL R3, [R1+0x1c] ;  /* 0x00001c0001037983 */ /* 0x000ea20000100800 */
[----:B------:R-:W-:Y:S01]  /*0a30*/  UMOV UR36, URZ ;  /* 0x0000003f00247c82 */ /* 0x000fe20008000000 */
[----:B------:R-:W-:Y:S01]  /*0a40*/  UMOV UR37, URZ ;  /* 0x0000003f00257c82 */ /* 0x000fe20008000000 */
[----:B0-----:R-:W0:Y:S02]  /*0a50*/  S2R R2, SR_TID.X ;  /* 0x0000000000027919 */ /* 0x001e240000002100 */
[----:B0-----:R-:W-:Y:S01]  /*0a60*/  VIADD R206, R2, 0xffffff80 ;  /* 0xffffff8002ce7836 */ /* 0x001fe20000000000 */
[----:B--2---:R-:W-:-:S04]  /*0a70*/  R2UR UR5, R3 ;  /* 0x00000000030572ca */ /* 0x004fc800000e0000 */
[----:B------:R-:W-:-:S04]  /*0a80*/  SHF.R.S32.HI R3, RZ, 0x1f, R206 ;  /* 0x0000001fff037819 */ /* 0x000fc800000114ce */
[CC--:B------:R-:W-:Y:S02]  /*0a90*/  LEA.HI R0, R3.reuse, R206.reuse, RZ, 0x7 ;  /* 0x000000ce03007211 */ /* 0x0c0fe400078f38ff */
[CC--:B------:R-:W-:Y:S02]  /*0aa0*/  LEA.HI R2, R3.reuse, R206.reuse, RZ, 0x4 ;  /* 0x000000ce03027211 */ /* 0x0c0fe400078f20ff */
[----:B------:R-:W-:Y:S02]  /*0ab0*/  LOP3.LUT R5, R0, 0xffffff80, RZ, 0xc0, !PT ;  /* 0xffffff8000057812 */ /* 0x000fe400078ec0ff */
[----:B------:R-:W-:Y:S01]  /*0ac0*/  SHF.R.S32.HI R7, RZ, 0x4, R2 ;  /* 0x00000004ff077819 */ /* 0x000fe20000011402 */
[----:B------:R-:W-:Y:S01]  /*0ad0*/  ULOP3.LUT UR6, UR5, 0x1, URZ, 0xfc, !UPT ;  /* 0x0000000105067892 */ /* 0x000fe2000f8efc3f */
[----:B------:R-:W-:Y:S01]  /*0ae0*/  LEA.HI R4, R3, R206, RZ, 0x5 ;  /* 0x000000ce03047211 */ /* 0x000fe200078f28ff */
[----:B------:R-:W-:Y:S01]  /*0af0*/  IMAD.IADD R198, R206, 0x1, -R5 ;  /* 0x00000001cec67824 */ /* 0x000fe200078e0a05 */
[C---:B------:R-:W-:Y:S01]  /*0b00*/  LOP3.LUT R5, R2.reuse, 0x3fffff0, RZ, 0xc0, !PT ;  /* 0x03fffff002057812 */ /* 0x040fe200078ec0ff */
[----:B------:R-:W-:Y:S01]  /*0b10*/  UMOV UR5, URZ ;  /* 0x0000003f00057c82 */ /* 0x000fe20008000000 */
[----:B------:R-:W-:Y:S01]  /*0b20*/  LEA.HI R2, R2, R7, RZ, 0x1 ;  /* 0x0000000702027211 */ /* 0x000fe200078f08ff */
[----:B------:R-:W-:Y:S01]  /*0b30*/  IMAD.SHL.U32 R4, R4, 0x20, RZ ;  /* 0x0000002004047824 */ /* 0x000fe200078e00ff */
[----:B------:R-:W-:Y:S01]  /*0b40*/  SHF.R.S32.HI R9, RZ, 0x1f, R198 ;  /* 0x0000001fff097819 */ /* 0x000fe200000114c6 */
[----:B------:R-:W-:Y:S01]  /*0b50*/  IMAD.IADD R5, R206, 0x1, -R5 ;  /* 0x00000001ce057824 */ /* 0x000fe200078e0a05 */
[----:B------:R-:W-:Y:S01]  /*0b60*/  LOP3.LUT R2, R2, 0x1ffffffe, RZ, 0xc0, !PT ;  /* 0x1ffffffe02027812 */ /* 0x000fe200078ec0ff */
[----:B------:R-:W-:Y:S01]  /*0b70*/  IMAD.U32 R202, RZ, RZ, UR6 ;  /* 0x00000006ffca7e24 */ /* 0x000fe2000f8e00ff */
[----:B------:R-:W-:Y:S01]  /*0b80*/  LEA.HI R6, R9, R198, RZ, 0x2 ;  /* 0x000000c609067211 */ /* 0x000fe200078f10ff */
[----:B------:R-:W-:Y:S01]  /*0b90*/  IMAD.U32 R197, RZ, RZ, UR5 ;  /* 0x00000005ffc57e24 */ /* 0x000fe2000f8e00ff */
[----:B------:R-:W-:Y:S01]  /*0ba0*/  LEA.HI R10, R3, R206, RZ, 0x2 ;  /* 0x000000ce030a7211 */ /* 0x000fe200078f10ff */
[----:B------:R-:W-:Y:S01]  /*0bb0*/  IMAD.IADD R2, R7, 0x1, -R2 ;  /* 0x0000000107027824 */ /* 0x000fe200078e0a02 */
[----:B------:R-:W-:-:S02]  /*0bc0*/  SHF.R.S32.HI R8, RZ, 0x2, R6 ;  /* 0x00000002ff087819 */ /* 0x000fc40000011406 */
[----:B------:R-:W-:Y:S02]  /*0bd0*/  SHF.R.S32.HI R11, RZ, 0x1f, R6 ;  /* 0x0000001fff0b7819 */ /* 0x000fe40000011406 */
[----:B------:R-:W-:Y:S02]  /*0be0*/  LOP3.LUT R7, R10, 0xfffffffc, RZ, 0xc0, !PT ;  /* 0xfffffffc0a077812 */ /* 0x000fe400078ec0ff */
[----:B------:R-:W-:Y:S02]  /*0bf0*/  LEA.HI R3, R3, R206, RZ, 0x3 ;  /* 0x000000ce03037211 */ /* 0x000fe400078f18ff */
[----:B------:R-:W-:Y:S01]  /*0c00*/  LEA.HI R11, R11, R8, RZ, 0x3 ;  /* 0x000000080b0b7211 */ /* 0x000fe200078f18ff */
[----:B------:R-:W-:Y:S01]  /*0c10*/  IMAD.IADD R7, R206, 0x1, -R7 ;  /* 0x00000001ce077824 */ /* 0x000fe200078e0a07 */
[----:B------:R-:W-:Y:S02]  /*0c20*/  SHF.R.S32.HI R199, RZ, 0x7, R0 ;  /* 0x00000007ffc77819 */ /* 0x000fe40000011400 */
[----:B------:R-:W-:-:S02]  /*0c30*/  LOP3.LUT R4, R4, 0xfffffc00, RZ, 0xc0, !PT ;  /* 0xfffffc0004047812 */ /* 0x000fc400078ec0ff */
[----:B------:R-:W-:Y:S02]  /*0c40*/  LOP3.LUT R193, R3, 0xfffffff8, RZ, 0xc0, !PT ;  /* 0xfffffff803c17812 */ /* 0x000fe400078ec0ff */
[----:B------:R-:W-:Y:S01]  /*0c50*/  LOP3.LUT R11, R11, 0xfffffff8, RZ, 0xc0, !PT ;  /* 0xfffffff80b0b7812 */ /* 0x000fe200078ec0ff */
[----:B------:R-:W-:Y:S01]  /*0c60*/  IMAD R5, R5, 0x40, R4 ;  /* 0x0000004005057824 */ /* 0x000fe200078e0204 */
[----:B------:R-:W-:Y:S01]  /*0c70*/  LEA.HI R9, R9, R198, RZ, 0x5 ;  /* 0x000000c609097211 */ /* 0x000fe200078f28ff */
[----:B------:R-:W-:Y:S01]  /*0c80*/  IMAD.IADD R193, R206, 0x1, -R193 ;  /* 0x00000001cec17824 */ /* 0x000fe200078e0ac1 */
[----:B------:R-:W-:Y:S01]  /*0c90*/  LEA.HI R0, R0, R199, RZ, 0x1 ;  /* 0x000000c700007211 */ /* 0x000fe200078f08ff */
[----:B------:R-:W-:Y:S01]  /*0ca0*/  IMAD.IADD R8, R8, 0x1, -R11 ;  /* 0x0000000108087824 */ /* 0x000fe200078e0a0b */
[----:B------:R-:W-:Y:S01]  /*0cb0*/  SHF.R.S32.HI R9, RZ, 0x5, R9 ;  /* 0x00000005ff097819 */ /* 0x000fe20000011409 */
[----:B------:R-:W-:Y:S01]  /*0cc0*/  IMAD.SHL.U32 R19, R193, 0x8, RZ ;  /* 0x00000008c1137824 */ /* 0x000fe200078e00ff */
[----:B------:R-:W-:Y:S01]  /*0cd0*/  LEA.HI R4, R7, R7, RZ, 0x1 ;  /* 0x0000000707047211 */ /* 0x000fe200078f08ff */
[----:B------:R-:W-:Y:S01]  /*0ce0*/  IMAD R201, R2, 0x8, R5 ;  /* 0x0000000802c97824 */ /* 0x000fe200078e0205 */
[----:B------:R-:W-:Y:S01]  /*0cf0*/  LOP3.LUT R0, R0, 0x3fffffe, RZ, 0xc0, !PT ;  /* 0x03fffffe00007812 */ /* 0x000fe200078ec0ff */
[----:B------:R-:W-:Y:S01]  /*0d00*/  IMAD R9, R9, 0x10, R8 ;  /* 0x0000001009097824 */ /* 0x000fe200078e0208 */
[----:B------:R-:W-:Y:S01]  /*0d10*/  LOP3.LUT R4, R4, 0x1ffffffe, RZ, 0xc0, !PT ;  /* 0x1ffffffe04047812 */ /* 0x000fe200078ec0ff */
[----:B------:R-:W-:Y:S01]  /*0d20*/  VIADD R23, R19, 0x40 ;  /* 0x0000004013177836 */ /* 0x000fe20000000000 */
[----:B------:R-:W-:Y:S01]  /*0d30*/  LOP3.LUT R17, R6, 0x7ffffffc, RZ, 0xc0, !PT ;  /* 0x7ffffffc06117812 */ /* 0x000fe200078ec0ff */
[----:B------:R-:W-:Y:S01]  /*0d40*/  IMAD.IADD R0, R199, 0x1, -R0 ;  /* 0x00000001c7007824 */ /* 0x000fe200078e0a00 */
[----:B------:R-:W-:Y:S01]  /*0d50*/  SHF.R.S32.HI R196, RZ, 0x3, R3 ;  /* 0x00000003ffc47819 */ /* 0x000fe20000011403 */
[----:B------:R-:W-:Y:S01]  /*0d60*/  VIADD R192, R19, 0x80 ;  /* 0x0000008013c07836 */ /* 0x000fe20000000000 */
[----:B------:R-:W-:Y:S01]  /*0d70*/  SHF.R.S32.HI R205, RZ, 0x1f, R19 ;  /* 0x0000001fffcd7819 */ /* 0x000fe20000011413 */
[----:B------:R-:W-:Y:S01]  /*0d80*/  IMAD.IADD R7, R7, 0x1, -R4 ;  /* 0x0000000107077824 */ /* 0x000fe200078e0a04 */
[----:B------:R-:W-:Y:S01]  /*0d90*/  SHF.R.S32.HI R204, RZ, 0x1f, R23 ;  /* 0x0000001fffcc7819 */ /* 0x000fe20000011417 */
[----:B------:R-:W-:Y:S01]  /*0da0*/  IMAD R200, R0, 0x40, R9 ;  /* 0x0000004000c87824 */ /* 0x000fe200078e0209 */
[----:B------:R-:W-:Y:S01]  /*0db0*/  SHF.R.S32.HI R203, RZ, 0x1f, R192 ;  /* 0x0000001fffcb7819 */ /* 0x000fe200000114c0 */
[----:B------:R-:W-:-:S02]  /*0dc0*/  IMAD.IADD R17, R198, 0x1, -R17 ;  /* 0x00000001c6117824 */ /* 0x000fc400078e0a11 */
[----:B------:R-:W-:-:S07]  /*0dd0*/  IMAD R18, R7, 0x8, R200 ;  /* 0x0000000807127824 */ /* 0x000fce00078e02c8 */
.L_x_1196:
[----:B------:R-:W-:Y:S01]  /*0de0*/  ULDC UR5, c[0x0][0xc60] ;  /* 0x0003180000057ab9 */ /* 0x000fe20000000800 */
[----:B------:R-:W-:Y:S01]  /*0df0*/  UMOV UR8, UR4 ;  /* 0x0000000400087c82 */ /* 0x000fe20008000000 */
[----:B------:R-:W-:-:S11]  /*0e00*/  UISETP.NE.AND UP0, UPT, UR5, 0x1, UPT ;  /* 0x000000010500788c */ /* 0x000fd6000bf05270 */
[----:B------:R-:W-:Y:S01]  /*0e10*/  @UP0 ULDC UR6, c[0x0][0xc64] ;  /* 0x0003190000060ab9 */ /* 0x000fe20000000800 */
[----:B------:R-:W-:Y:S01]  /*0e20*/  @UP0 ULDC UR9, c[0x0][0xc68] ;  /* 0x00031a0000090ab9 */ /* 0x000fe20000000800 */
[----:B------:R-:W-:-:S04]  /*0e30*/  UIMAD.WIDE.U32 UR6, UR4, UR6, URZ ;  /* 0x00000006040672a5 */ /* 0x000fc8000f8e003f */
[----:B------:R-:W-:-:S03]  /*0e40*/  @UP0 USHF.R.U32.HI UR8, URZ, UR9, UR7 ;  /* 0x000000093f080299 */ /* 0x000fc60008011607 */
[----:B------:R-:W-:Y:S02]  /*0e50*/  ULDC UR6, c[0x0][0xc78] ;  /* 0x00031e0000067ab9 */ /* 0x000fe40000000800 */
[----:B------:R-:W-:Y:S02]  /*0e60*/  UISETP.GE.AND UP0, UPT, UR8, UR6, UPT ;  /* 0x000000060800728c */ /* 0x000fe4000bf06270 */
[----:B------:R-:W-:-:S04]  /*0e70*/  UIADD3 UR6, -UR8, URZ, URZ ;  /* 0x0000003f08067290 */ /* 0x000fc8000fffe13f */
[----:B------:R-:W-:Y:S01]  /*0e80*/  PLOP3.LUT P0, PT, PT, PT, UP0, 0x80, 0x0 ;  /* 0x000000000000781c */ /* 0x000fe20003f0f008 */
[----:B------:R-:W-:-:S12]  /*0e90*/  UIMAD UR9, UR5, UR6, UR4 ;  /* 0x00000006050972a4 */ /* 0x000fd8000f8e0204 */
[----:B01234-:R-:W-:Y:S05]  /*0ea0*/  @!P0 BRA `(.L_x_1100) ;  /* 0x0000000000208947 */ /* 0x01ffea0003800000 */
[----:B------:R-:W-:Y:S01]  /*0eb0*/  ULDC UR7, c[0x0][0xc6c] ;  /* 0x00031b0000077ab9 */ /* 0x000fe20000000800 */
[----:B------:R-:W-:Y:S01]  /*0ec0*/  UMOV UR6, UR9 ;  /* 0x0000000900067c82 */ /* 0x000fe20008000000 */
[----:B------:R-:W-:-:S11]  /*0ed0*/  UISETP.NE.AND UP0, UPT, UR7, 0x1, UPT ;  /* 0x000000010700788c */ /* 0x000fd6000bf05270 */
[----:B------:R-:W-:Y:S02]  /*0ee0*/  @UP0 ULDC.64 UR10, c[0x0][0xc70] ;  /* 0x00031c00000a0ab9 */ /* 0x000fe40000000a00 */
[----:B------:R-:W-:-:S04]  /*0ef0*/  UIMAD.WIDE.U32 UR4, UR9, UR10, URZ ;  /* 0x0000000a090472a5 */ /* 0x000fc8000f8e003f */
[----:B------:R-:W-:-:S04]  /*0f00*/  @UP0 USHF.R.U32.HI UR6, URZ, UR11, UR5 ;  /* 0x0000000b3f060299 */ /* 0x000fc80008011605 */
[----:B------:R-:W-:Y:S01]  /*0f10*/  UIMAD UR4, UR6, UR7, URZ ;  /* 0x00000007060472a4 */ /* 0x000fe2000f8e023f */
[----:B------:R-:W-:Y:S11]  /*0f20*/  BRA `(.L_x_1101) ;  /* 0x00000000001c7947 */ /* 0x000ff60003800000 */
.L_x_1100:
[----:B------:R-:W-:Y:S01]  /*0f30*/  ULDC UR7, c[0x0][0xc54] ;  /* 0x0003150000077ab9 */ /* 0x000fe20000000800 */
[----:B------:R-:W-:Y:S01]  /*0f40*/  UMOV UR6, UR9 ;  /* 0x0000000900067c82 */ /* 0x000fe20008000000 */
[----:B------:R-:W-:-:S11]  /*0f50*/  UISETP.NE.AND UP0, UPT, UR7, 0x1, UPT ;  /* 0x000000010700788c */ /* 0x000fd6000bf05270 */
[----:B------:R-:W-:Y:S02]  /*0f60*/  @UP0 ULDC.64 UR10, c[0x0][0xc58] ;  /* 0x00031600000a0ab9 */ /* 0x000fe40000000a00 */
[----:B------:R-:W-:-:S04]  /*0f70*/  UIMAD.WIDE.U32 UR4, UR9, UR10, URZ ;  /* 0x0000000a090472a5 */ /* 0x000fc8000f8e003f */
[----:B------:R-:W-:-:S04]  /*0f80*/  @UP0 USHF.R.U32.HI UR6, URZ, UR11, UR5 ;  /* 0x0000000b3f060299 */ /* 0x000fc80008011605 */
[----:B------:R-:W-:-:S12]  /*0f90*/  UIMAD UR4, UR6, UR7, URZ ;  /* 0x00000007060472a4 */ /* 0x000fd8000f8e023f */
.L_x_1101:
[----:B------:R-:W0:Y:S01]  /*0fa0*/  LDC R0, c[0x0][0x448] ;  /* 0x00011200ff007b82 */ /* 0x000e220000000800 */
[----:B------:R-:W-:Y:S01]  /*0fb0*/  ULDC UR7, c[0x0][0xc48] ;  /* 0x0003120000077ab9 */ /* 0x000fe20000000800 */
[----:B------:R-:W-:Y:S02]  /*0fc0*/  ULOP3.LUT UR6, URZ, UR6, URZ, 0x33, !UPT ;  /* 0x000000063f067292 */ /* 0x000fe4000f8e333f */
[----:B------:R-:W-:Y:S02]  /*0fd0*/  UISETP.NE.AND UP0, UPT, UR7, 0x1, UPT ;  /* 0x000000010700788c */ /* 0x000fe4000bf05270 */
[----:B------:R-:W-:Y:S02]  /*0fe0*/  UIADD3 UR4, UR9, -UR4, URZ ;  /* 0x8000000409047290 */ /* 0x000fe4000fffe03f */
[----:B------:R-:W1:Y:S01]  /*0ff0*/  LDC.64 R8, c[0x0][0x9e0] ;  /* 0x00027800ff087b82 */ /* 0x000e620000000a00 */
[----:B------:R-:W-:Y:S01]  /*1000*/  ULDC UR5, c[0x0][0xc3c] ;  /* 0x00030f0000057ab9 */ /* 0x000fe20000000800 */
[----:B------:R-:W-:Y:S01]  /*1010*/  ULDC UR9, c[0x0][0xc54] ;  /* 0x0003150000097ab9 */ /* 0x000fe20000000800 */
[----:B------:R-:W-:-:S02]  /*1020*/  UIADD3 UR6, UR6, UR5, URZ ;  /* 0x0000000506067290 */ /* 0x000fc4000fffe03f */
[----:B------:R-:W-:Y:S02]  /*1030*/  UIMAD UR8, UR8, UR9, UR4 ;  /* 0x00000009080872a4 */ /* 0x000fe4000f8e0204 */
[----:B------:R-:W-:Y:S01]  /*1040*/  USHF.L.U32 UR60, UR6, 0x7, URZ ;  /* 0x00000007063c7899 */ /* 0x000fe2000800063f */
[----:B------:R-:W2:Y:S01]  /*1050*/  LDC R74, c[0x0][0x288] ;  /* 0x0000a200ff4a7b82 */ /* 0x000ea20000000800 */
[----:B------:R-:W-:Y:S01]  /*1060*/  ULDC.64 UR10, c[0x0][0x418] ;  /* 0x00010600000a7ab9 */ /* 0x000fe20000000a00 */
[----:B------:R-:W-:Y:S01]  /*1070*/  @UP0 ULDC UR4, c[0x0][0xc4c] ;  /* 0x0003130000040ab9 */ /* 0x000fe20000000800 */
[----:B------:R-:W-:Y:S01]  /*1080*/  ISETP.NE.U32.AND P0, PT, RZ, UR10, PT ;  /* 0x0000000aff007c0c */ /* 0x000fe2000bf05070 */
[----:B------:R-:W-:Y:S02]  /*1090*/  UIMAD.WIDE.U32 UR4, UR8, UR4, URZ ;  /* 0x00000004080472a5 */ /* 0x000fe4000f8e003f */
[----:B------:R-:W-:Y:S01]  /*10a0*/  UIADD3 UR6, UR60, 0x7f, URZ ;  /* 0x0000007f3c067890 */ /* 0x000fe2000fffe03f */
[----:B------:R-:W-:Y:S01]  /*10b0*/  ISETP.NE.AND.EX P0, PT, RZ, UR11, PT, P0 ;  /* 0x0000000bff007c0c */ /* 0x000fe2000bf05300 */
[----:B------:R-:W3:Y:S01]  /*10c0*/  LDC R7, c[0x0][0x2f0] ;  /* 0x0000bc00ff077b82 */ /* 0x000ee20000000800 */
[----:B0-----:R-:W-:Y:S01]  /*10d0*/  ISETP.NE.AND P1, PT, R0, 0x1, PT ;  /* 0x000000010000780c */ /* 0x001fe20003f25270 */
[----:B------:R-:W-:Y:S01]  /*10e0*/  @UP0 ULDC UR9, c[0x0][0xc50] ;  /* 0x0003140000090ab9 */ /* 0x000fe20000000800 */
[----:B------:R-:W-:Y:S01]  /*10f0*/  UMOV UR12, UR8 ;  /* 0x00000008000c7c82 */ /* 0x000fe20008000000 */
[----:B------:R-:W-:Y:S01]  /*1100*/  @UP0 USHF.R.U32.HI UR12, URZ, UR9, UR5 ;  /* 0x000000093f0c0299 */ /* 0x000fe20008011605 */
[----:B------:R-:W-:-:S03]  /*1110*/  IMAD.U32 R2, RZ, RZ, UR6 ;  /* 0x00000006ff027e24 */ /* 0x000fc6000f8e00ff */
[----:B------:R-:W0:Y:S01]  /*1120*/  LDC R0, c[0x0][0x424] ;  /* 0x00010900ff007b82 */ /* 0x000e220000000800 */
[----:B-1----:R-:W-:Y:S01]  /*1130*/  ISETP.GE.AND P2, PT, R9, 0x1, PT ;  /* 0x000000010900780c */ /* 0x002fe20003f46270 */
[----:B------:R-:W-:Y:S02]  /*1140*/  UIADD3 UR4, -UR12, URZ, URZ ;  /* 0x0000003f0c047290 */ /* 0x000fe4000fffe13f */
[----:B------:R-:W-:Y:S02]  /*1150*/  IMAD.U32 R195, RZ, RZ, UR12 ;  /* 0x0000000cffc37e24 */ /* 0x000fe4000f8e00ff */
[----:B------:R-:W-:Y:S02]  /*1160*/  UIMAD UR4, UR7, UR4, UR8 ;  /* 0x00000004070472a4 */ /* 0x000fe4000f8e0208 */
[----:B------:R-:W1:Y:S01]  /*1170*/  @P1 LDC R3, c[0x0][0x44c] ;  /* 0x00011300ff031b82 */ /* 0x000e620000000800 */
[----:B--2---:R-:W-:-:S03]  /*1180*/  IADD3 R5, -R74, 0x1, RZ ;  /* 0x000000014a057810 */ /* 0x004fc60007ffe1ff */
[----:B------:R-:W-:-:S04]  /*1190*/  IMAD.U32 R194, RZ, RZ, UR4 ;  /* 0x00000004ffc27e24 */ /* 0x000fc8000f8e00ff */
[----:B------:R-:W2:Y:S01]  /*11a0*/  @P1 LDC R4, c[0x0][0x450] ;  /* 0x00011400ff041b82 */ /* 0x000ea20000000800 */
[----:B0-----:R-:W-:-:S05]  /*11b0*/  SEL R0, R0, 0x1, P0 ;  /* 0x0000000100007807 */ /* 0x001fca0000000000 */
[CC--:B---3--:R-:W-:Y:S02]  /*11c0*/  IMAD R5, R0.reuse, R7.reuse, R5 ;  /* 0x0000000700057224 */ /* 0x0c8fe400078e0205 */
[----:B------:R-:W-:Y:S02]  /*11d0*/  IMAD R16, R0, R7, RZ ;  /* 0x0000000700107224 */ /* 0x000fe400078e02ff */
[----:B-1----:R-:W-:-:S05]  /*11e0*/  @P1 IMAD.HI.U32 R3, R3, UR6, RZ ;  /* 0x0000000603031c27 */ /* 0x002fca000f8e00ff */
[----:B--2---:R-:W-:-:S05]  /*11f0*/  @P1 SHF.R.U32.HI R2, RZ, R4, R3 ;  /* 0x00000004ff021219 */ /* 0x004fca0000011603 */
[----:B------:R-:W-:-:S04]  /*1200*/  IMAD.IADD R11, R5, 0x1, R2 ;  /* 0x00000001050b7824 */ /* 0x000fc800078e0202 */
[----:B------:R-:W-:Y:S01]  /*1210*/  IMAD.IADD R2, R11, 0x1, R8 ;  /* 0x000000010b027824 */ /* 0x000fe200078e0208 */
[----:B------:R-:W-:Y:S06]  /*1220*/  @!P2 BRA `(.L_x_1102) ;  /* 0x000000000040a947 */ /* 0x000fec0003800000 */
[C---:B------:R-:W-:Y:S01]  /*1230*/  ISETP.GT.AND P0, PT, R11.reuse, RZ, PT ;  /* 0x000000ff0b00720c */ /* 0x040fe20003f04270 */
[----:B------:R-:W-:-:S12]  /*1240*/  VIADD R3, R11, 0xffffffff ;  /* 0xffffffff0b037836 */ /* 0x000fd80000000000 */
[----:B------:R-:W-:Y:S05]  /*1250*/  @P0 BRA `(.L_x_1103) ;  /* 0x00000000001c0947 */ /* 0x000fea0003800000 */
[----:B------:R-:W-:Y:S01]  /*1260*/  ISETP.NE.AND P0, PT, R9, 0x1, PT ;  /* 0x000000010900780c */ /* 0x000fe20003f05270 */
[----:B------:R-:W-:-:S12]  /*1270*/  IMAD.MOV R3, RZ, RZ, -R11 ;  /* 0x000000ffff037224 */ /* 0x000fd800078e0a0b */
[----:B------:R-:W0:Y:S02]  /*1280*/  @P0 LDC.64 R4, c[0x0][0x9e8] ;  /* 0x00027a00ff040b82 */ /* 0x000e240000000a00 */
[----:B0-----:R-:W-:-:S05]  /*1290*/  @P0 IMAD.HI.U32 R4, R3, R4, RZ ;  /* 0x0000000403040227 */ /* 0x001fca00078e00ff */
[----:B------:R-:W-:-:S04]  /*12a0*/  @P0 SHF.R.U32.HI R3, RZ, R5, R4 ;  /* 0x00000005ff030219 */ /* 0x000fc80000011604 */
[----:B------:R-:W-:Y:S01]  /*12b0*/  LOP3.LUT R3, RZ, R3, RZ, 0x33, !PT ;  /* 0x00000003ff037212 */ /* 0x000fe200078e33ff */
[----:B------:R-:W-:Y:S06]  /*12c0*/  BRA `(.L_x_1104) ;  /* 0x0000000000107947 */ /* 0x000fec0003800000 */
.L_x_1103:
[----:B------:R-:W-:-:S13]  /*12d0*/  ISETP.NE.AND P0, PT, R9, 0x1, PT ;  /* 0x000000010900780c */ /* 0x000fda0003f05270 */
[----:B------:R-:W0:Y:S02]  /*12e0*/  @P0 LDC.64 R4, c[0x0][0x9e8] ;  /* 0x00027a00ff040b82 */ /* 0x000e240000000a00 */
[----:B0-----:R-:W-:-:S05]  /*12f0*/  @P0 IMAD.HI.U32 R4, R3, R4, RZ ;  /* 0x0000000403040227 */ /* 0x001fca00078e00ff */
[----:B------:R-:W-:-:S07]  /*1300*/  @P0 SHF.R.U32.HI R3, RZ, R5, R4 ;  /* 0x00000005ff030219 */ /* 0x000fce0000011604 */
.L_x_1104:
[----:B------:R-:W-:-:S05]  /*1310*/  IMAD R3, R3, R9, R9 ;  /* 0x0000000903037224 */ /* 0x000fca00078e0209 */
[----:B------:R-:W-:-:S07]  /*1320*/  VIMNMX R2, R2, R3, PT ;  /* 0x0000000302027248 */ /* 0x000fce0003fe0100 */
.L_x_1102:
[----:B------:R-:W0:Y:S01]  /*1330*/  @P1 LDC R4, c[0x0][0x44c] ;  /* 0x00011300ff041b82 */ /* 0x000e220000000800 */
[----:B------:R-:W-:Y:S01]  /*1340*/  IMAD.U32 R3, RZ, RZ, UR60 ;  /* 0x0000003cff037e24 */ /* 0x000fe2000f8e00ff */
[----:B------:R-:W-:Y:S01]  /*1350*/  ULDC UR4, c[0x0][0x9dc] ;  /* 0x0002770000047ab9 */ /* 0x000fe20000000800 */
[-C--:B------:R-:W-:Y:S02]  /*1360*/  IMAD R74, R0, R7.reuse, -R74 ;  /* 0x00000007004a7224 */ /* 0x080fe400078e0a4a */
[----:B------:R-:W-:Y:S02]  /*1370*/  VIADD R2, R2, 0x5f ;  /* 0x0000005f02027836 */ /* 0x000fe40000000000 */
[----:B------:R-:W-:Y:S01]  /*1380*/  IMAD R0, R0, R7, 0x5f ;  /* 0x0000005f00007424 */ /* 0x000fe200078e0207 */
[----:B------:R-:W1:Y:S01]  /*1390*/  @P1 LDC R5, c[0x0][0x450] ;  /* 0x00011400ff051b82 */ /* 0x000e620000000800 */
[----:B------:R-:W-:-:S04]  /*13a0*/  IMAD.HI R2, R2, 0x2aaaaaab, RZ ;  /* 0x2aaaaaab02027827 */ /* 0x000fc800078e02ff */
[----:B------:R-:W-:-:S04]  /*13b0*/  IMAD.HI R0, R0, 0x2aaaaaab, RZ ;  /* 0x2aaaaaab00007827 */ /* 0x000fc800078e02ff */
[----:B0-----:R-:W-:-:S05]  /*13c0*/  @P1 IMAD.HI.U32 R4, R4, UR60, RZ ;  /* 0x0000003c04041c27 */ /* 0x001fca000f8e00ff */
[----:B-1----:R-:W-:Y:S02]  /*13d0*/  @P1 SHF.R.U32.HI R3, RZ, R5, R4 ;  /* 0x00000005ff031219 */ /* 0x002fe40000011604 */
[----:B------:R-:W-:-:S03]  /*13e0*/  SHF.R.U32.HI R5, RZ, 0x1f, R2 ;  /* 0x0000001fff057819 */ /* 0x000fc60000011602 */
[----:B------:R-:W-:Y:S01]  /*13f0*/  IMAD.IADD R4, R74, 0x1, R3 ;  /* 0x000000014a047824 */ /* 0x000fe200078e0203 */
[----:B------:R-:W-:Y:S02]  /*1400*/  SHF.R.U32.HI R3, RZ, 0x1f, R0 ;  /* 0x0000001fff037819 */ /* 0x000fe40000011600 */
[----:B------:R-:W-:Y:S01]  /*1410*/  LEA.HI.SX32 R2, R2, R5, 0x1c ;  /* 0x0000000502027211 */ /* 0x000fe200078fe2ff */
[----:B------:R-:W-:Y:S01]  /*1420*/  VIADD R6, R4, -UR4 ;  /* 0x8000000404067c36 */ /* 0x000fe20008000000 */
[----:B------:R-:W-:-:S04]  /*1430*/  LEA.HI.SX32 R3, R0, R3, 0x1c ;  /* 0x0000000300037211 */ /* 0x000fc800078fe2ff */
[----:B------:R-:W-:Y:S02]  /*1440*/  R2UR UR4, R6 ;  /* 0x00000000060472ca */ /* 0x000fe400000e0000 */
[----:B------:R-:W-:Y:S01]  /*1450*/  VIMNMX R75, R3, R2, PT ;  /* 0x00000002034b7248 */ /* 0x000fe20003fe0100 */
[----:B------:R-:W-:-:S12]  /*1460*/  @!P2 BRA `(.L_x_1105) ;  /* 0x000000000044a947 */ /* 0x000fd80003800000 */
[----:B------:R-:W-:-:S13]  /*1470*/  ISETP.GT.AND P0, PT, R4, -0x1, PT ;  /* 0xffffffff0400780c */ /* 0x000fda0003f04270 */
[----:B------:R-:W-:Y:S05]  /*1480*/  @P0 BRA `(.L_x_1106) ;  /* 0x00000000001c0947 */ /* 0x000fea0003800000 */
[----:B------:R-:W-:Y:S02]  /*1490*/  ISETP.NE.AND P0, PT, R9, 0x1, PT ;  /* 0x000000010900780c */ /* 0x000fe40003f05270 */
[----:B------:R-:W-:-:S11]  /*14a0*/  LOP3.LUT R3, RZ, R4, RZ, 0x33, !PT ;  /* 0x00000004ff037212 */ /* 0x000fd600078e33ff */
[----:B------:R-:W0:Y:S02]  /*14b0*/  @P0 LDC.64 R6, c[0x0][0x9e8] ;  /* 0x00027a00ff060b82 */ /* 0x000e240000000a00 */
[----:B0-----:R-:W-:-:S05]  /*14c0*/  @P0 IMAD.HI.U32 R0, R3, R6, RZ ;  /* 0x0000000603000227 */ /* 0x001fca00078e00ff */
[----:B------:R-:W-:-:S04]  /*14d0*/  @P0 SHF.R.U32.HI R3, RZ, R7, R0 ;  /* 0x00000007ff030219 */ /* 0x000fc80000011600 */
[----:B------:R-:W-:Y:S01]  /*14e0*/  LOP3.LUT R4, RZ, R3, RZ, 0x33, !PT ;  /* 0x00000003ff047212 */ /* 0x000fe200078e33ff */
[----:B------:R-:W-:Y:S06]  /*14f0*/  BRA `(.L_x_1107) ;  /* 0x0000000000107947 */ /* 0x000fec0003800000 */
.L_x_1106:
[----:B------:R-:W-:-:S13]  /*1500*/  ISETP.NE.AND P0, PT, R9, 0x1, PT ;  /* 0x000000010900780c */ /* 0x000fda0003f05270 */
[----:B------:R-:W0:Y:S02]  /*1510*/  @P0 LDC.64 R2, c[0x0][0x9e8] ;  /* 0x00027a00ff020b82 */ /* 0x000e240000000a00 */
[----:B0-----:R-:W-:-:S05]  /*1520*/  @P0 IMAD.HI.U32 R0, R4, R2, RZ ;  /* 0x0000000204000227 */ /* 0x001fca00078e00ff */
[----:B------:R-:W-:-:S07]  /*1530*/  @P0 SHF.R.U32.HI R4, RZ, R3, R0 ;  /* 0x00000003ff040219 */ /* 0x000fce0000011600 */
.L_x_1107:
[----:B------:R-:W-:-:S05]  /*1540*/  IMAD R4, R4, R9, RZ ;  /* 0x0000000904047224 */ /* 0x000fca00078e02ff */
[----:B------:R-:W-:-:S13]  /*1550*/  R2UR UR5, R4 ;  /* 0x00000000040572ca */ /* 0x000fda00000e0000 */
[----:B------:R-:W-:-:S04]  /*1560*/  UISETP.LT.AND UP0, UPT, UR4, UR5, UPT ;  /* 0x000000050400728c */ /* 0x000fc8000bf01270 */
[----:B------:R-:W-:-:S12]  /*1570*/  USEL UR4, UR4, UR5, !UP0 ;  /* 0x0000000504047287 */ /* 0x000fd8000c000000 */
.L_x_1105:
[----:B------:R-:W-:Y:S01]  /*1580*/  UIMAD.WIDE UR4, UR4, 0x2aaaaaab, URZ ;  /* 0x2aaaaaab040478a5 */ /* 0x000fe2000f8e023f */
[----:B------:R-:W-:Y:S01]  /*1590*/  PLOP3.LUT P0, PT, PT, PT, PT, 0x80, 0x0 ;  /* 0x000000000000781c */ /* 0x000fe20003f0f070 */
[----:B------:R-:W-:Y:S01]  /*15a0*/  IMAD.MOV.U32 R0, RZ, RZ, RZ ;  /* 0x000000ffff007224 */ /* 0x000fe200078e00ff */
[----:B------:R-:W-:Y:S01]  /*15b0*/  CS2R R2, SRZ ;  /* 0x0000000000027805 */ /* 0x000fe2000001ff00 */
[----:B------:R-:W-:Y:S01]  /*15c0*/  USHF.R.U32.HI UR4, URZ, 0x1f, UR5 ;  /* 0x0000001f3f047899 */ /* 0x000fe20008011605 */
[----:B------:R-:W-:Y:S02]  /*15d0*/  CS2R R118, SRZ ;  /* 0x0000000000767805 */ /* 0x000fe4000001ff00 */
[----:B------:R-:W-:Y:S02]  /*15e0*/  CS2R R116, SRZ ;  /* 0x0000000000747805 */ /* 0x000fe4000001ff00 */
[----:B------:R-:W-:Y:S01]  /*15f0*/  CS2R R114, SRZ ;  /* 0x0000000000727805 */ /* 0x000fe2000001ff00 */
[----:B------:R-:W-:Y:S01]  /*1600*/  ULEA.HI.SX32 UR4, UR5, UR4, 0x1c ;  /* 0x0000000405047291 */ /* 0x000fe2000f8fe23f */
[----:B------:R-:W-:-:S02]  /*1610*/  CS2R R112, SRZ ;  /* 0x0000000000707805 */ /* 0x000fc4000001ff00 */
[----:B------:R-:W-:Y:S02]  /*1620*/  CS2R R110, SRZ ;  /* 0x00000000006e7805 */ /* 0x000fe4000001ff00 */
[----:B------:R-:W-:Y:S01]  /*1630*/  CS2R R108, SRZ ;  /* 0x00000000006c7805 */ /* 0x000fe2000001ff00 */
[----:B------:R-:W-:Y:S01]  /*1640*/  UISETP.LT.AND UP0, UPT, URZ, UR4, UPT ;  /* 0x000000043f00728c */ /* 0x000fe2000bf01270 */
[----:B------:R-:W-:Y:S02]  /*1650*/  CS2R R106, SRZ ;  /* 0x00000000006a7805 */ /* 0x000fe4000001ff00 */
[----:B------:R-:W-:Y:S02]  /*1660*/  CS2R R104, SRZ ;  /* 0x0000000000687805 */ /* 0x000fe4000001ff00 */
[----:B------:R-:W-:Y:S01]  /*1670*/  CS2R R52, SRZ ;  /* 0x0000000000347805 */ /* 0x000fe2000001ff00 */
[----:B------:R-:W-:Y:S01]  /*1680*/  USEL UR6, URZ, UR4, !UP0 ;  /* 0x000000043f067287 */ /* 0x000fe2000c000000 */
[----:B------:R-:W-:-:S02]  /*1690*/  CS2R R98, SRZ ;  /* 0x0000000000627805 */ /* 0x000fc4000001ff00 */
[----:B------:R-:W-:Y:S02]  /*16a0*/  CS2R R100, SRZ ;  /* 0x0000000000647805 */ /* 0x000fe4000001ff00 */
[----:B------:R-:W-:Y:S02]  /*16b0*/  CS2R R90, SRZ ;  /* 0x00000000005a7805 */ /* 0x000fe4000001ff00 */
[----:B------:R-:W-:Y:S02]  /*16c0*/  CS2R R96, SRZ ;  /* 0x0000000000607805 */ /* 0x000fe4000001ff00 */
[----:B------:R-:W-:Y:S02]  /*16d0*/  CS2R R94, SRZ ;  /* 0x00000000005e7805 */ /* 0x000fe4000001ff00 */
[----:B------:R-:W-:Y:S01]  /*16e0*/  ISETP.GT.AND P1, PT, R75, UR6, PT ;  /* 0x000000064b007c0c */ /* 0x000fe2000bf24270 */
[----:B------:R-:W-:Y:S01]  /*16f0*/  IMAD.U32 R22, RZ, RZ, UR6 ;  /* 0x00000006ff167e24 */ /* 0x000fe2000f8e00ff */
        /* <DEDUP_REMOVED lines=67> */
.L_x_1109:
[----:B------:R-:W-:Y:S02]  /*1b30*/  R2UR UR6, R197 ;  /* 0x00000000c50672ca */ /* 0x000fe400000e0000 */
[----:B------:R-:W-:-:S11]  /*1b40*/  R2UR UR5, R202 ;  /* 0x00000000ca0572ca */ /* 0x000fd600000e0000 */
[----:B------:R-:W-:Y:S02]  /*1b50*/  ULEA.HI UR4, UR6, UR6, URZ, 0x1 ;  /* 0x0000000606047291 */ /* 0x000fe4000f8f083f */
[----:B------:R-:W-:Y:S02]  /*1b60*/  IMAD.U32 R2, RZ, RZ, UR5 ;  /* 0x00000005ff027e24 */ /* 0x000fe4000f8e00ff */
[----:B------:R-:W-:-:S03]  /*1b70*/  ULOP3.LUT UR4, UR4, 0xfffffffe, URZ, 0xc0, !UPT ;  /* 0xfffffffe04047892 */ /* 0x000fc6000f8ec03f */
[----:B------:R-:W-:Y:S01]  /*1b80*/  ISETP.NE.AND P0, PT, R2, 0x3, PT ;  /* 0x000000030200780c */ /* 0x000fe20003f05270 */
[----:B------:R-:W-:-:S06]  /*1b90*/  UIADD3 UR4, UR6, -UR4, URZ ;  /* 0x8000000406047290 */ /* 0x000fcc000fffe03f */
[----:B------:R-:W-:-:S05]  /*1ba0*/  IMAD.U32 R0, RZ, RZ, UR4 ;  /* 0x00000004ff007e24 */ /* 0x000fca000f8e00ff */
[----:B------:R-:W-:-:S04]  /*1bb0*/  SHF.L.U32 R0, R0, 0x1f, RZ ;  /* 0x0000001f00007819 */ /* 0x000fc800000006ff */
[----:B------:R-:W0:Y:S02]  /*1bc0*/  SYNCS.PHASECHK.TRANS64.TRYWAIT P1, [UR38+0x30800], R0 ;  /* 0x03080000ff0075a7 */ /* 0x000e240008020166 */
[----:B0-----:R-:W-:Y:S05]  /*1bd0*/  @!P1 BRA `(.L_x_1110) ;  /* 0x0000014c00a09947 */ /* 0x001fea0003800000 */
.L_x_1310:
[----:B------:R-:W-:Y:S05]  /*1be0*/  @!P0 BRA `(.L_x_1111) ;  /* 0x0000000000048947 */ /* 0x000fea0003800000 */
[----:B------:R-:W-:Y:S01]  /*1bf0*/  BPT.TRAP 0x1 ;  /* 0x000000040000795c */ /* 0x000fe20000300000 */
.L_x_1111:
[----:B------:R-:W-:Y:S02]  /*1c00*/  IMAD.U32 R11, RZ, RZ, UR37 ;  /* 0x00000025ff0b7e24 */ /* 0x000fe4000f8e00ff */
[----:B0-----:R-:W-:-:S03]  /*1c10*/  IMAD.U32 R0, RZ, RZ, UR36 ;  /* 0x00000024ff007e24 */ /* 0x001fc6000f8e00ff */
[----:B------:R-:W-:Y:S02]  /*1c20*/  LEA R11, R11, UR38, 0x3 ;  /* 0x000000260b0b7c11 */ /* 0x000fe4000f8e18ff */
[----:B------:R-:W-:-:S04]  /*1c30*/  SHF.L.U32 R0, R0, 0x1f, RZ ;  /* 0x0000001f00007819 */ /* 0x000fc800000006ff */
[----:B------:R0:W1:Y:S01]  /*1c40*/  SYNCS.PHASECHK.TRANS64.TRYWAIT P1, [R11+URZ+0x30830], R0 ;  /* 0x030830000b0075a7 */ /* 0x000062000802017f */
[----:B------:R-:W-:Y:S05]  /*1c50*/  @!P0 BRA `(.L_x_1112) ;  /* 0x0000000000048947 */ /* 0x000fea0003800000 */
[----:B------:R-:W-:Y:S01]  /*1c60*/  BPT.TRAP 0x1 ;  /* 0x000000040000795c */ /* 0x000fe20000300000 */
.L_x_1112:
[----:B------:R-:W2:Y:S01]  /*1c70*/  LDL.LU R2, [R1+0xc] ;  /* 0x00000c0001027983 */ /* 0x000ea20000300800 */
[----:B------:R-:W3:Y:S02]  /*1c80*/  S2R R3, SR_TID.X ;  /* 0x0000000000037919 */ /* 0x000ee40000002100 */
[----:B---3--:R-:W-:Y:S02]  /*1c90*/  LOP3.LUT P2, RZ, R3, 0x7f, RZ, 0xc0, !PT ;  /* 0x0000007f03ff7812 */ /* 0x008fe4000784c0ff */
[----:B--2---:R-:W-:-:S11]  /*1ca0*/  LOP3.LUT R2, R2, 0xfff7ffff, RZ, 0xc0, !PT ;  /* 0xfff7ffff02027812 */ /* 0x004fd600078ec0ff */
[----:B------:R-:W-:-:S05]  /*1cb0*/  @P2 LOP3.LUT R2, R2, 0x80000, RZ, 0xfc, !PT ;  /* 0x0008000002022812 */ /* 0x000fca00078efcff */
[----:B------:R2:W-:Y:S01]  /*1cc0*/  STL [R1+0xc], R2 ;  /* 0x00000c0201007387 */ /* 0x0005e20000100800 */
[----:B-1----:R-:W-:Y:S05]  /*1cd0*/  @P1 BRA `(.L_x_1113) ;  /* 0x0000000000081947 */ /* 0x002fea0003800000 */
[----:B------:R-:W1:Y:S02]  /*1ce0*/  SYNCS.PHASECHK.TRANS64.TRYWAIT P1, [R11+URZ+0x30830], R0 ;  /* 0x030830000b0075a7 */ /* 0x000e64000802017f */
[----:B-1----:R-:W-:Y:S05]  /*1cf0*/  @!P1 BRA `(.L_x_1114) ;  /* 0x0000014c00709947 */ /* 0x002fea0003800000 */
.L_x_1113:
[----:B------:R-:W-:Y:S05]  /*1d00*/  WARPSYNC.ALL ;  /* 0x0000000000007948 */ /* 0x000fea0003800000 */
[----:B------:R-:W-:Y:S01]  /*1d10*/  UIADD3 UR4, UR38, 0x1e400, URZ ;  /* 0x0001e40026047890 */ /* 0x000fe2000fffe03f */
[----:B------:R-:W-:Y:S01]  /*1d20*/  WARPGROUP.ARRIVE ;  /* 0x00000000000079c5 */ /* 0x000fe20000000000 */
[----:B------:R-:W-:Y:S01]  /*1d30*/  UMOV UR9, 0x40000040 ;  /* 0x4000004000097882 */ /* 0x000fe20000000000 */
[----:B------:R-:W-:Y:S01]  /*1d40*/  UMOV UR11, 0x40000040 ;  /* 0x40000040000b7882 */ /* 0x000fe20000000000 */
[----:B------:R-:W-:Y:S01]  /*1d50*/  USHF.R.U32.HI UR4, URZ, 0x4, UR4 ;  /* 0x000000043f047899 */ /* 0x000fe20008011604 */
[----:B------:R-:W-:Y:S01]  /*1d60*/  IMAD.U32 R7, RZ, RZ, UR9 ;  /* 0x00000009ff077e24 */ /* 0x000fe2000f8e00ff */
[----:B------:R-:W-:Y:S01]  /*1d70*/  UMOV UR57, 0x40000040 ;  /* 0x4000004000397882 */ /* 0x000fe20000000000 */
[----:B------:R-:W-:Y:S01]  /*1d80*/  UMOV UR59, 0x40000040 ;  /* 0x40000040003b7882 */ /* 0x000fe20000000000 */
[----:B------:R-:W-:Y:S01]  /*1d90*/  ULOP3.LUT UR4, UR4, 0x3fff, URZ, 0xc0, !UPT ;  /* 0x00003fff04047892 */ /* 0x000fe2000f8ec03f */
[----:B------:R-:W3:Y:S01]  /*1da0*/  S2R R12, SR_TID.X ;  /* 0x00000000000c7919 */ /* 0x000ee20000002100 */
[----:B------:R-:W-:Y:S01]  /*1db0*/  UMOV UR53, 0x40000040 ;  /* 0x4000004000357882 */ /* 0x000fe20000000000 */
[----:B------:R-:W-:Y:S01]  /*1dc0*/  UMOV UR55, 0x40000040 ;  /* 0x4000004000377882 */ /* 0x000fe20000000000 */
[----:B------:R-:W-:Y:S01]  /*1dd0*/  ULOP3.LUT UR61, UR4, 0x10000, URZ, 0xfc, !UPT ;  /* 0x00010000043d7892 */ /* 0x000fe2000f8efc3f */
[----:B------:R-:W-:Y:S01]  /*1de0*/  VIADD R4, R18, UR60 ;  /* 0x0000003c12047c36 */ /* 0x000fe20008000000 */
[----:B------:R-:W-:Y:S01]  /*1df0*/  ULOP3.LUT UR4, UR39, 0x10000, URZ, 0xfc, !UPT ;  /* 0x0001000027047892 */ /* 0x000fe2000f8efc3f */
[----:B------:R-:W4:Y:S01]  /*1e00*/  LDC R121, c[0x0][0x288] ;  /* 0x0000a200ff797b82 */ /* 0x000f220000000800 */
[----:B------:R-:W-:Y:S01]  /*1e10*/  UIMAD UR5, UR37, 0x900, UR61 ;  /* 0x00000900250578a4 */ /* 0x000fe2000f8e023d */
[----:B------:R-:W-:Y:S01]  /*1e20*/  IMAD.MOV.U32 R9, RZ, RZ, R4 ;  /* 0x000000ffff097224 */ /* 0x000fe200078e0004 */
[----:B------:R-:W-:-:S02]  /*1e30*/  UIADD3 UR56, UR4, 0x2, URZ ;  /* 0x0000000204387890 */ /* 0x000fc4000fffe03f */
[----:B------:R-:W-:Y:S01]  /*1e40*/  UIADD3 UR58, UR5, 0x2, URZ ;  /* 0x00000002053a7890 */ /* 0x000fe2000fffe03f */
[----:B------:R-:W-:Y:S02]  /*1e50*/  UMOV UR8, UR4 ;  /* 0x0000000400087c82 */ /* 0x000fe40008000000 */
[----:B------:R-:W-:Y:S01]  /*1e60*/  UMOV UR10, UR5 ;  /* 0x00000005000a7c82 */ /* 0x000fe20008000000 */
[----:B------:R-:W-:Y:S01]  /*1e70*/  UIADD3 UR52, UR4, 0x4, URZ ;  /* 0x0000000404347890 */ /* 0x000fe2000fffe03f */
[----:B------:R-:W-:Y:S01]  /*1e80*/  HGMMA.64x96x16.F32.BF16 R24, gdesc[UR8], RZ, !UPT, gsb0 ;  /* 0x01600000081879f0 */ /* 0x000fe2000c0018ff */
[----:B------:R-:W-:Y:S01]  /*1e90*/  UIADD3 UR54, UR5, 0x4, URZ ;  /* 0x0000000405367890 */ /* 0x000fe2000fffe03f */
[----:B------:R-:W-:Y:S01]  /*1ea0*/  IMAD.U32 R6, RZ, RZ, UR8 ;  /* 0x00000008ff067e24 */ /* 0x000fe2000f8e00ff */
[----:B------:R-:W-:Y:S02]  /*1eb0*/  UIADD3 UR8, UR4, 0x6, URZ ;  /* 0x0000000604087890 */ /* 0x000fe4000fffe03f */
[----:B------:R-:W-:Y:S01]  /*1ec0*/  UIADD3 UR10, UR5, 0x6, URZ ;  /* 0x00000006050a7890 */ /* 0x000fe2000fffe03f */
[----:B------:R-:W-:Y:S01]  /*1ed0*/  UMOV UR9, 0x40000040 ;  /* 0x4000004000097882 */ /* 0x000fe20000000000 */
[----:B------:R-:W-:Y:S01]  /*1ee0*/  UMOV UR11, 0x40000040 ;  /* 0x40000040000b7882 */ /* 0x000fe20000000000 */
[----:B------:R-:W-:-:S02]  /*1ef0*/  UIADD3 UR12, UR4, 0x400, URZ ;  /* 0x00000400040c7890 */ /* 0x000fc4000fffe03f */
[----:B------:R-:W-:Y:S01]  /*1f00*/  UIADD3 UR14, UR5, 0x300, URZ ;  /* 0x00000300050e7890 */ /* 0x000fe2000fffe03f */
[----:B------:R-:W-:Y:S01]  /*1f10*/  UMOV UR13, 0x40000040 ;  /* 0x40000040000d7882 */ /* 0x000fe20000000000 */
[----:B------:R-:W-:Y:S01]  /*1f20*/  UMOV UR15, 0x40000040 ;  /* 0x40000040000f7882 */ /* 0x000fe20000000000 */
[----:B------:R-:W-:Y:S01]  /*1f30*/  UIADD3 UR16, UR4, 0x402, URZ ;  /* 0x0000040204107890 */ /* 0x000fe2000fffe03f */
[----:B---3--:R-:W-:Y:S01]  /*1f40*/  LOP3.LUT P3, RZ, R12, 0x7f, RZ, 0xc0, !PT ;  /* 0x0000007f0cff7812 */ /* 0x008fe2000786c0ff */
[----:B------:R-:W-:Y:S01]  /*1f50*/  UIADD3 UR18, UR5, 0x302, URZ ;  /* 0x0000030205127890 */ /* 0x000fe2000fffe03f */
[----:B------:R-:W-:Y:S01]  /*1f60*/  UMOV UR17, 0x40000040 ;  /* 0x4000004000117882 */ /* 0x000fe20000000000 */
[----:B------:R-:W-:Y:S01]  /*1f70*/  UMOV UR19, 0x40000040 ;  /* 0x4000004000137882 */ /* 0x000fe20000000000 */
        /* <DEDUP_REMOVED lines=8> */
[----:B------:R-:W-:Y:S02]  /*2000*/  UIADD3 UR28, UR4, 0x800, URZ ;  /* 0x00000800041c7890 */ /* 0x000fe4000fffe03f */
        /* <DEDUP_REMOVED lines=15> */
[----:B------:R-:W-:Y:S01]  /*2100*/  ULDC UR5, c[0x0][0x448] ;  /* 0x0001120000057ab9 */ /* 0x000fe20000000800 */
[----:B------:R-:W-:Y:S01]  /*2110*/  ULDC UR4, c[0x0][0x9d8] ;  /* 0x0002760000047ab9 */ /* 0x000fe20000000800 */
[----:B------:R-:W-:-:S06]  /*2120*/  UISETP.NE.AND UP0, UPT, UR5, 0x1, UPT ;  /* 0x000000010500788c */ /* 0x000fcc000bf05270 */
[----:B------:R-:W-:Y:S02]  /*2130*/  PLOP3.LUT P1, PT, PT, PT, UP0, 0x80, 0x0 ;  /* 0x000000000000781c */ /* 0x000fe40003f2f008 */
[----:B------:R-:W-:-:S03]  /*2140*/  PLOP3.LUT P2, PT, PT, PT, UP0, 0x80, 0x0 ;  /* 0x000000000000781c */ /* 0x000fc60003f4f008 */
[----:B------:R-:W-:-:S08]  /*2150*/  @UP0 ULDC UR5, c[0x0][0x44c] ;  /* 0x0001130000050ab9 */ /* 0x000fd00000000800 */
[----:B------:R-:W-:Y:S01]  /*2160*/  @P1 IMAD.HI.U32 R10, R4, UR5, RZ ;  /* 0x00000005040a1c27 */ /* 0x000fe2000f8e00ff */
[----:B------:R-:W-:-:S03]  /*2170*/  @UP0 ULDC UR5, c[0x0][0x450] ;  /* 0x0001140000050ab9 */ /* 0x000fc60000000800 */
[----:B------:R-:W-:Y:S01]  /*2180*/  @!P3 VIADD R4, R11, 0x30840 ;  /* 0x000308400b04b836 */ /* 0x000fe20000000000 */
[----:B------:R-:W-:Y:S01]  /*2190*/  @P2 SHF.R.U32.HI R9, RZ, UR5, R10 ;  /* 0x00000005ff092c19 */ /* 0x000fe2000801160a */
[----:B------:R-:W-:-:S03]  /*21a0*/  IMAD.MOV.U32 R10, RZ, RZ, -0x60 ;  /* 0xffffffa0ff0a7424 */ /* 0x000fc600078e00ff */
[----:B------:R-:W-:Y:S01]  /*21b0*/  @!P3 PRMT R4, RZ, 0x654, R4 ;  /* 0x00000654ff04b816 */ /* 0x000fe20000000004 */
[----:B------:R-:W-:-:S04]  /*21c0*/  IMAD R10, R75, R10, 0x61 ;  /* 0x000000614b0a7424 */ /* 0x000fc800078e020a */
[----:B------:R-:W-:-:S05]  /*21d0*/  IMAD R12, R17, -0x2, R10 ;  /* 0xfffffffe110c7824 */ /* 0x000fca00078e020a */
[----:B----4-:R-:W-:Y:S01]  /*21e0*/  IADD3 R14, R12, -R121, R16 ;  /* 0x800000790c0e7210 */ /* 0x010fe20007ffe010 */
[----:B------:R-:W-:Y:S02]  /*21f0*/  WARPGROUP.DEPBAR.LE gsb0, 0x0 ;  /* 0x00008000000079c5 */ /* 0x000fe40000010000 */
[----:B------:R-:W-:-:S06]  /*2200*/  WARPGROUP.ARRIVE ;  /* 0x00000000000079c5 */ /* 0x000fcc0000000000 */
[----:B------:R-:W-:Y:S03]  /*2210*/  HGMMA.64x96x16.F32.BF16 R24, gdesc[UR56], R24, gsb0 ;  /* 0x01600000381879f0 */ /* 0x000fe60008001818 */
[----:B------:R-:W-:Y:S02]  /*2220*/  WARPGROUP.DEPBAR.LE gsb0, 0x0 ;  /* 0x00008000000079c5 */ /* 0x000fe40000010000 */
[----:B------:R-:W-:-:S06]  /*2230*/  WARPGROUP.ARRIVE ;  /* 0x00000000000079c5 */ /* 0x000fcc0000000000 */
[----:B------:R-:W-:Y:S01]  /*2240*/  HGMMA.64x96x16.F32.BF16 R24, gdesc[UR52], R24, gsb0 ;  /* 0x01600000341879f0 */ /* 0x000fe20008001818 */
[----:B------:R-:W-:Y:S02]  /*2250*/  ULDC UR54, c[0x0][0x9dc] ;  /* 0x0002770000367ab9 */ /* 0x000fe40000000800 */
[----:B------:R-:W-:Y:S01]  /*2260*/  ULOP3.LUT UR54, URZ, UR54, URZ, 0x33, !UPT ;  /* 0x000000363f367292 */ /* 0x000fe2000f8e333f */
[----:B------:R-:W-:Y:S02]  /*2270*/  WARPGROUP.DEPBAR.LE gsb0, 0x0 ;  /* 0x00008000000079c5 */ /* 0x000fe40000010000 */
[----:B------:R-:W-:-:S06]  /*2280*/  WARPGROUP.ARRIVE ;  /* 0x00000000000079c5 */ /* 0x000fcc0000000000 */
[----:B------:R-:W-:Y:S03]  /*2290*/  HGMMA.64x96x16.F32.BF16 R24, gdesc[UR8], R24, gsb0 ;  /* 0x01600000081879f0 */ /* 0x000fe60008001818 */
        /* <DEDUP_REMOVED lines=25> */
[----:B------:R-:W-:Y:S01]  /*2430*/  FMUL.FTZ R8, R66, UR4 ;  /* 0x0000000442087c20 */ /* 0x000fe20008410000 */
[----:B------:R-:W-:Y:S01]  /*2440*/  FMUL.FTZ R24, R24, UR4 ;  /* 0x0000000418187c20 */ /* 0x000fe20008410000 */
[----:B------:R-:W-:Y:S01]  /*2450*/  FMUL.FTZ R25, R25, UR4 ;  /* 0x0000000419197c20 */ /* 0x000fe20008410000 */
[----:B--2---:R-:W-:Y:S01]  /*2460*/  FMUL.FTZ R2, R26, UR4 ;  /* 0x000000041a027c20 */ /* 0x004fe20008410000 */
[----:B01----:R-:W-:Y:S01]  /*2470*/  FMUL.FTZ R0, R27, UR4 ;  /* 0x000000041b007c20 */ /* 0x003fe20008410000 */
[----:B------:R-:W-:Y:S01]  /*2480*/  FMUL.FTZ R28, R28, UR4 ;  /* 0x000000041c1c7c20 */ /* 0x000fe20008410000 */
        /* <DEDUP_REMOVED lines=40> */
[----:B------:R-:W0:Y:S01]  /*2710*/  SHFL.IDX PT, R66, R9, RZ, 0x1c1f ;  /* 0x001c1fff09427589 */ /* 0x000e2200000e0000 */
[----:B------:R-:W-:Y:S01]  /*2720*/  FMUL.FTZ R13, R70, UR4 ;  /* 0x00000004460d7c20 */ /* 0x000fe20008410000 */
[----:B------:R-:W-:Y:S01]  /*2730*/  FMUL.FTZ R11, R71, UR4 ;  /* 0x00000004470b7c20 */ /* 0x000fe20008410000 */
[----:B------:R-:W-:Y:S01]  /*2740*/  ULDC.64 UR4, c[0x0][0x9e0] ;  /* 0x0002780000047ab9 */ /* 0x000fe20000000a00 */
[----:B------:R1:W-:Y:S01]  /*2750*/  @!P3 SYNCS.ARRIVE.TRANS64.RED.A1T0 RZ, [R4+URZ], RZ ;  /* 0x000000ff04ffb9a7 */ /* 0x0003e2000810043f */
[----:B------:R-:W-:Y:S01]  /*2760*/  UISETP.GE.AND UP1, UPT, UR5, 0x1, UPT ;  /* 0x000000010500788c */ /* 0x000fe2000bf26270 */
[----:B------:R-:W2:Y:S01]  /*2770*/  MUFU.TANH R24, R24 ;  /* 0x0000001800187308 */ /* 0x000ea20000002400 */
[----:B------:R-:W-:-:S02]  /*2780*/  VIADD R21, R14, UR4 ;  /* 0x000000040e157c36 */ /* 0x000fc40008000000 */
[----:B------:R-:W-:Y:S02]  /*2790*/  VIADD R27, R14, UR54 ;  /* 0x000000360e1b7c36 */ /* 0x000fe40008000000 */
[----:B------:R-:W-:Y:S01]  /*27a0*/  PLOP3.LUT P1, PT, PT, PT, UP1, 0x40, 0x0 ;  /* 0x000000000000781c */ /* 0x000fe20003f2e818 */
[----:B-1----:R-:W-:Y:S02]  /*27b0*/  IMAD R4, R75, -0x60, R16 ;  /* 0xffffffa04b047824 */ /* 0x002fe400078e0210 */
[----:B------:R-:W1:Y:S01]  /*27c0*/  MUFU.TANH R25, R25 ;  /* 0x0000001900197308 */ /* 0x000e620000002400 */
[----:B------:R-:W-:Y:S02]  /*27d0*/  VIADD R63, R12, 0xffffffff ;  /* 0xffffffff0c3f7836 */ /* 0x000fe40000000000 */
[----:B------:R-:W-:-:S04]  /*27e0*/  VIADD R4, R4, 0x60 ;  /* 0x0000006004047836 */ /* 0x000fc80000000000 */
[----:B------:R-:W-:Y:S01]  /*27f0*/  IMAD R20, R17, -0x2, R4 ;  /* 0xfffffffe11147824 */ /* 0x000fe200078e0204 */
[----:B------:R-:W3:Y:S04]  /*2800*/  MUFU.TANH R2, R2 ;  /* 0x0000000200027308 */ /* 0x000ee80000002400 */
[----:B0-----:R-:W-:-:S04]  /*2810*/  VIADDMNMX R4, R66, R21, R20, PT ;  /* 0x0000001542047246 */ /* 0x001fc80003800114 */
[----:B------:R-:W0:Y:S08]  /*2820*/  MUFU.TANH R0, R0 ;  /* 0x0000000000007308 */ /* 0x000e300000002400 */
[----:B------:R-:W4:Y:S08]  /*2830*/  MUFU.TANH R28, R28 ;  /* 0x0000001c001c7308 */ /* 0x000f300000002400 */
[----:B------:R-:W0:Y:S08]  /*2840*/  MUFU.TANH R29, R29 ;  /* 0x0000001d001d7308 */ /* 0x000e300000002400 */
        /* <DEDUP_REMOVED lines=41> */
[----:B------:R5:W0:Y:S02]  /*2ae0*/  MUFU.TANH R26, R31 ;  /* 0x0000001f001a7308 */ /* 0x000a240000002400 */
[----:B-----5:R-:W-:-:S02]  /*2af0*/  VIADD R31, R10, 0xffffffff ;  /* 0xffffffff0a1f7836 */ /* 0x020fc40000000000 */
[----:B------:R-:W-:Y:S01]  /*2b00*/  IMAD.IADD R10, R27, 0x1, R66 ;  /* 0x000000011b0a7824 */ /* 0x000fe200078e0242 */
[----:B-1234-:R-:W-:Y:S06]  /*2b10*/  @P1 BRA `(.L_x_1115) ;  /* 0x0000000000541947 */ /* 0x01efec0003800000 */
[----:B------:R-:W-:Y:S01]  /*2b20*/  IADD3 R12, R16, -R121, R66 ;  /* 0x80000079100c7210 */ /* 0x000fe20007ffe042 */
[----:B------:R-:W-:Y:S03]  /*2b30*/  BSSY B0, `(.L_x_1116) ;  /* 0x0000010000007945 */ /* 0x000fe60003800000 */
[----:B------:R-:W-:-:S13]  /*2b40*/  ISETP.GT.AND P1, PT, R12, -0x1, PT ;  /* 0xffffffff0c00780c */ /* 0x000fda0003f24270 */
[----:B------:R-:W-:Y:S05]  /*2b50*/  @P1 BRA `(.L_x_1117) ;  /* 0x0000000000201947 */ /* 0x000fea0003800000 */
[----:B------:R-:W-:Y:S01]  /*2b60*/  UISETP.NE.AND UP2, UPT, UR5, 0x1, UPT ;  /* 0x000000010500788c */ /* 0x000fe2000bf45270 */
[----:B------:R-:W-:-:S05]  /*2b70*/  LOP3.LUT R12, RZ, R12, RZ, 0x33, !PT ;  /* 0x0000000cff0c7212 */ /* 0x000fca00078e33ff */
[----:B------:R-:W-:-:S05]  /*2b80*/  PLOP3.LUT P1, PT, PT, PT, UP2, 0x80, 0x0 ;  /* 0x000000000000781c */ /* 0x000fca0003f2f028 */
[----:B------:R-:W-:-:S08]  /*2b90*/  @UP2 ULDC.64 UR6, c[0x0][0x9e8] ;  /* 0x00027a0000062ab9 */ /* 0x000fd00000000a00 */
[----:B------:R-:W-:-:S05]  /*2ba0*/  @P1 IMAD.HI.U32 R14, R12, UR6, RZ ;  /* 0x000000060c0e1c27 */ /* 0x000fca000f8e00ff */
[----:B------:R-:W-:-:S04]  /*2bb0*/  @P1 SHF.R.U32.HI R12, RZ, UR7, R14 ;  /* 0x00000007ff0c1c19 */ /* 0x000fc8000801160e */
[----:B------:R-:W-:Y:S01]  /*2bc0*/  LOP3.LUT R12, RZ, R12, RZ, 0x33, !PT ;  /* 0x0000000cff0c7212 */ /* 0x000fe200078e33ff */
[----:B------:R-:W-:Y:S06]  /*2bd0*/  BRA `(.L_x_1118) ;  /* 0x0000000000147947 */ /* 0x000fec0003800000 */
.L_x_1117:
[----:B------:R-:W-:-:S06]  /*2be0*/  UISETP.NE.AND UP2, UPT, UR5, 0x1, UPT ;  /* 0x000000010500788c */ /* 0x000fcc000bf45270 */
[----:B------:R-:W-:-:S05]  /*2bf0*/  PLOP3.LUT P1, PT, PT, PT, UP2, 0x80, 0x0 ;  /* 0x000000000000781c */ /* 0x000fca0003f2f028 */
[----:B------:R-:W-:-:S08]  /*2c00*/  @UP2 ULDC.64 UR6, c[0x0][0x9e8] ;  /* 0x00027a0000062ab9 */ /* 0x000fd00000000a00 */
[----:B------:R-:W-:-:S05]  /*2c10*/  @P1 IMAD.HI.U32 R14, R12, UR6, RZ ;  /* 0x000000060c0e1c27 */ /* 0x000fca000f8e00ff */
[----:B------:R-:W-:-:S07]  /*2c20*/  @P1 SHF.R.U32.HI R12, RZ, UR7, R14 ;  /* 0x00000007ff0c1c19 */ /* 0x000fce000801160e */
.L_x_1118:
[----:B------:R-:W-:Y:S05]  /*2c30*/  BSYNC B0 ;  /* 0x0000000000007941 */ /* 0x000fea0003800000 */
.L_x_1116:
[----:B------:R-:W-:-:S05]  /*2c40*/  IMAD R15, R12, UR5, R63 ;  /* 0x000000050c0f7c24 */ /* 0x000fca000f8e023f */
[----:B------:R-:W-:Y:S02]  /*2c50*/  VIMNMX R10, R10, R15, !PT ;  /* 0x0000000f0a0a7248 */ /* 0x000fe40007fe0100 */
[----:B------:R-:W-:-:S07]  /*2c60*/  VIADDMNMX R4, R15, UR5, R4, PT ;  /* 0x000000050f047c46 */ /* 0x000fce000b800104 */
.L_x_1115:
[C---:B------:R-:W-:Y:S02]  /*2c70*/  ISETP.GE.AND P1, PT, R31.reuse, 0x2, PT ;  /* 0x000000021f00780c */ /* 0x040fe40003f26270 */
[C---:B------:R-:W-:Y:S02]  /*2c80*/  ISETP.GE.AND P5, PT, R31.reuse, 0xa, PT ;  /* 0x0000000a1f00780c */ /* 0x040fe40003fa6270 */
[----:B------:R-:W-:Y:S02]  /*2c90*/  ISETP.GT.AND P3, PT, R10, 0x1, !P1 ;  /* 0x000000010a00780c */ /* 0x000fe40004f64270 */
[----:B------:R-:W-:Y:S02]  /*2ca0*/  ISETP.GE.AND P2, PT, R31, 0x9, PT ;  /* 0x000000091f00780c */ /* 0x000fe40003f46270 */
[----:B------:R-:W-:Y:S02]  /*2cb0*/  ISETP.LT.OR P3, PT, R4, 0x2, P3 ;  /* 0x000000020400780c */ /* 0x000fe40001f61670 */
[----:B------:R-:W-:-:S02]  /*2cc0*/  P2R R12, PR, RZ, 0x20 ;  /* 0x00000020ff0c7803 */ /* 0x000fc40000000000 */
[----:B------:R-:W-:Y:S02]  /*2cd0*/  FSEL R67, R25, -INF , !P3 ;  /* 0xff80000019437808 */ /* 0x000fe40005800000 */
[C---:B------:R-:W-:Y:S02]  /*2ce0*/  ISETP.GT.AND P3, PT, R10.reuse, 0x9, !P5 ;  /* 0x000000090a00780c */ /* 0x040fe40006f64270 */
[----:B------:R-:W-:Y:S02]  /*2cf0*/  ISETP.GT.AND P4, PT, R10, 0x8, !P2 ;  /* 0x000000080a00780c */ /* 0x000fe40005784270 */
[----:B------:R-:W-:Y:S02]  /*2d00*/  ISETP.LT.OR P3, PT, R4, 0xa, P3 ;  /* 0x0000000a0400780c */ /* 0x000fe40001f61670 */
[----:B------:R-:W-:Y:S02]  /*2d10*/  ISETP.GE.AND P5, PT, R31, 0x11, PT ;  /* 0x000000111f00780c */ /* 0x000fe40003fa6270 */
[----:B0-----:R-:W-:-:S02]  /*2d20*/  FSEL R73, R29, -INF , !P3 ;  /* 0xff8000001d497808 */ /* 0x001fc40005800000 */
[----:B------:R-:W-:Y:S02]  /*2d30*/  ISETP.LT.OR P4, PT, R4, 0x9, P4 ;  /* 0x000000090400780c */ /* 0x000fe40002781670 */
[----:B------:R-:W-:Y:S02]  /*2d40*/  ISETP.GT.AND P3, PT, R10, 0x10, !P5 ;  /* 0x000000100a00780c */ /* 0x000fe40006f64270 */
[----:B------:R-:W-:Y:S02]  /*2d50*/  FSEL R71, R28, -INF , !P4 ;  /* 0xff8000001c477808 */ /* 0x000fe40006000000 */
[----:B------:R-:W-:Y:S02]  /*2d60*/  ISETP.LT.OR P3, PT, R4, 0x11, P3 ;  /* 0x000000110400780c */ /* 0x000fe40001f61670 */
[----:B------:R-:W-:Y:S02]  /*2d70*/  ISETP.GE.AND P4, PT, R31, 0x12, PT ;  /* 0x000000121f00780c */ /* 0x000fe40003f86270 */
[----:B------:R-:W-:-:S02]  /*2d80*/  FSEL R77, R32, -INF , !P3 ;  /* 0xff800000204d7808 */ /* 0x000fc40005800000 */
[----:B------:R-:W-:Y:S02]  /*2d90*/  ISETP.GT.AND P3, PT, R10, 0x11, !P4 ;  /* 0x000000110a00780c */ /* 0x000fe40006764270 */
[----:B------:R-:W-:Y:S02]  /*2da0*/  P2R R28, PR, RZ, 0x10 ;  /* 0x00000010ff1c7803 */ /* 0x000fe40000000000 */
[----:B------:R-:W-:Y:S02]  /*2db0*/  ISETP.LT.OR P3, PT, R4, 0x12, P3 ;  /* 0x000000120400780c */ /* 0x000fe40001f61670 */
[----:B------:R-:W-:Y:S02]  /*2dc0*/  ISETP.GE.AND P4, PT, R31, 0x19, PT ;  /* 0x000000191f00780c */ /* 0x000fe40003f86270 */
[----:B------:R-:W-:Y:S02]  /*2dd0*/  FSEL R79, R33, -INF , !P3 ;  /* 0xff800000214f7808 */ /* 0x000fe40005800000 */
[----:B------:R-:W-:-:S02]  /*2de0*/  ISETP.GT.AND P3, PT, R10, 0x18, !P4 ;  /* 0x000000180a00780c */ /* 0x000fc40006764270 */
[----:B------:R-:W-:Y:S02]  /*2df0*/  P2R R29, PR, RZ, 0x10 ;  /* 0x00000010ff1d7803 */ /* 0x000fe40000000000 */
[----:B------:R-:W-:Y:S02]  /*2e00*/  ISETP.LT.OR P3, PT, R4, 0x19, P3 ;  /* 0x000000190400780c */ /* 0x000fe40001f61670 */
[----:B------:R-:W-:Y:S02]  /*2e10*/  ISETP.GE.AND P4, PT, R31, 0x1a, PT ;  /* 0x0000001a1f00780c */ /* 0x000fe40003f86270 */
[----:B------:R-:W-:Y:S02]  /*2e20*/  FSEL R81, R36, -INF , !P3 ;  /* 0xff80000024517808 */ /* 0x000fe40005800000 */
[----:B------:R-:W-:Y:S02]  /*2e30*/  ISETP.GT.AND P3, PT, R10, 0x19, !P4 ;  /* 0x000000190a00780c */ /* 0x000fe40006764270 */
[----:B------:R-:W-:-:S02]  /*2e40*/  P2R R36, PR, RZ, 0x10 ;  /* 0x00000010ff247803 */ /* 0x000fc40000000000 */
[----:B------:R-:W-:Y:S02]  /*2e50*/  ISETP.LT.OR P3, PT, R4, 0x1a, P3 ;  /* 0x0000001a0400780c */ /* 0x000fe40001f61670 */
[----:B------:R-:W-:Y:S02]  /*2e60*/  ISETP.GE.AND P4, PT, R31, 0x21, PT ;  /* 0x000000211f00780c */ /* 0x000fe40003f86270 */
[----:B------:R-:W-:Y:S02]  /*2e70*/  FSEL R83, R37, -INF , !P3 ;  /* 0xff80000025537808 */ /* 0x000fe40005800000 */
[----:B------:R-:W-:Y:S02]  /*2e80*/  ISETP.GT.AND P3, PT, R10, 0x20, !P4 ;  /* 0x000000200a00780c */ /* 0x000fe40006764270 */
[----:B------:R-:W-:Y:S02]  /*2e90*/  P2R R37, PR, RZ, 0x10 ;  /* 0x00000010ff257803 */ /* 0x000fe40000000000 */
[----:B------:R-:W-:-:S02]  /*2ea0*/  ISETP.LT.OR P3, PT, R4, 0x21, P3 ;  /* 0x000000210400780c */ /* 0x000fc40001f61670 */
[C---:B------:R-:W-:Y:S02]  /*2eb0*/  ISETP.GE.AND P4, PT, R31.reuse, 0x22, PT ;  /* 0x000000221f00780c */ /* 0x040fe40003f86270 */
[----:B------:R-:W-:Y:S02]  /*2ec0*/  FSEL R85, R40, -INF , !P3 ;  /* 0xff80000028557808 */ /* 0x000fe40005800000 */
[----:B------:R-:W-:Y:S02]  /*2ed0*/  ISETP.GT.AND P3, PT, R10, 0x21, !P4 ;  /* 0x000000210a00780c */ /* 0x000fe40006764270 */
[----:B------:R-:W-:Y:S02]  /*2ee0*/  P2R R40, PR, RZ, 0x10 ;  /* 0x00000010ff287803 */ /* 0x000fe40000000000 */
[----:B------:R-:W-:Y:S02]  /*2ef0*/  ISETP.LT.OR P3, PT, R4, 0x22, P3 ;  /* 0x000000220400780c */ /* 0x000fe40001f61670 */
[----:B------:R-:W-:-:S02]  /*2f00*/  ISETP.GE.AND P4, PT, R31, 0x29, PT ;  /* 0x000000291f00780c */ /* 0x000fc40003f86270 */
[----:B------:R-:W-:Y:S02]  /*2f10*/  FSEL R41, R41, -INF , !P3 ;  /* 0xff80000029297808 */ /* 0x000fe40005800000 */
[----:B------:R-:W-:Y:S02]  /*2f20*/  ISETP.GT.AND P3, PT, R10, 0x28, !P4 ;  /* 0x000000280a00780c */ /* 0x000fe40006764270 */
[----:B------:R-:W-:Y:S02]  /*2f30*/  P2R R66, PR, RZ, 0x10 ;  /* 0x00000010ff427803 */ /* 0x000fe40000000000 */
        /* <DEDUP_REMOVED lines=51> */
[----:B------:R-:W-:Y:S02]  /*3270*/  P2R R25, PR, RZ, 0x20 ;  /* 0x00000020ff197803 */ /* 0x000fe40000000000 */
[----:B------:R-:W-:Y:S02]  /*3280*/  FSEL R97, R64, -INF , !P3 ;  /* 0xff80000040617808 */ /* 0x000fe40005800000 */
[C---:B------:R-:W-:Y:S02]  /*3290*/  ISETP.GE.AND P3, PT, R31.reuse, 0x52, PT ;  /* 0x000000521f00780c */ /* 0x040fe40003f66270 */
[----:B------:R-:W-:Y:S02]  /*32a0*/  ISETP.GE.AND P6, PT, R31, 0x1, PT ;  /* 0x000000011f00780c */ /* 0x000fe40003fc6270 */
[----:B------:R-:W-:-:S04]  /*32b0*/  ISETP.GT.AND P4, PT, R10, 0x51, !P3 ;  /* 0x000000510a00780c */ /* 0x000fc80005f84270 */
[----:B------:R-:W-:-:S04]  /*32c0*/  ISETP.LT.OR P4, PT, R4, 0x52, P4 ;  /* 0x000000520400780c */ /* 0x000fc80002781670 */
[----:B------:R-:W-:Y:S02]  /*32d0*/  FSEL R65, R65, -INF , !P4 ;  /* 0xff80000041417808 */ /* 0x000fe40006000000 */
[----:B------:R-:W-:-:S04]  /*32e0*/  ISETP.GE.AND P4, PT, R31, 0x59, PT ;  /* 0x000000591f00780c */ /* 0x000fc80003f86270 */
[----:B------:R-:W-:-:S04]  /*32f0*/  ISETP.GT.AND P5, PT, R10, 0x58, !P4 ;  /* 0x000000580a00780c */ /* 0x000fc800067a4270 */
[----:B------:R-:W-:-:S04]  /*3300*/  ISETP.LT.OR P5, PT, R4, 0x59, P5 ;  /* 0x000000590400780c */ /* 0x000fc80002fa1670 */
[----:B------:R-:W-:Y:S02]  /*3310*/  FSEL R14, R68, -INF , !P5 ;  /* 0xff800000440e7808 */ /* 0x000fe40006800000 */
[----:B------:R-:W-:-:S04]  /*3320*/  ISETP.GT.AND P5, PT, R10, RZ, !P6 ;  /* 0x000000ff0a00720c */ /* 0x000fc800077a4270 */
[----:B------:R-:W-:-:S04]  /*3330*/  ISETP.LT.OR P5, PT, R4, 0x1, P5 ;  /* 0x000000010400780c */ /* 0x000fc80002fa1670 */
[----:B------:R-:W-:Y:S02]  /*3340*/  FSEL R33, R24, -INF , !P5 ;  /* 0xff80000018217808 */ /* 0x000fe40006800000 */
[----:B------:R-:W-:-:S04]  /*3350*/  ISETP.GE.AND P5, PT, R31, 0x5a, PT ;  /* 0x0000005a1f00780c */ /* 0x000fc80003fa6270 */
[----:B------:R-:W-:Y:S02]  /*3360*/  P2R R31, PR, RZ, 0x20 ;  /* 0x00000020ff1f7803 */ /* 0x000fe40000000000 */
[----:B------:R-:W-:-:S04]  /*3370*/  ISETP.GT.AND P5, PT, R10, 0x59, !P5 ;  /* 0x000000590a00780c */ /* 0x000fc80006fa4270 */
[----:B------:R-:W-:Y:S02]  /*3380*/  ISETP.LT.OR P5, PT, R4, 0x5a, P5 ;  /* 0x0000005a0400780c */ /* 0x000fe40002fa1670 */
[----:B------:R-:W0:Y:S02]  /*3390*/  SHFL.IDX PT, R4, R9, 0x1, 0x1c1f ;  /* 0x003c1f0009047f89 */ /* 0x000e2400000e0000 */
[----:B------:R-:W-:Y:S02]  /*33a0*/  FSEL R69, R69, -INF , !P5 ;  /* 0xff80000045457808 */ /* 0x000fe40006800000 */
[----:B------:R-:W-:Y:S02]  /*33b0*/  PLOP3.LUT P5, PT, PT, PT, UP1, 0x40, 0x0 ;  /* 0x000000000000781c */ /* 0x000fe40003fae818 */
[----:B0-----:R-:W-:Y:S01]  /*33c0*/  VIADDMNMX R15, R4, R21, R20, PT ;  /* 0x00000015040f7246 */ /* 0x001fe20003800114 */
[----:B------:R-:W-:-:S10]  /*33d0*/  IMAD.IADD R20, R27, 0x1, R4 ;  /* 0x000000011b147824 */ /* 0x000fd400078e0204 */
[----:B------:R-:W-:Y:S05]  /*33e0*/  @P5 BRA `(.L_x_1119) ;  /* 0x00000000005c5947 */ /* 0x000fea0003800000 */
        /* <DEDUP_REMOVED lines=8> */
[----:B------:R-:W-:Y:S01]  /*3470*/  @P5 IMAD.HI.U32 R9, R4, UR6, RZ ;  /* 0x0000000604095c27 */ /* 0x000fe2000f8e00ff */
[----:B------:R-:W-:-:S13]  /*3480*/  PLOP3.LUT P5, PT, PT, PT, UP2, 0x80, 0x0 ;  /* 0x000000000000781c */ /* 0x000fda0003faf028 */
[----:B------:R-:W-:-:S04]  /*3490*/  @P5 SHF.R.U32.HI R4, RZ, UR7, R9 ;  /* 0x00000007ff045c19 */ /* 0x000fc80008011609 */
[----:B------:R-:W-:Y:S01]  /*34a0*/  LOP3.LUT R4, RZ, R4, RZ, 0x33, !PT ;  /* 0x00000004ff047212 */ /* 0x000fe200078e33ff */
[----:B------:R-:W-:Y:S06]  /*34b0*/  BRA `(.L_x_1122) ;  /* 0x0000000000187947 */ /* 0x000fec0003800000 */
.L_x_1121:
[----:B------:R-:W-:-:S06]  /*34c0*/  UISETP.NE.AND UP2, UPT, UR5, 0x1, UPT ;  /* 0x000000010500788c */ /* 0x000fcc000bf45270 */
[----:B------:R-:W-:-:S05]  /*34d0*/  PLOP3.LUT P5, PT, PT, PT, UP2, 0x80, 0x0 ;  /* 0x000000000000781c */ /* 0x000fca0003faf028 */
[----:B------:R-:W-:-:S08]  /*34e0*/  @UP2 ULDC.64 UR6, c[0x0][0x9e8] ;  /* 0x00027a0000062ab9 */ /* 0x000fd00000000a00 */
[----:B------:R-:W-:Y:S01]  /*34f0*/  @P5 IMAD.HI.U32 R9, R4, UR6, RZ ;  /* 0x0000000604095c27 */ /* 0x000fe2000f8e00ff */
[----:B------:R-:W-:-:S13]  /*3500*/  PLOP3.LUT P5, PT, PT, PT, UP2, 0x80, 0x0 ;  /* 0x000000000000781c */ /* 0x000fda0003faf028 */
[----:B------:R-:W-:-:S07]  /*3510*/  @P5 SHF.R.U32.HI R4, RZ, UR7, R9 ;  /* 0x00000007ff045c19 */ /* 0x000fce0008011609 */
.L_x_1122:
[----:B------:R-:W-:Y:S05]  /*3520*/  BSYNC B0 ;  /* 0x0000000000007941 */ /* 0x000fea0003800000 */
.L_x_1120:
[----:B------:R-:W-:-:S05]  /*3530*/  IMAD R4, R4, UR5, R63 ;  /* 0x0000000504047c24 */ /* 0x000fca000f8e023f */
[----:B------:R-:W-:Y:S02]  /*3540*/  VIMNMX R20, R20, R4, !PT ;  /* 0x0000000414147248 */ /* 0x000fe40007fe0100 */
[----:B------:R-:W-:-:S07]  /*3550*/  VIADDMNMX R15, R4, UR5, R15, PT ;  /* 0x00000005040f7c46 */ /* 0x000fce000b80010f */
.L_x_1119:
[C---:B------:R-:W-:Y:S01]  /*3560*/  ISETP.GT.AND P1, PT, R20.reuse, 0x1, !P1 ;  /* 0x000000011400780c */ /* 0x040fe20004f24270 */
[----:B------:R-:W-:Y:S01]  /*3570*/  ULDC UR6, c[0x0][0x988] ;  /* 0x0002620000067ab9 */ /* 0x000fe20000000800 */
[----:B------:R-:W-:Y:S01]  /*3580*/  ISETP.GT.AND P2, PT, R20, 0x8, !P2 ;  /* 0x000000081400780c */ /* 0x000fe20005744270 */
[----:B------:R-:W-:Y:S01]  /*3590*/  @UP0 ULDC UR14, c[0x0][0x450] ;  /* 0x00011400000e0ab9 */ /* 0x000fe20000000800 */
[----:B------:R-:W-:Y:S01]  /*35a0*/  ISETP.LT.OR P1, PT, R15, 0x2, P1 ;  /* 0x000000020f00780c */ /* 0x000fe20000f21670 */
[----:B------:R-:W-:Y:S01]  /*35b0*/  UMOV UR10, UR60 ;  /* 0x0000003c000a7c82 */ /* 0x000fe20008000000 */
[----:B------:R-:W-:Y:S02]  /*35c0*/  FMNMX.FTZ R4, R33, R67, !PT ;  /* 0x0000004321047209 */ /* 0x000fe40007810000 */
[----:B------:R-:W-:Y:S02]  /*35d0*/  FSEL R21, R0, -INF , !P1 ;  /* 0xff80000000157808 */ /* 0x000fe40004800000 */
[----:B------:R-:W-:-:S02]  /*35e0*/  ISETP.NE.AND P1, PT, R12, RZ, PT ;  /* 0x000000ff0c00720c */ /* 0x000fc40003f25270 */
[----:B------:R-:W-:Y:S02]  /*35f0*/  ISETP.LT.OR P2, PT, R15, 0x9, P2 ;  /* 0x000000090f00780c */ /* 0x000fe40001741670 */
[----:B------:R-:W-:Y:S02]  /*3600*/  ISETP.GT.AND P1, PT, R20, 0x9, !P1 ;  /* 0x000000091400780c */ /* 0x000fe40004f24270 */
[----:B------:R-:W-:Y:S02]  /*3610*/  FMNMX.FTZ R4, R71, R4, !PT ;  /* 0x0000000447047209 */ /* 0x000fe40007810000 */
[----:B------:R-:W-:Y:S02]  /*3620*/  ISETP.LT.OR P1, PT, R15, 0xa, P1 ;  /* 0x0000000a0f00780c */ /* 0x000fe40000f21670 */
[----:B------:R-:W-:Y:S02]  /*3630*/  FSEL R24, R30, -INF , !P2 ;  /* 0xff8000001e187808 */ /* 0x000fe40005000000 */
[----:B------:R-:W-:-:S02]  /*3640*/  FSEL R26, R26, -INF , !P1 ;  /* 0xff8000001a1a7808 */ /* 0x000fc40004800000 */
[----:B------:R-:W-:Y:S02]  /*3650*/  ISETP.NE.AND P1, PT, R25, RZ, PT ;  /* 0x000000ff1900720c */ /* 0x000fe40003f25270 */
[----:B------:R-:W-:Y:S02]  /*3660*/  ISETP.NE.AND P2, PT, R28, RZ, PT ;  /* 0x000000ff1c00720c */ /* 0x000fe40003f45270 */
[----:B------:R-:W-:Y:S02]  /*3670*/  ISETP.GT.AND P1, PT, R20, 0x10, !P1 ;  /* 0x000000101400780c */ /* 0x000fe40004f24270 */
[----:B------:R-:W-:Y:S02]  /*3680*/  FMNMX.FTZ R4, R73, R4, !PT ;  /* 0x0000000449047209 */ /* 0x000fe40007810000 */
[----:B------:R-:W-:Y:S02]  /*3690*/  ISETP.LT.OR P1, PT, R15, 0x11, P1 ;  /* 0x000000110f00780c */ /* 0x000fe40000f21670 */
[----:B------:R-:W-:-:S02]  /*36a0*/  FMNMX.FTZ R4, R77, R4, !PT ;  /* 0x000000044d047209 */ /* 0x000fc40007810000 */
[----:B------:R-:W-:Y:S02]  /*36b0*/  FSEL R28, R34, -INF , !P1 ;  /* 0xff800000221c7808 */ /* 0x000fe40004800000 */
[----:B------:R-:W-:Y:S02]  /*36c0*/  ISETP.GT.AND P1, PT, R20, 0x11, !P2 ;  /* 0x000000111400780c */ /* 0x000fe40005724270 */
[----:B------:R-:W-:Y:S02]  /*36d0*/  ISETP.NE.AND P5, PT, R29, RZ, PT ;  /* 0x000000ff1d00720c */ /* 0x000fe40003fa5270 */
[----:B------:R-:W-:Y:S02]  /*36e0*/  ISETP.LT.OR P1, PT, R15, 0x12, P1 ;  /* 0x000000120f00780c */ /* 0x000fe40000f21670 */
[----:B------:R-:W-:Y:S02]  /*36f0*/  FMNMX.FTZ R4, R79, R4, !PT ;  /* 0x000000044f047209 */ /* 0x000fe40007810000 */
[----:B------:R-:W-:-:S02]  /*3700*/  FSEL R30, R35, -INF , !P1 ;  /* 0xff800000231e7808 */ /* 0x000fc40004800000 */
[----:B------:R-:W-:Y:S02]  /*3710*/  ISETP.GT.AND P1, PT, R20, 0x18, !P5 ;  /* 0x000000181400780c */ /* 0x000fe40006f24270 */
[----:B------:R-:W-:Y:S02]  /*3720*/  FMNMX.FTZ R4, R81, R4, !PT ;  /* 0x0000000451047209 */ /* 0x000fe40007810000 */
[----:B------:R-:W-:Y:S02]  /*3730*/  ISETP.LT.OR P1, PT, R15, 0x19, P1 ;  /* 0x000000190f00780c */ /* 0x000fe40000f21670 */
[----:B------:R-:W-:Y:S02]  /*3740*/  FMNMX.FTZ R4, R83, R4, !PT ;  /* 0x0000000453047209 */ /* 0x000fe40007810000 */
[----:B------:R-:W-:Y:S02]  /*3750*/  ISETP.NE.AND P2, PT, R32, RZ, PT ;  /* 0x000000ff2000720c */ /* 0x000fe40003f45270 */
[----:B------:R-:W-:-:S02]  /*3760*/  FSEL R32, R38, -INF , !P1 ;  /* 0xff80000026207808 */ /* 0x000fc40004800000 */
[----:B------:R-:W-:Y:S02]  /*3770*/  FMNMX.FTZ R4, R85, R4, !PT ;  /* 0x0000000455047209 */ /* 0x000fe40007810000 */
[----:B------:R-:W-:Y:S02]  /*3780*/  ISETP.NE.AND P1, PT, R36, RZ, PT ;  /* 0x000000ff2400720c */ /* 0x000fe40003f25270 */
[----:B------:R-:W-:Y:S02]  /*3790*/  FMNMX.FTZ R4, R41, R4, !PT ;  /* 0x0000000429047209 */ /* 0x000fe40007810000 */
[----:B------:R-:W-:Y:S02]  /*37a0*/  ISETP.GT.AND P1, PT, R20, 0x19, !P1 ;  /* 0x000000191400780c */ /* 0x000fe40004f24270 */
[----:B------:R-:W-:Y:S02]  /*37b0*/  FMNMX.FTZ R4, R87, R4, !PT ;  /* 0x0000000457047209 */ /* 0x000fe40007810000 */
[----:B------:R-:W-:-:S02]  /*37c0*/  ISETP.LT.OR P1, PT, R15, 0x1a, P1 ;  /* 0x0000001a0f00780c */ /* 0x000fc40000f21670 */
[----:B------:R-:W-:Y:S02]  /*37d0*/  FMNMX.FTZ R4, R45, R4, !PT ;  /* 0x000000042d047209 */ /* 0x000fe40007810000 */
[----:B------:R-:W-:Y:S02]  /*37e0*/  FSEL R34, R39, -INF , !P1 ;  /* 0xff80000027227808 */ /* 0x000fe40004800000 */
[----:B------:R-:W-:Y:S02]  /*37f0*/  ISETP.NE.AND P1, PT, R37, RZ, PT ;  /* 0x000000ff2500720c */ /* 0x000fe40003f25270 */
[----:B------:R-:W-:Y:S02]  /*3800*/  FMNMX.FTZ R4, R89, R4, !PT ;  /* 0x0000000459047209 */ /* 0x000fe40007810000 */
[----:B------:R-:W-:Y:S02]  /*3810*/  ISETP.GT.AND P1, PT, R20, 0x20, !P1 ;  /* 0x000000201400780c */ /* 0x000fe40004f24270 */
[----:B------:R-:W-:-:S02]  /*3820*/  FMNMX.FTZ R4, R49, R4, !PT ;  /* 0x0000000431047209 */ /* 0x000fc40007810000 */
[----:B------:R-:W-:Y:S02]  /*3830*/  ISETP.LT.OR P1, PT, R15, 0x21, P1 ;  /* 0x000000210f00780c */ /* 0x000fe40000f21670 */
[----:B------:R-:W-:Y:S02]  /*3840*/  FMNMX.FTZ R4, R91, R4, !PT ;  /* 0x000000045b047209 */ /* 0x000fe40007810000 */
[----:B------:R-:W-:Y:S02]  /*3850*/  FSEL R36, R42, -INF , !P1 ;  /* 0xff8000002a247808 */ /* 0x000fe40004800000 */
[----:B------:R-:W-:Y:S02]  /*3860*/  ISETP.NE.AND P1, PT, R40, RZ, PT ;  /* 0x000000ff2800720c */ /* 0x000fe40003f25270 */
[----:B------:R-:W-:Y:S02]  /*3870*/  FMNMX.FTZ R4, R53, R4, !PT ;  /* 0x0000000435047209 */ /* 0x000fe40007810000 */
[----:B------:R-:W-:-:S02]  /*3880*/  ISETP.GT.AND P1, PT, R20, 0x21, !P1 ;  /* 0x000000211400780c */ /* 0x000fc40004f24270 */
[----:B------:R-:W-:Y:S02]  /*3890*/  FMNMX.FTZ R4, R93, R4, !PT ;  /* 0x000000045d047209 */ /* 0x000fe40007810000 */
[----:B------:R-:W-:Y:S02]  /*38a0*/  ISETP.LT.OR P1, PT, R15, 0x22, P1 ;  /* 0x000000220f00780c */ /* 0x000fe40000f21670 */
[----:B------:R-:W-:Y:S02]  /*38b0*/  FMNMX.FTZ R4, R57, R4, !PT ;  /* 0x0000000439047209 */ /* 0x000fe40007810000 */
[----:B------:R-:W-:Y:S02]  /*38c0*/  FSEL R38, R43, -INF , !P1 ;  /* 0xff8000002b267808 */ /* 0x000fe40004800000 */
[----:B------:R-:W-:Y:S02]  /*38d0*/  ISETP.NE.AND P1, PT, R66, RZ, PT ;  /* 0x000000ff4200720c */ /* 0x000fe40003f25270 */
[----:B------:R-:W-:-:S02]  /*38e0*/  FMNMX.FTZ R4, R95, R4, !PT ;  /* 0x000000045f047209 */ /* 0x000fc40007810000 */
[----:B------:R-:W-:Y:S02]  /*38f0*/  ISETP.GT.AND P1, PT, R20, 0x28, !P1 ;  /* 0x000000281400780c */ /* 0x000fe40004f24270 */
[----:B------:R-:W-:Y:S02]  /*3900*/  FMNMX.FTZ R4, R61, R4, !PT ;  /* 0x000000043d047209 */ /* 0x000fe40007810000 */
[----:B------:R-:W-:Y:S02]  /*3910*/  ISETP.LT.OR P1, PT, R15, 0x29, P1 ;  /* 0x000000290f00780c */ /* 0x000fe40000f21670 */
[----:B------:R-:W-:Y:S02]  /*3920*/  FMNMX.FTZ R4, R97, R4, !PT ;  /* 0x0000000461047209 */ /* 0x000fe40007810000 */
[----:B------:R-:W-:Y:S02]  /*3930*/  FSEL R40, R46, -INF , !P1 ;  /* 0xff8000002e287808 */ /* 0x000fe40004800000 */
[----:B------:R-:W-:-:S02]  /*3940*/  FMNMX.FTZ R9, R65, R4, !PT ;  /* 0x0000000441097209 */ /* 0x000fc40007810000 */
[----:B------:R-:W-:Y:S02]  /*3950*/  ISETP.NE.AND P1, PT, R44, RZ, PT ;  /* 0x000000ff2c00720c */ /* 0x000fe40003f25270 */
[----:B------:R-:W-:Y:S02]  /*3960*/  FMNMX.FTZ R9, R14, R9, !PT ;  /* 0x000000090e097209 */ /* 0x000fe40007810000 */
[C---:B------:R-:W-:Y:S02]  /*3970*/  ISETP.GT.AND P1, PT, R20.reuse, 0x29, !P1 ;  /* 0x000000291400780c */ /* 0x040fe40004f24270 */
[----:B------:R-:W-:Y:S01]  /*3980*/  FMNMX.FTZ R25, R69, R9, !PT ;  /* 0x0000000945197209 */ /* 0x000fe20007810000 */
[----:B------:R-:W-:Y:S01]  /*3990*/  IMAD.U32 R9, RZ, RZ, UR6 ;  /* 0x00000006ff097e24 */ /* 0x000fe2000f8e00ff */
[----:B------:R-:W-:Y:S01]  /*39a0*/  ISETP.LT.OR P1, PT, R15, 0x2a, P1 ;  /* 0x0000002a0f00780c */ /* 0x000fe20000f21670 */
[----:B------:R-:W-:Y:S01]  /*39b0*/  @UP0 ULDC UR6, c[0x0][0x44c] ;  /* 0x0001130000060ab9 */ /* 0x000fe20000000800 */
[----:B------:R-:W-:Y:S01]  /*39c0*/  ISETP.GT.AND P6, PT, R20, RZ, !P6 ;  /* 0x000000ff1400720c */ /* 0x000fe200077c4270 */
[----:B------:R-:W0:Y:S01]  /*39d0*/  SHFL.BFLY PT, R4, R25, 0x2, 0x1f ;  /* 0x0c401f0019047f89 */ /* 0x000e2200000e0000 */
[----:B------:R-:W-:Y:S01]  /*39e0*/  FSEL R42, R47, -INF , !P1 ;  /* 0xff8000002f2a7808 */ /* 0x000fe20004800000 */
[----:B------:R-:W-:Y:S01]  /*39f0*/  UIMAD.WIDE.U32 UR6, UR60, UR6, URZ ;  /* 0x000000063c0672a5 */ /* 0x000fe2000f8e003f */
[----:B------:R-:W-:-:S02]  /*3a00*/  ISETP.NE.AND P1, PT, R70, RZ, PT ;  /* 0x000000ff4600720c */ /* 0x000fc40003f25270 */
[C---:B------:R-:W-:Y:S01]  /*3a10*/  ISETP.LT.OR P6, PT, R15.reuse, 0x1, P6 ;  /* 0x000000010f00780c */ /* 0x040fe200037c1670 */
[----:B------:R-:W-:Y:S01]  /*3a20*/  @UP0 USHF.R.U32.HI UR10, URZ, UR14, UR7 ;  /* 0x0000000e3f0a0299 */ /* 0x000fe20008011607 */
[----:B------:R-:W-:Y:S02]  /*3a30*/  ISETP.GT.AND P1, PT, R20, 0x30, !P1 ;  /* 0x000000301400780c */ /* 0x000fe40004f24270 */
[----:B------:R-:W-:Y:S02]  /*3a40*/  FSEL R2, R2, -INF , !P6 ;  /* 0xff80000002027808 */ /* 0x000fe40007000000 */
[----:B------:R-:W-:Y:S02]  /*3a50*/  ISETP.LT.OR P1, PT, R15, 0x31, P1 ;  /* 0x000000310f00780c */ /* 0x000fe40000f21670 */
[----:B------:R-:W-:Y:S02]  /*3a60*/  ISETP.NE.AND P5, PT, R56, RZ, PT ;  /* 0x000000ff3800720c */ /* 0x000fe40003fa5270 */
[----:B------:R-:W-:-:S02]  /*3a70*/  FSEL R44, R50, -INF , !P1 ;  /* 0xff800000322c7808 */ /* 0x000fc40004800000 */
[----:B------:R-:W-:Y:S02]  /*3a80*/  ISETP.NE.AND P1, PT, R48, RZ, PT ;  /* 0x000000ff3000720c */ /* 0x000fe40003f25270 */
[----:B------:R-:W-:Y:S02]  /*3a90*/  ISETP.NE.AND P6, PT, R78, RZ, PT ;  /* 0x000000ff4e00720c */ /* 0x000fe40003fc5270 */
[C---:B------:R-:W-:Y:S02]  /*3aa0*/  ISETP.GT.AND P1, PT, R20.reuse, 0x31, !P1 ;  /* 0x000000311400780c */ /* 0x040fe40004f24270 */
[----:B------:R-:W-:Y:S02]  /*3ab0*/  ISETP.GT.AND P3, PT, R20, 0x51, !P3 ;  /* 0x000000511400780c */ /* 0x000fe40005f64270 */
[----:B------:R-:W-:Y:S02]  /*3ac0*/  ISETP.LT.OR P1, PT, R15, 0x32, P1 ;  /* 0x000000320f00780c */ /* 0x000fe40000f21670 */
[----:B0-----:R-:W-:-:S02]  /*3ad0*/  FMNMX.FTZ R27, R25, R4, !PT ;  /* 0x00000004191b7209 */ /* 0x001fc40007810000 */
[----:B------:R-:W-:Y:S02]  /*3ae0*/  FMNMX.FTZ R25, R2, R21, !PT ;  /* 0x0000001502197209 */ /* 0x000fe40007810000 */
[----:B------:R-:W-:Y:S01]  /*3af0*/  FSEL R46, R51, -INF , !P1 ;  /* 0xff800000332e7808 */ /* 0x000fe20004800000 */
[----:B------:R-:W0:Y:S01]  /*3b00*/  SHFL.BFLY PT, R4, R27, 0x1, 0x1f ;  /* 0x0c201f001b047f89 */ /* 0x000e2200000e0000 */
        /* <DEDUP_REMOVED lines=14> */
[----:B------:R-:W-:Y:S02]  /*3bf0*/  ISETP.GT.AND P1, PT, R20, 0x40, !P2 ;  /* 0x000000401400780c */ /* 0x000fe40005724270 */
[----:B------:R-:W-:-:S02]  /*3c00*/  FMNMX.FTZ R25, R36, R25, !PT ;  /* 0x0000001924197209 */ /* 0x000fc40007810000 */
[----:B------:R-:W-:Y:S02]  /*3c10*/  ISETP.LT.OR P1, PT, R15, 0x41, P1 ;  /* 0x000000410f00780c */ /* 0x000fe40000f21670 */
[----:B------:R-:W-:Y:S02]  /*3c20*/  FMNMX.FTZ R25, R38, R25, !PT ;  /* 0x0000001926197209 */ /* 0x000fe40007810000 */
[----:B------:R-:W-:Y:S02]  /*3c30*/  FSEL R10, R58, -INF , !P1 ;  /* 0xff8000003a0a7808 */ /* 0x000fe40004800000 */
[----:B------:R-:W-:Y:S02]  /*3c40*/  FMNMX.FTZ R25, R40, R25, !PT ;  /* 0x0000001928197209 */ /* 0x000fe40007810000 */
[----:B------:R-:W-:Y:S02]  /*3c50*/  ISETP.GT.AND P1, PT, R20, 0x41, !P5 ;  /* 0x000000411400780c */ /* 0x000fe40006f24270 */
[----:B0-----:R-:W-:-:S02]  /*3c60*/  FMNMX.FTZ R4, R27, R4, !PT ;  /* 0x000000041b047209 */ /* 0x001fc40007810000 */
[----:B------:R-:W-:Y:S02]  /*3c70*/  FMNMX.FTZ R25, R42, R25, !PT ;  /* 0x000000192a197209 */ /* 0x000fe40007810000 */
[----:B------:R-:W-:Y:S01]  /*3c80*/  ISETP.LT.OR P1, PT, R15, 0x42, P1 ;  /* 0x000000420f00780c */ /* 0x000fe20000f21670 */
[----:B------:R-:W-:Y:S01]  /*3c90*/  FMUL.FTZ R29, R4, R9 ;  /* 0x00000009041d7220 */ /* 0x000fe20000410000 */
[----:B------:R-:W-:Y:S02]  /*3ca0*/  FMNMX.FTZ R25, R44, R25, !PT ;  /* 0x000000192c197209 */ /* 0x000fe40007810000 */
[----:B------:R-:W-:Y:S02]  /*3cb0*/  FSEL R0, R59, -INF , !P1 ;  /* 0xff8000003b007808 */ /* 0x000fe40004800000 */
[----:B------:R-:W-:Y:S02]  /*3cc0*/  FSETP.NEU.FTZ.AND P1, PT, R4, -INF , PT ;  /* 0xff8000000400780b */ /* 0x000fe40003f3d000 */
[----:B------:R-:W-:-:S02]  /*3cd0*/  ISETP.NE.AND P5, PT, R76, RZ, PT ;  /* 0x000000ff4c00720c */ /* 0x000fc40003fa5270 */
[----:B------:R-:W-:Y:S02]  /*3ce0*/  FMNMX.FTZ R25, R46, R25, !PT ;  /* 0x000000192e197209 */ /* 0x000fe40007810000 */
[----:B------:R-:W-:Y:S02]  /*3cf0*/  FSEL R60, R29, RZ, P1 ;  /* 0x000000ff1d3c7208 */ /* 0x000fe40000800000 */
[----:B------:R-:W-:Y:S02]  /*3d00*/  ISETP.GT.AND P1, PT, R20, 0x48, !P5 ;  /* 0x000000481400780c */ /* 0x000fe40006f24270 */
[----:B------:R-:W-:Y:S01]  /*3d10*/  FMNMX.FTZ R25, R48, R25, !PT ;  /* 0x0000001930197209 */ /* 0x000fe20007810000 */
[-CC-:B------:R-:W-:Y:S01]  /*3d20*/  FFMA.FTZ R27, R33, R9.reuse, -R60.reuse ;  /* 0x00000009211b7223 */ /* 0x180fe2000001083c */
[----:B------:R-:W-:Y:S01]  /*3d30*/  ISETP.LT.OR P1, PT, R15, 0x49, P1 ;  /* 0x000000490f00780c */ /* 0x000fe20000f21670 */
[--C-:B------:R-:W-:Y:S01]  /*3d40*/  FFMA.FTZ R29, R67, R9, -R60.reuse ;  /* 0x00000009431d7223 */ /* 0x100fe2000001083c */
[----:B------:R-:W-:Y:S01]  /*3d50*/  FMNMX.FTZ R25, R12, R25, !PT ;  /* 0x000000190c197209 */ /* 0x000fe20007810000 */
[-CC-:B------:R-:W-:Y:S01]  /*3d60*/  FFMA.FTZ R33, R73, R9.reuse, -R60.reuse ;  /* 0x0000000949217223 */ /* 0x180fe2000001083c */
[----:B------:R-:W-:Y:S01]  /*3d70*/  FSEL R50, R62, -INF , !P1 ;  /* 0xff8000003e327808 */ /* 0x000fe20004800000 */
[----:B------:R-:W-:Y:S01]  /*3d80*/  MUFU.EX2 R27, R27 ;  /* 0x0000001b001b7308 */ /* 0x000fe20000000800 */
[----:B------:R-:W-:Y:S01]  /*3d90*/  ISETP.NE.AND P2, PT, R80, RZ, PT ;  /* 0x000000ff5000720c */ /* 0x000fe20003f45270 */
[-CC-:B------:R-:W-:Y:S01]  /*3da0*/  FFMA.FTZ R35, R77, R9.reuse, -R60.reuse ;  /* 0x000000094d237223 */ /* 0x180fe2000001083c */
[----:B------:R-:W-:Y:S01]  /*3db0*/  ISETP.GT.AND P1, PT, R20, 0x49, !P6 ;  /* 0x000000491400780c */ /* 0x000fe20007724270 */
[--C-:B------:R-:W-:Y:S01]  /*3dc0*/  FFMA.FTZ R37, R81, R9, -R60.reuse ;  /* 0x0000000951257223 */ /* 0x100fe2000001083c */
[----:B------:R-:W-:Y:S01]  /*3dd0*/  FMNMX.FTZ R25, R10, R25, !PT ;  /* 0x000000190a197209 */ /* 0x000fe20007810000 */
[-CC-:B------:R-:W-:Y:S01]  /*3de0*/  FFMA.FTZ R43, R65, R9.reuse, -R60.reuse ;  /* 0x00000009412b7223 */ /* 0x180fe2000001083c */
[----:B------:R-:W-:Y:S01]  /*3df0*/  ISETP.NE.AND P5, PT, R31, RZ, PT ;  /* 0x000000ff1f00720c */ /* 0x000fe20003fa5270 */
[-CC-:B------:R-:W-:Y:S01]  /*3e00*/  FFMA.FTZ R31, R71, R9.reuse, -R60.reuse ;  /* 0x00000009471f7223 */ /* 0x180fe2000001083c */
[----:B------:R-:W-:Y:S01]  /*3e10*/  ISETP.GT.AND P2, PT, R20, 0x50, !P2 ;  /* 0x000000501400780c */ /* 0x000fe20005744270 */
[----:B------:R0:W1:Y:S01]  /*3e20*/  MUFU.EX2 R188, R29 ;  /* 0x0000001d00bc7308 */ /* 0x0000620000000800 */
[----:B------:R-:W-:Y:S01]  /*3e30*/  ISETP.LT.OR P1, PT, R15, 0x4a, P1 ;  /* 0x0000004a0f00780c */ /* 0x000fe20000f21670 */
[--C-:B------:R-:W-:Y:S01]  /*3e40*/  FFMA.FTZ R39, R93, R9, -R60.reuse ;  /* 0x000000095d277223 */ /* 0x100fe2000001083c */
[----:B------:R-:W-:Y:S01]  /*3e50*/  FMNMX.FTZ R25, R0, R25, !PT ;  /* 0x0000001900197209 */ /* 0x000fe20007810000 */
[----:B------:R-:W-:Y:S01]  /*3e60*/  FFMA.FTZ R14, R14, R9, -R60 ;  /* 0x000000090e0e7223 */ /* 0x000fe2000001083c */
[----:B------:R-:W-:-:S02]  /*3e70*/  ISETP.GT.AND P4, PT, R20, 0x58, !P4 ;  /* 0x000000581400780c */ /* 0x000fc40006784270 */
[----:B------:R-:W-:Y:S01]  /*3e80*/  ISETP.GT.AND P5, PT, R20, 0x59, !P5 ;  /* 0x000000591400780c */ /* 0x000fe20006fa4270 */
[----:B------:R-:W2:Y:S01]  /*3e90*/  MUFU.EX2 R31, R31 ;  /* 0x0000001f001f7308 */ /* 0x000ea20000000800 */
[----:B------:R-:W-:Y:S01]  /*3ea0*/  ISETP.LT.OR P2, PT, R15, 0x51, P2 ;  /* 0x000000510f00780c */ /* 0x000fe20001741670 */
[-CC-:B0-----:R-:W-:Y:S01]  /*3eb0*/  FFMA.FTZ R29, R79, R9.reuse, -R60.reuse ;  /* 0x000000094f1d7223 */ /* 0x181fe2000001083c */
[----:B------:R-:W-:Y:S01]  /*3ec0*/  FSEL R20, R3, -INF , !P1 ;  /* 0xff80000003147808 */ /* 0x000fe20004800000 */
[----:B------:R-:W-:Y:S01]  /*3ed0*/  FFMA.FTZ R3, R85, R9, -R60 ;  /* 0x0000000955037223 */ /* 0x000fe2000001083c */
[----:B------:R-:W-:Y:S02]  /*3ee0*/  FMNMX.FTZ R25, R50, R25, !PT ;  /* 0x0000001932197209 */ /* 0x000fe40007810000 */
[----:B------:R-:W-:Y:S01]  /*3ef0*/  ISETP.LT.OR P3, PT, R15, 0x52, P3 ;  /* 0x000000520f00780c */ /* 0x000fe20001f61670 */
[----:B------:R0:W-:Y:S01]  /*3f00*/  MUFU.EX2 R180, R3 ;  /* 0x0000000300b47308 */ /* 0x0001e20000000800 */
[----:B------:R-:W-:-:S02]  /*3f10*/  FSEL R8, R8, -INF , !P2 ;  /* 0xff80000008087808 */ /* 0x000fc40005000000 */
[----:B------:R-:W-:Y:S02]  /*3f20*/  FMNMX.FTZ R25, R20, R25, !PT ;  /* 0x0000001914197209 */ /* 0x000fe40007810000 */
[----:B------:R-:W-:Y:S02]  /*3f30*/  ISETP.LT.OR P4, PT, R15, 0x59, P4 ;  /* 0x000000590f00780c */ /* 0x000fe40002781670 */
[----:B------:R-:W-:Y:S01]  /*3f40*/  FSEL R52, R5, -INF , !P3 ;  /* 0xff80000005347808 */ /* 0x000fe20005800000 */
[--C-:B------:R-:W-:Y:S01]  /*3f50*/  FFMA.FTZ R5, R41, R9, -R60.reuse ;  /* 0x0000000929057223 */ /* 0x100fe2000001083c */
[----:B------:R-:W-:Y:S01]  /*3f60*/  FMNMX.FTZ R25, R8, R25, !PT ;  /* 0x0000001908197209 */ /* 0x000fe20007810000 */
[-CC-:B0-----:R-:W-:Y:S01]  /*3f70*/  FFMA.FTZ R3, R87, R9.reuse, -R60.reuse ;  /* 0x0000000957037223 */ /* 0x181fe2000001083c */
[----:B------:R-:W-:Y:S01]  /*3f80*/  ISETP.LT.OR P5, PT, R15, 0x5a, P5 ;  /* 0x0000005a0f00780c */ /* 0x000fe20002fa1670 */
[--C-:B------:R-:W-:Y:S01]  /*3f90*/  FFMA.FTZ R41, R61, R9, -R60.reuse ;  /* 0x000000093d297223 */ /* 0x100fe2000001083c */
[----:B------:R-:W-:Y:S01]  /*3fa0*/  FSEL R54, R13, -INF , !P4 ;  /* 0xff8000000d367808 */ /* 0x000fe20006000000 */
[----:B------:R-:W-:Y:S01]  /*3fb0*/  MUFU.EX2 R182, R3 ;  /* 0x0000000300b67308 */ /* 0x000fe20000000800 */
[----:B------:R-:W-:Y:S01]  /*3fc0*/  FMNMX.FTZ R25, R52, R25, !PT ;  /* 0x0000001934197209 */ /* 0x000fe20007810000 */
[-CC-:B------:R-:W-:Y:S01]  /*3fd0*/  FFMA.FTZ R13, R89, R9.reuse, -R60.reuse ;  /* 0x00000009590d7223 */ /* 0x180fe2000001083c */
[----:B------:R-:W-:Y:S01]  /*3fe0*/  FSEL R56, R11, -INF , !P5 ;  /* 0xff8000000b387808 */ /* 0x000fe20006800000 */
[--C-:B------:R-:W-:Y:S01]  /*3ff0*/  FFMA.FTZ R11, R45, R9, -R60.reuse ;  /* 0x000000092d0b7223 */ /* 0x100fe2000001083c */
[----:B------:R-:W-:Y:S01]  /*4000*/  FMNMX.FTZ R25, R54, R25, !PT ;  /* 0x0000001936197209 */ /* 0x000fe20007810000 */
[----:B------:R-:W-:Y:S01]  /*4010*/  FFMA.FTZ R15, R49, R9, -R60 ;  /* 0x00000009310f7223 */ /* 0x000fe2000001083c */
[----:B------:R-:W-:Y:S01]  /*4020*/  R2UR UR11, R74 ;  /* 0x000000004a0b72ca */ /* 0x000fe200000e0000 */
[----:B------:R-:W-:Y:S01]  /*4030*/  MUFU.EX2 R174, R41 ;  /* 0x0000002900ae7308 */ /* 0x000fe20000000800 */
[----:B------:R-:W-:-:S05]  /*4040*/  FMNMX.FTZ R25, R56, R25, !PT ;  /* 0x0000001938197209 */ /* 0x000fca0007810000 */
[----:B------:R-:W0:Y:S02]  /*4050*/  SHFL.BFLY PT, R58, R25, 0x2, 0x1f ;  /* 0x0c401f00193a7f89 */ /* 0x000e2400000e0000 */
[----:B------:R3:W4:Y:S04]  /*4060*/  MUFU.EX2 R190, R33 ;  /* 0x0000002100be7308 */ /* 0x0007280000000800 */
[----:B------:R-:W-:-:S04]  /*4070*/  UIADD3 UR6, UR11, UR10, URZ ;  /* 0x0000000a0b067290 */ /* 0x000fc8000fffe03f */
[----:B------:R-:W5:Y:S01]  /*4080*/  MUFU.EX2 R35, R35 ;  /* 0x0000002300237308 */ /* 0x000f620000000800 */
[----:B---3--:R-:W-:Y:S01]  /*4090*/  FFMA.FTZ R33, R83, R9, -R60 ;  /* 0x0000000953217223 */ /* 0x008fe2000001083c */
[----:B------:R-:W-:-:S06]  /*40a0*/  UIADD3 UR4, UR6, UR4, URZ ;  /* 0x0000000406047290 */ /* 0x000fcc000fffe03f */
[----:B------:R3:W5:Y:S01]  /*40b0*/  MUFU.EX2 R184, R29 ;  /* 0x0000001d00b87308 */ /* 0x0007620000000800 */
[----:B0-----:R-:W-:Y:S01]  /*40c0*/  FMNMX.FTZ R58, R25, R58, !PT ;  /* 0x0000003a193a7209 */ /* 0x001fe20007810000 */
[----:B------:R-:W-:-:S06]  /*40d0*/  FFMA.FTZ R25, R57, R9, -R60 ;  /* 0x0000000939197223 */ /* 0x000fcc000001083c */
[----:B------:R-:W0:Y:S01]  /*40e0*/  MUFU.EX2 R37, R37 ;  /* 0x0000002500257308 */ /* 0x000e220000000800 */
[----:B---3--:R-:W-:Y:S01]  /*40f0*/  FFMA.FTZ R29, R91, R9, -R60 ;  /* 0x000000095b1d7223 */ /* 0x008fe2000001083c */
[----:B------:R-:W3:Y:S06]  /*4100*/  SHFL.BFLY PT, R3, R58, 0x1, 0x1f ;  /* 0x0c201f003a037f89 */ /* 0x000eec00000e0000 */
[----:B------:R1:W-:Y:S08]  /*4110*/  MUFU.EX2 R172, R25 ;  /* 0x0000001900ac7308 */ /* 0x0003f00000000800 */
[----:B------:R-:W-:Y:S08]  /*4120*/  MUFU.EX2 R168, R43 ;  /* 0x0000002b00a87308 */ /* 0x000ff00000000800 */
[----:B------:R2:W0:Y:S01]  /*4130*/  MUFU.EX2 R186, R33 ;  /* 0x0000002100ba7308 */ /* 0x0004220000000800 */
[----:B---3--:R-:W-:-:S04]  /*4140*/  FMNMX.FTZ R3, R58, R3, !PT ;  /* 0x000000033a037209 */ /* 0x008fc80007810000 */
[C---:B------:R-:W-:Y:S01]  /*4150*/  FSETP.NEU.FTZ.AND P1, PT, R3.reuse, -INF , PT ;  /* 0xff8000000300780b */ /* 0x040fe20003f3d000 */
[-C--:B-1----:R-:W-:Y:S02]  /*4160*/  FMUL.FTZ R25, R3, R9.reuse ;  /* 0x0000000903197220 */ /* 0x082fe40000410000 */
[----:B------:R-:W-:Y:S01]  /*4170*/  MUFU.EX2 R5, R5 ;  /* 0x0000000500057308 */ /* 0x000fe20000000800 */
[----:B--2---:R-:W-:Y:S02]  /*4180*/  FFMA.FTZ R33, R53, R9, -R60 ;  /* 0x0000000935217223 */ /* 0x004fe4000001083c */
[----:B------:R-:W-:Y:S02]  /*4190*/  FSEL R41, R25, RZ, P1 ;  /* 0x000000ff19297208 */ /* 0x000fe40000800000 */
[----:B------:R-:W-:-:S03]  /*41a0*/  PLOP3.LUT P1, PT, PT, PT, UP1, 0x40, 0x0 ;  /* 0x000000000000781c */ /* 0x000fc60003f2e818 */
        /* <DEDUP_REMOVED lines=17> */
[----:B-1----:R-:W-:Y:S01]  /*42c0*/  FADD.FTZ R26, R27, R188 ;  /* 0x000000bc1b1a7221 */ /* 0x002fe20000010000 */
[-CC-:B------:R-:W-:Y:S01]  /*42d0*/  FFMA.FTZ R46, R46, R9.reuse, -R41.reuse ;  /* 0x000000092e2e7223 */ /* 0x180fe20000010829 */
[-CC-:B------:R-:W-:Y:S01]  /*42e0*/  FFMA.FTZ R48, R48, R9.reuse, -R41.reuse ;  /* 0x0000000930307223 */ /* 0x180fe20000010829 */
[--C-:B------:R-:W-:Y:S01]  /*42f0*/  FFMA.FTZ R0, R0, R9, -R41.reuse ;  /* 0x0000000900007223 */ /* 0x100fe20000010829 */
[----:B------:R-:W-:Y:S01]  /*4300*/  FADD.FTZ R43, R31, R26 ;  /* 0x0000001a1f2b7221 */ /* 0x000fe20000010000 */
[----:B------:R-:W-:Y:S01]  /*4310*/  F2FP.BF16.F32.PACK_AB R188, R188, R27 ;  /* 0x0000001bbcbc723e */ /* 0x000fe200000010ff */
[-C--:B------:R-:W-:Y:S01]  /*4320*/  FFMA.FTZ R10, R10, R9.reuse, -R41 ;  /* 0x000000090a0a7223 */ /* 0x080fe20000010829 */
[----:B------:R-:W1:Y:S01]  /*4330*/  MUFU.EX2 R21, R21 ;  /* 0x0000001500157308 */ /* 0x000e620000000800 */
[----:B----4-:R-:W-:Y:S01]  /*4340*/  FADD.FTZ R26, R190, R43 ;  /* 0x0000002bbe1a7221 */ /* 0x010fe20000010000 */
[-CC-:B------:R-:W-:Y:S01]  /*4350*/  FFMA.FTZ R50, R50, R9.reuse, -R41.reuse ;  /* 0x0000000932327223 */ /* 0x180fe20000010829 */
[-CC-:B------:R-:W-:Y:S01]  /*4360*/  FFMA.FTZ R20, R20, R9.reuse, -R41.reuse ;  /* 0x0000000914147223 */ /* 0x180fe20000010829 */
[-CC-:B------:R-:W-:Y:S01]  /*4370*/  FFMA.FTZ R52, R52, R9.reuse, -R41.reuse ;  /* 0x0000000934347223 */ /* 0x180fe20000010829 */
[----:B-----5:R-:W-:Y:S01]  /*4380*/  FADD.FTZ R43, R35, R26 ;  /* 0x0000001a232b7221 */ /* 0x020fe20000010000 */
[----:B------:R-:W-:Y:S01]  /*4390*/  FFMA.FTZ R54, R54, R9, -R41 ;  /* 0x0000000936367223 */ /* 0x000fe20000010829 */
[----:B------:R-:W-:Y:S01]  /*43a0*/  F2FP.BF16.F32.PACK_AB R190, R190, R31 ;  /* 0x0000001fbebe723e */ /* 0x000fe200000010ff */
[----:B------:R-:W2:Y:S01]  /*43b0*/  MUFU.EX2 R24, R24 ;  /* 0x0000001800187308 */ /* 0x000ea20000000800 */
[C---:B------:R-:W-:Y:S01]  /*43c0*/  FADD.FTZ R26, R184.reuse, R43 ;  /* 0x0000002bb81a7221 */ /* 0x040fe20000010000 */
[----:B------:R-:W-:-:S03]  /*43d0*/  F2FP.BF16.F32.PACK_AB R184, R184, R35 ;  /* 0x00000023b8b8723e */ /* 0x000fc600000010ff */
[----:B0-----:R-:W-:-:S03]  /*43e0*/  FADD.FTZ R43, R37, R26 ;  /* 0x0000001a252b7221 */ /* 0x001fc60000010000 */
[----:B------:R-:W0:Y:S01]  /*43f0*/  MUFU.EX2 R28, R28 ;  /* 0x0000001c001c7308 */ /* 0x000e220000000800 */
[C---:B------:R-:W-:Y:S01]  /*4400*/  FADD.FTZ R43, R186.reuse, R43 ;  /* 0x0000002bba2b7221 */ /* 0x040fe20000010000 */
[----:B------:R-:W-:Y:S02]  /*4410*/  F2FP.BF16.F32.PACK_AB R186, R186, R37 ;  /* 0x00000025baba723e */ /* 0x000fe400000010ff */
[----:B-1----:R-:W-:Y:S01]  /*4420*/  F2FP.BF16.F32.PACK_AB R189, R21, R2 ;  /* 0x0000000215bd723e */ /* 0x002fe200000010ff */
[----:B------:R-:W-:Y:S01]  /*4430*/  FADD.FTZ R26, R180, R43 ;  /* 0x0000002bb41a7221 */ /* 0x000fe20000010000 */
[----:B------:R-:W-:Y:S01]  /*4440*/  FADD.FTZ R43, R2, R21 ;  /* 0x00000015022b7221 */ /* 0x000fe20000010000 */
[C---:B------:R-:W-:Y:S01]  /*4450*/  F2FP.BF16.F32.PACK_AB R180, R5.reuse, R180 ;  /* 0x000000b405b4723e */ /* 0x040fe200000010ff */
[----:B------:R1:W3:Y:S01]  /*4460*/  MUFU.EX2 R185, R30 ;  /* 0x0000001e00b97308 */ /* 0x0002e20000000800 */
[----:B------:R-:W-:Y:S01]  /*4470*/  FADD.FTZ R45, R5, R26 ;  /* 0x0000001a052d7221 */ /* 0x000fe20000010000 */
[----:B--2---:R-:W-:-:S04]  /*4480*/  FADD.FTZ R26, R24, R43 ;  /* 0x0000002b181a7221 */ /* 0x004fc80000010000 */
[C---:B------:R-:W-:Y:S01]  /*4490*/  FADD.FTZ R43, R191.reuse, R26 ;  /* 0x0000001abf2b7221 */ /* 0x040fe20000010000 */
[----:B------:R-:W-:Y:S01]  /*44a0*/  F2FP.BF16.F32.PACK_AB R191, R191, R24 ;  /* 0x00000018bfbf723e */ /* 0x000fe200000010ff */
[----:B------:R-:W2:Y:S01]  /*44b0*/  MUFU.EX2 R32, R32 ;  /* 0x0000002000207308 */ /* 0x000ea20000000800 */
[----:B-1----:R-:W-:Y:S01]  /*44c0*/  FADD.FTZ R30, R182, R45 ;  /* 0x0000002db61e7221 */ /* 0x002fe20000010000 */
[----:B0-----:R-:W-:Y:S01]  /*44d0*/  FADD.FTZ R26, R28, R43 ;  /* 0x0000002b1c1a7221 */ /* 0x001fe20000010000 */
[C---:B------:R-:W-:Y:S02]  /*44e0*/  F2FP.BF16.F32.PACK_AB R182, R11.reuse, R182 ;  /* 0x000000b60bb6723e */ /* 0x040fe400000010ff */
[----:B------:R-:W-:-:S03]  /*44f0*/  FADD.FTZ R30, R11, R30 ;  /* 0x0000001e0b1e7221 */ /* 0x000fc60000010000 */
[----:B------:R-:W0:Y:S01]  /*4500*/  MUFU.EX2 R187, R34 ;  /* 0x0000002200bb7308 */ /* 0x000e220000000800 */
[C---:B---3--:R-:W-:Y:S01]  /*4510*/  FADD.FTZ R43, R185.reuse, R26 ;  /* 0x0000001ab92b7221 */ /* 0x048fe20000010000 */
[----:B------:R-:W-:-:S06]  /*4520*/  F2FP.BF16.F32.PACK_AB R185, R185, R28 ;  /* 0x0000001cb9b9723e */ /* 0x000fcc00000010ff */
[----:B------:R-:W1:Y:S08]  /*4530*/  MUFU.EX2 R36, R36 ;  /* 0x0000002400247308 */ /* 0x000e700000000800 */
[----:B------:R-:W3:Y:S08]  /*4540*/  MUFU.EX2 R181, R38 ;  /* 0x0000002600b57308 */ /* 0x000ef00000000800 */
[----:B------:R4:W-:Y:S08]  /*4550*/  MUFU.EX2 R179, R12 ;  /* 0x0000000c00b37308 */ /* 0x0009f00000000800 */
[----:B------:R-:W-:Y:S01]  /*4560*/  MUFU.EX2 R40, R40 ;  /* 0x0000002800287308 */ /* 0x000fe20000000800 */
[-C--:B----4-:R-:W-:Y:S01]  /*4570*/  FFMA.FTZ R12, R8, R9.reuse, -R41 ;  /* 0x00000009080c7223 */ /* 0x090fe20000010829 */
[----:B--2---:R-:W-:Y:S01]  /*4580*/  FADD.FTZ R8, R32, R43 ;  /* 0x0000002b20087221 */ /* 0x004fe20000010000 */
[----:B------:R-:W-:-:S03]  /*4590*/  FFMA.FTZ R41, R56, R9, -R41 ;  /* 0x0000000938297223 */ /* 0x000fc60000010829 */
[C---:B0-----:R-:W-:Y:S01]  /*45a0*/  FADD.FTZ R43, R187.reuse, R8 ;  /* 0x00000008bb2b7221 */ /* 0x041fe20000010000 */
[----:B------:R-:W-:Y:S01]  /*45b0*/  F2FP.BF16.F32.PACK_AB R187, R187, R32 ;  /* 0x00000020bbbb723e */ /* 0x000fe200000010ff */
[----:B------:R-:W-:Y:S02]  /*45c0*/  MUFU.EX2 R183, R42 ;  /* 0x0000002a00b77308 */ /* 0x000fe40000000800 */
[----:B-1----:R-:W-:-:S04]  /*45d0*/  FADD.FTZ R8, R36, R43 ;  /* 0x0000002b24087221 */ /* 0x002fc80000010000 */
[C---:B---3--:R-:W-:Y:S01]  /*45e0*/  FADD.FTZ R27, R181.reuse, R8 ;  /* 0x00000008b51b7221 */ /* 0x048fe20000010000 */
[----:B------:R-:W-:Y:S01]  /*45f0*/  F2FP.BF16.F32.PACK_AB R181, R181, R36 ;  /* 0x00000024b5b5723e */ /* 0x000fe200000010ff */
[----:B------:R-:W0:Y:S08]  /*4600*/  MUFU.EX2 R13, R13 ;  /* 0x0000000d000d7308 */ /* 0x000e300000000800 */
[----:B------:R-:W-:Y:S08]  /*4610*/  MUFU.EX2 R44, R44 ;  /* 0x0000002c002c7308 */ /* 0x000ff00000000800 */
[----:B------:R1:W2:Y:S01]  /*4620*/  MUFU.EX2 R176, R15 ;  /* 0x0000000f00b07308 */ /* 0x0002a20000000800 */
[----:B0-----:R-:W-:-:S07]  /*4630*/  FADD.FTZ R45, R13, R30 ;  /* 0x0000001e0d2d7221 */ /* 0x001fce0000010000 */
[----:B------:R-:W-:Y:S01]  /*4640*/  MUFU.EX2 R177, R46 ;  /* 0x0000002e00b17308 */ /* 0x000fe20000000800 */
[----:B-1----:R-:W-:-:S07]  /*4650*/  FFMA.FTZ R15, R95, R9, -R60 ;  /* 0x000000095f0f7223 */ /* 0x002fce000001083c */
[----:B------:R-:W0:Y:S01]  /*4660*/  MUFU.EX2 R29, R29 ;  /* 0x0000001d001d7308 */ /* 0x000e220000000800 */
[C---:B--2---:R-:W-:Y:S01]  /*4670*/  FADD.FTZ R26, R176.reuse, R45 ;  /* 0x0000002db01a7221 */ /* 0x044fe20000010000 */
[----:B------:R-:W-:-:S06]  /*4680*/  F2FP.BF16.F32.PACK_AB R176, R176, R13 ;  /* 0x0000000db0b0723e */ /* 0x000fcc00000010ff */
[----:B------:R-:W1:Y:S08]  /*4690*/  MUFU.EX2 R48, R48 ;  /* 0x0000003000307308 */ /* 0x000e700000000800 */
[----:B------:R2:W-:Y:S01]  /*46a0*/  MUFU.EX2 R173, R0 ;  /* 0x0000000000ad7308 */ /* 0x0005e20000000800 */
[----:B0-----:R-:W-:-:S07]  /*46b0*/  FADD.FTZ R45, R29, R26 ;  /* 0x0000001a1d2d7221 */ /* 0x001fce0000010000 */
[----:B------:R0:W3:Y:S01]  /*46c0*/  MUFU.EX2 R178, R33 ;  /* 0x0000002100b27308 */ /* 0x0000e20000000800 */
[----:B--2---:R-:W-:-:S04]  /*46d0*/  FADD.FTZ R0, R40, R27 ;  /* 0x0000001b28007221 */ /* 0x004fc80000010000 */
[C---:B------:R-:W-:Y:S01]  /*46e0*/  FADD.FTZ R5, R183.reuse, R0 ;  /* 0x00000000b7057221 */ /* 0x040fe20000010000 */
[----:B------:R-:W-:Y:S02]  /*46f0*/  F2FP.BF16.F32.PACK_AB R183, R183, R40 ;  /* 0x00000028b7b7723e */ /* 0x000fe400000010ff */
[----:B------:R-:W2:Y:S01]  /*4700*/  MUFU.EX2 R39, R39 ;  /* 0x0000002700277308 */ /* 0x000ea20000000800 */
[----:B------:R-:W-:Y:S01]  /*4710*/  FADD.FTZ R0, R44, R5 ;  /* 0x000000052c007221 */ /* 0x000fe20000010000 */
[-CC-:B0-----:R-:W-:Y:S01]  /*4720*/  FFMA.FTZ R33, R97, R9.reuse, -R60.reuse ;  /* 0x0000000961217223 */ /* 0x181fe2000001083c */
[----:B------:R-:W-:Y:S02]  /*4730*/  FFMA.FTZ R60, R69, R9, -R60 ;  /* 0x00000009453c7223 */ /* 0x000fe4000001083c */
[C---:B------:R-:W-:Y:S01]  /*4740*/  FADD.FTZ R5, R177.reuse, R0 ;  /* 0x00000000b1057221 */ /* 0x040fe20000010000 */
[----:B------:R-:W-:Y:S02]  /*4750*/  F2FP.BF16.F32.PACK_AB R177, R177, R44 ;  /* 0x0000002cb1b1723e */ /* 0x000fe400000010ff */
[----:B------:R-:W0:Y:S01]  /*4760*/  MUFU.EX2 R10, R10 ;  /* 0x0000000a000a7308 */ /* 0x000e220000000800 */
[----:B-1----:R-:W-:Y:S01]  /*4770*/  FADD.FTZ R0, R48, R5 ;  /* 0x0000000530007221 */ /* 0x002fe20000010000 */
[C---:B---3--:R-:W-:Y:S01]  /*4780*/  FADD.FTZ R26, R178.reuse, R45 ;  /* 0x0000002db21a7221 */ /* 0x048fe20000010000 */
[----:B------:R-:W-:-:S02]  /*4790*/  F2FP.BF16.F32.PACK_AB R178, R178, R29 ;  /* 0x0000001db2b2723e */ /* 0x000fc400000010ff */
[C---:B------:R-:W-:Y:S01]  /*47a0*/  FADD.FTZ R5, R179.reuse, R0 ;  /* 0x00000000b3057221 */ /* 0x040fe20000010000 */
[----:B------:R-:W-:Y:S02]  /*47b0*/  F2FP.BF16.F32.PACK_AB R179, R179, R48 ;  /* 0x00000030b3b3723e */ /* 0x000fe400000010ff */
[----:B------:R-:W1:Y:S01]  /*47c0*/  MUFU.EX2 R15, R15 ;  /* 0x0000000f000f7308 */ /* 0x000e620000000800 */
[----:B--2---:R-:W-:-:S04]  /*47d0*/  FADD.FTZ R43, R39, R26 ;  /* 0x0000001a272b7221 */ /* 0x004fc80000010000 */
[C---:B------:R-:W-:Y:S01]  /*47e0*/  FADD.FTZ R8, R172.reuse, R43 ;  /* 0x0000002bac087221 */ /* 0x040fe20000010000 */
[----:B------:R-:W-:Y:S02]  /*47f0*/  F2FP.BF16.F32.PACK_AB R172, R172, R39 ;  /* 0x00000027acac723e */ /* 0x000fe400000010ff */
[----:B------:R-:W2:Y:S01]  /*4800*/  MUFU.EX2 R50, R50 ;  /* 0x0000003200327308 */ /* 0x000ea20000000800 */
[----:B0-----:R-:W-:-:S04]  /*4810*/  FADD.FTZ R0, R10, R5 ;  /* 0x000000050a007221 */ /* 0x001fc80000010000 */
[C---:B------:R-:W-:Y:S01]  /*4820*/  FADD.FTZ R5, R173.reuse, R0 ;  /* 0x00000000ad057221 */ /* 0x040fe20000010000 */
[----:B------:R-:W-:Y:S01]  /*4830*/  F2FP.BF16.F32.PACK_AB R173, R173, R10 ;  /* 0x0000000aadad723e */ /* 0x000fe200000010ff */
[----:B------:R-:W-:Y:S01]  /*4840*/  VIADD R10, R75, 0xfffffffe ;  /* 0xfffffffe4b0a7836 */ /* 0x000fe20000000000 */
[----:B------:R-:W0:Y:S01]  /*4850*/  MUFU.EX2 R175, R20 ;  /* 0x0000001400af7308 */ /* 0x000e220000000800 */
[----:B-1----:R-:W-:-:S04]  /*4860*/  FADD.FTZ R27, R15, R8 ;  /* 0x000000080f1b7221 */ /* 0x002fc80000010000 */
[C---:B------:R-:W-:Y:S01]  /*4870*/  FADD.FTZ R8, R174.reuse, R27 ;  /* 0x0000001bae087221 */ /* 0x040fe20000010000 */
[----:B------:R-:W-:Y:S02]  /*4880*/  F2FP.BF16.F32.PACK_AB R174, R174, R15 ;  /* 0x0000000faeae723e */ /* 0x000fe400000010ff */
[----:B------:R-:W1:Y:S01]  /*4890*/  MUFU.EX2 R33, R33 ;  /* 0x0000002100217308 */ /* 0x000e620000000800 */
[----:B--2---:R-:W-:-:S07]  /*48a0*/  FADD.FTZ R0, R50, R5 ;  /* 0x0000000532007221 */ /* 0x004fce0000010000 */
[----:B------:R-:W2:Y:S01]  /*48b0*/  MUFU.EX2 R12, R12 ;  /* 0x0000000c000c7308 */ /* 0x000ea20000000800 */
[C---:B0-----:R-:W-:Y:S01]  /*48c0*/  FADD.FTZ R5, R175.reuse, R0 ;  /* 0x00000000af057221 */ /* 0x041fe20000010000 */
[----:B------:R-:W-:-:S06]  /*48d0*/  F2FP.BF16.F32.PACK_AB R175, R175, R50 ;  /* 0x00000032afaf723e */ /* 0x000fcc00000010ff */
        /* <DEDUP_REMOVED lines=10> */
[----:B-1----:R-:W-:-:S07]  /*4980*/  FADD.FTZ R8, R14, R11 ;  /* 0x0000000b0e087221 */ /* 0x002fce0000010000 */
[----:B------:R-:W1:Y:S01]  /*4990*/  MUFU.EX2 R41, R41 ;  /* 0x0000002900297308 */ /* 0x000e620000000800 */
[----:B--2---:R-:W-:Y:S01]  /*49a0*/  FADD.FTZ R0, R54, R5 ;  /* 0x0000000536007221 */ /* 0x004fe20000010000 */
[C---:B0-----:R-:W-:Y:S01]  /*49b0*/  FADD.FTZ R8, R25.reuse, R8 ;  /* 0x0000000819087221 */ /* 0x041fe20000010000 */
[----:B------:R-:W-:Y:S02]  /*49c0*/  F2FP.BF16.F32.PACK_AB R170, R25, R14 ;  /* 0x0000000e19aa723e */ /* 0x000fe400000010ff */
[C---:B-1----:R-:W-:Y:S01]  /*49d0*/  FADD.FTZ R5, R41.reuse, R0 ;  /* 0x0000000029057221 */ /* 0x042fe20000010000 */
[----:B------:R-:W-:Y:S01]  /*49e0*/  F2FP.BF16.F32.PACK_AB R171, R41, R54 ;  /* 0x0000003629ab723e */ /* 0x000fe200000010ff */
[----:B------:R-:W-:Y:S06]  /*49f0*/  @P1 BRA `(.L_x_1123) ;  /* 0x0000000000441947 */ /* 0x000fec0003800000 */
[----:B------:R-:W-:Y:S01]  /*4a00*/  ISETP.LT.AND P1, PT, RZ, UR6, PT ;  /* 0x00000006ff007c0c */ /* 0x000fe2000bf21270 */
[----:B------:R-:W-:-:S12]  /*4a10*/  UIADD3 UR14, UR6, -0x1, URZ ;  /* 0xffffffff060e7890 */ /* 0x000fd8000fffe03f */
[----:B------:R-:W-:Y:S05]  /*4a20*/  @P1 BRA `(.L_x_1124) ;  /* 0x00000000001c1947 */ /* 0x000fea0003800000 */
[----:B------:R-:W-:Y:S02]  /*4a30*/  UISETP.NE.AND UP2, UPT, UR5, 0x1, UPT ;  /* 0x000000010500788c */ /* 0x000fe4000bf45270 */
[----:B------:R-:W-:-:S09]  /*4a40*/  UIADD3 UR14, -UR6, URZ, URZ ;  /* 0x0000003f060e7290 */ /* 0x000fd2000fffe13f */
[----:B------:R-:W-:Y:S02]  /*4a50*/  @UP2 ULDC.64 UR6, c[0x0][0x9e8] ;  /* 0x00027a0000062ab9 */ /* 0x000fe40000000a00 */
[----:B------:R-:W-:-:S04]  /*4a60*/  UIMAD.WIDE.U32 UR10, UR14, UR6, URZ ;  /* 0x000000060e0a72a5 */ /* 0x000fc8000f8e003f */
[----:B------:R-:W-:-:S04]  /*4a70*/  @UP2 USHF.R.U32.HI UR14, URZ, UR7, UR11 ;  /* 0x000000073f0e2299 */ /* 0x000fc8000801160b */
[----:B------:R-:W-:Y:S01]  /*4a80*/  ULOP3.LUT UR14, URZ, UR14, URZ, 0x33, !UPT ;  /* 0x0000000e3f0e7292 */ /* 0x000fe2000f8e333f */
[----:B------:R-:W-:Y:S11]  /*4a90*/  BRA `(.L_x_1125) ;  /* 0x0000000000107947 */ /* 0x000ff60003800000 */
.L_x_1124:
[----:B------:R-:W-:-:S11]  /*4aa0*/  UISETP.NE.AND UP2, UPT, UR5, 0x1, UPT ;  /* 0x000000010500788c */ /* 0x000fd6000bf45270 */
[----:B------:R-:W-:Y:S02]  /*4ab0*/  @UP2 ULDC.64 UR6, c[0x0][0x9e8] ;  /* 0x00027a0000062ab9 */ /* 0x000fe40000000a00 */
[----:B------:R-:W-:-:S04]  /*4ac0*/  UIMAD.WIDE.U32 UR10, UR14, UR6, URZ ;  /* 0x000000060e0a72a5 */ /* 0x000fc8000f8e003f */
[----:B------:R-:W-:-:S12]  /*4ad0*/  @UP2 USHF.R.U32.HI UR14, URZ, UR7, UR11 ;  /* 0x000000073f0e2299 */ /* 0x000fd8000801160b */
.L_x_1125:
[----:B------:R-:W-:-:S04]  /*4ae0*/  UIMAD UR5, UR14, UR5, UR5 ;  /* 0x000000050e0572a4 */ /* 0x000fc8000f8e0205 */
[----:B------:R-:W-:-:S04]  /*4af0*/  UISETP.LT.AND UP2, UPT, UR4, UR5, UPT ;  /* 0x000000050400728c */ /* 0x000fc8000bf41270 */
[----:B------:R-:W-:-:S12]  /*4b00*/  USEL UR4, UR4, UR5, UP2 ;  /* 0x0000000504047287 */ /* 0x000fd80009000000 */
.L_x_1123:
[----:B------:R-:W-:Y:S01]  /*4b10*/  R2UR UR6, R22 ;  /* 0x00000000160672ca */ /* 0x000fe200000e0000 */
[----:B------:R-:W-:Y:S01]  /*4b20*/  UIMAD.WIDE UR4, UR4, 0x2aaaaaab, URZ ;  /* 0x2aaaaaab040478a5 */ /* 0x000fe2000f8e023f */
[----:B------:R-:W-:Y:S01]  /*4b30*/  IMAD.MOV.U32 R2, RZ, RZ, 0x3f800000 ;  /* 0x3f800000ff027424 */ /* 0x000fe200078e00ff */
[----:B------:R-:W-:Y:S01]  /*4b40*/  CS2R R118, SRZ ;  /* 0x0000000000767805 */ /* 0x000fe2000001ff00 */
[----:B------:R-:W-:Y:S01]  /*4b50*/  IMAD.MOV.U32 R0, RZ, RZ, 0x3f800000 ;  /* 0x3f800000ff007424 */ /* 0x000fe200078e00ff */
        /* <DEDUP_REMOVED lines=8> */
[----:B------:R-:W-:Y:S01]  /*4be0*/  UISETP.LT.AND UP2, UPT, UR6, UR4, UPT ;  /* 0x000000040600728c */ /* 0x000fe2000bf41270 */
[----:B------:R-:W-:Y:S02]  /*4bf0*/  CS2R R104, SRZ ;  /* 0x0000000000687805 */ /* 0x000fe4000001ff00 */
[----:B------:R-:W-:Y:S02]  /*4c00*/  CS2R R102, SRZ ;  /* 0x0000000000667805 */ /* 0x000fe4000001ff00 */
[----:B------:R-:W-:Y:S01]  /*4c10*/  CS2R R100, SRZ ;  /* 0x0000000000647805 */ /* 0x000fe2000001ff00 */
[----:B------:R-:W-:Y:S01]  /*4c20*/  USEL UR50, UR6, UR4, !UP2 ;  /* 0x0000000406327287 */ /* 0x000fe2000d000000 */
[----:B------:R-:W-:-:S02]  /*4c30*/  CS2R R98, SRZ ;  /* 0x0000000000627805 */ /* 0x000fc4000001ff00 */
[----:B------:R-:W-:Y:S02]  /*4c40*/  CS2R R96, SRZ ;  /* 0x0000000000607805 */ /* 0x000fe4000001ff00 */
[----:B------:R-:W-:Y:S02]  /*4c50*/  CS2R R94, SRZ ;  /* 0x00000000005e7805 */ /* 0x000fe4000001ff00 */
[----:B------:R-:W-:Y:S02]  /*4c60*/  CS2R R92, SRZ ;  /* 0x00000000005c7805 */ /* 0x000fe4000001ff00 */
[----:B------:R-:W-:Y:S02]  /*4c70*/  CS2R R90, SRZ ;  /* 0x00000000005a7805 */ /* 0x000fe4000001ff00 */
[----:B------:R-:W-:Y:S02]  /*4c80*/  ISETP.GE.AND P1, PT, R10, UR50, PT ;  /* 0x000000320a007c0c */ /* 0x000fe4000bf26270 */
        /* <DEDUP_REMOVED lines=33> */
[----:B------:R-:W-:Y:S06]  /*4ea0*/  @!P1 BRA `(.L_x_1126) ;  /* 0x0000003400789947 */ /* 0x000fec0003800000 */
[----:B------:R-:W-:Y:S01]  /*4eb0*/  IMAD.MOV.U32 R2, RZ, RZ, 0x3f800000 ;  /* 0x3f800000ff027424 */ /* 0x000fe200078e00ff */
[----:B------:R-:W-:Y:S01]  /*4ec0*/  ULDC UR51, c[0x0][0x9e4] ;  /* 0x0002790000337ab9 */ /* 0x000fe20000000800 */
[----:B------:R-:W-:Y:S01]  /*4ed0*/  IMAD.MOV.U32 R119, RZ, RZ, RZ ;  /* 0x000000ffff777224 */ /* 0x000fe200078e00ff */
[----:B------:R-:W-:Y:S01]  /*4ee0*/  ULDC UR4, c[0x0][0x9d8] ;  /* 0x0002760000047ab9 */ /* 0x000fe20000000800 */
[----:B------:R-:W-:-:S05]  /*4ef0*/  ULDC UR55, c[0x0][0x9e0] ;  /* 0x0002780000377ab9 */ /* 0x000fca0000000800 */
.L_x_1143:
[----:B------:R-:W-:-:S04]  /*4f00*/  UIADD3 UR5, UR37, 0x1, URZ ;  /* 0x0000000125057890 */ /* 0x000fc8000fffe03f */
[----:B------:R-:W-:-:S04]  /*4f10*/  UISETP.NE.AND UP2, UPT, UR5, 0x2, UPT ;  /* 0x000000020500788c */ /* 0x000fc8000bf45270 */
[----:B------:R-:W-:Y:S02]  /*4f20*/  USEL UR39, URZ, 0x1, UP2 ;  /* 0x000000013f277887 */ /* 0x000fe40009000000 */
[----:B------:R-:W-:Y:S02]  /*4f30*/  USEL UR5, UR5, URZ, UP2 ;  /* 0x0000003f05057287 */ /* 0x000fe40009000000 */
[----:B------:R-:W-:Y:S01]  /*4f40*/  ULOP3.LUT UR39, UR36, UR39, URZ, 0x3c, !UPT ;  /* 0x0000002724277292 */ /* 0x000fe2000f8e3c3f */
[----:B------:R-:W-:Y:S11]  /*4f50*/  @!P0 BRA `(.L_x_1127) ;  /* 0x0000000000048947 */ /* 0x000ff60003800000 */
[----:B------:R-:W-:Y:S01]  /*4f60*/  BPT.TRAP 0x1 ;  /* 0x000000040000795c */ /* 0x000fe20000300000 */
.L_x_1127:
[----:B------:R-:W-:Y:S01]  /*4f70*/  ULEA UR7, UR5, UR38, 0x3 ;  /* 0x0000002605077291 */ /* 0x000fe2000f8e183f */
[----:B------:R-:W-:-:S05]  /*4f80*/  IMAD.U32 R9, RZ, RZ, UR39 ;  /* 0x00000027ff097e24 */ /* 0x000fca000f8e00ff */
[----:B------:R-:W-:-:S04]  /*4f90*/  SHF.L.U32 R9, R9, 0x1f, RZ ;  /* 0x0000001f09097819 */ /* 0x000fc800000006ff */
[----:B------:R0:W1:Y:S01]  /*4fa0*/  SYNCS.PHASECHK.TRANS64.TRYWAIT P1, [UR7+0x30830], R9 ;  /* 0x03083009ff0075a7 */ /* 0x0000620008020147 */
[----:B------:R-:W-:Y:S05]  /*4fb0*/  @!P0 BRA `(.L_x_1128) ;  /* 0x0000000000048947 */ /* 0x000fea0003800000 */
[----:B------:R-:W-:Y:S01]  /*4fc0*/  BPT.TRAP 0x1 ;  /* 0x000000040000795c */ /* 0x000fe20000300000 */
.L_x_1128:
[----:B-1----:R-:W-:Y:S05]  /*4fd0*/  @P1 BRA `(.L_x_1129) ;  /* 0x0000000000081947 */ /* 0x002fea0003800000 */
[----:B------:R-:W1:Y:S02]  /*4fe0*/  SYNCS.PHASECHK.TRANS64.TRYWAIT P1, [UR7+0x30830], R9 ;  /* 0x03083009ff0075a7 */ /* 0x000e640008020147 */
[----:B-1----:R-:W-:Y:S05]  /*4ff0*/  @!P1 BRA `(.L_x_1130) ;  /* 0x0000011800c49947 */ /* 0x002fea0003800000 */
.L_x_1129:
[----:B------:R-:W-:Y:S01]  /*5000*/  R2UR UR44, R6 ;  /* 0x00000000062c72ca */ /* 0x000fe200000e0000 */
[----:B------:R-:W-:Y:S01]  /*5010*/  UIMAD UR6, UR5, 0x900, UR61 ;  /* 0x00000900050678a4 */ /* 0x000fe2000f8e023d */
[----:B------:R-:W-:Y:S01]  /*5020*/  R2UR UR45, R7 ;  /* 0x00000000072d72ca */ /* 0x000fe200000e0000 */
[----:B------:R-:W-:Y:S01]  /*5030*/  WARPGROUP.ARRIVE ;  /* 0x00000000000079c5 */ /* 0x000fe20000000000 */
[----:B------:R-:W-:Y:S01]  /*5040*/  UMOV UR47, 0x40000040 ;  /* 0x40000040002f7882 */ /* 0x000fe20000000000 */
[----:B------:R-:W-:Y:S01]  /*5050*/  UIADD3 UR10, UR6, 0x6, URZ ;  /* 0x00000006060a7890 */ /* 0x000fe2000fffe03f */
[-C--:B------:R-:W-:Y:S01]  /*5060*/  FMUL.FTZ R24, R24, R0.reuse ;  /* 0x0000000018187220 */ /* 0x080fe20000410000 */
[----:B------:R-:W-:Y:S01]  /*5070*/  UMOV UR11, 0x40000040 ;  /* 0x40000040000b7882 */ /* 0x000fe20000000000 */
[----:B------:R-:W-:Y:S01]  /*5080*/  UMOV UR46, UR6 ;  /* 0x00000006002e7c82 */ /* 0x000fe20008000000 */
[----:B------:R-:W-:Y:S01]  /*5090*/  UIADD3 UR14, UR6, 0x300, URZ ;  /* 0x00000300060e7890 */ /* 0x000fe2000fffe03f */
[-C--:B------:R-:W-:Y:S01]  /*50a0*/  FMUL.FTZ R25, R25, R0.reuse ;  /* 0x0000000019197220 */ /* 0x080fe20000410000 */
[----:B------:R-:W-:Y:S01]  /*50b0*/  UMOV UR15, 0x40000040 ;  /* 0x40000040000f7882 */ /* 0x000fe20000000000 */
[----:B------:R-:W-:Y:S01]  /*50c0*/  UIADD3 UR18, UR6, 0x302, URZ ;  /* 0x0000030206127890 */ /* 0x000fe2000fffe03f */
[-C--:B------:R-:W-:Y:S01]  /*50d0*/  FMUL.FTZ R28, R28, R0.reuse ;  /* 0x000000001c1c7220 */ /* 0x080fe20000410000 */
[----:B------:R-:W-:Y:S01]  /*50e0*/  UMOV UR19, 0x40000040 ;  /* 0x4000004000137882 */ /* 0x000fe20000000000 */
[----:B------:R-:W-:Y:S01]  /*50f0*/  HGMMA.64x96x16.F32.BF16 R120, gdesc[UR44], RZ, !UPT, gsb0 ;  /* 0x016000002c7879f0 */ /* 0x000fe2000c0018ff */
[----:B------:R-:W-:Y:S01]  /*5100*/  UIADD3 UR46, UR6, 0x2, URZ ;  /* 0x00000002062e7890 */ /* 0x000fe2000fffe03f */
[-C--:B------:R-:W-:Y:S01]  /*5110*/  FMUL.FTZ R29, R29, R0.reuse ;  /* 0x000000001d1d7220 */ /* 0x080fe20000410000 */
[----:B------:R-:W-:Y:S01]  /*5120*/  UMOV UR44, UR56 ;  /* 0x00000038002c7c82 */ /* 0x000fe20008000000 */
[----:B------:R-:W-:Y:S01]  /*5130*/  UMOV UR45, UR57 ;  /* 0x00000039002d7c82 */ /* 0x000fe20008000000 */
[----:B------:R-:W-:Y:S01]  /*5140*/  UMOV UR47, 0x40000040 ;  /* 0x40000040002f7882 */ /* 0x000fe20000000000 */
[----:B------:R-:W-:Y:S01]  /*5150*/  UIADD3 UR22, UR6, 0x304, URZ ;  /* 0x0000030406167890 */ /* 0x000fe2000fffe03f */
[-C--:B------:R-:W-:Y:S01]  /*5160*/  FMUL.FTZ R32, R32, R0.reuse ;  /* 0x0000000020207220 */ /* 0x080fe20000410000 */
        /* <DEDUP_REMOVED lines=101> */
[----:B------:R-:W-:Y:S01]  /*57c0*/  HGMMA.64x96x16.F32.BF16 R120, gdesc[UR44], R120, gsb0 ;  /* 0x016000002c7879f0 */ /* 0x000fe20008001878 */
[----:B------:R-:W-:Y:S01]  /*57d0*/  UIADD3 UR46, UR6, 0x4, URZ ;  /* 0x00000004062e7890 */ /* 0x000fe2000fffe03f */
[----:B------:R-:W-:Y:S01]  /*57e0*/  FMUL.FTZ R119, R119, R2 ;  /* 0x0000000277777220 */ /* 0x000fe20000410000 */
[----:B------:R-:W-:Y:S01]  /*57f0*/  UMOV UR44, UR52 ;  /* 0x00000034002c7c82 */ /* 0x000fe20008000000 */
[----:B------:R-:W-:Y:S01]  /*5800*/  UMOV UR45, UR53 ;  /* 0x00000035002d7c82 */ /* 0x000fe20008000000 */
[----:B------:R-:W-:Y:S01]  /*5810*/  UMOV UR47, 0x40000040 ;  /* 0x40000040002f7882 */ /* 0x000fe20000000000 */
[----:B------:R-:W-:-:S02]  /*5820*/  WARPGROUP.DEPBAR.LE gsb0, 0x0 ;  /* 0x00008000000079c5 */ /* 0x000fc40000010000 */
[----:B------:R-:W-:-:S06]  /*5830*/  WARPGROUP.ARRIVE ;  /* 0x00000000000079c5 */ /* 0x000fcc0000000000 */
[----:B------:R-:W-:Y:S01]  /*5840*/  HGMMA.64x96x16.F32.BF16 R120, gdesc[UR44], R120, gsb0 ;  /* 0x016000002c7879f0 */ /* 0x000fe20008001878 */
[----:B------:R-:W-:Y:S01]  /*5850*/  UIADD3 UR46, UR6, 0x606, URZ ;  /* 0x00000606062e7890 */ /* 0x000fe2000fffe03f */
[----:B------:R-:W-:Y:S01]  /*5860*/  UMOV UR44, UR48 ;  /* 0x00000030002c7c82 */ /* 0x000fe20008000000 */
[----:B------:R-:W-:Y:S01]  /*5870*/  UMOV UR45, UR49 ;  /* 0x00000031002d7c82 */ /* 0x000fe20008000000 */
[----:B------:R-:W-:Y:S01]  /*5880*/  UMOV UR47, 0x40000040 ;  /* 0x40000040002f7882 */ /* 0x000fe20000000000 */
        /* <DEDUP_REMOVED lines=28> */
[----:B------:R-:W-:Y:S05]  /*5a50*/  @!P0 BRA `(.L_x_1131) ;  /* 0x0000000000048947 */ /* 0x000fea0003800000 */
[----:B------:R-:W-:Y:S01]  /*5a60*/  BPT.TRAP 0x1 ;  /* 0x000000040000795c */ /* 0x000fe20000300000 */
.L_x_1131:
[----:B------:R-:W-:Y:S01]  /*5a70*/  ULEA UR6, UR37, UR38, 0x3 ;  /* 0x0000002625067291 */ /* 0x000fe2000f8e183f */
[----:B------:R-:W-:-:S05]  /*5a80*/  IMAD.U32 R0, RZ, RZ, UR36 ;  /* 0x00000024ff007e24 */ /* 0x000fca000f8e00ff */
[----:B------:R-:W-:-:S04]  /*5a90*/  SHF.L.U32 R0, R0, 0x1f, RZ ;  /* 0x0000001f00007819 */ /* 0x000fc800000006ff */
[----:B------:R2:W3:Y:S01]  /*5aa0*/  SYNCS.PHASECHK.TRANS64.TRYWAIT P1, [UR6+0x30850], R0 ;  /* 0x03085000ff0075a7 */ /* 0x0004e20008020146 */
[----:B------:R-:W-:Y:S05]  /*5ab0*/  @!P0 BRA `(.L_x_1132) ;  /* 0x0000000000048947 */ /* 0x000fea0003800000 */
[----:B------:R-:W-:Y:S01]  /*5ac0*/  BPT.TRAP 0x1 ;  /* 0x000000040000795c */ /* 0x000fe20000300000 */
.L_x_1132:
[----:B---3--:R-:W-:Y:S05]  /*5ad0*/  @P1 BRA `(.L_x_1133) ;  /* 0x0000000000081947 */ /* 0x008fea0003800000 */
[----:B------:R-:W3:Y:S02]  /*5ae0*/  SYNCS.PHASECHK.TRANS64.TRYWAIT P1, [UR6+0x30850], R0 ;  /* 0x03085000ff0075a7 */ /* 0x000ee40008020146 */
[----:B---3--:R-:W-:Y:S05]  /*5af0*/  @!P1 BRA `(.L_x_1134) ;  /* 0x00000110001c9947 */ /* 0x008fea0003800000 */
.L_x_1133:
[----:B------:R-:W-:Y:S01]  /*5b00*/  UIADD3 UR10, UR38, 0x400, URZ ;  /* 0x00000400260a7890 */ /* 0x000fe2000fffe03f */
[----:B------:R-:W-:Y:S01]  /*5b10*/  WARPGROUP.ARRIVE ;  /* 0x00000000000079c5 */ /* 0x000fe20000000000 */
[----:B------:R-:W-:-:S05]  /*5b20*/  UMOV UR11, 0x40000040 ;  /* 0x40000040000b7882 */ /* 0x000fca0000000000 */
[----:B------:R-:W3:Y:S01]  /*5b30*/  S2R R207, SR_TID.X ;  /* 0x0000000000cf7919 */ /* 0x000ee20000002100 */
[----:B------:R-:W-:Y:S01]  /*5b40*/  USHF.R.U32.HI UR10, URZ, 0x4, UR10 ;  /* 0x000000043f0a7899 */ /* 0x000fe2000801160a */
[----:B------:R-:W-:Y:S01]  /*5b50*/  PLOP3.LUT P1, PT, PT, PT, UP0, 0x80, 0x0 ;  /* 0x000000000000781c */ /* 0x000fe20003f2f008 */
[----:B------:R-:W-:Y:S01]  /*5b60*/  FMUL.FTZ R2, R123, UR4 ;  /* 0x000000047b027c20 */ /* 0x000fe20008410000 */
[----:B------:R-:W-:Y:S01]  /*5b70*/  PLOP3.LUT P2, PT, PT, PT, UP0, 0x80, 0x0 ;  /* 0x000000000000781c */ /* 0x000fe20003f4f008 */
[----:B------:R-:W-:Y:S01]  /*5b80*/  ULOP3.LUT UR10, UR10, 0x3fff, URZ, 0xc0, !UPT ;  /* 0x00003fff0a0a7892 */ /* 0x000fe2000f8ec03f */
[----:B0-2---:R-:W-:Y:S01]  /*5b90*/  FMUL.FTZ R0, R122, UR4 ;  /* 0x000000047a007c20 */ /* 0x005fe20008410000 */
[----:B------:R-:W-:Y:S01]  /*5ba0*/  FMUL.FTZ R123, R138, UR4 ;  /* 0x000000048a7b7c20 */ /* 0x000fe20008410000 */
[----:B------:R-:W-:Y:S01]  /*5bb0*/  FMUL.FTZ R122, R139, UR4 ;  /* 0x000000048b7a7c20 */ /* 0x000fe20008410000 */
[----:B------:R-:W-:Y:S01]  /*5bc0*/  ULOP3.LUT UR10, UR10, 0x3000000, URZ, 0xfc, !UPT ;  /* 0x030000000a0a7892 */ /* 0x000fe2000f8efc3f */
[----:B------:R-:W-:Y:S01]  /*5bd0*/  FMUL.FTZ R138, R140, UR4 ;  /* 0x000000048c8a7c20 */ /* 0x000fe20008410000 */
[----:B------:R-:W-:Y:S01]  /*5be0*/  FMUL.FTZ R139, R141, UR4 ;  /* 0x000000048d8b7c20 */ /* 0x000fe20008410000 */
[----:B------:R-:W-:Y:S01]  /*5bf0*/  FMUL.FTZ R140, R144, UR4 ;  /* 0x00000004908c7c20 */ /* 0x000fe20008410000 */
[----:B------:R-:W-:Y:S01]  /*5c00*/  UIMAD UR14, UR37, 0x900, UR10 ;  /* 0x00000900250e78a4 */ /* 0x000fe2000f8e020a */
[----:B------:R-:W-:Y:S01]  /*5c10*/  FMUL.FTZ R144, R148, UR4 ;  /* 0x0000000494907c20 */ /* 0x000fe20008410000 */
[----:B------:R-:W-:-:S02]  /*5c20*/  IMAD R141, R10, -0x60, RZ ;  /* 0xffffffa00a8d7824 */ /* 0x000fc400078e02ff */
[----:B------:R-:W-:Y:S01]  /*5c30*/  FMUL.FTZ R148, R152, UR4 ;  /* 0x0000000498947c20 */ /* 0x000fe20008410000 */
[----:B-1----:R-:W-:Y:S01]  /*5c40*/  FMUL.FTZ R9, R120, UR4 ;  /* 0x0000000478097c20 */ /* 0x002fe20008410000 */
[----:B------:R-:W-:Y:S01]  /*5c50*/  FMUL.FTZ R152, R156, UR4 ;  /* 0x000000049c987c20 */ /* 0x000fe20008410000 */
[----:B------:R-:W-:Y:S01]  /*5c60*/  FMUL.FTZ R14, R127, UR4 ;  /* 0x000000047f0e7c20 */ /* 0x000fe20008410000 */
[----:B------:R-:W-:Y:S01]  /*5c70*/  UMOV UR10, UR14 ;  /* 0x0000000e000a7c82 */ /* 0x000fe20008000000 */
[----:B------:R-:W-:Y:S01]  /*5c80*/  FMUL.FTZ R120, R135, UR4 ;  /* 0x0000000487787c20 */ /* 0x000fe20008410000 */
[----:B------:R-:W-:Y:S01]  /*5c90*/  HGMMA.64x192x16.F32.BF16 R24, R188, gdesc[UR8].tnspB, R24, gsb0 ;  /* 0x42e00008bc187df0 */ /* 0x000fe20008001818 */
[----:B------:R-:W-:Y:S01]  /*5ca0*/  UIADD3 UR10, UR14, 0x80, URZ ;  /* 0x000000800e0a7890 */ /* 0x000fe2000fffe03f */
[----:B------:R-:W-:Y:S01]  /*5cb0*/  FMUL.FTZ R156, R160, UR4 ;  /* 0x00000004a09c7c20 */ /* 0x000fe20008410000 */
[----:B------:R-:W-:Y:S01]  /*5cc0*/  UMOV UR11, 0x40000040 ;  /* 0x40000040000b7882 */ /* 0x000fe20000000000 */
[----:B------:R-:W-:Y:S01]  /*5cd0*/  FMUL.FTZ R11, R126, UR4 ;  /* 0x000000047e0b7c20 */ /* 0x000fe20008410000 */
[----:B------:R-:W-:Y:S01]  /*5ce0*/  FMUL.FTZ R15, R130, UR4 ;  /* 0x00000004820f7c20 */ /* 0x000fe20008410000 */
[----:B------:R-:W-:Y:S01]  /*5cf0*/  FMUL.FTZ R20, R131, UR4 ;  /* 0x0000000483147c20 */ /* 0x000fe20008410000 */
[----:B------:R-:W-:Y:S01]  /*5d00*/  FMUL.FTZ R21, R134, UR4 ;  /* 0x0000000486157c20 */ /* 0x000fe20008410000 */
[----:B------:R-:W-:Y:S01]  /*5d10*/  FMUL.FTZ R127, R146, UR4 ;  /* 0x00000004927f7c20 */ /* 0x000fe20008410000 */
[----:B------:R-:W-:Y:S01]  /*5d20*/  FMUL.FTZ R135, R154, UR4 ;  /* 0x000000049a877c20 */ /* 0x000fe20008410000 */
[----:B---3--:R-:W-:Y:S01]  /*5d30*/  LOP3.LUT P3, RZ, R207, 0x7f, RZ, 0xc0, !PT ;  /* 0x0000007fcfff7812 */ /* 0x008fe2000786c0ff */
        /* <DEDUP_REMOVED lines=8> */
[----:B------:R-:W0:Y:S08]  /*5dc0*/  MUFU.TANH R9, R9 ;  /* 0x0000000900097308 */ /* 0x000e300000002400 */
[----:B------:R-:W1:Y:S08]  /*5dd0*/  MUFU.TANH R0, R0 ;  /* 0x0000000000007308 */ /* 0x000e700000002400 */
[----:B------:R-:W2:Y:S08]  /*5de0*/  MUFU.TANH R2, R2 ;  /* 0x0000000200027308 */ /* 0x000eb00000002400 */
[----:B------:R-:W3:Y:S08]  /*5df0*/  MUFU.TANH R11, R11 ;  /* 0x0000000b000b7308 */ /* 0x000ef00000002400 */
        /* <DEDUP_REMOVED lines=19> */
[----:B------:R-:W0:Y:S01]  /*5f30*/  MUFU.TANH R156, R156 ;  /* 0x0000009c009c7308 */ /* 0x000e220000002400 */
[----:B------:R-:W-:-:S02]  /*5f40*/  WARPGROUP.DEPBAR.LE gsb0, 0x0 ;  /* 0x00008000000079c5 */ /* 0x000fc40000010000 */
[----:B------:R-:W-:-:S05]  /*5f50*/  WARPGROUP.ARRIVE ;  /* 0x00000000000079c5 */ /* 0x000fca0000000000 */
[----:B------:R-:W0:Y:S01]  /*5f60*/  MUFU.TANH R160, R160 ;  /* 0x000000a000a07308 */ /* 0x000e220000002400 */
[----:B------:R-:W-:Y:S01]  /*5f70*/  HGMMA.64x192x16.F32.BF16 R24, R184, gdesc[UR8].tnspB, R24, gsb0 ;  /* 0x42e00008b8187df0 */ /* 0x000fe20008001818 */
[----:B------:R-:W-:Y:S01]  /*5f80*/  UIADD3 UR10, UR14, 0x100, URZ ;  /* 0x000001000e0a7890 */ /* 0x000fe2000fffe03f */
[----:B------:R-:W-:-:S05]  /*5f90*/  UMOV UR11, 0x40000040 ;  /* 0x40000040000b7882 */ /* 0x000fca0000000000 */
[----:B------:R-:W0:Y:S08]  /*5fa0*/  MUFU.TANH R164, R164 ;  /* 0x000000a400a47308 */ /* 0x000e300000002400 */
[----:B------:R-:W0:Y:S08]  /*5fb0*/  MUFU.TANH R130, R130 ;  /* 0x0000008200827308 */ /* 0x000e300000002400 */
[----:B------:R-:W0:Y:S01]  /*5fc0*/  MUFU.TANH R131, R131 ;  /* 0x0000008300837308 */ /* 0x000e220000002400 */
[----:B------:R-:W-:-:S02]  /*5fd0*/  WARPGROUP.DEPBAR.LE gsb0, 0x0 ;  /* 0x00008000000079c5 */ /* 0x000fc40000010000 */
[----:B------:R-:W-:-:S06]  /*5fe0*/  WARPGROUP.ARRIVE ;  /* 0x00000000000079c5 */ /* 0x000fcc0000000000 */
[----:B------:R-:W-:Y:S01]  /*5ff0*/  HGMMA.64x192x16.F32.BF16 R24, R180, gdesc[UR8].tnspB, R24, gsb0 ;  /* 0x42e00008b4187df0 */ /* 0x000fe20008001818 */
[----:B------:R-:W-:Y:S01]  /*6000*/  UIADD3 UR10, UR14, 0x180, URZ ;  /* 0x000001800e0a7890 */ /* 0x000fe2000fffe03f */
[----:B------:R-:W-:Y:S01]  /*6010*/  UMOV UR11, 0x40000040 ;  /* 0x40000040000b7882 */ /* 0x000fe20000000000 */
[----:B------:R-:W-:Y:S02]  /*6020*/  WARPGROUP.DEPBAR.LE gsb0, 0x0 ;  /* 0x00008000000079c5 */ /* 0x000fe40000010000 */
[----:B------:R-:W-:Y:S01]  /*6030*/  WARPGROUP.ARRIVE ;  /* 0x00000000000079c5 */ /* 0x000fe20000000000 */
[----:B------:R-:W-:Y:S01]  /*6040*/  FMUL.FTZ R180, R137, UR4 ;  /* 0x0000000489b47c20 */ /* 0x000fe20008410000 */
[----:B------:R-:W-:Y:S01]  /*6050*/  FMUL.FTZ R137, R158, UR4 ;  /* 0x000000049e897c20 */ /* 0x000fe20008410000 */
[----:B------:R-:W-:-:S12]  /*6060*/  FMUL.FTZ R158, R161, UR4 ;  /* 0x00000004a19e7c20 */ /* 0x000fd80008410000 */
[----:B------:R-:W-:Y:S01]  /*6070*/  HGMMA.64x192x16.F32.BF16 R24, R176, gdesc[UR8].tnspB, R24, gsb0 ;  /* 0x42e00008b0187df0 */ /* 0x000fe20008001818 */
[----:B------:R-:W-:Y:S01]  /*6080*/  UIADD3 UR10, UR14, 0x200, URZ ;  /* 0x000002000e0a7890 */ /* 0x000fe2000fffe03f */
[----:B------:R-:W0:Y:S01]  /*6090*/  MUFU.TANH R180, R180 ;  /* 0x000000b400b47308 */ /* 0x000e220000002400 */
[----:B------:R-:W-:-:S07]  /*60a0*/  UMOV UR11, 0x40000040 ;  /* 0x40000040000b7882 */ /* 0x000fce0000000000 */
[----:B------:R-:W0:Y:S08]  /*60b0*/  MUFU.TANH R137, R137 ;  /* 0x0000008900897308 */ /* 0x000e300000002400 */
[----:B------:R-:W0:Y:S01]  /*60c0*/  MUFU.TANH R158, R158 ;  /* 0x0000009e009e7308 */ /* 0x000e220000002400 */
[----:B------:R-:W-:Y:S02]  /*60d0*/  WARPGROUP.DEPBAR.LE gsb0, 0x0 ;  /* 0x00008000000079c5 */ /* 0x000fe40000010000 */
[----:B------:R-:W-:Y:S01]  /*60e0*/  WARPGROUP.ARRIVE ;  /* 0x00000000000079c5 */ /* 0x000fe20000000000 */
[----:B------:R-:W-:Y:S01]  /*60f0*/  FMUL.FTZ R176, R121, UR4 ;  /* 0x0000000479b07c20 */ /* 0x000fe20008410000 */
[----:B------:R-:W-:Y:S01]  /*6100*/  FMUL.FTZ R178, R133, UR4 ;  /* 0x0000000485b27c20 */ /* 0x000fe20008410000 */
[----:B------:R-:W5:Y:S01]  /*6110*/  LDC R121, c[0x0][0x288] ;  /* 0x0000a200ff797b82 */ /* 0x000f620000000800 */
[----:B------:R-:W-:Y:S01]  /*6120*/  FMUL.FTZ R177, R132, UR4 ;  /* 0x0000000484b17c20 */ /* 0x000fe20008410000 */
        /* <DEDUP_REMOVED lines=17> */
[----:B------:R-:W-:Y:S01]  /*6240*/  WARPGROUP.ARRIVE ;  /* 0x00000000000079c5 */ /* 0x000fe20000000000 */
[----:B------:R-:W-:Y:S01]  /*6250*/  FMUL.FTZ R173, R125, UR4 ;  /* 0x000000047dad7c20 */ /* 0x000fe20008410000 */
[----:B------:R-:W-:Y:S01]  /*6260*/  FMUL.FTZ R125, R142, UR4 ;  /* 0x000000048e7d7c20 */ /* 0x000fe20008410000 */
[----:B------:R-:W-:Y:S01]  /*6270*/  FMUL.FTZ R142, R145, UR4 ;  /* 0x00000004918e7c20 */ /* 0x000fe20008410000 */
[----:B------:R-:W-:Y:S02]  /*6280*/  VIADD R145, R18, UR60 ;  /* 0x0000003c12917c36 */ /* 0x000fe40008000000 */
[----:B------:R-:W-:Y:S01]  /*6290*/  FMUL.FTZ R174, R128, UR4 ;  /* 0x0000000480ae7c20 */ /* 0x000fe20008410000 */
[----:B------:R-:W-:Y:S01]  /*62a0*/  HGMMA.64x192x16.F32.BF16 R24, R168, gdesc[UR8].tnspB, R24, gsb0 ;  /* 0x42e00008a8187df0 */ /* 0x000fe20008001818 */
[----:B------:R-:W-:Y:S01]  /*62b0*/  @UP0 ULDC UR10, c[0x0][0x44c] ;  /* 0x00011300000a0ab9 */ /* 0x000fe20000000800 */
[----:B------:R-:W-:Y:S01]  /*62c0*/  FMUL.FTZ R128, R162, UR4 ;  /* 0x00000004a2807c20 */ /* 0x000fe20008410000 */
[----:B------:R-:W-:Y:S01]  /*62d0*/  @P1 IMAD.HI.U32 R12, R145, UR10, RZ ;  /* 0x0000000a910c1c27 */ /* 0x000fe2000f8e00ff */
[----:B------:R-:W-:-:S03]  /*62e0*/  @UP0 ULDC UR10, c[0x0][0x450] ;  /* 0x00011400000a0ab9 */ /* 0x000fc60000000800 */
[----:B------:R-:W-:Y:S01]  /*62f0*/  FMUL.FTZ R172, R124, UR4 ;  /* 0x000000047cac7c20 */ /* 0x000fe20008410000 */
[----:B------:R-:W-:Y:S01]  /*6300*/  FMUL.FTZ R175, R129, UR4 ;  /* 0x0000000481af7c20 */ /* 0x000fe20008410000 */
[----:B------:R-:W-:Y:S01]  /*6310*/  VIADD R162, R141, 0x1 ;  /* 0x000000018da27836 */ /* 0x000fe20000000000 */
[----:B------:R-:W-:Y:S01]  /*6320*/  @P2 SHF.R.U32.HI R145, RZ, UR10, R12 ;  /* 0x0000000aff912c19 */ /* 0x000fe2000801160c */
[----:B------:R-:W-:Y:S01]  /*6330*/  FMUL.FTZ R124, R143, UR4 ;  /* 0x000000048f7c7c20 */ /* 0x000fe20008410000 */
[----:B------:R-:W-:Y:S01]  /*6340*/  FMUL.FTZ R129, R163, UR4 ;  /* 0x00000004a3817c20 */ /* 0x000fe20008410000 */
[----:B------:R-:W-:Y:S01]  /*6350*/  IMAD.U32 R12, RZ, RZ, UR7 ;  /* 0x00000007ff0c7e24 */ /* 0x000fe2000f8e00ff */
[----:B------:R-:W-:Y:S01]  /*6360*/  PLOP3.LUT P1, PT, PT, PT, UP1, 0x40, 0x0 ;  /* 0x000000000000781c */ /* 0x000fe20003f2e818 */
[----:B------:R-:W-:Y:S01]  /*6370*/  IMAD R162, R17, -0x2, R162 ;  /* 0xfffffffe11a27824 */ /* 0x000fe200078e02a2 */
[----:B------:R-:W0:Y:S01]  /*6380*/  MUFU.TANH R172, R172 ;  /* 0x000000ac00ac7308 */ /* 0x000e220000002400 */
[----:B------:R-:W-:-:S02]  /*6390*/  @!P3 VIADD R12, R12, 0x30840 ;  /* 0x000308400c0cb836 */ /* 0x000fc40000000000 */
[C---:B------:R-:W-:Y:S01]  /*63a0*/  VIADD R147, R162.reuse, 0xffffffff ;  /* 0xffffffffa2937836 */ /* 0x040fe20000000000 */
[----:B-----5:R-:W-:Y:S02]  /*63b0*/  IADD3 R149, R162, -R121, R16 ;  /* 0x80000079a2957210 */ /* 0x020fe40007ffe010 */
[----:B------:R-:W-:Y:S02]  /*63c0*/  @!P3 PRMT R12, RZ, 0x654, R12 ;  /* 0x00000654ff0cb816 */ /* 0x000fe4000000000c */
[----:B------:R-:W0:Y:S01]  /*63d0*/  MUFU.TANH R173, R173 ;  /* 0x000000ad00ad7308 */ /* 0x000e220000002400 */
[C---:B------:R-:W-:Y:S02]  /*63e0*/  VIADD R151, R149.reuse, UR55 ;  /* 0x0000003795977c36 */ /* 0x040fe40008000000 */
[----:B------:R-:W-:-:S05]  /*63f0*/  VIADD R149, R149, UR54 ;  /* 0x0000003695957c36 */ /* 0x000fca0008000000 */
        /* <DEDUP_REMOVED lines=8> */
[----:B------:R-:W5:Y:S01]  /*6480*/  SHFL.IDX PT, R168, R145, RZ, 0x1c1f ;  /* 0x001c1fff91a87589 */ /* 0x000f6200000e0000 */
[----:B------:R0:W-:Y:S01]  /*6490*/  @!P3 SYNCS.ARRIVE.TRANS64.RED.A1T0 RZ, [R12+URZ], RZ ;  /* 0x000000ff0cffb9a7 */ /* 0x0001e2000810043f */
[--C-:B-----5:R-:W-:Y:S02]  /*64a0*/  IMAD.IADD R153, R151, 0x1, R168.reuse ;  /* 0x0000000197997824 */ /* 0x120fe400078e02a8 */
[----:B------:R-:W-:Y:S01]  /*64b0*/  IMAD.IADD R155, R149, 0x1, R168 ;  /* 0x00000001959b7824 */ /* 0x000fe200078e02a8 */
[----:B01234-:R-:W-:Y:S06]  /*64c0*/  @P1 BRA `(.L_x_1135) ;  /* 0x0000000000541947 */ /* 0x01ffec0003800000 */
[----:B------:R-:W-:Y:S01]  /*64d0*/  IADD3 R143, R16, -R121, R168 ;  /* 0x80000079108f7210 */ /* 0x000fe20007ffe0a8 */
[----:B------:R-:W-:Y:S03]  /*64e0*/  BSSY B0, `(.L_x_1136) ;  /* 0x0000010000007945 */ /* 0x000fe60003800000 */
[----:B------:R-:W-:-:S13]  /*64f0*/  ISETP.GT.AND P1, PT, R143, -0x1, PT ;  /* 0xffffffff8f00780c */ /* 0x000fda0003f24270 */
[----:B------:R-:W-:Y:S05]  /*6500*/  @P1 BRA `(.L_x_1137) ;  /* 0x0000000000201947 */ /* 0x000fea0003800000 */
[----:B------:R-:W-:Y:S01]  /*6510*/  IMAD.U32 R162, RZ, RZ, UR51 ;  /* 0x00000033ffa27e24 */ /* 0x000fe2000f8e00ff */
[----:B------:R-:W-:-:S04]  /*6520*/  LOP3.LUT R143, RZ, R143, RZ, 0x33, !PT ;  /* 0x0000008fff8f7212 */ /* 0x000fc800078e33ff */
[----:B------:R-:W-:-:S13]  /*6530*/  ISETP.NE.AND P1, PT, R162, 0x1, PT ;  /* 0x00000001a200780c */ /* 0x000fda0003f25270 */
[----:B------:R-:W0:Y:S02]  /*6540*/  @P1 LDC.64 R12, c[0x0][0x9e8] ;  /* 0x00027a00ff0c1b82 */ /* 0x000e240000000a00 */
[----:B0-----:R-:W-:-:S05]  /*6550*/  @P1 IMAD.HI.U32 R12, R143, R12, RZ ;  /* 0x0000000c8f0c1227 */ /* 0x001fca00078e00ff */
[----:B------:R-:W-:-:S04]  /*6560*/  @P1 SHF.R.U32.HI R143, RZ, R13, R12 ;  /* 0x0000000dff8f1219 */ /* 0x000fc8000001160c */
[----:B------:R-:W-:Y:S01]  /*6570*/  LOP3.LUT R143, RZ, R143, RZ, 0x33, !PT ;  /* 0x0000008fff8f7212 */ /* 0x000fe200078e33ff */
[----:B------:R-:W-:Y:S06]  /*6580*/  BRA `(.L_x_1138) ;  /* 0x0000000000147947 */ /* 0x000fec0003800000 */
.L_x_1137:
[----:B------:R-:W-:-:S05]  /*6590*/  IMAD.U32 R162, RZ, RZ, UR51 ;  /* 0x00000033ffa27e24 */ /* 0x000fca000f8e00ff */
[----:B------:R-:W-:-:S13]  /*65a0*/  ISETP.NE.AND P1, PT, R162, 0x1, PT ;  /* 0x00000001a200780c */ /* 0x000fda0003f25270 */
[----:B------:R-:W0:Y:S02]  /*65b0*/  @P1 LDC.64 R12, c[0x0][0x9e8] ;  /* 0x00027a00ff0c1b82 */ /* 0x000e240000000a00 */
[----:B0-----:R-:W-:-:S05]  /*65c0*/  @P1 IMAD.HI.U32 R12, R143, R12, RZ ;  /* 0x0000000c8f0c1227 */ /* 0x001fca00078e00ff */
[----:B------:R-:W-:-:S07]  /*65d0*/  @P1 SHF.R.U32.HI R143, RZ, R13, R12 ;  /* 0x0000000dff8f1219 */ /* 0x000fce000001160c */
.L_x_1138:
[----:B------:R-:W-:Y:S05]  /*65e0*/  BSYNC B0 ;  /* 0x0000000000007941 */ /* 0x000fea0003800000 */
.L_x_1136:
[----:B------:R-:W-:-:S05]  /*65f0*/  IMAD R12, R143, R162, R147 ;  /* 0x000000a28f0c7224 */ /* 0x000fca00078e0293 */
[----:B------:R-:W-:Y:S02]  /*6600*/  VIADDMNMX R153, R12, R162, R153, PT ;  /* 0x000000a20c997246 */ /* 0x000fe40003800199 */
[----:B------:R-:W-:-:S07]  /*6610*/  VIMNMX R155, R155, R12, !PT ;  /* 0x0000000c9b9b7248 */ /* 0x000fce0007fe0100 */
.L_x_1135:
[C---:B------:R-:W-:Y:S01]  /*6620*/  ISETP.GE.AND P1, PT, R141.reuse, 0x2, PT ;  /* 0x000000028d00780c */ /* 0x040fe20003f26270 */
[----:B------:R-:W0:Y:S01]  /*6630*/  SHFL.IDX PT, R12, R145, 0x1, 0x1c1f ;  /* 0x003c1f00910c7f89 */ /* 0x000e2200000e0000 */
[----:B------:R-:W-:Y:S02]  /*6640*/  ISETP.GE.AND P5, PT, R141, 0xa, PT ;  /* 0x0000000a8d00780c */ /* 0x000fe40003fa6270 */
        /* <DEDUP_REMOVED lines=9> */
[----:B------:R-:W-:-:S02]  /*66e0*/  FSEL R166, R173, -INF , !P3 ;  /* 0xff800000ada67808 */ /* 0x000fc40005800000 */
        /* <DEDUP_REMOVED lines=24> */
[----:B------:R-:W-:Y:S02]  /*6870*/  ISETP.GE.AND P4, PT, R141, 0x22, PT ;  /* 0x000000228d00780c */ /* 0x000fe40003f86270 */
        /* <DEDUP_REMOVED lines=15> */
[----:B------:R-:W-:Y:S01]  /*6970*/  FSEL R138, R139, -INF , !P3 ;  /* 0xff8000008b8a7808 */ /* 0x000fe20005800000 */
[----:B0-----:R-:W-:Y:S01]  /*6980*/  IMAD.IADD R139, R151, 0x1, R12 ;  /* 0x00000001978b7824 */ /* 0x001fe200078e020c */
        /* <DEDUP_REMOVED lines=38> */
[----:B------:R-:W-:Y:S02]  /*6bf0*/  P2R R163, PR, RZ, 0x20 ;  /* 0x00000020ffa37803 */ /* 0x000fe40000000000 */
[----:B------:R-:W-:Y:S02]  /*6c00*/  FSEL R154, R154, -INF , !P3 ;  /* 0xff8000009a9a7808 */ /* 0x000fe40005800000 */
[----:B------:R-:W-:-:S04]  /*6c10*/  ISETP.GE.AND P3, PT, R141, 0x51, PT ;  /* 0x000000518d00780c */ /* 0x000fc80003f66270 */
[----:B------:R-:W-:-:S04]  /*6c20*/  ISETP.GT.AND P4, PT, R155, 0x50, !P3 ;  /* 0x000000509b00780c */ /* 0x000fc80005f84270 */
[----:B------:R-:W-:-:S04]  /*6c30*/  ISETP.LT.OR P4, PT, R153, 0x51, P4 ;  /* 0x000000519900780c */ /* 0x000fc80002781670 */
        /* <DEDUP_REMOVED lines=10> */
[----:B------:R-:W-:Y:S02]  /*6ce0*/  P2R R185, PR, RZ, 0x40 ;  /* 0x00000040ffb97803 */ /* 0x000fe40000000000 */
[----:B------:R-:W-:-:S04]  /*6cf0*/  ISETP.GT.AND P6, PT, R155, RZ, !P6 ;  /* 0x000000ff9b00720c */ /* 0x000fc800077c4270 */
[----:B------:R-:W-:-:S04]  /*6d00*/  ISETP.LT.OR P6, PT, R153, 0x1, P6 ;  /* 0x000000019900780c */ /* 0x000fc800037c1670 */
[----:B------:R-:W-:Y:S02]  /*6d10*/  FSEL R143, R9, -INF , !P6 ;  /* 0xff800000098f7808 */ /* 0x000fe40007000000 */
[----:B------:R-:W-:Y:S01]  /*6d20*/  ISETP.GE.AND P6, PT, R141, 0x5a, PT ;  /* 0x0000005a8d00780c */ /* 0x000fe20003fc6270 */
[----:B------:R-:W-:-:S03]  /*6d30*/  IMAD.IADD R141, R149, 0x1, R12 ;  /* 0x00000001958d7824 */ /* 0x000fc600078e020c */
[----:B------:R-:W-:Y:S02]  /*6d40*/  P2R R157, PR, RZ, 0x40 ;  /* 0x00000040ff9d7803 */ /* 0x000fe40000000000 */
[----:B------:R-:W-:-:S04]  /*6d50*/  ISETP.GT.AND P6, PT, R155, 0x59, !P6 ;  /* 0x000000599b00780c */ /* 0x000fc800077c4270 */
[----:B------:R-:W-:-:S04]  /*6d60*/  ISETP.LT.OR P6, PT, R153, 0x5a, P6 ;  /* 0x0000005a9900780c */ /* 0x000fc800037c1670 */
[----:B------:R-:W-:Y:S02]  /*6d70*/  FSEL R164, R164, -INF , !P6 ;  /* 0xff800000a4a47808 */ /* 0x000fe40007000000 */
[----:B------:R-:W-:-:S13]  /*6d80*/  PLOP3.LUT P6, PT, PT, PT, UP1, 0x40, 0x0 ;  /* 0x000000000000781c */ /* 0x000fda0003fce818 */
[----:B------:R-:W-:Y:S05]  /*6d90*/  @P6 BRA `(.L_x_1139) ;  /* 0x0000000000546947 */ /* 0x000fea0003800000 */
        /* <DEDUP_REMOVED lines=12> */
.L_x_1141:
[----:B------:R-:W-:-:S05]  /*6e60*/  IMAD.U32 R184, RZ, RZ, UR51 ;  /* 0x00000033ffb87e24 */ /* 0x000fca000f8e00ff */
[----:B------:R-:W-:-:S13]  /*6e70*/  ISETP.NE.AND P6, PT, R184, 0x1, PT ;  /* 0x00000001b800780c */ /* 0x000fda0003fc5270 */
[----:B------:R-:W0:Y:S02]  /*6e80*/  @P6 LDC.64 R12, c[0x0][0x9e8] ;  /* 0x00027a00ff0c6b82 */ /* 0x000e240000000a00 */
[----:B0-----:R-:W-:-:S05]  /*6e90*/  @P6 IMAD.HI.U32 R12, R9, R12, RZ ;  /* 0x0000000c090c6227 */ /* 0x001fca00078e00ff */
[----:B------:R-:W-:-:S07]  /*6ea0*/  @P6 SHF.R.U32.HI R9, RZ, R13, R12 ;  /* 0x0000000dff096219 */ /* 0x000fce000001160c */
.L_x_1142:
[----:B------:R-:W-:Y:S05]  /*6eb0*/  BSYNC B0 ;  /* 0x0000000000007941 */ /* 0x000fea0003800000 */
.L_x_1140:
[----:B------:R-:W-:-:S05]  /*6ec0*/  IMAD R12, R9, R184, R147 ;  /* 0x000000b8090c7224 */ /* 0x000fca00078e0293 */
[----:B------:R-:W-:Y:S02]  /*6ed0*/  VIADDMNMX R139, R12, R184, R139, PT ;  /* 0x000000b80c8b7246 */ /* 0x000fe4000380018b */
[----:B------:R-:W-:-:S07]  /*6ee0*/  VIMNMX R141, R141, R12, !PT ;  /* 0x0000000c8d8d7248 */ /* 0x000fce0007fe0100 */
.L_x_1139:
[C---:B------:R-:W-:Y:S01]  /*6ef0*/  ISETP.GT.AND P1, PT, R141.reuse, 0x1, !P1 ;  /* 0x000000018d00780c */ /* 0x040fe20004f24270 */
[----:B------:R-:W-:Y:S01]  /*6f00*/  UMOV UR36, UR39 ;  /* 0x0000002700247c82 */ /* 0x000fe20008000000 */
[----:B------:R-:W-:Y:S01]  /*6f10*/  ISETP.GT.AND P2, PT, R141, 0x8, !P2 ;  /* 0x000000088d00780c */ /* 0x000fe20005744270 */
[----:B------:R-:W-:Y:S01]  /*6f20*/  UMOV UR37, UR5 ;  /* 0x0000000500257c82 */ /* 0x000fe20008000000 */
[C---:B------:R-:W-:Y:S02]  /*6f30*/  ISETP.LT.OR P1, PT, R139.reuse, 0x2, P1 ;  /* 0x000000028b00780c */ /* 0x040fe40000f21670 */
[----:B------:R-:W-:Y:S02]  /*6f40*/  ISETP.LT.OR P2, PT, R139, 0x9, P2 ;  /* 0x000000098b00780c */ /* 0x000fe40001741670 */
[----:B------:R-:W-:Y:S02]  /*6f50*/  FSEL R216, R2, -INF , !P1 ;  /* 0xff80000002d87808 */ /* 0x000fe40004800000 */
[----:B------:R-:W-:-:S02]  /*6f60*/  ISETP.NE.AND P1, PT, R165, RZ, PT ;  /* 0x000000ffa500720c */ /* 0x000fc40003f25270 */
[----:B------:R-:W-:Y:S02]  /*6f70*/  FSEL R2, R11, -INF , !P2 ;  /* 0xff8000000b027808 */ /* 0x000fe40005000000 */
[----:B------:R-:W-:Y:S02]  /*6f80*/  ISETP.GT.AND P1, PT, R141, 0x9, !P1 ;  /* 0x000000098d00780c */ /* 0x000fe40004f24270 */
[----:B------:R-:W-:Y:S02]  /*6f90*/  ISETP.NE.AND P2, PT, R186, RZ, PT ;  /* 0x000000ffba00720c */ /* 0x000fe40003f45270 */
[----:B------:R-:W-:Y:S02]  /*6fa0*/  ISETP.LT.OR P1, PT, R139, 0xa, P1 ;  /* 0x0000000a8b00780c */ /* 0x000fe40000f21670 */
[----:B------:R-:W-:Y:S02]  /*6fb0*/  ISETP.NE.AND P6, PT, R187, RZ, PT ;  /* 0x000000ffbb00720c */ /* 0x000fe40003fc5270 */
[----:B------:R-:W-:-:S02]  /*6fc0*/  FSEL R214, R14, -INF , !P1 ;  /* 0xff8000000ed67808 */ /* 0x000fc40004800000 */
[----:B------:R-:W-:Y:S02]  /*6fd0*/  ISETP.NE.AND P1, PT, R163, RZ, PT ;  /* 0x000000ffa300720c */ /* 0x000fe40003f25270 */
[----:B------:R-:W-:Y:S02]  /*6fe0*/  FMNMX.FTZ R9, R143, R4, !PT ;  /* 0x000000048f097209 */ /* 0x000fe40007810000 */
[----:B------:R-:W-:Y:S02]  /*6ff0*/  ISETP.GT.AND P1, PT, R141, 0x10, !P1 ;  /* 0x000000108d00780c */ /* 0x000fe40004f24270 */
[----:B------:R-:W-:Y:S02]  /*7000*/  FMNMX.FTZ R9, R176, R9, !PT ;  /* 0x00000009b0097209 */ /* 0x000fe40007810000 */
[----:B------:R-:W-:Y:S02]  /*7010*/  ISETP.LT.OR P1, PT, R139, 0x11, P1 ;  /* 0x000000118b00780c */ /* 0x000fe40000f21670 */
[----:B------:R-:W-:-:S02]  /*7020*/  FMNMX.FTZ R9, R172, R9, !PT ;  /* 0x00000009ac097209 */ /* 0x000fc40007810000 */
[----:B------:R-:W-:Y:S02]  /*7030*/  FSEL R188, R15, -INF , !P1 ;  /* 0xff8000000fbc7808 */ /* 0x000fe40004800000 */
        /* <DEDUP_REMOVED lines=14> */
[----:B------:R-:W-:Y:S02]  /*7120*/  ISETP.GT.AND P1, PT, R141, 0x19, !P2 ;  /* 0x000000198d00780c */ /* 0x000fe40005724270 */
[----:B------:R-:W-:Y:S02]  /*7130*/  FMNMX.FTZ R9, R180, R9, !PT ;  /* 0x00000009b4097209 */ /* 0x000fe40007810000 */
[----:B------:R-:W-:-:S02]  /*7140*/  ISETP.LT.OR P1, PT, R139, 0x1a, P1 ;  /* 0x0000001a8b00780c */ /* 0x000fc40000f21670 */
[----:B------:R-:W-:Y:S02]  /*7150*/  FMNMX.FTZ R9, R162, R9, !PT ;  /* 0x00000009a2097209 */ /* 0x000fe40007810000 */
[----:B------:R-:W-:Y:S02]  /*7160*/  FSEL R210, R120, -INF , !P1 ;  /* 0xff80000078d27808 */ /* 0x000fe40004800000 */
[----:B------:R-:W-:Y:S02]  /*7170*/  ISETP.GT.AND P1, PT, R141, 0x20, !P6 ;  /* 0x000000208d00780c */ /* 0x000fe40007724270 */
[----:B------:R-:W-:Y:S02]  /*7180*/  ISETP.NE.AND P6, PT, R190, RZ, PT ;  /* 0x000000ffbe00720c */ /* 0x000fe40003fc5270 */
        /* <DEDUP_REMOVED lines=30> */
[----:B------:R-:W-:Y:S01]  /*7370*/  FSEL R122, R127, -INF , !P1 ;  /* 0xff8000007f7a7808 */ /* 0x000fe20004800000 */
[----:B------:R-:W0:Y:S01]  /*7380*/  LDC R9, c[0x0][0x988] ;  /* 0x00026200ff097b82 */ /* 0x000e220000000800 */
[----:B------:R-:W-:Y:S01]  /*7390*/  ISETP.NE.AND P1, PT, R175, RZ, PT ;  /* 0x000000ffaf00720c */ /* 0x000fe20003f25270 */
[----:B------:R-:W1:Y:S01]  /*73a0*/  SHFL.BFLY PT, R12, R11, 0x2, 0x1f ;  /* 0x0c401f000b0c7f89 */ /* 0x000e6200000e0000 */
[----:B------:R-:W-:-:S02]  /*73b0*/  ISETP.NE.AND P2, PT, R189, RZ, PT ;  /* 0x000000ffbd00720c */ /* 0x000fc40003f45270 */
[C---:B------:R-:W-:Y:S02]  /*73c0*/  ISETP.GT.AND P1, PT, R141.reuse, 0x31, !P1 ;  /* 0x000000318d00780c */ /* 0x040fe40004f24270 */
[----:B------:R-:W-:Y:S02]  /*73d0*/  ISETP.GT.AND P3, PT, R141, 0x50, !P3 ;  /* 0x000000508d00780c */ /* 0x000fe40005f64270 */
[----:B------:R-:W-:Y:S02]  /*73e0*/  ISETP.LT.OR P1, PT, R139, 0x32, P1 ;  /* 0x000000328b00780c */ /* 0x000fe40000f21670 */
[----:B------:R-:W-:Y:S02]  /*73f0*/  ISETP.GT.AND P4, PT, R141, 0x51, !P4 ;  /* 0x000000518d00780c */ /* 0x000fe40006784270 */
[----:B------:R-:W-:Y:S02]  /*7400*/  FSEL R126, R126, -INF , !P1 ;  /* 0xff8000007e7e7808 */ /* 0x000fe40004800000 */
[----:B------:R-:W-:-:S02]  /*7410*/  ISETP.NE.AND P1, PT, R177, RZ, PT ;  /* 0x000000ffb100720c */ /* 0x000fc40003f25270 */
[----:B------:R-:W-:Y:S02]  /*7420*/  ISETP.LT.OR P3, PT, R139, 0x51, P3 ;  /* 0x000000518b00780c */ /* 0x000fe40001f61670 */
[C---:B------:R-:W-:Y:S02]  /*7430*/  ISETP.GT.AND P1, PT, R141.reuse, 0x38, !P1 ;  /* 0x000000388d00780c */ /* 0x040fe40004f24270 */
[----:B------:R-:W-:Y:S02]  /*7440*/  ISETP.GT.AND P5, PT, R141, 0x58, !P5 ;  /* 0x000000588d00780c */ /* 0x000fe40006fa4270 */
[C---:B------:R-:W-:Y:S02]  /*7450*/  ISETP.LT.OR P1, PT, R139.reuse, 0x39, P1 ;  /* 0x000000398b00780c */ /* 0x040fe40000f21670 */
[----:B------:R-:W-:Y:S02]  /*7460*/  ISETP.LT.OR P4, PT, R139, 0x52, P4 ;  /* 0x000000528b00780c */ /* 0x000fe40002781670 */
[----:B------:R-:W-:-:S02]  /*7470*/  FSEL R120, R133, -INF , !P1 ;  /* 0xff80000085787808 */ /* 0x000fc40004800000 */
[----:B------:R-:W-:Y:S02]  /*7480*/  ISETP.NE.AND P1, PT, R179, RZ, PT ;  /* 0x000000ffb300720c */ /* 0x000fe40003f25270 */
[----:B-1----:R-:W-:Y:S02]  /*7490*/  FMNMX.FTZ R13, R11, R12, !PT ;  /* 0x0000000c0b0d7209 */ /* 0x002fe40007810000 */
[----:B------:R-:W-:Y:S02]  /*74a0*/  ISETP.GT.AND P1, PT, R141, 0x39, !P1 ;  /* 0x000000398d00780c */ /* 0x000fe40004f24270 */
[----:B------:R-:W-:Y:S01]  /*74b0*/  FSEL R128, R128, -INF , !P3 ;  /* 0xff80000080807808 */ /* 0x000fe20005800000 */
[----:B------:R-:W1:Y:S01]  /*74c0*/  SHFL.BFLY PT, R12, R13, 0x1, 0x1f ;  /* 0x0c201f000d0c7f89 */ /* 0x000e6200000e0000 */
[C---:B------:R-:W-:Y:S02]  /*74d0*/  ISETP.LT.OR P1, PT, R139.reuse, 0x3a, P1 ;  /* 0x0000003a8b00780c */ /* 0x040fe40000f21670 */
[----:B------:R-:W-:-:S02]  /*74e0*/  ISETP.LT.OR P5, PT, R139, 0x59, P5 ;  /* 0x000000598b00780c */ /* 0x000fc40002fa1670 */
[----:B------:R-:W-:Y:S02]  /*74f0*/  FSEL R132, R132, -INF , !P1 ;  /* 0xff80000084847808 */ /* 0x000fe40004800000 */
[----:B------:R-:W-:Y:S02]  /*7500*/  ISETP.NE.AND P1, PT, R181, RZ, PT ;  /* 0x000000ffb500720c */ /* 0x000fe40003f25270 */
[----:B------:R-:W-:Y:S02]  /*7510*/  FSEL R130, R130, -INF , !P5 ;  /* 0xff80000082827808 */ /* 0x000fe40006800000 */
[----:B------:R-:W-:-:S04]  /*7520*/  ISETP.GT.AND P1, PT, R141, 0x40, !P1 ;  /* 0x000000408d00780c */ /* 0x000fc80004f24270 */
[----:B------:R-:W-:-:S04]  /*7530*/  ISETP.LT.OR P1, PT, R139, 0x41, P1 ;  /* 0x000000418b00780c */ /* 0x000fc80000f21670 */
[----:B------:R-:W-:Y:S02]  /*7540*/  FSEL R20, R135, -INF , !P1 ;  /* 0xff80000087147808 */ /* 0x000fe40004800000 */
[----:B------:R-:W-:Y:S02]  /*7550*/  ISETP.NE.AND P1, PT, R183, RZ, PT ;  /* 0x000000ffb700720c */ /* 0x000fe40003f25270 */
[----:B-1----:R-:W-:Y:S02]  /*7560*/  FMNMX.FTZ R12, R13, R12, !PT ;  /* 0x0000000c0d0c7209 */ /* 0x002fe40007810000 */
[----:B------:R-:W-:-:S03]  /*7570*/  ISETP.GT.AND P1, PT, R141, 0x41, !P1 ;  /* 0x000000418d00780c */ /* 0x000fc60004f24270 */
[----:B0-----:R-:W-:Y:S01]  /*7580*/  FMUL.FTZ R123, R12, R9 ;  /* 0x000000090c7b7220 */ /* 0x001fe20000410000 */
[----:B------:R-:W-:-:S04]  /*7590*/  ISETP.LT.OR P1, PT, R139, 0x42, P1 ;  /* 0x000000428b00780c */ /* 0x000fc80000f21670 */
[----:B------:R-:W-:Y:S02]  /*75a0*/  FSEL R134, R134, -INF , !P1 ;  /* 0xff80000086867808 */ /* 0x000fe40004800000 */
[----:B------:R-:W-:-:S04]  /*75b0*/  ISETP.GT.AND P1, PT, R141, 0x48, !P2 ;  /* 0x000000488d00780c */ /* 0x000fc80005724270 */
[----:B------:R-:W-:-:S04]  /*75c0*/  ISETP.LT.OR P1, PT, R139, 0x49, P1 ;  /* 0x000000498b00780c */ /* 0x000fc80000f21670 */
[----:B------:R-:W-:Y:S02]  /*75d0*/  FSEL R14, R137, -INF , !P1 ;  /* 0xff800000890e7808 */ /* 0x000fe40004800000 */
[----:B------:R-:W-:Y:S02]  /*75e0*/  ISETP.GT.AND P1, PT, R141, 0x49, !P6 ;  /* 0x000000498d00780c */ /* 0x000fe40007724270 */
[----:B------:R-:W-:Y:S02]  /*75f0*/  ISETP.NE.AND P6, PT, R185, RZ, PT ;  /* 0x000000ffb900720c */ /* 0x000fe40003fc5270 */
[----:B------:R-:W-:-:S04]  /*7600*/  ISETP.LT.OR P1, PT, R139, 0x4a, P1 ;  /* 0x0000004a8b00780c */ /* 0x000fc80000f21670 */
[----:B------:R-:W-:Y:S02]  /*7610*/  FSEL R136, R136, -INF , !P1 ;  /* 0xff80000088887808 */ /* 0x000fe40004800000 */
[----:B------:R-:W-:Y:S02]  /*7620*/  ISETP.GT.AND P1, PT, R141, RZ, !P6 ;  /* 0x000000ff8d00720c */ /* 0x000fe40007724270 */
[----:B------:R-:W-:Y:S02]  /*7630*/  ISETP.NE.AND P6, PT, R157, RZ, PT ;  /* 0x000000ff9d00720c */ /* 0x000fe40003fc5270 */
[----:B------:R-:W-:Y:S02]  /*7640*/  ISETP.LT.OR P1, PT, R139, 0x1, P1 ;  /* 0x000000018b00780c */ /* 0x000fe40000f21670 */
[----:B------:R-:W-:Y:S02]  /*7650*/  ISETP.GT.AND P2, PT, R141, 0x59, !P6 ;  /* 0x000000598d00780c */ /* 0x000fe40007744270 */
[----:B------:R-:W-:-:S02]  /*7660*/  FSEL R218, R0, -INF , !P1 ;  /* 0xff80000000da7808 */ /* 0x000fc40004800000 */
[----:B------:R-:W-:Y:S02]  /*7670*/  FSETP.NEU.FTZ.AND P1, PT, R12, -INF , PT ;  /* 0xff8000000c00780b */ /* 0x000fe40003f3d000 */
[----:B------:R-:W-:Y:S02]  /*7680*/  FMNMX.FTZ R11, R218, R3, !PT ;  /* 0x00000003da0b7209 */ /* 0x000fe40007810000 */
[----:B------:R-:W-:Y:S02]  /*7690*/  FSEL R123, R123, RZ, P1 ;  /* 0x000000ff7b7b7208 */ /* 0x000fe40000800000 */
[----:B------:R-:W-:Y:S02]  /*76a0*/  FMNMX.FTZ R13, R216, R11, !PT ;  /* 0x0000000bd80d7209 */ /* 0x000fe40007810000 */
[----:B------:R-:W-:Y:S01]  /*76b0*/  ISETP.LT.OR P2, PT, R139, 0x5a, P2 ;  /* 0x0000005a8b00780c */ /* 0x000fe20001741670 */
[--C-:B------:R-:W-:Y:S01]  /*76c0*/  FFMA.FTZ R172, R172, R9, -R123.reuse ;  /* 0x00000009acac7223 */ /* 0x100fe2000001087b */
[----:B------:R-:W-:Y:S01]  /*76d0*/  FMNMX.FTZ R13, R2, R13, !PT ;  /* 0x0000000d020d7209 */ /* 0x000fe20007810000 */
[-CC-:B------:R-:W-:Y:S01]  /*76e0*/  FFMA.FTZ R182, R182, R9.reuse, -R123.reuse ;  /* 0x00000009b6b67223 */ /* 0x180fe2000001087b */
[-CC-:B------:R-:W-:Y:S01]  /*76f0*/  FFMA.FTZ R0, R170, R9.reuse, -R123.reuse ;  /* 0x00000009aa007223 */ /* 0x180fe2000001087b */
[----:B------:R-:W-:Y:S01]  /*7700*/  FSEL R141, R12, RZ, P1 ;  /* 0x000000ff0c8d7208 */ /* 0x000fe20000800000 */
        /* <DEDUP_REMOVED lines=11> */
[----:B------:R0:W-:Y:S01]  /*77c0*/  MUFU.EX2 R13, R172 ;  /* 0x000000ac000d7308 */ /* 0x0001e20000000800 */
        /* <DEDUP_REMOVED lines=8> */
[----:B0-----:R-:W-:Y:S01]  /*7850*/  FSEL R172, R129, -INF , !P4 ;  /* 0xff80000081ac7808 */ /* 0x001fe20006000000 */
[--C-:B------:R-:W-:Y:S01]  /*7860*/  FFMA.FTZ R129, R140, R9, -R123.reuse ;  /* 0x000000098c817223 */ /* 0x100fe2000001087b */
[----:B------:R-:W-:Y:S01]  /*7870*/  FMNMX.FTZ R15, R186, R15, !PT ;  /* 0x0000000fba0f7209 */ /* 0x000fe20007810000 */
[----:B------:R-:W-:Y:S01]  /*7880*/  FFMA.FTZ R160, R160, R9, -R123 ;  /* 0x00000009a0a07223 */ /* 0x000fe2000001087b */
[----:B------:R-:W-:Y:S01]  /*7890*/  MUFU.EX2 R11, R143 ;  /* 0x0000008f000b7308 */ /* 0x000fe20000000800 */
[----:B------:R-:W-:-:S02]  /*78a0*/  LOP3.LUT P6, RZ, R207, 0x7f, RZ, 0xc0, !PT ;  /* 0x0000007fcfff7812 */ /* 0x000fc400078cc0ff */
[----:B------:R-:W-:-:S04]  /*78b0*/  FMNMX.FTZ R21, R208, R15, !PT ;  /* 0x0000000fd0157209 */ /* 0x000fc80007810000 */
[----:B------:R-:W-:Y:S01]  /*78c0*/  FMNMX.FTZ R21, R190, R21, !PT ;  /* 0x00000015be157209 */ /* 0x000fe20007810000 */
[----:B------:R0:W-:Y:S03]  /*78d0*/  MUFU.EX2 R15, R174 ;  /* 0x000000ae000f7308 */ /* 0x0001e60000000800 */
[----:B------:R-:W-:-:S04]  /*78e0*/  FMNMX.FTZ R21, R124, R21, !PT ;  /* 0x000000157c157209 */ /* 0x000fc80007810000 */
[----:B------:R-:W-:Y:S01]  /*78f0*/  FMNMX.FTZ R21, R122, R21, !PT ;  /* 0x000000157a157209 */ /* 0x000fe20007810000 */
[----:B------:R-:W-:Y:S01]  /*7900*/  MUFU.EX2 R176, R176 ;  /* 0x000000b000b07308 */ /* 0x000fe20000000800 */
[----:B0-----:R-:W-:Y:S02]  /*7910*/  FFMA.FTZ R174, R152, R9, -R123 ;  /* 0x0000000998ae7223 */ /* 0x001fe4000001087b */
[----:B------:R-:W-:-:S04]  /*7920*/  FMNMX.FTZ R125, R126, R21, !PT ;  /* 0x000000157e7d7209 */ /* 0x000fc80007810000 */
[----:B------:R-:W-:Y:S01]  /*7930*/  FMNMX.FTZ R125, R120, R125, !PT ;  /* 0x0000007d787d7209 */ /* 0x000fe20007810000 */
[----:B------:R-:W-:Y:S03]  /*7940*/  MUFU.EX2 R21, R0 ;  /* 0x0000000000157308 */ /* 0x000fe60000000800 */
[----:B------:R-:W-:-:S04]  /*7950*/  FMNMX.FTZ R125, R132, R125, !PT ;  /* 0x0000007d847d7209 */ /* 0x000fc80007810000 */
[----:B------:R-:W-:Y:S01]  /*7960*/  FMNMX.FTZ R125, R20, R125, !PT ;  /* 0x0000007d147d7209 */ /* 0x000fe20007810000 */
[----:B------:R-:W-:Y:S03]  /*7970*/  MUFU.EX2 R166, R166 ;  /* 0x000000a600a67308 */ /* 0x000fe60000000800 */
[----:B------:R-:W-:-:S04]  /*7980*/  FMNMX.FTZ R127, R134, R125, !PT ;  /* 0x0000007d867f7209 */ /* 0x000fc80007810000 */
[----:B------:R-:W-:Y:S01]  /*7990*/  FMNMX.FTZ R127, R14, R127, !PT ;  /* 0x0000007f0e7f7209 */ /* 0x000fe20007810000 */
[----:B------:R0:W-:Y:S03]  /*79a0*/  MUFU.EX2 R125, R182 ;  /* 0x000000b6007d7308 */ /* 0x0001e60000000800 */
[----:B------:R-:W-:-:S04]  /*79b0*/  FMNMX.FTZ R127, R136, R127, !PT ;  /* 0x0000007f887f7209 */ /* 0x000fc80007810000 */
[----:B------:R-:W-:Y:S01]  /*79c0*/  FMNMX.FTZ R127, R128, R127, !PT ;  /* 0x0000007f807f7209 */ /* 0x000fe20007810000 */
[----:B------:R-:W-:Y:S01]  /*79d0*/  MUFU.EX2 R168, R168 ;  /* 0x000000a800a87308 */ /* 0x000fe20000000800 */
[-CC-:B0-----:R-:W-:Y:S01]  /*79e0*/  FFMA.FTZ R182, R162, R9.reuse, -R123.reuse ;  /* 0x00000009a2b67223 */ /* 0x181fe2000001087b */
[----:B------:R-:W-:Y:S01]  /*79f0*/  FSEL R162, R131, -INF , !P2 ;  /* 0xff80000083a27808 */ /* 0x000fe20005000000 */
[----:B------:R-:W-:Y:S01]  /*7a00*/  FFMA.FTZ R131, R146, R9, -R123 ;  /* 0x0000000992837223 */ /* 0x000fe2000001087b */
[----:B------:R-:W-:-:S04]  /*7a10*/  FMNMX.FTZ R127, R172, R127, !PT ;  /* 0x0000007fac7f7209 */ /* 0x000fc80007810000 */
[----:B------:R-:W-:Y:S01]  /*7a20*/  FMNMX.FTZ R127, R130, R127, !PT ;  /* 0x0000007f827f7209 */ /* 0x000fe20007810000 */
[----:B------:R-:W-:Y:S03]  /*7a30*/  MUFU.EX2 R170, R170 ;  /* 0x000000aa00aa7308 */ /* 0x000fe60000000800 */
[----:B------:R-:W-:-:S05]  /*7a40*/  FMNMX.FTZ R0, R162, R127, !PT ;  /* 0x0000007fa2007209 */ /* 0x000fca0007810000 */
[----:B------:R-:W0:Y:S01]  /*7a50*/  SHFL.BFLY PT, R135, R0, 0x2, 0x1f ;  /* 0x0c401f0000877f89 */ /* 0x000e2200000e0000 */
[----:B------:R-:W-:Y:S08]  /*7a60*/  MUFU.EX2 R127, R133 ;  /* 0x00000085007f7308 */ /* 0x000ff00000000800 */
[----:B------:R1:W-:Y:S08]  /*7a70*/  MUFU.EX2 R133, R148 ;  /* 0x0000009400857308 */ /* 0x0003f00000000800 */
[----:B------:R-:W-:Y:S01]  /*7a80*/  MUFU.EX2 R180, R180 ;  /* 0x000000b400b47308 */ /* 0x000fe20000000800 */
[----:B0-----:R-:W-:Y:S01]  /*7a90*/  FMNMX.FTZ R140, R0, R135, !PT ;  /* 0x00000087008c7209 */ /* 0x001fe20007810000 */
[----:B------:R-:W-:Y:S01]  /*7aa0*/  FADD.FTZ R0, -R141, R4 ;  /* 0x000000048d007221 */ /* 0x000fe20000010100 */
[-CC-:B------:R-:W-:Y:S01]  /*7ab0*/  FFMA.FTZ R135, R154, R9.reuse, -R123.reuse ;  /* 0x000000099a877223 */ /* 0x180fe2000001087b */
[----:B------:R-:W-:-:S04]  /*7ac0*/  FFMA.FTZ R4, R164, R9, -R123 ;  /* 0x00000009a4047223 */ /* 0x000fc8000001087b */
[----:B------:R-:W-:Y:S01]  /*7ad0*/  MUFU.EX2 R182, R182 ;  /* 0x000000b600b67308 */ /* 0x000fe20000000800 */
[----:B------:R-:W0:Y:S01]  /*7ae0*/  SHFL.BFLY PT, R139, R140, 0x1, 0x1f ;  /* 0x0c201f008c8b7f89 */ /* 0x000e2200000e0000 */
[----:B------:R-:W-:-:S06]  /*7af0*/  FMUL.FTZ R0, R0, R9 ;  /* 0x0000000900007220 */ /* 0x000fcc0000410000 */
[----:B------:R-:W2:Y:S08]  /*7b00*/  MUFU.EX2 R0, R0 ;  /* 0x0000000000007308 */ /* 0x000eb00000000800 */
[----:B------:R-:W-:Y:S08]  /*7b10*/  MUFU.EX2 R129, R129 ;  /* 0x0000008100817308 */ /* 0x000ff00000000800 */
[----:B------:R-:W-:Y:S01]  /*7b20*/  MUFU.EX2 R138, R138 ;  /* 0x0000008a008a7308 */ /* 0x000fe20000000800 */
[----:B0-----:R-:W-:-:S04]  /*7b30*/  FMNMX.FTZ R140, R140, R139, !PT ;  /* 0x0000008b8c8c7209 */ /* 0x001fc80007810000 */
[C---:B------:R-:W-:Y:S01]  /*7b40*/  FSETP.NEU.FTZ.AND P1, PT, R140.reuse, -INF , PT ;  /* 0xff8000008c00780b */ /* 0x040fe20003f3d000 */
[----:B------:R-:W-:Y:S02]  /*7b50*/  FMUL.FTZ R123, R140, R9 ;  /* 0x000000098c7b7220 */ /* 0x000fe40000410000 */
[----:B------:R-:W-:Y:S03]  /*7b60*/  MUFU.EX2 R178, R178 ;  /* 0x000000b200b27308 */ /* 0x000fe60000000800 */
[----:B------:R-:W-:-:S05]  /*7b70*/  FSEL R123, R123, RZ, P1 ;  /* 0x000000ff7b7b7208 */ /* 0x000fca0000800000 */
[-CC-:B------:R-:W-:Y:S01]  /*7b80*/  FFMA.FTZ R191, R2, R9.reuse, -R123.reuse ;  /* 0x0000000902bf7223 */ /* 0x180fe2000001087b */
[----:B------:R-:W-:Y:S01]  /*7b90*/  FSEL R2, R140, RZ, P1 ;  /* 0x000000ff8c027208 */ /* 0x000fe20000800000 */
[-CC-:B------:R-:W-:Y:S01]  /*7ba0*/  FFMA.FTZ R189, R218, R9.reuse, -R123.reuse ;  /* 0x00000009dabd7223 */ /* 0x180fe2000001087b */
[-CC-:B------:R-:W-:Y:S01]  /*7bb0*/  FFMA.FTZ R146, R216, R9.reuse, -R123.reuse ;  /* 0x00000009d8927223 */ /* 0x180fe2000001087b */
[-CC-:B-1----:R-:W-:Y:S01]  /*7bc0*/  FFMA.FTZ R148, R214, R9.reuse, -R123.reuse ;  /* 0x00000009d6947223 */ /* 0x182fe2000001087b */
[-C--:B------:R-:W-:Y:S01]  /*7bd0*/  FFMA.FTZ R185, R188, R9.reuse, -R123 ;  /* 0x00000009bcb97223 */ /* 0x080fe2000001087b */
[----:B------:R-:W-:Y:S01]  /*7be0*/  FADD.FTZ R2, -R2, R3 ;  /* 0x0000000302027221 */ /* 0x000fe20000010100 */
[----:B--2---:R-:W-:Y:S01]  /*7bf0*/  FFMA.FTZ R3, R0, R8, R11 ;  /* 0x0000000800037223 */ /* 0x004fe2000001000b */
[----:B------:R-:W-:Y:S01]  /*7c00*/  MUFU.EX2 R189, R189 ;  /* 0x000000bd00bd7308 */ /* 0x000fe20000000800 */
[-C--:B------:R-:W-:Y:S01]  /*7c10*/  FFMA.FTZ R150, R212, R9.reuse, -R123 ;  /* 0x00000009d4967223 */ /* 0x080fe2000001087b */
[-C--:B------:R-:W-:Y:S01]  /*7c20*/  FMUL.FTZ R2, R2, R9.reuse ;  /* 0x0000000902027220 */ /* 0x080fe20000410000 */
[----:B------:R-:W-:Y:S01]  /*7c30*/  FADD.FTZ R8, R176, R3 ;  /* 0x00000003b0087221 */ /* 0x000fe20000010000 */
[-CC-:B------:R-:W-:Y:S01]  /*7c40*/  FFMA.FTZ R187, R184, R9.reuse, -R123.reuse ;  /* 0x00000009b8bb7223 */ /* 0x180fe2000001087b */
[-CC-:B------:R-:W-:Y:S01]  /*7c50*/  FFMA.FTZ R179, R120, R9.reuse, -R123.reuse ;  /* 0x0000000978b37223 */ /* 0x180fe2000001087b */
[-CC-:B------:R-:W-:Y:S01]  /*7c60*/  FFMA.FTZ R152, R210, R9.reuse, -R123.reuse ;  /* 0x00000009d2987223 */ /* 0x180fe2000001087b */
[----:B------:R-:W-:Y:S01]  /*7c70*/  FADD.FTZ R3, R13, R8 ;  /* 0x000000080d037221 */ /* 0x000fe20000010000 */
[----:B------:R-:W0:Y:S01]  /*7c80*/  MUFU.EX2 R2, R2 ;  /* 0x0000000200027308 */ /* 0x000e220000000800 */
[-CC-:B------:R-:W-:Y:S01]  /*7c90*/  FFMA.FTZ R181, R186, R9.reuse, -R123.reuse ;  /* 0x00000009bab57223 */ /* 0x180fe2000001087b */
[-C--:B------:R-:W-:Y:S01]  /*7ca0*/  FFMA.FTZ R177, R122, R9.reuse, -R123 ;  /* 0x000000097ab17223 */ /* 0x080fe2000001087b */
[----:B------:R-:W-:Y:S01]  /*7cb0*/  FADD.FTZ R8, R166, R3 ;  /* 0x00000003a6087221 */ /* 0x000fe20000010000 */
[-CC-:B------:R-:W-:Y:S01]  /*7cc0*/  FFMA.FTZ R122, R126, R9.reuse, -R123.reuse ;  /* 0x000000097e7a7223 */ /* 0x180fe2000001087b */
[-CC-:B------:R-:W-:Y:S01]  /*7cd0*/  FFMA.FTZ R154, R208, R9.reuse, -R123.reuse ;  /* 0x00000009d09a7223 */ /* 0x180fe2000001087b */
[-CC-:B------:R-:W-:Y:S01]  /*7ce0*/  FFMA.FTZ R183, R190, R9.reuse, -R123.reuse ;  /* 0x00000009beb77223 */ /* 0x180fe2000001087b */
[----:B------:R-:W-:Y:S01]  /*7cf0*/  FADD.FTZ R3, R15, R8 ;  /* 0x000000080f037221 */ /* 0x000fe20000010000 */
[----:B------:R-:W1:Y:S01]  /*7d00*/  MUFU.EX2 R146, R146 ;  /* 0x0000009200927308 */ /* 0x000e620000000800 */
[-CC-:B------:R-:W-:Y:S01]  /*7d10*/  FFMA.FTZ R173, R20, R9.reuse, -R123.reuse ;  /* 0x0000000914ad7223 */ /* 0x180fe2000001087b */
[-C--:B------:R-:W-:Y:S01]  /*7d20*/  FFMA.FTZ R124, R124, R9.reuse, -R123 ;  /* 0x000000097c7c7223 */ /* 0x080fe2000001087b */
[----:B------:R-:W-:Y:S01]  /*7d30*/  FADD.FTZ R120, R168, R3 ;  /* 0x00000003a8787221 */ /* 0x000fe20000010000 */
[-CC-:B------:R-:W-:Y:S01]  /*7d40*/  FFMA.FTZ R14, R14, R9.reuse, -R123.reuse ;  /* 0x000000090e0e7223 */ /* 0x180fe2000001087b */
[-CC-:B------:R-:W-:Y:S01]  /*7d50*/  FFMA.FTZ R136, R136, R9.reuse, -R123.reuse ;  /* 0x0000000988887223 */ /* 0x180fe2000001087b */
[-CC-:B------:R-:W-:Y:S01]  /*7d60*/  FFMA.FTZ R128, R128, R9.reuse, -R123.reuse ;  /* 0x0000000980807223 */ /* 0x180fe2000001087b */
[----:B------:R-:W-:Y:S01]  /*7d70*/  FFMA.FTZ R130, R130, R9, -R123 ;  /* 0x0000000982827223 */ /* 0x000fe2000001087b */
[----:B------:R-:W2:Y:S01]  /*7d80*/  MUFU.EX2 R191, R191 ;  /* 0x000000bf00bf7308 */ /* 0x000ea20000000800 */
[----:B0-----:R-:W-:Y:S01]  /*7d90*/  FFMA.FTZ R5, R2, R5, R189 ;  /* 0x0000000502057223 */ /* 0x001fe200000100bd */
[C---:B------:R-:W-:Y:S01]  /*7da0*/  ISETP.GT.AND P1, PT, R10.reuse, UR50, PT ;  /* 0x000000320a007c0c */ /* 0x040fe2000bf24270 */
[----:B------:R-:W-:Y:S01]  /*7db0*/  VIADD R10, R10, 0xffffffff ;  /* 0xffffffff0a0a7836 */ /* 0x000fe20000000000 */
[----:B------:R-:W-:-:S02]  /*7dc0*/  F2FP.BF16.F32.PACK_AB R188, R176, R11 ;  /* 0x0000000bb0bc723e */ /* 0x000fc400000010ff */
[----:B------:R-:W-:Y:S02]  /*7dd0*/  F2FP.BF16.F32.PACK_AB R186, R170, R21 ;  /* 0x00000015aaba723e */ /* 0x000fe400000010ff */
[----:B------:R-:W0:Y:S01]  /*7de0*/  MUFU.EX2 R148, R148 ;  /* 0x0000009400947308 */ /* 0x000e220000000800 */
[----:B-1----:R-:W-:Y:S01]  /*7df0*/  FADD.FTZ R8, R146, R5 ;  /* 0x0000000592087221 */ /* 0x002fe20000010000 */
[----:B------:R-:W-:Y:S01]  /*7e00*/  FADD.FTZ R5, R21, R120 ;  /* 0x0000007815057221 */ /* 0x000fe20000010000 */
[----:B------:R-:W-:Y:S01]  /*7e10*/  FFMA.FTZ R120, R132, R9, -R123 ;  /* 0x0000000984787223 */ /* 0x000fe2000001087b */
[----:B------:R-:W-:Y:S02]  /*7e20*/  F2FP.BF16.F32.PACK_AB R184, R168, R15 ;  /* 0x0000000fa8b8723e */ /* 0x000fe400000010ff */
[----:B------:R-:W-:Y:S01]  /*7e30*/  FADD.FTZ R126, R170, R5 ;  /* 0x00000005aa7e7221 */ /* 0x000fe20000010000 */
[----:B------:R-:W-:Y:S01]  /*7e40*/  F2FP.BF16.F32.PACK_AB R190, R166, R13 ;  /* 0x0000000da6be723e */ /* 0x000fe200000010ff */
[----:B------:R-:W1:Y:S01]  /*7e50*/  MUFU.EX2 R185, R185 ;  /* 0x000000b900b97308 */ /* 0x000e620000000800 */
[----:B--2---:R-:W-:Y:S01]  /*7e60*/  FADD.FTZ R3, R191, R8 ;  /* 0x00000008bf037221 */ /* 0x004fe20000010000 */
[----:B------:R-:W-:Y:S01]  /*7e70*/  FADD.FTZ R5, R125, R126 ;  /* 0x0000007e7d057221 */ /* 0x000fe20000010000 */
[----:B------:R-:W-:Y:S01]  /*7e80*/  IMAD.U32 R126, RZ, RZ, UR6 ;  /* 0x00000006ff7e7e24 */ /* 0x000fe2000f8e00ff */
[----:B------:R-:W-:-:S02]  /*7e90*/  F2FP.BF16.F32.PACK_AB R176, R138, R129 ;  /* 0x000000818ab0723e */ /* 0x000fc400000010ff */
[----:B------:R-:W-:Y:S01]  /*7ea0*/  FADD.FTZ R5, R180, R5 ;  /* 0x00000005b4057221 */ /* 0x000fe20000010000 */
[----:B------:R-:W-:Y:S01]  /*7eb0*/  @!P6 VIADD R20, R126, 0x30860 ;  /* 0x000308607e14e836 */ /* 0x000fe20000000000 */
[----:B------:R-:W2:Y:S01]  /*7ec0*/  MUFU.EX2 R150, R150 ;  /* 0x0000009600967308 */ /* 0x000ea20000000800 */
[----:B0-----:R-:W-:Y:S01]  /*7ed0*/  FADD.FTZ R8, R148, R3 ;  /* 0x0000000394087221 */ /* 0x001fe20000010000 */
[----:B------:R-:W-:Y:S01]  /*7ee0*/  FADD.FTZ R126, R182, R5 ;  /* 0x00000005b67e7221 */ /* 0x000fe20000010000 */
[----:B------:R-:W-:Y:S02]  /*7ef0*/  F2FP.BF16.F32.PACK_AB R180, R180, R125 ;  /* 0x0000007db4b4723e */ /* 0x000fe400000010ff */
[----:B------:R-:W-:Y:S01]  /*7f00*/  @!P6 PRMT R5, RZ, 0x654, R20 ;  /* 0x00000654ff05e816 */ /* 0x000fe20000000014 */
[----:B------:R-:W-:Y:S01]  /*7f10*/  FADD.FTZ R126, R127, R126 ;  /* 0x0000007e7f7e7221 */ /* 0x000fe20000010000 */
[----:B------:R-:W-:Y:S01]  /*7f20*/  FFMA.FTZ R20, R134, R9, -R123 ;  /* 0x0000000986147223 */ /* 0x000fe2000001087b */
[----:B------:R-:W0:Y:S01]  /*7f30*/  MUFU.EX2 R187, R187 ;  /* 0x000000bb00bb7308 */ /* 0x000e220000000800 */
[----:B-1----:R-:W-:Y:S01]  /*7f40*/  FADD.FTZ R3, R185, R8 ;  /* 0x00000008b9037221 */ /* 0x002fe20000010000 */
[----:B------:R1:W-:Y:S01]  /*7f50*/  @!P6 SYNCS.ARRIVE.TRANS64.RED.A1T0 RZ, [R5+URZ], RZ ;  /* 0x000000ff05ffe9a7 */ /* 0x0003e2000810043f */
[----:B------:R-:W-:-:S02]  /*7f60*/  F2FP.BF16.F32.PACK_AB R182, R127, R182 ;  /* 0x000000b67fb6723e */ /* 0x000fc400000010ff */
[----:B------:R-:W-:Y:S02]  /*7f70*/  F2FP.BF16.F32.PACK_AB R189, R146, R189 ;  /* 0x000000bd92bd723e */ /* 0x000fe400000010ff */
[----:B------:R-:W-:Y:S01]  /*7f80*/  F2FP.BF16.F32.PACK_AB R191, R148, R191 ;  /* 0x000000bf94bf723e */ /* 0x000fe200000010ff */
[----:B------:R-:W3:Y:S01]  /*7f90*/  MUFU.EX2 R152, R152 ;  /* 0x0000009800987308 */ /* 0x000ee20000000800 */
[C---:B--2---:R-:W-:Y:S01]  /*7fa0*/  FADD.FTZ R8, R150.reuse, R3 ;  /* 0x0000000396087221 */ /* 0x044fe20000010000 */
[----:B-1----:R-:W-:Y:S01]  /*7fb0*/  FADD.FTZ R5, R129, R126 ;  /* 0x0000007e81057221 */ /* 0x002fe20000010000 */
[----:B------:R-:W-:-:S03]  /*7fc0*/  F2FP.BF16.F32.PACK_AB R185, R150, R185 ;  /* 0x000000b996b9723e */ /* 0x000fc600000010ff */
[----:B------:R-:W-:Y:S02]  /*7fd0*/  FADD.FTZ R5, R138, R5 ;  /* 0x000000058a057221 */ /* 0x000fe40000010000 */
[----:B------:R-:W1:Y:S01]  /*7fe0*/  MUFU.EX2 R181, R181 ;  /* 0x000000b500b57308 */ /* 0x000e620000000800 */
[----:B0-----:R-:W-:Y:S01]  /*7ff0*/  FADD.FTZ R3, R187, R8 ;  /* 0x00000008bb037221 */ /* 0x001fe20000010000 */
[----:B------:R-:W-:-:S06]  /*8000*/  FADD.FTZ R126, R178, R5 ;  /* 0x00000005b27e7221 */ /* 0x000fcc0000010000 */
[----:B------:R-:W0:Y:S01]  /*8010*/  MUFU.EX2 R154, R154 ;  /* 0x0000009a009a7308 */ /* 0x000e220000000800 */
[C---:B---3--:R-:W-:Y:S01]  /*8020*/  FADD.FTZ R8, R152.reuse, R3 ;  /* 0x0000000398087221 */ /* 0x048fe20000010000 */
[----:B------:R-:W-:-:S06]  /*8030*/  F2FP.BF16.F32.PACK_AB R187, R152, R187 ;  /* 0x000000bb98bb723e */ /* 0x000fcc00000010ff */
[----:B------:R-:W2:Y:S01]  /*8040*/  MUFU.EX2 R183, R183 ;  /* 0x000000b700b77308 */ /* 0x000ea20000000800 */
[----:B-1----:R-:W-:-:S07]  /*8050*/  FADD.FTZ R3, R181, R8 ;  /* 0x00000008b5037221 */ /* 0x002fce0000010000 */
[----:B------:R-:W1:Y:S01]  /*8060*/  MUFU.EX2 R124, R124 ;  /* 0x0000007c007c7308 */ /* 0x000e620000000800 */
[----:B0-----:R-:W-:Y:S01]  /*8070*/  FADD.FTZ R8, R154, R3 ;  /* 0x000000039a087221 */ /* 0x001fe20000010000 */
[-CC-:B------:R-:W-:Y:S01]  /*8080*/  FFMA.FTZ R3, R172, R9.reuse, -R123.reuse ;  /* 0x00000009ac037223 */ /* 0x180fe2000001087b */
[----:B------:R-:W-:Y:S01]  /*8090*/  FFMA.FTZ R123, R162, R9, -R123 ;  /* 0x00000009a27b7223 */ /* 0x000fe2000001087b */
[----:B------:R-:W-:-:S04]  /*80a0*/  F2FP.BF16.F32.PACK_AB R181, R154, R181 ;  /* 0x000000b59ab5723e */ /* 0x000fc800000010ff */
[----:B------:R-:W0:Y:S01]  /*80b0*/  MUFU.EX2 R177, R177 ;  /* 0x000000b100b17308 */ /* 0x000e220000000800 */
[----:B--2---:R-:W-:-:S07]  /*80c0*/  FADD.FTZ R5, R183, R8 ;  /* 0x00000008b7057221 */ /* 0x004fce0000010000 */
[----:B------:R-:W2:Y:S01]  /*80d0*/  MUFU.EX2 R122, R122 ;  /* 0x0000007a007a7308 */ /* 0x000ea20000000800 */
[C---:B-1----:R-:W-:Y:S01]  /*80e0*/  FADD.FTZ R8, R124.reuse, R5 ;  /* 0x000000057c087221 */ /* 0x042fe20000010000 */
[----:B------:R-:W-:-:S06]  /*80f0*/  F2FP.BF16.F32.PACK_AB R183, R124, R183 ;  /* 0x000000b77cb7723e */ /* 0x000fcc00000010ff */
[----:B------:R-:W1:Y:S01]  /*8100*/  MUFU.EX2 R179, R179 ;  /* 0x000000b300b37308 */ /* 0x000e620000000800 */
[----:B0-----:R-:W-:-:S07]  /*8110*/  FADD.FTZ R5, R177, R8 ;  /* 0x00000008b1057221 */ /* 0x001fce0000010000 */
[----:B------:R-:W0:Y:S01]  /*8120*/  MUFU.EX2 R131, R131 ;  /* 0x0000008300837308 */ /* 0x000e220000000800 */
[C---:B--2---:R-:W-:Y:S01]  /*8130*/  FADD.FTZ R8, R122.reuse, R5 ;  /* 0x000000057a087221 */ /* 0x044fe20000010000 */
[----:B------:R-:W-:-:S06]  /*8140*/  F2FP.BF16.F32.PACK_AB R177, R122, R177 ;  /* 0x000000b17ab1723e */ /* 0x000fcc00000010ff */
[----:B------:R-:W2:Y:S01]  /*8150*/  MUFU.EX2 R120, R120 ;  /* 0x0000007800787308 */ /* 0x000ea20000000800 */
[----:B-1----:R-:W-:-:S07]  /*8160*/  FADD.FTZ R5, R179, R8 ;  /* 0x00000008b3057221 */ /* 0x002fce0000010000 */
[----:B------:R-:W1:Y:S01]  /*8170*/  MUFU.EX2 R173, R173 ;  /* 0x000000ad00ad7308 */ /* 0x000e620000000800 */
[C---:B0-----:R-:W-:Y:S01]  /*8180*/  FADD.FTZ R126, R131.reuse, R126 ;  /* 0x0000007e837e7221 */ /* 0x041fe20000010000 */
[----:B------:R-:W-:-:S03]  /*8190*/  F2FP.BF16.F32.PACK_AB R178, R131, R178 ;  /* 0x000000b283b2723e */ /* 0x000fc600000010ff */
[----:B------:R-:W-:-:S03]  /*81a0*/  FADD.FTZ R141, R133, R126 ;  /* 0x0000007e858d7221 */ /* 0x000fc60000010000 */
[----:B------:R-:W0:Y:S01]  /*81b0*/  MUFU.EX2 R142, R142 ;  /* 0x0000008e008e7308 */ /* 0x000e220000000800 */
[C---:B--2---:R-:W-:Y:S01]  /*81c0*/  FADD.FTZ R8, R120.reuse, R5 ;  /* 0x0000000578087221 */ /* 0x044fe20000010000 */
[----:B------:R-:W-:-:S06]  /*81d0*/  F2FP.BF16.F32.PACK_AB R179, R120, R179 ;  /* 0x000000b378b3723e */ /* 0x000fcc00000010ff */
[----:B------:R-:W2:Y:S01]  /*81e0*/  MUFU.EX2 R20, R20 ;  /* 0x0000001400147308 */ /* 0x000ea20000000800 */
[----:B-1----:R-:W-:-:S07]  /*81f0*/  FADD.FTZ R5, R173, R8 ;  /* 0x00000008ad057221 */ /* 0x002fce0000010000 */
[----:B------:R-:W1:Y:S01]  /*8200*/  MUFU.EX2 R174, R174 ;  /* 0x000000ae00ae7308 */ /* 0x000e620000000800 */
[C---:B0-----:R-:W-:Y:S01]  /*8210*/  FADD.FTZ R141, R142.reuse, R141 ;  /* 0x0000008d8e8d7221 */ /* 0x041fe20000010000 */
[----:B------:R-:W-:-:S06]  /*8220*/  F2FP.BF16.F32.PACK_AB R172, R142, R133 ;  /* 0x000000858eac723e */ /* 0x000fcc00000010ff */
[----:B------:R1:W0:Y:S01]  /*8230*/  MUFU.EX2 R132, R14 ;  /* 0x0000000e00847308 */ /* 0x0002220000000800 */
[C---:B--2---:R-:W-:Y:S01]  /*8240*/  FADD.FTZ R5, R20.reuse, R5 ;  /* 0x0000000514057221 */ /* 0x044fe20000010000 */
[----:B------:R-:W-:-:S06]  /*8250*/  F2FP.BF16.F32.PACK_AB R173, R20, R173 ;  /* 0x000000ad14ad723e */ /* 0x000fcc00000010ff */
[----:B------:R-:W2:Y:S01]  /*8260*/  MUFU.EX2 R135, R135 ;  /* 0x0000008700877308 */ /* 0x000ea20000000800 */
[----:B-1----:R-:W-:-:S07]  /*8270*/  FADD.FTZ R14, R174, R141 ;  /* 0x0000008dae0e7221 */ /* 0x002fce0000010000 */
[----:B------:R-:W1:Y:S01]  /*8280*/  MUFU.EX2 R136, R136 ;  /* 0x0000008800887308 */ /* 0x000e620000000800 */
[----:B0-----:R-:W-:-:S07]  /*8290*/  FADD.FTZ R5, R132, R5 ;  /* 0x0000000584057221 */ /* 0x001fce0000010000 */
[----:B------:R-:W0:Y:S01]  /*82a0*/  MUFU.EX2 R137, R137 ;  /* 0x0000008900897308 */ /* 0x000e220000000800 */
[C---:B--2---:R-:W-:Y:S01]  /*82b0*/  FADD.FTZ R14, R135.reuse, R14 ;  /* 0x0000000e870e7221 */ /* 0x044fe20000010000 */
[----:B------:R-:W-:-:S06]  /*82c0*/  F2FP.BF16.F32.PACK_AB R174, R135, R174 ;  /* 0x000000ae87ae723e */ /* 0x000fcc00000010ff */
[----:B------:R-:W2:Y:S01]  /*82d0*/  MUFU.EX2 R128, R128 ;  /* 0x0000008000807308 */ /* 0x000ea20000000800 */
[C---:B-1----:R-:W-:Y:S01]  /*82e0*/  FADD.FTZ R5, R136.reuse, R5 ;  /* 0x0000000588057221 */ /* 0x042fe20000010000 */
[----:B------:R-:W-:-:S06]  /*82f0*/  F2FP.BF16.F32.PACK_AB R175, R136, R132 ;  /* 0x0000008488af723e */ /* 0x000fcc00000010ff */
[----:B------:R-:W1:Y:S01]  /*8300*/  MUFU.EX2 R144, R144 ;  /* 0x0000009000907308 */ /* 0x000e620000000800 */
[----:B0-----:R-:W-:-:S07]  /*8310*/  FADD.FTZ R11, R137, R14 ;  /* 0x0000000e890b7221 */ /* 0x001fce0000010000 */
[----:B------:R-:W0:Y:S01]  /*8320*/  MUFU.EX2 R3, R3 ;  /* 0x0000000300037308 */ /* 0x000e220000000800 */
[----:B--2---:R-:W-:-:S07]  /*8330*/  FADD.FTZ R5, R128, R5 ;  /* 0x0000000580057221 */ /* 0x004fce0000010000 */
[----:B------:R-:W2:Y:S01]  /*8340*/  MUFU.EX2 R139, R160 ;  /* 0x000000a0008b7308 */ /* 0x000ea20000000800 */
[C---:B-1----:R-:W-:Y:S01]  /*8350*/  FADD.FTZ R8, R144.reuse, R11 ;  /* 0x0000000b90087221 */ /* 0x042fe20000010000 */
[----:B------:R-:W-:-:S06]  /*8360*/  F2FP.BF16.F32.PACK_AB R168, R144, R137 ;  /* 0x0000008990a8723e */ /* 0x000fcc00000010ff */
[----:B------:R-:W1:Y:S01]  /*8370*/  MUFU.EX2 R130, R130 ;  /* 0x0000008200827308 */ /* 0x000e620000000800 */
[C---:B0-----:R-:W-:Y:S01]  /*8380*/  FADD.FTZ R5, R3.reuse, R5 ;  /* 0x0000000503057221 */ /* 0x041fe20000010000 */
[----:B------:R-:W-:Y:S01]  /*8390*/  F2FP.BF16.F32.PACK_AB R169, R3, R128 ;  /* 0x0000008003a9723e */ /* 0x000fe200000010ff */
[----:B------:R-:W-:-:S05]  /*83a0*/  IMAD.MOV.U32 R3, RZ, RZ, R140 ;  /* 0x000000ffff037224 */ /* 0x000fca00078e008c */
[----:B------:R-:W0:Y:S01]  /*83b0*/  MUFU.EX2 R4, R4 ;  /* 0x0000000400047308 */ /* 0x000e220000000800 */
[----:B--2---:R-:W-:-:S07]  /*83c0*/  FADD.FTZ R11, R139, R8 ;  /* 0x000000088b0b7221 */ /* 0x004fce0000010000 */
[----:B------:R-:W2:Y:S01]  /*83d0*/  MUFU.EX2 R123, R123 ;  /* 0x0000007b007b7308 */ /* 0x000ea20000000800 */
[----:B-1----:R-:W-:Y:S01]  /*83e0*/  FADD.FTZ R5, R130, R5 ;  /* 0x0000000582057221 */ /* 0x002fe20000010000 */
[C---:B0-----:R-:W-:Y:S01]  /*83f0*/  FADD.FTZ R8, R4.reuse, R11 ;  /* 0x0000000b04087221 */ /* 0x041fe20000010000 */
[----:B------:R-:W-:Y:S01]  /*8400*/  F2FP.BF16.F32.PACK_AB R170, R4, R139 ;  /* 0x0000008b04aa723e */ /* 0x000fe200000010ff */
[----:B------:R-:W-:Y:S02]  /*8410*/  IMAD.MOV.U32 R4, RZ, RZ, R12 ;  /* 0x000000ffff047224 */ /* 0x000fe400078e000c */
[C---:B--2---:R-:W-:Y:S01]  /*8420*/  FADD.FTZ R5, R123.reuse, R5 ;  /* 0x000000057b057221 */ /* 0x044fe20000010000 */
[----:B------:R-:W-:Y:S01]  /*8430*/  F2FP.BF16.F32.PACK_AB R171, R123, R130 ;  /* 0x000000827bab723e */ /* 0x000fe200000010ff */
[----:B------:R-:W-:Y:S06]  /*8440*/  @P1 BRA `(.L_x_1143) ;  /* 0xffffffc800ac1947 */ /* 0x000fec000383ffff */
[----:B------:R-:W-:Y:S01]  /*8450*/  IMAD.MOV.U32 R3, RZ, RZ, R140 ;  /* 0x000000ffff037224 */ /* 0x000fe200078e008c */
[----:B------:R-:W-:Y:S01]  /*8460*/  UMOV UR37, UR5 ;  /* 0x0000000500257c82 */ /* 0x000fe20008000000 */
[----:B------:R-:W-:Y:S01]  /*8470*/  IMAD.MOV.U32 R4, RZ, RZ, R12 ;  /* 0x000000ffff047224 */ /* 0x000fe200078e000c */
[----:B------:R-:W-:-:S06]  /*8480*/  UMOV UR36, UR39 ;  /* 0x0000002700247c82 */ /* 0x000fcc0008000000 */
.L_x_1126:
[----:B------:R-:W-:Y:S01]  /*8490*/  ULDC UR4, c[0x0][0x448] ;  /* 0x0001120000047ab9 */ /* 0x000fe20000000800 */
[----:B------:R-:W-:Y:S01]  /*84a0*/  IADD3 R121, R16, 0x1, -R121 ;  /* 0x0000000110797810 */ /* 0x000fe20007ffe879 */
[----:B------:R-:W-:Y:S01]  /*84b0*/  UISETP.NE.AND UP0, UPT, UR4, 0x1, UPT ;  /* 0x000000010400788c */ /* 0x000fe2000bf05270 */
[----:B------:R-:W-:Y:S02]  /*84c0*/  ULDC UR10, c[0x0][0x9e4] ;  /* 0x00027900000a7ab9 */ /* 0x000fe40000000800 */
[----:B------:R-:W-:Y:S01]  /*84d0*/  R2UR UR7, R121 ;  /* 0x00000000790772ca */ /* 0x000fe200000e0000 */
[----:B------:R-:W-:Y:S02]  /*84e0*/  UISETP.GE.AND UP1, UPT, UR10, 0x1, UPT ;  /* 0x000000010a00788c */ /* 0x000fe4000bf26270 */
[----:B------:R-:W-:Y:S01]  /*84f0*/  UIADD3 UR6, UR60, 0x7f, URZ ;  /* 0x0000007f3c067890 */ /* 0x000fe2000fffe03f */
[----:B------:R-:W-:-:S03]  /*8500*/  ULDC UR14, c[0x0][0x9dc] ;  /* 0x00027700000e7ab9 */ /* 0x000fc60000000800 */
[----:B------:R-:W-:Y:S01]  /*8510*/  PLOP3.LUT P1, PT, PT, PT, UP1, 0x40, 0x0 ;  /* 0x000000000000781c */ /* 0x000fe20003f2e818 */
[----:B------:R-:W-:Y:S01]  /*8520*/  @UP0 ULDC UR4, c[0x0][0x44c] ;  /* 0x0001130000040ab9 */ /* 0x000fe20000000800 */
[----:B------:R-:W-:Y:S01]  /*8530*/  @UP0 ULDC UR11, c[0x0][0x450] ;  /* 0x00011400000b0ab9 */ /* 0x000fe20000000800 */
[----:B------:R-:W-:-:S04]  /*8540*/  UIMAD.WIDE.U32 UR4, UR6, UR4, URZ ;  /* 0x00000004060472a5 */ /* 0x000fc8000f8e003f */
[----:B------:R-:W-:-:S04]  /*8550*/  @UP0 USHF.R.U32.HI UR6, URZ, UR11, UR5 ;  /* 0x0000000b3f060299 */ /* 0x000fc80008011605 */
[----:B------:R-:W-:-:S04]  /*8560*/  UIADD3 UR6, UR7, UR6, URZ ;  /* 0x0000000607067290 */ /* 0x000fc8000fffe03f */
[----:B------:R-:W-:Y:S01]  /*8570*/  UIADD3 UR14, UR6, -UR14, URZ ;  /* 0x8000000e060e7290 */ /* 0x000fe2000fffe03f */
[----:B------:R-:W-:Y:S11]  /*8580*/  @P1 BRA `(.L_x_1144) ;  /* 0x0000000000481947 */ /* 0x000ff60003800000 */
[----:B------:R-:W-:Y:S02]  /*8590*/  UMOV UR11, UR6 ;  /* 0x00000006000b7c82 */ /* 0x000fe40008000000 */
[----:B------:R-:W-:-:S06]  /*85a0*/  UISETP.GT.AND UP2, UPT, UR11, -0x1, UPT ;  /* 0xffffffff0b00788c */ /* 0x000fcc000bf44270 */
[----:B------:R-:W-:-:S13]  /*85b0*/  PLOP3.LUT P1, PT, PT, PT, UP2, 0x80, 0x0 ;  /* 0x000000000000781c */ /* 0x000fda0003f2f028 */
[----:B------:R-:W-:Y:S05]  /*85c0*/  @P1 BRA `(.L_x_1145) ;  /* 0x00000000001c1947 */ /* 0x000fea0003800000 */
[----:B------:R-:W-:Y:S02]  /*85d0*/  UISETP.NE.AND UP2, UPT, UR10, 0x1, UPT ;  /* 0x000000010a00788c */ /* 0x000fe4000bf45270 */
[----:B------:R-:W-:-:S09]  /*85e0*/  ULOP3.LUT UR11, URZ, UR11, URZ, 0x33, !UPT ;  /* 0x0000000b3f0b7292 */ /* 0x000fd2000f8e333f */
[----:B------:R-:W-:Y:S02]  /*85f0*/  @UP2 ULDC.64 UR4, c[0x0][0x9e8] ;  /* 0x00027a0000042ab9 */ /* 0x000fe40000000a00 */
[----:B------:R-:W-:-:S04]  /*8600*/  UIMAD.WIDE.U32 UR6, UR11, UR4, URZ ;  /* 0x000000040b0672a5 */ /* 0x000fc8000f8e003f */
[----:B------:R-:W-:-:S04]  /*8610*/  @UP2 USHF.R.U32.HI UR11, URZ, UR5, UR7 ;  /* 0x000000053f0b2299 */ /* 0x000fc80008011607 */
[----:B------:R-:W-:Y:S01]  /*8620*/  ULOP3.LUT UR11, URZ, UR11, URZ, 0x33, !UPT ;  /* 0x0000000b3f0b7292 */ /* 0x000fe2000f8e333f */
[----:B------:R-:W-:Y:S11]  /*8630*/  BRA `(.L_x_1146) ;  /* 0x0000000000107947 */ /* 0x000ff60003800000 */
.L_x_1145:
[----:B------:R-:W-:-:S11]  /*8640*/  UISETP.NE.AND UP2, UPT, UR10, 0x1, UPT ;  /* 0x000000010a00788c */ /* 0x000fd6000bf45270 */
[----:B------:R-:W-:Y:S02]  /*8650*/  @UP2 ULDC.64 UR4, c[0x0][0x9e8] ;  /* 0x00027a0000042ab9 */ /* 0x000fe40000000a00 */
[----:B------:R-:W-:-:S04]  /*8660*/  UIMAD.WIDE.U32 UR6, UR11, UR4, URZ ;  /* 0x000000040b0672a5 */ /* 0x000fc8000f8e003f */
[----:B------:R-:W-:-:S12]  /*8670*/  @UP2 USHF.R.U32.HI UR11, URZ, UR5, UR7 ;  /* 0x000000053f0b2299 */ /* 0x000fd80008011607 */
.L_x_1146:
[----:B------:R-:W-:-:S04]  /*8680*/  UIMAD UR10, UR11, UR10, URZ ;  /* 0x0000000a0b0a72a4 */ /* 0x000fc8000f8e023f */
[----:B------:R-:W-:-:S04]  /*8690*/  UISETP.LT.AND UP2, UPT, UR14, UR10, UPT ;  /* 0x0000000a0e00728c */ /* 0x000fc8000bf41270 */
[----:B------:R-:W-:-:S12]  /*86a0*/  USEL UR14, UR14, UR10, !UP2 ;  /* 0x0000000a0e0e7287 */ /* 0x000fd8000d000000 */
.L_x_1144:
[----:B------:R-:W-:Y:S01]  /*86b0*/  UIADD3 UR4, UR14, 0x5f, URZ ;  /* 0x0000005f0e047890 */ /* 0x000fe2000fffe03f */
[----:B------:R-:W-:-:S03]  /*86c0*/  R2UR UR6, R22 ;  /* 0x00000000160672ca */ /* 0x000fc600000e0000 */
[----:B------:R-:W-:-:S04]  /*86d0*/  UIMAD.WIDE UR4, UR4, 0x2aaaaaab, URZ ;  /* 0x2aaaaaab040478a5 */ /* 0x000fc8000f8e023f */
[----:B------:R-:W-:-:S04]  /*86e0*/  USHF.R.U32.HI UR4, URZ, 0x1f, UR5 ;  /* 0x0000001f3f047899 */ /* 0x000fc80008011605 */
[----:B------:R-:W-:-:S04]  /*86f0*/  ULEA.HI.SX32 UR4, UR5, UR4, 0x1c ;  /* 0x0000000405047291 */ /* 0x000fc8000f8fe23f */
[----:B------:R-:W-:-:S04]  /*8700*/  UISETP.LT.AND UP2, UPT, UR6, UR4, UPT ;  /* 0x000000040600728c */ /* 0x000fc8000bf41270 */
[----:B------:R-:W-:-:S06]  /*8710*/  USEL UR39, UR6, UR4, !UP2 ;  /* 0x0000000406277287 */ /* 0x000fcc000d000000 */
[----:B------:R-:W-:-:S13]  /*8720*/  ISETP.GE.AND P1, PT, R10, UR39, PT ;  /* 0x000000270a007c0c */ /* 0x000fda000bf26270 */
[----:B------:R-:W-:Y:S05]  /*8730*/  @!P1 BRA `(.L_x_1147) ;  /* 0x00000024000c9947 */ /* 0x000fea0003800000 */
[----:B------:R-:W-:Y:S01]  /*8740*/  IMAD.MOV.U32 R12, RZ, RZ, R3 ;  /* 0x000000ffff0c7224 */ /* 0x000fe200078e0003 */
[----:B------:R-:W-:Y:S01]  /*8750*/  UMOV UR7, UR36 ;  /* 0x0000002400077c82 */ /* 0x000fe20008000000 */
[----:B------:R-:W-:Y:S01]  /*8760*/  IMAD.MOV.U32 R11, RZ, RZ, R4 ;  /* 0x000000ffff0b7224 */ /* 0x000fe200078e0004 */
[----:B------:R-:W-:Y:S01]  /*8770*/  UMOV UR4, UR37 ;  /* 0x0000002500047c82 */ /* 0x000fe20008000000 */
[----:B------:R-:W-:-:S05]  /*8780*/  ULDC UR5, c[0x0][0x9d8] ;  /* 0x0002760000057ab9 */ /* 0x000fca0000000800 */
.L_x_1156:
[----:B------:R-:W-:-:S04]  /*8790*/  UIADD3 UR37, UR4, 0x1, URZ ;  /* 0x0000000104257890 */ /* 0x000fc8000fffe03f */
[----:B------:R-:W-:-:S04]  /*87a0*/  UISETP.NE.AND UP2, UPT, UR37, 0x2, UPT ;  /* 0x000000022500788c */ /* 0x000fc8000bf45270 */
[----:B------:R-:W-:Y:S02]  /*87b0*/  USEL UR36, URZ, 0x1, UP2 ;  /* 0x000000013f247887 */ /* 0x000fe40009000000 */
[----:B------:R-:W-:Y:S02]  /*87c0*/  USEL UR37, UR37, URZ, UP2 ;  /* 0x0000003f25257287 */ /* 0x000fe40009000000 */
[----:B------:R-:W-:Y:S01]  /*87d0*/  ULOP3.LUT UR36, UR7, UR36, URZ, 0x3c, !UPT ;  /* 0x0000002407247292 */ /* 0x000fe2000f8e3c3f */
[----:B------:R-:W-:Y:S11]  /*87e0*/  @!P0 BRA `(.L_x_1148) ;  /* 0x0000000000048947 */ /* 0x000ff60003800000 */
[----:B------:R-:W-:Y:S01]  /*87f0*/  BPT.TRAP 0x1 ;  /* 0x000000040000795c */ /* 0x000fe20000300000 */
.L_x_1148:
[----:B------:R-:W-:Y:S01]  /*8800*/  ULEA UR6, UR37, UR38, 0x3 ;  /* 0x0000002625067291 */ /* 0x000fe2000f8e183f */
[----:B------:R-:W-:-:S05]  /*8810*/  IMAD.U32 R3, RZ, RZ, UR36 ;  /* 0x00000024ff037e24 */ /* 0x000fca000f8e00ff */
[----:B------:R-:W-:-:S04]  /*8820*/  SHF.L.U32 R3, R3, 0x1f, RZ ;  /* 0x0000001f03037819 */ /* 0x000fc800000006ff */
[----:B------:R0:W1:Y:S01]  /*8830*/  SYNCS.PHASECHK.TRANS64.TRYWAIT P1, [UR6+0x30830], R3 ;  /* 0x03083003ff0075a7 */ /* 0x0000620008020146 */
[----:B------:R-:W-:Y:S05]  /*8840*/  @!P0 BRA `(.L_x_1149) ;  /* 0x0000000000048947 */ /* 0x000fea0003800000 */
[----:B------:R-:W-:Y:S01]  /*8850*/  BPT.TRAP 0x1 ;  /* 0x000000040000795c */ /* 0x000fe20000300000 */
.L_x_1149:
[----:B-1----:R-:W-:Y:S05]  /*8860*/  @P1 BRA `(.L_x_1150) ;  /* 0x0000000000081947 */ /* 0x002fea0003800000 */
[----:B------:R-:W1:Y:S02]  /*8870*/  SYNCS.PHASECHK.TRANS64.TRYWAIT P1, [UR6+0x30830], R3 ;  /* 0x03083003ff0075a7 */ /* 0x000e640008020146 */
[----:B-1----:R-:W-:Y:S05]  /*8880*/  @!P1 BRA `(.L_x_1151) ;  /* 0x000000e000d09947 */ /* 0x002fea0003800000 */
.L_x_1150:
        /* <DEDUP_REMOVED lines=167> */
.L_x_1152:
[----:B------:R-:W-:Y:S01]  /*9300*/  ULEA UR10, UR4, UR38, 0x3 ;  /* 0x00000026040a7291 */ /* 0x000fe2000f8e183f */
[----:B------:R-:W-:-:S05]  /*9310*/  IMAD.U32 R0, RZ, RZ, UR7 ;  /* 0x00000007ff007e24 */ /* 0x000fca000f8e00ff */
[----:B------:R-:W-:-:S04]  /*9320*/  SHF.L.U32 R0, R0, 0x1f, RZ ;  /* 0x0000001f00007819 */ /* 0x000fc800000006ff */
[----:B------:R2:W3:Y:S01]  /*9330*/  SYNCS.PHASECHK.TRANS64.TRYWAIT P1, [UR10+0x30850], R0 ;  /* 0x03085000ff0075a7 */ /* 0x0004e2000802014a */
[----:B------:R-:W-:Y:S05]  /*9340*/  @!P0 BRA `(.L_x_1153) ;  /* 0x0000000000048947 */ /* 0x000fea0003800000 */
[----:B------:R-:W-:Y:S01]  /*9350*/  BPT.TRAP 0x1 ;  /* 0x000000040000795c */ /* 0x000fe20000300000 */
.L_x_1153:
[----:B---3--:R-:W-:Y:S05]  /*9360*/  @P1 BRA `(.L_x_1154) ;  /* 0x0000000000081947 */ /* 0x008fea0003800000 */
[----:B------:R-:W3:Y:S02]  /*9370*/  SYNCS.PHASECHK.TRANS64.TRYWAIT P1, [UR10+0x30850], R0 ;  /* 0x03085000ff0075a7 */ /* 0x000ee4000802014a */
[----:B---3--:R-:W-:Y:S05]  /*9380*/  @!P1 BRA `(.L_x_1155) ;  /* 0x000000d800289947 */ /* 0x008fea0003800000 */
.L_x_1154:
[----:B------:R-:W-:Y:S01]  /*9390*/  UIADD3 UR6, UR38, 0x400, URZ ;  /* 0x0000040026067890 */ /* 0x000fe2000fffe03f */
[----:B------:R-:W-:Y:S01]  /*93a0*/  WARPGROUP.ARRIVE ;  /* 0x00000000000079c5 */ /* 0x000fe20000000000 */
[----:B------:R-:W-:Y:S01]  /*93b0*/  UMOV UR7, 0x40000040 ;  /* 0x4000004000077882 */ /* 0x000fe20000000000 */
[----:B------:R-:W-:Y:S01]  /*93c0*/  FMUL.FTZ R2, R120, UR5 ;  /* 0x0000000578027c20 */ /* 0x000fe20008410000 */
[----:B------:R-:W-:Y:S01]  /*93d0*/  USHF.R.U32.HI UR6, URZ, 0x4, UR6 ;  /* 0x000000043f067899 */ /* 0x000fe20008011606 */
[----:B------:R-:W-:Y:S01]  /*93e0*/  FMUL.FTZ R14, R121, UR5 ;  /* 0x00000005790e7c20 */ /* 0x000fe20008410000 */
        /* <DEDUP_REMOVED lines=11> */
[----:B------:R-:W3:Y:S01]  /*94a0*/  MUFU.TANH R14, R14 ;  /* 0x0000000e000e7308 */ /* 0x000ee20000002400 */
[----:B------:R-:W-:Y:S01]  /*94b0*/  FMUL.FTZ R218, R144, UR5 ;  /* 0x0000000590da7c20 */ /* 0x000fe20008410000 */
[----:B------:R-:W-:Y:S01]  /*94c0*/  FMUL.FTZ R220, R145, UR5 ;  /* 0x0000000591dc7c20 */ /* 0x000fe20008410000 */
[----:B------:R-:W-:Y:S01]  /*94d0*/  FMUL.FTZ R222, R152, UR5 ;  /* 0x0000000598de7c20 */ /* 0x000fe20008410000 */
[----:B------:R-:W-:Y:S01]  /*94e0*/  FMUL.FTZ R224, R153, UR5 ;  /* 0x0000000599e07c20 */ /* 0x000fe20008410000 */
[----:B------:R-:W-:Y:S01]  /*94f0*/  FMUL.FTZ R156, R156, UR5 ;  /* 0x000000059c9c7c20 */ /* 0x000fe20008410000 */
[----:B------:R-:W-:Y:S01]  /*9500*/  UMOV UR6, UR4 ;  /* 0x0000000400067c82 */ /* 0x000fe20008000000 */
[----:B------:R-:W-:Y:S01]  /*9510*/  FMUL.FTZ R226, R157, UR5 ;  /* 0x000000059de27c20 */ /* 0x000fe20008410000 */
[----:B------:R-:W-:Y:S01]  /*9520*/  HGMMA.64x192x16.F32.BF16 R24, R188, gdesc[UR4].tnspB, R24, gsb0 ;  /* 0x42e00004bc187df0 */ /* 0x000fe20008001818 */
[----:B------:R-:W-:Y:S01]  /*9530*/  UIADD3 UR6, UR4, 0x80, URZ ;  /* 0x0000008004067890 */ /* 0x000fe2000fffe03f */
[----:B------:R-:W4:Y:S01]  /*9540*/  MUFU.TANH R122, R122 ;  /* 0x0000007a007a7308 */ /* 0x000f220000002400 */
[----:B------:R-:W-:Y:S01]  /*9550*/  UMOV UR7, 0x40000040 ;  /* 0x4000004000077882 */ /* 0x000fe20000000000 */
[----:B01----:R-:W-:Y:S01]  /*9560*/  FMNMX.FTZ R3, R2, R11, !PT ;  /* 0x0000000b02037209 */ /* 0x003fe20007810000 */
[----:B------:R-:W-:Y:S01]  /*9570*/  FMUL.FTZ R228, R160, UR5 ;  /* 0x00000005a0e47c20 */ /* 0x000fe20008410000 */
[----:B------:R-:W-:Y:S01]  /*9580*/  FMUL.FTZ R230, R161, UR5 ;  /* 0x00000005a1e67c20 */ /* 0x000fe20008410000 */
[----:B------:R-:W-:Y:S01]  /*9590*/  FMUL.FTZ R164, R164, UR5 ;  /* 0x00000005a4a47c20 */ /* 0x000fe20008410000 */
[----:B------:R-:W-:Y:S01]  /*95a0*/  FMUL.FTZ R160, R165, UR5 ;  /* 0x00000005a5a07c20 */ /* 0x000fe20008410000 */
[----:B---3--:R-:W-:Y:S01]  /*95b0*/  FMNMX.FTZ R3, R14, R3, !PT ;  /* 0x000000030e037209 */ /* 0x008fe20007810000 */
[----:B------:R-:W-:Y:S01]  /*95c0*/  MUFU.TANH R208, R208 ;  /* 0x000000d000d07308 */ /* 0x000fe20000002400 */
[----:B------:R-:W-:Y:S01]  /*95d0*/  FMUL.FTZ R20, R123, UR5 ;  /* 0x000000057b147c20 */ /* 0x000fe20008410000 */
[----:B------:R-:W-:Y:S01]  /*95e0*/  FMUL.FTZ R120, R126, UR5 ;  /* 0x000000057e787c20 */ /* 0x000fe20008410000 */
[----:B------:R-:W-:Y:S01]  /*95f0*/  FMUL.FTZ R124, R127, UR5 ;  /* 0x000000057f7c7c20 */ /* 0x000fe20008410000 */
[----:B------:R-:W-:Y:S01]  /*9600*/  FMUL.FTZ R126, R130, UR5 ;  /* 0x00000005827e7c20 */ /* 0x000fe20008410000 */
        /* <DEDUP_REMOVED lines=12> */
[----:B------:R-:W-:Y:S01]  /*96d0*/  FMUL.FTZ R152, R155, UR5 ;  /* 0x000000059b987c20 */ /* 0x000fe20008410000 */
[----:B------:R-:W-:Y:S01]  /*96e0*/  FMUL.FTZ R154, R158, UR5 ;  /* 0x000000059e9a7c20 */ /* 0x000fe20008410000 */
[----:B------:R-:W-:Y:S01]  /*96f0*/  FMUL.FTZ R158, R159, UR5 ;  /* 0x000000059f9e7c20 */ /* 0x000fe20008410000 */
[----:B------:R-:W-:Y:S01]  /*9700*/  FMUL.FTZ R162, R162, UR5 ;  /* 0x00000005a2a27c20 */ /* 0x000fe20008410000 */
[----:B------:R-:W-:Y:S01]  /*9710*/  FMUL.FTZ R166, R166, UR5 ;  /* 0x00000005a6a67c20 */ /* 0x000fe20008410000 */
[----:B------:R-:W0:Y:S01]  /*9720*/  LDC R9, c[0x0][0x988] ;  /* 0x00026200ff097b82 */ /* 0x000e220000000800 */
[----:B------:R-:W1:Y:S01]  /*9730*/  S2R R207, SR_TID.X ;  /* 0x0000000000cf7919 */ /* 0x000e620000002100 */
[----:B------:R-:W-:Y:S08]  /*9740*/  MUFU.TANH R214, R214 ;  /* 0x000000d600d67308 */ /* 0x000ff00000002400 */
[----:B------:R-:W-:Y:S08]  /*9750*/  MUFU.TANH R216, R216 ;  /* 0x000000d800d87308 */ /* 0x000ff00000002400 */
[----:B------:R-:W-:Y:S08]  /*9760*/  MUFU.TANH R218, R218 ;  /* 0x000000da00da7308 */ /* 0x000ff00000002400 */
[----:B------:R-:W-:Y:S01]  /*9770*/  MUFU.TANH R220, R220 ;  /* 0x000000dc00dc7308 */ /* 0x000fe20000002400 */
[----:B-1----:R-:W-:-:S07]  /*9780*/  LOP3.LUT P1, RZ, R207, 0x7f, RZ, 0xc0, !PT ;  /* 0x0000007fcfff7812 */ /* 0x002fce000782c0ff */
        /* <DEDUP_REMOVED lines=23> */
[----:B------:R-:W-:Y:S01]  /*9900*/  FMUL.FTZ R132, R135, UR5 ;  /* 0x0000000587847c20 */ /* 0x000fe20008410000 */
        /* <DEDUP_REMOVED lines=19> */
[----:B------:R-:W-:-:S04]  /*9a40*/  FMUL.FTZ R186, R129, UR5 ;  /* 0x0000000581ba7c20 */ /* 0x000fc80008410000 */
[----:B------:R-:W-:Y:S01]  /*9a50*/  HGMMA.64x192x16.F32.BF16 R24, R180, gdesc[UR4].tnspB, R24, gsb0 ;  /* 0x42e00004b4187df0 */ /* 0x000fe20008001818 */
[----:B------:R-:W-:Y:S01]  /*9a60*/  UIADD3 UR6, UR4, 0x180, URZ ;  /* 0x0000018004067890 */ /* 0x000fe2000fffe03f */
[----:B------:R-:W1:Y:S01]  /*9a70*/  MUFU.TANH R184, R184 ;  /* 0x000000b800b87308 */ /* 0x000e620000002400 */
[----:B------:R-:W-:-:S07]  /*9a80*/  UMOV UR7, 0x40000040 ;  /* 0x4000004000077882 */ /* 0x000fce0000000000 */
[----:B------:R-:W3:Y:S01]  /*9a90*/  MUFU.TANH R186, R186 ;  /* 0x000000ba00ba7308 */ /* 0x000ee20000002400 */
[----:B-1----:R-:W-:-:S04]  /*9aa0*/  FMNMX.FTZ R3, R184, R3, !PT ;  /* 0x00000003b8037209 */ /* 0x002fc80007810000 */
[----:B------:R-:W-:-:S04]  /*9ab0*/  FMNMX.FTZ R3, R188, R3, !PT ;  /* 0x00000003bc037209 */ /* 0x000fc80007810000 */
[----:B---3--:R-:W-:-:S04]  /*9ac0*/  FMNMX.FTZ R3, R186, R3, !PT ;  /* 0x00000003ba037209 */ /* 0x008fc80007810000 */
        /* <DEDUP_REMOVED lines=14> */
[----:B------:R-:W1:Y:S01]  /*9bb0*/  MUFU.TANH R180, R180 ;  /* 0x000000b400b47308 */ /* 0x000e620000002400 */
[----:B------:R-:W-:Y:S01]  /*9bc0*/  UIADD3 UR6, UR4, 0x200, URZ ;  /* 0x0000020004067890 */ /* 0x000fe2000fffe03f */
[----:B------:R-:W-:-:S06]  /*9bd0*/  UMOV UR7, 0x40000040 ;  /* 0x4000004000077882 */ /* 0x000fcc0000000000 */
[----:B------:R-:W3:Y:S08]  /*9be0*/  MUFU.TANH R182, R182 ;  /* 0x000000b600b67308 */ /* 0x000ef00000002400 */
[----:B------:R-:W4:Y:S01]  /*9bf0*/  MUFU.TANH R148, R148 ;  /* 0x0000009400947308 */ /* 0x000f220000002400 */
[----:B-1----:R-:W-:-:S04]  /*9c00*/  FMNMX.FTZ R3, R180, R3, !PT ;  /* 0x00000003b4037209 */ /* 0x002fc80007810000 */
        /* <DEDUP_REMOVED lines=8> */
[----:B------:R-:W-:-:S05]  /*9c90*/  FMNMX.FTZ R3, R160, R3, !PT ;  /* 0x00000003a0037209 */ /* 0x000fca0007810000 */
[----:B--2---:R-:W1:Y:S02]  /*9ca0*/  SHFL.BFLY PT, R0, R3, 0x2, 0x1f ;  /* 0x0c401f0003007f89 */ /* 0x004e6400000e0000 */
[----:B-1----:R-:W-:-:S05]  /*9cb0*/  FMNMX.FTZ R0, R3, R0, !PT ;  /* 0x0000000003007209 */ /* 0x002fca0007810000 */
[----:B------:R-:W1:Y:S02]  /*9cc0*/  SHFL.BFLY PT, R3, R0, 0x1, 0x1f ;  /* 0x0c201f0000037f89 */ /* 0x000e6400000e0000 */
[----:B-1----:R-:W-:Y:S02]  /*9cd0*/  FMNMX.FTZ R4, R0, R3, !PT ;  /* 0x0000000300047209 */ /* 0x002fe40007810000 */
[----:B------:R-:W-:-:S03]  /*9ce0*/  FMNMX.FTZ R3, R13, R12, !PT ;  /* 0x0000000c0d037209 */ /* 0x000fc60007810000 */
[----:B0-----:R-:W-:Y:S01]  /*9cf0*/  FMUL.FTZ R125, R4, R9 ;  /* 0x00000009047d7220 */ /* 0x001fe20000410000 */
[----:B------:R-:W-:Y:S01]  /*9d00*/  FMNMX.FTZ R3, R20, R3, !PT ;  /* 0x0000000314037209 */ /* 0x000fe20007810000 */
[----:B------:R-:W-:Y:S02]  /*9d10*/  FADD.FTZ R0, -R4, R11 ;  /* 0x0000000b04007221 */ /* 0x000fe40000010100 */
        /* <DEDUP_REMOVED lines=28> */
[----:B------:R-:W-:Y:S01]  /*9ee0*/  FFMA.FTZ R160, R160, R9, -R125 ;  /* 0x00000009a0a07223 */ /* 0x000fe2000001087d */
[----:B------:R-:W-:Y:S01]  /*9ef0*/  FMNMX.FTZ R3, R136, R3, !PT ;  /* 0x0000000388037209 */ /* 0x000fe20007810000 */
[----:B------:R-:W-:Y:S01]  /*9f00*/  FMUL.FTZ R0, R0, R9 ;  /* 0x0000000900007220 */ /* 0x000fe20000410000 */
[----:B------:R-:W-:Y:S02]  /*9f10*/  MUFU.EX2 R11, R11 ;  /* 0x0000000b000b7308 */ /* 0x000fe40000000800 */
[----:B------:R-:W-:-:S04]  /*9f20*/  FMNMX.FTZ R3, R138, R3, !PT ;  /* 0x000000038a037209 */ /* 0x000fc80007810000 */
[----:B------:R-:W-:Y:S02]  /*9f30*/  FMNMX.FTZ R3, R140, R3, !PT ;  /* 0x000000038c037209 */ /* 0x000fe40007810000 */
[----:B------:R-:W-:Y:S02]  /*9f40*/  MUFU.EX2 R0, R0 ;  /* 0x0000000000007308 */ /* 0x000fe40000000800 */
[----:B------:R-:W-:-:S04]  /*9f50*/  FMNMX.FTZ R3, R142, R3, !PT ;  /* 0x000000038e037209 */ /* 0x000fc80007810000 */
[----:B------:R-:W-:Y:S02]  /*9f60*/  FMNMX.FTZ R3, R144, R3, !PT ;  /* 0x0000000390037209 */ /* 0x000fe40007810000 */
[----:B------:R-:W0:Y:S02]  /*9f70*/  MUFU.EX2 R14, R14 ;  /* 0x0000000e000e7308 */ /* 0x000e240000000800 */
[----:B------:R-:W-:-:S04]  /*9f80*/  FMNMX.FTZ R3, R146, R3, !PT ;  /* 0x0000000392037209 */ /* 0x000fc80007810000 */
[----:B----4-:R-:W-:Y:S02]  /*9f90*/  FMNMX.FTZ R3, R148, R3, !PT ;  /* 0x0000000394037209 */ /* 0x010fe40007810000 */
[----:B------:R-:W-:Y:S02]  /*9fa0*/  MUFU.EX2 R15, R15 ;  /* 0x0000000f000f7308 */ /* 0x000fe40000000800 */
[----:B------:R-:W-:-:S04]  /*9fb0*/  FMNMX.FTZ R3, R150, R3, !PT ;  /* 0x0000000396037209 */ /* 0x000fc80007810000 */
[----:B------:R-:W-:Y:S02]  /*9fc0*/  FMNMX.FTZ R3, R152, R3, !PT ;  /* 0x0000000398037209 */ /* 0x000fe40007810000 */
[----:B------:R-:W1:Y:S01]  /*9fd0*/  MUFU.EX2 R122, R122 ;  /* 0x0000007a007a7308 */ /* 0x000e620000000800 */
[----:B0-----:R-:W-:Y:S02]  /*9fe0*/  F2FP.BF16.F32.PACK_AB R188, R14, R11 ;  /* 0x0000000b0ebc723e */ /* 0x001fe400000010ff */
[----:B------:R-:W-:-:S04]  /*9ff0*/  FMNMX.FTZ R3, R154, R3, !PT ;  /* 0x000000039a037209 */ /* 0x000fc80007810000 */
[----:B------:R-:W-:Y:S01]  /*a000*/  FMNMX.FTZ R3, R158, R3, !PT ;  /* 0x000000039e037209 */ /* 0x000fe20007810000 */
[----:B------:R-:W-:Y:S03]  /*a010*/  MUFU.EX2 R184, R184 ;  /* 0x000000b800b87308 */ /* 0x000fe60000000800 */
[----:B------:R-:W-:-:S05]  /*a020*/  FMNMX.FTZ R3, R162, R3, !PT ;  /* 0x00000003a2037209 */ /* 0x000fca0007810000 */
[----:B------:R-:W-:Y:S01]  /*a030*/  MUFU.EX2 R21, R21 ;  /* 0x0000001500157308 */ /* 0x000fe20000000800 */
[----:B-1----:R-:W-:Y:S01]  /*a040*/  F2FP.BF16.F32.PACK_AB R190, R122, R15 ;  /* 0x0000000f7abe723e */ /* 0x002fe200000010ff */
[----:B------:R-:W-:Y:S02]  /*a050*/  WARPGROUP.DEPBAR.LE gsb0, 0x0 ;  /* 0x00008000000079c5 */ /* 0x000fe40000010000 */
[----:B------:R-:W-:Y:S01]  /*a060*/  WARPGROUP.ARRIVE ;  /* 0x00000000000079c5 */ /* 0x000fe20000000000 */
[----:B------:R-:W-:Y:S01]  /*a070*/  FMUL.FTZ R176, R163, UR5 ;  /* 0x00000005a3b07c20 */ /* 0x000fe20008410000 */
[----:B------:R-:W-:Y:S02]  /*a080*/  FMUL.FTZ R178, R167, UR5 ;  /* 0x00000005a7b27c20 */ /* 0x000fe40008410000 */
[----:B------:R-:W-:Y:S02]  /*a090*/  MUFU.EX2 R186, R186 ;  /* 0x000000ba00ba7308 */ /* 0x000fe40000000800 */
[----:B------:R-:W-:Y:S01]  /*a0a0*/  HGMMA.64x192x16.F32.BF16 R24, R172, gdesc[UR4].tnspB, R24, gsb0 ;  /* 0x42e00004ac187df0 */ /* 0x000fe20008001818 */
[----:B------:R-:W-:Y:S01]  /*a0b0*/  UIADD3 UR6, UR4, 0x280, URZ ;  /* 0x0000028004067890 */ /* 0x000fe2000fffe03f */
[----:B------:R-:W-:-:S02]  /*a0c0*/  UMOV UR7, 0x40000040 ;  /* 0x4000004000077882 */ /* 0x000fc40000000000 */
[----:B------:R-:W-:Y:S02]  /*a0d0*/  UMOV UR4, UR37 ;  /* 0x0000002500047c82 */ /* 0x000fe40008000000 */
[----:B------:R-:W0:Y:S08]  /*a0e0*/  MUFU.TANH R176, R176 ;  /* 0x000000b000b07308 */ /* 0x000e300000002400 */
[----:B------:R-:W1:Y:S08]  /*a0f0*/  MUFU.TANH R178, R178 ;  /* 0x000000b200b27308 */ /* 0x000e700000002400 */
[----:B------:R-:W-:Y:S01]  /*a100*/  MUFU.EX2 R121, R121 ;  /* 0x0000007900797308 */ /* 0x000fe20000000800 */
[----:B0-----:R-:W-:-:S04]  /*a110*/  FMNMX.FTZ R3, R176, R3, !PT ;  /* 0x00000003b0037209 */ /* 0x001fc80007810000 */
[----:B------:R-:W-:-:S03]  /*a120*/  FMNMX.FTZ R3, R166, R3, !PT ;  /* 0x00000003a6037209 */ /* 0x000fc60007810000 */
[----:B------:R-:W-:Y:S01]  /*a130*/  MUFU.EX2 R123, R123 ;  /* 0x0000007b007b7308 */ /* 0x000fe20000000800 */
[----:B-1----:R-:W-:-:S05]  /*a140*/  FMNMX.FTZ R3, R178, R3, !PT ;  /* 0x00000003b2037209 */ /* 0x002fca0007810000 */
[----:B------:R-:W0:Y:S02]  /*a150*/  SHFL.BFLY PT, R2, R3, 0x2, 0x1f ;  /* 0x0c401f0003027f89 */ /* 0x000e2400000e0000 */
[----:B------:R-:W1:Y:S08]  /*a160*/  MUFU.EX2 R208, R208 ;  /* 0x000000d000d07308 */ /* 0x000e700000000800 */
[----:B------:R-:W-:Y:S08]  /*a170*/  MUFU.EX2 R127, R127 ;  /* 0x0000007f007f7308 */ /* 0x000ff00000000800 */
[----:B------:R-:W-:Y:S01]  /*a180*/  MUFU.EX2 R129, R129 ;  /* 0x0000008100817308 */ /* 0x000fe20000000800 */
[----:B-1----:R-:W-:-:S02]  /*a190*/  F2FP.BF16.F32.PACK_AB R180, R208, R123 ;  /* 0x0000007bd0b4723e */ /* 0x002fc400000010ff */
[----:B0-----:R-:W-:-:S05]  /*a1a0*/  FMNMX.FTZ R2, R3, R2, !PT ;  /* 0x0000000203027209 */ /* 0x001fca0007810000 */
        /* <DEDUP_REMOVED lines=13> */
[----:B------:R-:W-:Y:S08]  /*a280*/  MUFU.EX2 R139, R139 ;  /* 0x0000008b008b7308 */ /* 0x000ff00000000800 */
[----:B------:R-:W-:Y:S01]  /*a290*/  MUFU.EX2 R12, R160 ;  /* 0x000000a0000c7308 */ /* 0x000fe20000000800 */
[----:B------:R-:W-:-:S02]  /*a2a0*/  WARPGROUP.DEPBAR.LE gsb0, 0x0 ;  /* 0x00008000000079c5 */ /* 0x000fc40000010000 */
[----:B------:R-:W-:Y:S01]  /*a2b0*/  WARPGROUP.ARRIVE ;  /* 0x00000000000079c5 */ /* 0x000fe20000000000 */
[-CC-:B------:R-:W-:Y:S01]  /*a2c0*/  FFMA.FTZ R172, R216, R9.reuse, -R125.reuse ;  /* 0x00000009d8ac7223 */ /* 0x180fe2000001087d */
[-C--:B------:R-:W-:Y:S01]  /*a2d0*/  FFMA.FTZ R174, R220, R9.reuse, -R125 ;  /* 0x00000009dcae7223 */ /* 0x080fe2000001087d */
[----:B------:R-:W-:-:S03]  /*a2e0*/  FMUL.FTZ R125, R3, R9 ;  /* 0x00000009037d7220 */ /* 0x000fc60000410000 */
[----:B------:R-:W-:Y:S01]  /*a2f0*/  HGMMA.64x192x16.F32.BF16 R24, R168, gdesc[UR4].tnspB, R24, gsb0 ;  /* 0x42e00004a8187df0 */ /* 0x000fe20008001818 */
[-CC-:B------:R-:W-:Y:S01]  /*a300*/  FFMA.FTZ R189, R13, R9.reuse, -R125.reuse ;  /* 0x000000090dbd7223 */ /* 0x180fe2000001087d */
[----:B------:R-:W-:Y:S02]  /*a310*/  IMAD.U32 R13, RZ, RZ, UR37 ;  /* 0x00000025ff0d7e24 */ /* 0x000fe4000f8e00ff */
[-CC-:B------:R-:W-:Y:S01]  /*a320*/  FFMA.FTZ R20, R20, R9.reuse, -R125.reuse ;  /* 0x0000000914147223 */ /* 0x180fe2000001087d */
[-CC-:B------:R-:W-:Y:S01]  /*a330*/  FFMA.FTZ R191, R120, R9.reuse, -R125.reuse ;  /* 0x0000000978bf7223 */ /* 0x180fe2000001087d */
[-CC-:B------:R-:W-:Y:S01]  /*a340*/  FFMA.FTZ R120, R124, R9.reuse, -R125.reuse ;  /* 0x000000097c787223 */ /* 0x180fe2000001087d */
[-CC-:B------:R-:W-:Y:S01]  /*a350*/  FFMA.FTZ R185, R126, R9.reuse, -R125.reuse ;  /* 0x000000097eb97223 */ /* 0x180fe2000001087d */
[----:B------:R-:W0:Y:S01]  /*a360*/  MUFU.EX2 R189, R189 ;  /* 0x000000bd00bd7308 */ /* 0x000e220000000800 */
[----:B------:R-:W-:Y:S01]  /*a370*/  @!P1 LEA R13, R13, UR38, 0x3 ;  /* 0x000000260d0d9c11 */ /* 0x000fe2000f8e18ff */
[----:B------:R-:W-:Y:S01]  /*a380*/  FFMA.FTZ R181, R134, R9, -R125 ;  /* 0x0000000986b57223 */ /* 0x000fe2000001087d */
[----:B------:R-:W-:-:S02]  /*a390*/  IMAD.U32 R134, RZ, RZ, UR10 ;  /* 0x0000000aff867e24 */ /* 0x000fc4000f8e00ff */
[-CC-:B------:R-:W-:Y:S01]  /*a3a0*/  FFMA.FTZ R124, R128, R9.reuse, -R125.reuse ;  /* 0x00000009807c7223 */ /* 0x180fe2000001087d */
[-CC-:B------:R-:W-:Y:S01]  /*a3b0*/  FFMA.FTZ R187, R130, R9.reuse, -R125.reuse ;  /* 0x0000000982bb7223 */ /* 0x180fe2000001087d */
[----:B------:R-:W-:Y:S02]  /*a3c0*/  @!P1 VIADD R13, R13, 0x30840 ;  /* 0x000308400d0d9836 */ /* 0x000fe40000000000 */
[-CC-:B------:R-:W-:Y:S01]  /*a3d0*/  FFMA.FTZ R128, R136, R9.reuse, -R125.reuse ;  /* 0x0000000988807223 */ /* 0x180fe2000001087d */
[----:B------:R-:W1:Y:S01]  /*a3e0*/  MUFU.EX2 R20, R20 ;  /* 0x0000001400147308 */ /* 0x000e620000000800 */
[----:B------:R-:W-:Y:S02]  /*a3f0*/  @!P1 VIADD R134, R134, 0x30860 ;  /* 0x0003086086869836 */ /* 0x000fe40000000000 */
[-C--:B------:R-:W-:Y:S01]  /*a400*/  FFMA.FTZ R126, R132, R9.reuse, -R125 ;  /* 0x00000009847e7223 */ /* 0x080fe2000001087d */
[----:B------:R-:W-:Y:S01]  /*a410*/  @!P1 PRMT R13, RZ, 0x654, R13 ;  /* 0x00000654ff0d9816 */ /* 0x000fe2000000000d */
[-CC-:B------:R-:W-:Y:S01]  /*a420*/  FFMA.FTZ R183, R138, R9.reuse, -R125.reuse ;  /* 0x000000098ab77223 */ /* 0x180fe2000001087d */
[-CC-:B------:R-:W-:Y:S01]  /*a430*/  FFMA.FTZ R130, R140, R9.reuse, -R125.reuse ;  /* 0x000000098c827223 */ /* 0x180fe2000001087d */
[----:B------:R-:W-:Y:S01]  /*a440*/  @!P1 PRMT R136, RZ, 0x654, R134 ;  /* 0x00000654ff889816 */ /* 0x000fe20000000086 */
[----:B------:R-:W-:Y:S01]  /*a450*/  FFMA.FTZ R177, R142, R9, -R125 ;  /* 0x000000098eb17223 */ /* 0x000fe2000001087d */
[----:B------:R-:W-:Y:S01]  /*a460*/  MUFU.EX2 R191, R191 ;  /* 0x000000bf00bf7308 */ /* 0x000fe20000000800 */
[----:B0-----:R-:W-:Y:S01]  /*a470*/  FFMA.FTZ R5, R2, R5, R189 ;  /* 0x0000000502057223 */ /* 0x001fe200000100bd */
[-CC-:B------:R-:W-:Y:S01]  /*a480*/  FFMA.FTZ R132, R144, R9.reuse, -R125.reuse ;  /* 0x0000000990847223 */ /* 0x180fe2000001087d */
[-CC-:B------:R-:W-:Y:S01]  /*a490*/  FFMA.FTZ R179, R146, R9.reuse, -R125.reuse ;  /* 0x0000000992b37223 */ /* 0x180fe2000001087d */
[-CC-:B------:R-:W-:Y:S01]  /*a4a0*/  FFMA.FTZ R150, R150, R9.reuse, -R125.reuse ;  /* 0x0000000996967223 */ /* 0x180fe2000001087d */
[-CC-:B------:R-:W-:Y:S01]  /*a4b0*/  FFMA.FTZ R152, R152, R9.reuse, -R125.reuse ;  /* 0x0000000998987223 */ /* 0x180fe2000001087d */
[-CC-:B------:R-:W-:Y:S01]  /*a4c0*/  FFMA.FTZ R154, R154, R9.reuse, -R125.reuse ;  /* 0x000000099a9a7223 */ /* 0x180fe2000001087d */
[----:B------:R-:W-:Y:S01]  /*a4d0*/  FFMA.FTZ R158, R158, R9, -R125 ;  /* 0x000000099e9e7223 */ /* 0x000fe2000001087d */
[----:B------:R-:W-:Y:S01]  /*a4e0*/  MUFU.EX2 R120, R120 ;  /* 0x0000007800787308 */ /* 0x000fe20000000800 */
[C---:B-1----:R-:W-:Y:S01]  /*a4f0*/  FADD.FTZ R134, R20.reuse, R5 ;  /* 0x0000000514867221 */ /* 0x042fe20000010000 */
[----:B------:R-:W-:Y:S01]  /*a500*/  F2FP.BF16.F32.PACK_AB R189, R20, R189 ;  /* 0x000000bd14bd723e */ /* 0x000fe200000010ff */
[-CC-:B------:R-:W-:Y:S01]  /*a510*/  FFMA.FTZ R162, R162, R9.reuse, -R125.reuse ;  /* 0x00000009a2a27223 */ /* 0x180fe2000001087d */
[----:B------:R-:W-:Y:S01]  /*a520*/  FFMA.FTZ R166, R166, R9, -R125 ;  /* 0x00000009a6a67223 */ /* 0x000fe2000001087d */
[----:B------:R-:W-:-:S03]  /*a530*/  UMOV UR7, UR36 ;  /* 0x0000002400077c82 */ /* 0x000fc60008000000 */
        /* <DEDUP_REMOVED lines=9> */
[----:B------:R-:W-:Y:S01]  /*a5d0*/  MUFU.EX2 R177, R177 ;  /* 0x000000b100b17308 */ /* 0x000fe20000000800 */
[----:B0-----:R-:W-:-:S07]  /*a5e0*/  F2FP.BF16.F32.PACK_AB R182, R172, R127 ;  /* 0x0000007facb6723e */ /* 0x001fce00000010ff */
[----:B------:R-:W-:Y:S08]  /*a5f0*/  MUFU.EX2 R174, R174 ;  /* 0x000000ae00ae7308 */ /* 0x000ff00000000800 */
[----:B------:R-:W-:Y:S08]  /*a600*/  MUFU.EX2 R132, R132 ;  /* 0x0000008400847308 */ /* 0x000ff00000000800 */
[----:B------:R-:W-:Y:S08]  /*a610*/  MUFU.EX2 R179, R179 ;  /* 0x000000b300b37308 */ /* 0x000ff00000000800 */
[----:B------:R-:W-:Y:S08]  /*a620*/  MUFU.EX2 R150, R150 ;  /* 0x0000009600967308 */ /* 0x000ff00000000800 */
[----:B------:R-:W0:Y:S08]  /*a630*/  MUFU.EX2 R152, R152 ;  /* 0x0000009800987308 */ /* 0x000e300000000800 */
[----:B------:R-:W-:Y:S08]  /*a640*/  MUFU.EX2 R154, R154 ;  /* 0x0000009a009a7308 */ /* 0x000ff00000000800 */
[----:B------:R-:W1:Y:S01]  /*a650*/  MUFU.EX2 R158, R158 ;  /* 0x0000009e009e7308 */ /* 0x000e620000000800 */
[----:B0-----:R-:W-:-:S07]  /*a660*/  F2FP.BF16.F32.PACK_AB R173, R152, R150 ;  /* 0x0000009698ad723e */ /* 0x001fce00000010ff */
[----:B------:R-:W-:Y:S08]  /*a670*/  MUFU.EX2 R162, R162 ;  /* 0x000000a200a27308 */ /* 0x000ff00000000800 */
[----:B------:R-:W-:Y:S01]  /*a680*/  MUFU.EX2 R166, R166 ;  /* 0x000000a600a67308 */ /* 0x000fe20000000800 */
[----:B-1----:R-:W-:Y:S01]  /*a690*/  F2FP.BF16.F32.PACK_AB R175, R158, R154 ;  /* 0x0000009a9eaf723e */ /* 0x002fe200000010ff */
[----:B------:R-:W-:-:S02]  /*a6a0*/  WARPGROUP.DEPBAR.LE gsb0, 0x0 ;  /* 0x00008000000079c5 */ /* 0x000fc40000010000 */
[----:B------:R0:W-:Y:S01]  /*a6b0*/  @!P1 SYNCS.ARRIVE.TRANS64.RED.A1T0 RZ, [R13+URZ], RZ ;  /* 0x000000ff0dff99a7 */ /* 0x0001e2000810043f */
[----:B------:R-:W-:Y:S02]  /*a6c0*/  F2FP.BF16.F32.PACK_AB R170, R12, R139 ;  /* 0x0000008b0caa723e */ /* 0x000fe400000010ff */
[----:B------:R-:W-:Y:S01]  /*a6d0*/  F2FP.BF16.F32.PACK_AB R168, R214, R137 ;  /* 0x00000089d6a8723e */ /* 0x000fe200000010ff */
[----:B0-----:R-:W-:Y:S01]  /*a6e0*/  FFMA.FTZ R13, R0, R8, R11 ;  /* 0x00000008000d7223 */ /* 0x001fe2000001000b */
[----:B------:R0:W-:Y:S01]  /*a6f0*/  @!P1 SYNCS.ARRIVE.TRANS64.RED.A1T0 RZ, [R136+URZ], RZ ;  /* 0x000000ff88ff99a7 */ /* 0x0001e2000810043f */
[C---:B------:R-:W-:Y:S01]  /*a700*/  ISETP.GT.AND P1, PT, R10.reuse, UR39, PT ;  /* 0x000000270a007c0c */ /* 0x040fe2000bf24270 */
[----:B------:R-:W-:Y:S02]  /*a710*/  VIADD R10, R10, 0xffffffff ;  /* 0xffffffff0a0a7836 */ /* 0x000fe40000000000 */
[----:B------:R-:W-:Y:S01]  /*a720*/  FADD.FTZ R8, R14, R13 ;  /* 0x0000000d0e087221 */ /* 0x000fe20000010000 */
[----:B------:R-:W-:Y:S01]  /*a730*/  FADD.FTZ R13, R191, R134 ;  /* 0x00000086bf0d7221 */ /* 0x000fe20000010000 */
[----:B------:R-:W-:-:S02]  /*a740*/  F2FP.BF16.F32.PACK_AB R191, R120, R191 ;  /* 0x000000bf78bf723e */ /* 0x000fc400000010ff */
[----:B------:R-:W-:Y:S01]  /*a750*/  FADD.FTZ R5, R15, R8 ;  /* 0x000000080f057221 */ /* 0x000fe20000010000 */
[----:B------:R-:W-:Y:S01]  /*a760*/  FADD.FTZ R134, R120, R13 ;  /* 0x0000000d78867221 */ /* 0x000fe20000010000 */
[----:B------:R-:W-:Y:S02]  /*a770*/  FFMA.FTZ R8, R148, R9, -R125 ;  /* 0x0000000994087223 */ /* 0x000fe4000001087d */
[----:B------:R-:W-:-:S04]  /*a780*/  FADD.FTZ R5, R122, R5 ;  /* 0x000000057a057221 */ /* 0x000fc80000010000 */
[----:B0-----:R-:W-:Y:S01]  /*a790*/  FADD.FTZ R136, R184, R5 ;  /* 0x00000005b8887221 */ /* 0x001fe20000010000 */
[----:B------:R-:W-:Y:S01]  /*a7a0*/  FADD.FTZ R5, R185, R134 ;  /* 0x00000086b9057221 */ /* 0x000fe20000010000 */
[----:B------:R-:W0:Y:S01]  /*a7b0*/  MUFU.EX2 R8, R8 ;  /* 0x0000000800087308 */ /* 0x000e220000000800 */
[C---:B------:R-:W-:Y:S01]  /*a7c0*/  F2FP.BF16.F32.PACK_AB R184, R21.reuse, R184 ;  /* 0x000000b815b8723e */ /* 0x040fe200000010ff */
[----:B------:R-:W-:Y:S01]  /*a7d0*/  FADD.FTZ R13, R21, R136 ;  /* 0x00000088150d7221 */ /* 0x000fe20000010000 */
[----:B------:R-:W-:Y:S01]  /*a7e0*/  FADD.FTZ R134, R124, R5 ;  /* 0x000000057c867221 */ /* 0x000fe20000010000 */
[-CC-:B------:R-:W-:Y:S01]  /*a7f0*/  FFMA.FTZ R5, R176, R9.reuse, -R125.reuse ;  /* 0x00000009b0057223 */ /* 0x180fe2000001087d */
[----:B------:R-:W-:Y:S01]  /*a800*/  FFMA.FTZ R125, R178, R9, -R125 ;  /* 0x00000009b27d7223 */ /* 0x000fe2000001087d */
[----:B------:R-:W-:Y:S01]  /*a810*/  FADD.FTZ R136, R186, R13 ;  /* 0x0000000dba887221 */ /* 0x000fe20000010000 */
[----:B------:R-:W-:Y:S01]  /*a820*/  FADD.FTZ R13, R187, R134 ;  /* 0x00000086bb0d7221 */ /* 0x000fe20000010000 */
[----:B------:R-:W-:Y:S01]  /*a830*/  MUFU.EX2 R169, R5 ;  /* 0x0000000500a97308 */ /* 0x000fe20000000800 */
[----:B------:R-:W-:Y:S01]  /*a840*/  F2FP.BF16.F32.PACK_AB R176, R174, R129 ;  /* 0x00000081aeb0723e */ /* 0x000fe200000010ff */
[----:B------:R-:W-:Y:S01]  /*a850*/  FADD.FTZ R136, R121, R136 ;  /* 0x0000008879887221 */ /* 0x000fe20000010000 */
[----:B------:R-:W-:Y:S01]  /*a860*/  FADD.FTZ R134, R126, R13 ;  /* 0x0000000d7e867221 */ /* 0x000fe20000010000 */
[----:B------:R-:W-:-:S02]  /*a870*/  F2FP.BF16.F32.PACK_AB R185, R124, R185 ;  /* 0x000000b97cb9723e */ /* 0x000fc400000010ff */
[----:B------:R-:W-:Y:S01]  /*a880*/  FADD.FTZ R13, R123, R136 ;  /* 0x000000887b0d7221 */ /* 0x000fe20000010000 */
[----:B------:R-:W-:Y:S01]  /*a890*/  FADD.FTZ R11, R181, R134 ;  /* 0x00000086b50b7221 */ /* 0x000fe20000010000 */
[----:B------:R-:W1:Y:S01]  /*a8a0*/  MUFU.EX2 R125, R125 ;  /* 0x0000007d007d7308 */ /* 0x000e620000000800 */
[----:B------:R-:W-:Y:S01]  /*a8b0*/  F2FP.BF16.F32.PACK_AB R186, R121, R186 ;  /* 0x000000ba79ba723e */ /* 0x000fe200000010ff */
[----:B------:R-:W-:Y:S01]  /*a8c0*/  FADD.FTZ R14, R208, R13 ;  /* 0x0000000dd00e7221 */ /* 0x000fe20000010000 */
[----:B------:R-:W-:Y:S01]  /*a8d0*/  FADD.FTZ R122, R128, R11 ;  /* 0x0000000b807a7221 */ /* 0x000fe20000010000 */
[----:B------:R-:W-:Y:S02]  /*a8e0*/  F2FP.BF16.F32.PACK_AB R187, R126, R187 ;  /* 0x000000bb7ebb723e */ /* 0x000fe400000010ff */
[----:B------:R-:W-:Y:S01]  /*a8f0*/  FADD.FTZ R11, R127, R14 ;  /* 0x0000000e7f0b7221 */ /* 0x000fe20000010000 */
[----:B------:R-:W-:Y:S01]  /*a900*/  FADD.FTZ R13, R183, R122 ;  /* 0x0000007ab70d7221 */ /* 0x000fe20000010000 */
[----:B------:R-:W-:-:S02]  /*a910*/  F2FP.BF16.F32.PACK_AB R181, R128, R181 ;  /* 0x000000b580b5723e */ /* 0x000fc400000010ff */
[----:B------:R-:W-:Y:S01]  /*a920*/  FADD.FTZ R14, R172, R11 ;  /* 0x0000000bac0e7221 */ /* 0x000fe20000010000 */
[C---:B------:R-:W-:Y:S01]  /*a930*/  FADD.FTZ R20, R130.reuse, R13 ;  /* 0x0000000d82147221 */ /* 0x040fe20000010000 */
[----:B------:R-:W-:Y:S02]  /*a940*/  F2FP.BF16.F32.PACK_AB R183, R130, R183 ;  /* 0x000000b782b7723e */ /* 0x000fe400000010ff */
[----:B------:R-:W-:Y:S01]  /*a950*/  FADD.FTZ R11, R129, R14 ;  /* 0x0000000e810b7221 */ /* 0x000fe20000010000 */
[----:B------:R-:W-:Y:S01]  /*a960*/  FADD.FTZ R13, R177, R20 ;  /* 0x00000014b10d7221 */ /* 0x000fe20000010000 */
[----:B------:R-:W-:Y:S02]  /*a970*/  F2FP.BF16.F32.PACK_AB R177, R132, R177 ;  /* 0x000000b184b1723e */ /* 0x000fe400000010ff */
[----:B------:R-:W-:Y:S01]  /*a980*/  FADD.FTZ R14, R174, R11 ;  /* 0x0000000bae0e7221 */ /* 0x000fe20000010000 */
[----:B------:R-:W-:Y:S01]  /*a990*/  FADD.FTZ R20, R132, R13 ;  /* 0x0000000d84147221 */ /* 0x000fe20000010000 */
[----:B------:R-:W-:-:S02]  /*a9a0*/  F2FP.BF16.F32.PACK_AB R178, R210, R131 ;  /* 0x00000083d2b2723e */ /* 0x000fc400000010ff */
[----:B------:R-:W-:Y:S01]  /*a9b0*/  FADD.FTZ R11, R131, R14 ;  /* 0x0000000e830b7221 */ /* 0x000fe20000010000 */
[----:B------:R-:W-:Y:S01]  /*a9c0*/  FADD.FTZ R13, R179, R20 ;  /* 0x00000014b30d7221 */ /* 0x000fe20000010000 */
[----:B0-----:R-:W-:Y:S02]  /*a9d0*/  F2FP.BF16.F32.PACK_AB R179, R8, R179 ;  /* 0x000000b308b3723e */ /* 0x001fe400000010ff */
        /* <DEDUP_REMOVED lines=8> */
[----:B-1----:R-:W-:Y:S01]  /*aa60*/  F2FP.BF16.F32.PACK_AB R171, R125, R166 ;  /* 0x000000a67dab723e */ /* 0x002fe200000010ff */
[----:B------:R-:W-:Y:S02]  /*aa70*/  IMAD.MOV.U32 R11, RZ, RZ, R4 ;  /* 0x000000ffff0b7224 */ /* 0x000fe400078e0004 */
[----:B------:R-:W-:Y:S01]  /*aa80*/  FADD.FTZ R5, R135, R14 ;  /* 0x0000000e87057221 */ /* 0x000fe20000010000 */
[----:B------:R-:W-:-:S03]  /*aa90*/  FADD.FTZ R13, R154, R13 ;  /* 0x0000000d9a0d7221 */ /* 0x000fc60000010000 */
[----:B------:R-:W-:Y:S01]  /*aaa0*/  FADD.FTZ R8, R156, R5 ;  /* 0x000000059c087221 */ /* 0x000fe20000010000 */
[----:B------:R-:W-:-:S03]  /*aab0*/  FADD.FTZ R13, R158, R13 ;  /* 0x0000000d9e0d7221 */ /* 0x000fc60000010000 */
[----:B------:R-:W-:Y:S01]  /*aac0*/  FADD.FTZ R5, R137, R8 ;  /* 0x0000000889057221 */ /* 0x000fe20000010000 */
[----:B------:R-:W-:-:S03]  /*aad0*/  FADD.FTZ R13, R162, R13 ;  /* 0x0000000da20d7221 */ /* 0x000fc60000010000 */
[----:B------:R-:W-:Y:S01]  /*aae0*/  FADD.FTZ R8, R214, R5 ;  /* 0x00000005d6087221 */ /* 0x000fe20000010000 */
[C---:B------:R-:W-:Y:S01]  /*aaf0*/  FADD.FTZ R13, R169.reuse, R13 ;  /* 0x0000000da90d7221 */ /* 0x040fe20000010000 */
[----:B------:R-:W-:Y:S02]  /*ab00*/  F2FP.BF16.F32.PACK_AB R169, R169, R162 ;  /* 0x000000a2a9a9723e */ /* 0x000fe400000010ff */
[----:B------:R-:W-:Y:S01]  /*ab10*/  FADD.FTZ R5, R139, R8 ;  /* 0x000000088b057221 */ /* 0x000fe20000010000 */
[----:B------:R-:W-:-:S03]  /*ab20*/  FADD.FTZ R13, R166, R13 ;  /* 0x0000000da60d7221 */ /* 0x000fc60000010000 */
[----:B------:R-:W-:Y:S01]  /*ab30*/  FADD.FTZ R8, R12, R5 ;  /* 0x000000050c087221 */ /* 0x000fe20000010000 */
[----:B------:R-:W-:Y:S01]  /*ab40*/  FADD.FTZ R5, R125, R13 ;  /* 0x0000000d7d057221 */ /* 0x000fe20000010000 */
[----:B------:R-:W-:Y:S01]  /*ab50*/  IMAD.MOV.U32 R12, RZ, RZ, R3 ;  /* 0x000000ffff0c7224 */ /* 0x000fe200078e0003 */
[----:B------:R-:W-:Y:S06]  /*ab60*/  @P1 BRA `(.L_x_1156) ;  /* 0xffffffdc00081947 */ /* 0x000fec000383ffff */
.L_x_1147:
[----:B------:R-:W-:-:S13]  /*ab70*/  R2UR UR4, R22 ;  /* 0x00000000160472ca */ /* 0x000fda00000e0000 */
[----:B------:R-:W-:-:S13]  /*ab80*/  ISETP.GE.AND P1, PT, R10, UR4, PT ;  /* 0x000000040a007c0c */ /* 0x000fda000bf26270 */
[----:B------:R-:W-:Y:S05]  /*ab90*/  @!P1 BRA `(.L_x_1157) ;  /* 0x0000003400789947 */ /* 0x000fea0003800000 */
[----:B------:R-:W-:Y:S01]  /*aba0*/  IMAD.MOV.U32 R12, RZ, RZ, R3 ;  /* 0x000000ffff0c7224 */ /* 0x000fe200078e0003 */
[----:B------:R-:W-:Y:S01]  /*abb0*/  UMOV UR7, UR36 ;  /* 0x0000002400077c82 */ /* 0x000fe20008000000 */
[----:B------:R-:W-:Y:S01]  /*abc0*/  IMAD.MOV.U32 R11, RZ, RZ, R4 ;  /* 0x000000ffff0b7224 */ /* 0x000fe200078e0004 */
[----:B------:R-:W-:Y:S01]  /*abd0*/  UMOV UR4, UR37 ;  /* 0x0000002500047c82 */ /* 0x000fe20008000000 */
[----:B------:R-:W-:Y:S01]  /*abe0*/  ULDC UR39, c[0x0][0x9e4] ;  /* 0x0002790000277ab9 */ /* 0x000fe20000000800 */
[----:B------:R-:W-:Y:S01]  /*abf0*/  ULDC UR50, c[0x0][0x288] ;  /* 0x0000a20000327ab9 */ /* 0x000fe20000000800 */
[----:B------:R-:W-:Y:S01]  /*ac00*/  ULDC UR5, c[0x0][0x9d8] ;  /* 0x0002760000057ab9 */ /* 0x000fe20000000800 */
[----:B------:R-:W-:-:S05]  /*ac10*/  ULDC UR51, c[0x0][0x9e0] ;  /* 0x0002780000337ab9 */ /* 0x000fca0000000800 */
.L_x_1174:
[----:B------:R-:W-:-:S04]  /*ac20*/  UIADD3 UR37, UR4, 0x1, URZ ;  /* 0x0000000104257890 */ /* 0x000fc8000fffe03f */
[----:B------:R-:W-:-:S04]  /*ac30*/  UISETP.NE.AND UP2, UPT, UR37, 0x2, UPT ;  /* 0x000000022500788c */ /* 0x000fc8000bf45270 */
[----:B------:R-:W-:Y:S02]  /*ac40*/  USEL UR36, URZ, 0x1, UP2 ;  /* 0x000000013f247887 */ /* 0x000fe40009000000 */
[----:B------:R-:W-:Y:S02]  /*ac50*/  USEL UR37, UR37, URZ, UP2 ;  /* 0x0000003f25257287 */ /* 0x000fe40009000000 */
[----:B------:R-:W-:Y:S01]  /*ac60*/  ULOP3.LUT UR36, UR7, UR36, URZ, 0x3c, !UPT ;  /* 0x0000002407247292 */ /* 0x000fe2000f8e3c3f */
[----:B------:R-:W-:Y:S11]  /*ac70*/  @!P0 BRA `(.L_x_1158) ;  /* 0x0000000000048947 */ /* 0x000ff60003800000 */
[----:B------:R-:W-:Y:S01]  /*ac80*/  BPT.TRAP 0x1 ;  /* 0x000000040000795c */ /* 0x000fe20000300000 */
.L_x_1158:
[----:B------:R-:W-:Y:S01]  /*ac90*/  ULEA UR6, UR37, UR38, 0x3 ;  /* 0x0000002625067291 */ /* 0x000fe2000f8e183f */
[----:B------:R-:W-:-:S05]  /*aca0*/  IMAD.U32 R3, RZ, RZ, UR36 ;  /* 0x00000024ff037e24 */ /* 0x000fca000f8e00ff */
[----:B------:R-:W-:-:S04]  /*acb0*/  SHF.L.U32 R3, R3, 0x1f, RZ ;  /* 0x0000001f03037819 */ /* 0x000fc800000006ff */
[----:B------:R0:W1:Y:S01]  /*acc0*/  SYNCS.PHASECHK.TRANS64.TRYWAIT P1, [UR6+0x30830], R3 ;  /* 0x03083003ff0075a7 */ /* 0x0000620008020146 */
[----:B------:R-:W-:Y:S05]  /*acd0*/  @!P0 BRA `(.L_x_1159) ;  /* 0x0000000000048947 */ /* 0x000fea0003800000 */
[----:B------:R-:W-:Y:S01]  /*ace0*/  BPT.TRAP 0x1 ;  /* 0x000000040000795c */ /* 0x000fe20000300000 */
.L_x_1159:
[----:B-1----:R-:W-:Y:S05]  /*acf0*/  @P1 BRA `(.L_x_1160) ;  /* 0x0000000000081947 */ /* 0x002fea0003800000 */
[----:B------:R-:W1:Y:S02]  /*ad00*/  SYNCS.PHASECHK.TRANS64.TRYWAIT P1, [UR6+0x30830], R3 ;  /* 0x03083003ff0075a7 */ /* 0x000e640008020146 */
[----:B-1----:R-:W-:Y:S05]  /*ad10*/  @!P1 BRA `(.L_x_1161) ;  /* 0x000000bc00dc9947 */ /* 0x002fea0003800000 */
.L_x_1160:
        /* <DEDUP_REMOVED lines=167> */
.L_x_1162:
[----:B------:R-:W-:Y:S01]  /*b790*/  ULEA UR10, UR4, UR38, 0x3 ;  /* 0x00000026040a7291 */ /* 0x000fe2000f8e183f */
[----:B------:R-:W-:-:S05]  /*b7a0*/  IMAD.U32 R0, RZ, RZ, UR7 ;  /* 0x00000007ff007e24 */ /* 0x000fca000f8e00ff */
[----:B------:R-:W-:-:S04]  /*b7b0*/  SHF.L.U32 R0, R0, 0x1f, RZ ;  /* 0x0000001f00007819 */ /* 0x000fc800000006ff */
[----:B------:R2:W3:Y:S01]  /*b7c0*/  SYNCS.PHASECHK.TRANS64.TRYWAIT P1, [UR10+0x30850], R0 ;  /* 0x03085000ff0075a7 */ /* 0x0004e2000802014a */
[----:B------:R-:W-:Y:S05]  /*b7d0*/  @!P0 BRA `(.L_x_1163) ;  /* 0x0000000000048947 */ /* 0x000fea0003800000 */
[----:B------:R-:W-:Y:S01]  /*b7e0*/  BPT.TRAP 0x1 ;  /* 0x000000040000795c */ /* 0x000fe20000300000 */
.L_x_1163:
[----:B---3--:R-:W-:Y:S05]  /*b7f0*/  @P1 BRA `(.L_x_1164) ;  /* 0x0000000000081947 */ /* 0x008fea0003800000 */
[----:B------:R-:W3:Y:S02]  /*b800*/  SYNCS.PHASECHK.TRANS64.TRYWAIT P1, [UR10+0x30850], R0 ;  /* 0x03085000ff0075a7 */ /* 0x000ee4000802014a */
[----:B---3--:R-:W-:Y:S05]  /*b810*/  @!P1 BRA `(.L_x_1165) ;  /* 0x000000b400349947 */ /* 0x008fea0003800000 */
.L_x_1164:
        /* <DEDUP_REMOVED lines=9> */
[----:B------:R-:W-:Y:S01]  /*b8b0*/  FMUL.FTZ R20, R131, UR5 ;  /* 0x0000000583147c20 */ /* 0x000fe20008410000 */
[----:B------:R-:W-:Y:S01]  /*b8c0*/  FMUL.FTZ R126, R146, UR5 ;  /* 0x00000005927e7c20 */ /* 0x000fe20008410000 */
[----:B------:R-:W-:Y:S01]  /*b8d0*/  FMUL.FTZ R131, R151, UR5 ;  /* 0x0000000597837c20 */ /* 0x000fe20008410000 */
[----:B------:R-:W-:Y:S01]  /*b8e0*/  ULOP3.LUT UR6, UR6, 0x3000000, URZ, 0xfc, !UPT ;  /* 0x0300000006067892 */ /* 0x000fe2000f8efc3f */
[----:B0-2---:R-:W-:Y:S01]  /*b8f0*/  FMUL.FTZ R0, R122, UR5 ;  /* 0x000000057a007c20 */ /* 0x005fe20008410000 */
[----:B------:R-:W-:-:S02]  /*b900*/  IMAD R151, R10, -0x60, RZ ;  /* 0xffffffa00a977824 */ /* 0x000fc400078e02ff */
[----:B------:R-:W-:Y:S01]  /*b910*/  FMUL.FTZ R122, R138, UR5 ;  /* 0x000000058a7a7c20 */ /* 0x000fe20008410000 */
[----:B------:R-:W-:Y:S01]  /*b920*/  UIMAD UR4, UR4, 0x900, UR6 ;  /* 0x00000900040478a4 */ /* 0x000fe2000f8e0206 */
[----:B-1----:R-:W-:Y:S02]  /*b930*/  IMAD.U32 R3, RZ, RZ, UR37 ;  /* 0x00000025ff037e24 */ /* 0x002fe4000f8e00ff */
        /* <DEDUP_REMOVED lines=15> */
[----:B------:R-:W-:-:S02]  /*ba30*/  VIADD R144, R151, 0x1 ;  /* 0x0000000197907836 */ /* 0x000fc40000000000 */
[----:B------:R-:W-:Y:S01]  /*ba40*/  FMUL.FTZ R137, R137, UR5 ;  /* 0x0000000589897c20 */ /* 0x000fe20008410000 */
[----:B---3--:R-:W-:Y:S01]  /*ba50*/  LOP3.LUT P3, RZ, R207, 0x7f, RZ, 0xc0, !PT ;  /* 0x0000007fcfff7812 */ /* 0x008fe2000786c0ff */
        /* <DEDUP_REMOVED lines=49> */
[----:B------:R-:W-:-:S10]  /*bd70*/  VIADD R145, R18, UR60 ;  /* 0x0000003c12917c36 */ /* 0x000fd40008000000 */
[----:B------:R-:W-:Y:S01]  /*bd80*/  HGMMA.64x192x16.F32.BF16 R24, R172, gdesc[UR4].tnspB, R24, gsb0 ;  /* 0x42e00004ac187df0 */ /* 0x000fe20008001818 */
[----:B------:R-:W-:Y:S01]  /*bd90*/  UIADD3 UR6, UR4, 0x280, URZ ;  /* 0x0000028004067890 */ /* 0x000fe2000fffe03f */
[----:B------:R-:W-:Y:S01]  /*bda0*/  FMUL.FTZ R177, R132, UR5 ;  /* 0x0000000584b17c20 */ /* 0x000fe20008410000 */
[----:B------:R-:W-:Y:S01]  /*bdb0*/  UMOV UR7, 0x40000040 ;  /* 0x4000004000077882 */ /* 0x000fe20000000000 */
[----:B------:R-:W-:Y:S01]  /*bdc0*/  @UP0 ULDC UR4, c[0x0][0x44c] ;  /* 0x0001130000040ab9 */ /* 0x000fe20000000800 */
[----:B------:R-:W-:Y:S01]  /*bdd0*/  FMUL.FTZ R179, R136, UR5 ;  /* 0x0000000588b37c20 */ /* 0x000fe20008410000 */
[----:B------:R-:W-:Y:S01]  /*bde0*/  @P1 IMAD.HI.U32 R2, R145, UR4, RZ ;  /* 0x0000000491021c27 */ /* 0x000fe2000f8e00ff */
[----:B------:R-:W-:-:S03]  /*bdf0*/  @UP0 ULDC UR4, c[0x0][0x450] ;  /* 0x0001140000040ab9 */ /* 0x000fc60000000800 */
[----:B------:R-:W-:Y:S01]  /*be00*/  FMUL.FTZ R178, R133, UR5 ;  /* 0x0000000585b27c20 */ /* 0x000fe20008410000 */
[----:B------:R-:W-:Y:S01]  /*be10*/  FMUL.FTZ R132, R150, UR5 ;  /* 0x0000000596847c20 */ /* 0x000fe20008410000 */
[----:B------:R-:W-:Y:S01]  /*be20*/  FMUL.FTZ R136, R158, UR5 ;  /* 0x000000059e887c20 */ /* 0x000fe20008410000 */
[----:B------:R-:W-:Y:S01]  /*be30*/  @P2 SHF.R.U32.HI R145, RZ, UR4, R2 ;  /* 0x00000004ff912c19 */ /* 0x000fe20008011602 */
[----:B------:R-:W-:Y:S01]  /*be40*/  FMUL.FTZ R150, R153, UR5 ;  /* 0x0000000599967c20 */ /* 0x000fe20008410000 */
[----:B------:R-:W-:Y:S01]  /*be50*/  FMUL.FTZ R133, R155, UR5 ;  /* 0x000000059b857c20 */ /* 0x000fe20008410000 */
[----:B------:R-:W-:Y:S01]  /*be60*/  FMUL.FTZ R158, R161, UR5 ;  /* 0x00000005a19e7c20 */ /* 0x000fe20008410000 */
[----:B------:R-:W-:Y:S01]  /*be70*/  @!P3 LEA R2, R3, UR38, 0x3 ;  /* 0x000000260302bc11 */ /* 0x000fe2000f8e18ff */
[----:B------:R-:W5:Y:S01]  /*be80*/  SHFL.IDX PT, R146, R145, RZ, 0x1c1f ;  /* 0x001c1fff91927589 */ /* 0x000f6200000e0000 */
[----:B------:R-:W-:Y:S01]  /*be90*/  PLOP3.LUT P1, PT, PT, PT, UP1, 0x40, 0x0 ;  /* 0x000000000000781c */ /* 0x000fe20003f2e818 */
[----:B------:R-:W0:Y:S02]  /*bea0*/  MUFU.TANH R176, R176 ;  /* 0x000000b000b07308 */ /* 0x000e240000002400 */
[----:B------:R-:W-:-:S05]  /*beb0*/  @!P3 VIADD R2, R2, 0x30840 ;  /* 0x000308400202b836 */ /* 0x000fca0000000000 */
[----:B------:R-:W-:Y:S01]  /*bec0*/  @!P3 PRMT R2, RZ, 0x654, R2 ;  /* 0x00000654ff02b816 */ /* 0x000fe20000000002 */
        /* <DEDUP_REMOVED lines=16> */
[----:B------:R-:W-:Y:S01]  /*bfd0*/  FMUL.FTZ R148, R152, UR5 ;  /* 0x0000000598947c20 */ /* 0x000fe20008410000 */
[----:B------:R-:W-:Y:S01]  /*bfe0*/  FMUL.FTZ R152, R156, UR5 ;  /* 0x000000059c987c20 */ /* 0x000fe20008410000 */
[----:B------:R-:W-:Y:S01]  /*bff0*/  HGMMA.64x192x16.F32.BF16 R24, R168, gdesc[UR4].tnspB, R24, gsb0 ;  /* 0x42e00004a8187df0 */ /* 0x000fe20008001818 */
        /* <DEDUP_REMOVED lines=8> */
[----:B------:R-:W-:Y:S01]  /*c080*/  IMAD R147, R17, -0x2, R144 ;  /* 0xfffffffe11937824 */ /* 0x000fe200078e0290 */
[----:B------:R-:W0:Y:S04]  /*c090*/  MUFU.TANH R172, R172 ;  /* 0x000000ac00ac7308 */ /* 0x000e280000002400 */
[C---:B------:R-:W-:Y:S01]  /*c0a0*/  IADD3 R153, R147.reuse, -UR50, R16 ;  /* 0x8000003293997c10 */ /* 0x040fe2000fffe010 */
[----:B------:R-:W-:-:S03]  /*c0b0*/  VIADD R147, R147, 0xffffffff ;  /* 0xffffffff93937836 */ /* 0x000fc60000000000 */
[----:B------:R-:W0:Y:S01]  /*c0c0*/  MUFU.TANH R173, R173 ;  /* 0x000000ad00ad7308 */ /* 0x000e220000002400 */
[C---:B------:R-:W-:Y:S02]  /*c0d0*/  VIADD R155, R153.reuse, UR51 ;  /* 0x00000033999b7c36 */ /* 0x040fe40008000000 */
[----:B------:R-:W-:Y:S02]  /*c0e0*/  VIADD R153, R153, UR54 ;  /* 0x0000003699997c36 */ /* 0x000fe40008000000 */
[--C-:B-----5:R-:W-:Y:S02]  /*c0f0*/  IMAD.IADD R157, R155, 0x1, R146.reuse ;  /* 0x000000019b9d7824 */ /* 0x120fe400078e0292 */
[----:B------:R-:W-:Y:S01]  /*c100*/  IMAD.IADD R159, R153, 0x1, R146 ;  /* 0x00000001999f7824 */ /* 0x000fe200078e0292 */
        /* <DEDUP_REMOVED lines=12> */
[----:B------:R0:W-:Y:S01]  /*c1d0*/  @!P3 SYNCS.ARRIVE.TRANS64.RED.A1T0 RZ, [R2+URZ], RZ ;  /* 0x000000ff02ffb9a7 */ /* 0x0001e2000810043f */
[----:B-1234-:R-:W-:Y:S05]  /*c1e0*/  @P1 BRA `(.L_x_1166) ;  /* 0x0000000000541947 */ /* 0x01efea0003800000 */
[----:B------:R-:W-:Y:S01]  /*c1f0*/  IADD3 R144, R16, -UR50, R146 ;  /* 0x8000003210907c10 */ /* 0x000fe2000fffe092 */
[----:B------:R-:W-:Y:S03]  /*c200*/  BSSY B0, `(.L_x_1167) ;  /* 0x0000010000007945 */ /* 0x000fe60003800000 */
[----:B------:R-:W-:-:S13]  /*c210*/  ISETP.GT.AND P1, PT, R144, -0x1, PT ;  /* 0xffffffff9000780c */ /* 0x000fda0003f24270 */
[----:B------:R-:W-:Y:S05]  /*c220*/  @P1 BRA `(.L_x_1168) ;  /* 0x0000000000201947 */ /* 0x000fea0003800000 */
[----:B------:R-:W-:Y:S01]  /*c230*/  IMAD.U32 R146, RZ, RZ, UR39 ;  /* 0x00000027ff927e24 */ /* 0x000fe2000f8e00ff */
[----:B------:R-:W-:-:S04]  /*c240*/  LOP3.LUT R161, RZ, R144, RZ, 0x33, !PT ;  /* 0x00000090ffa17212 */ /* 0x000fc800078e33ff */
[----:B------:R-:W-:-:S13]  /*c250*/  ISETP.NE.AND P1, PT, R146, 0x1, PT ;  /* 0x000000019200780c */ /* 0x000fda0003f25270 */
[----:B0-----:R-:W0:Y:S02]  /*c260*/  @P1 LDC.64 R2, c[0x0][0x9e8] ;  /* 0x00027a00ff021b82 */ /* 0x001e240000000a00 */
[----:B0-----:R-:W-:-:S05]  /*c270*/  @P1 IMAD.HI.U32 R2, R161, R2, RZ ;  /* 0x00000002a1021227 */ /* 0x001fca00078e00ff */
[----:B------:R-:W-:-:S04]  /*c280*/  @P1 SHF.R.U32.HI R161, RZ, R3, R2 ;  /* 0x00000003ffa11219 */ /* 0x000fc80000011602 */
[----:B------:R-:W-:Y:S01]  /*c290*/  LOP3.LUT R144, RZ, R161, RZ, 0x33, !PT ;  /* 0x000000a1ff907212 */ /* 0x000fe200078e33ff */
[----:B------:R-:W-:Y:S06]  /*c2a0*/  BRA `(.L_x_1169) ;  /* 0x0000000000147947 */ /* 0x000fec0003800000 */
.L_x_1168:
[----:B------:R-:W-:-:S05]  /*c2b0*/  IMAD.U32 R146, RZ, RZ, UR39 ;  /* 0x00000027ff927e24 */ /* 0x000fca000f8e00ff */
[----:B------:R-:W-:-:S13]  /*c2c0*/  ISETP.NE.AND P1, PT, R146, 0x1, PT ;  /* 0x000000019200780c */ /* 0x000fda0003f25270 */
[----:B0-----:R-:W0:Y:S02]  /*c2d0*/  @P1 LDC.64 R2, c[0x0][0x9e8] ;  /* 0x00027a00ff021b82 */ /* 0x001e240000000a00 */
[----:B0-----:R-:W-:-:S05]  /*c2e0*/  @P1 IMAD.HI.U32 R2, R144, R2, RZ ;  /* 0x0000000290021227 */ /* 0x001fca00078e00ff */
[----:B------:R-:W-:-:S07]  /*c2f0*/  @P1 SHF.R.U32.HI R144, RZ, R3, R2 ;  /* 0x00000003ff901219 */ /* 0x000fce0000011602 */
.L_x_1169:
[----:B------:R-:W-:Y:S05]  /*c300*/  BSYNC B0 ;  /* 0x0000000000007941 */ /* 0x000fea0003800000 */
.L_x_1167:
[----:B------:R-:W-:-:S05]  /*c310*/  IMAD R144, R144, R146, R147 ;  /* 0x0000009290907224 */ /* 0x000fca00078e0293 */
[----:B------:R-:W-:Y:S02]  /*c320*/  VIADDMNMX R157, R144, R146, R157, PT ;  /* 0x00000092909d7246 */ /* 0x000fe4000380019d */
[----:B------:R-:W-:-:S07]  /*c330*/  VIMNMX R159, R159, R144, !PT ;  /* 0x000000909f9f7248 */ /* 0x000fce0007fe0100 */
.L_x_1166:
[C---:B------:R-:W-:Y:S01]  /*c340*/  ISETP.GE.AND P1, PT, R151.reuse, 0x2, PT ;  /* 0x000000029700780c */ /* 0x040fe20003f26270 */
[----:B0-----:R-:W0:Y:S01]  /*c350*/  SHFL.IDX PT, R2, R145, 0x1, 0x1c1f ;  /* 0x003c1f0091027f89 */ /* 0x001e2200000e0000 */
        /* <DEDUP_REMOVED lines=41> */
[----:B------:R-:W-:Y:S01]  /*c5f0*/  FSEL R164, R137, -INF , !P3 ;  /* 0xff80000089a47808 */ /* 0x000fe20005800000 */
[----:B0-----:R-:W-:Y:S01]  /*c600*/  IMAD.IADD R137, R155, 0x1, R2 ;  /* 0x000000019b897824 */ /* 0x001fe200078e0202 */
        /* <DEDUP_REMOVED lines=10> */
[----:B------:R-:W-:Y:S01]  /*c6b0*/  IMAD.IADD R139, R153, 0x1, R2 ;  /* 0x00000001998b7824 */ /* 0x000fe200078e0202 */
        /* <DEDUP_REMOVED lines=57> */
[----:B------:R-:W-:-:S04]  /*ca50*/  ISETP.GE.AND P6, PT, R151, 0x5a, PT ;  /* 0x0000005a9700780c */ /* 0x000fc80003fc6270 */
[----:B------:R-:W-:Y:S02]  /*ca60*/  P2R R141, PR, RZ, 0x40 ;  /* 0x00000040ff8d7803 */ /* 0x000fe40000000000 */
[----:B------:R-:W-:-:S04]  /*ca70*/  ISETP.GT.AND P6, PT, R159, 0x59, !P6 ;  /* 0x000000599f00780c */ /* 0x000fc800077c4270 */
[----:B------:R-:W-:-:S04]  /*ca80*/  ISETP.LT.OR P6, PT, R157, 0x5a, P6 ;  /* 0x0000005a9d00780c */ /* 0x000fc800037c1670 */
[----:B------:R-:W-:Y:S02]  /*ca90*/  FSEL R166, R149, -INF , !P6 ;  /* 0xff80000095a67808 */ /* 0x000fe40007000000 */
[----:B------:R-:W-:-:S13]  /*caa0*/  PLOP3.LUT P6, PT, PT, PT, UP1, 0x40, 0x0 ;  /* 0x000000000000781c */ /* 0x000fda0003fce818 */
[----:B------:R-:W-:Y:S05]  /*cab0*/  @P6 BRA `(.L_x_1170) ;  /* 0x0000000000546947 */ /* 0x000fea0003800000 */
[----:B------:R-:W-:Y:S01]  /*cac0*/  IADD3 R9, R16, -UR50, R2 ;  /* 0x8000003210097c10 */ /* 0x000fe2000fffe002 */
        /* <DEDUP_REMOVED lines=11> */
.L_x_1172:
[----:B------:R-:W-:-:S05]  /*cb80*/  IMAD.U32 R184, RZ, RZ, UR39 ;  /* 0x00000027ffb87e24 */ /* 0x000fca000f8e00ff */
[----:B------:R-:W-:-:S13]  /*cb90*/  ISETP.NE.AND P6, PT, R184, 0x1, PT ;  /* 0x00000001b800780c */ /* 0x000fda0003fc5270 */
[----:B------:R-:W0:Y:S02]  /*cba0*/  @P6 LDC.64 R2, c[0x0][0x9e8] ;  /* 0x00027a00ff026b82 */ /* 0x000e240000000a00 */
[----:B0-----:R-:W-:-:S05]  /*cbb0*/  @P6 IMAD.HI.U32 R2, R9, R2, RZ ;  /* 0x0000000209026227 */ /* 0x001fca00078e00ff */
[----:B------:R-:W-:-:S07]  /*cbc0*/  @P6 SHF.R.U32.HI R9, RZ, R3, R2 ;  /* 0x00000003ff096219 */ /* 0x000fce0000011602 */
.L_x_1173:
[----:B------:R-:W-:Y:S05]  /*cbd0*/  BSYNC B0 ;  /* 0x0000000000007941 */ /* 0x000fea0003800000 */
.L_x_1171:
[----:B------:R-:W-:-:S05]  /*cbe0*/  IMAD R2, R9, R184, R147 ;  /* 0x000000b809027224 */ /* 0x000fca00078e0293 */
[----:B------:R-:W-:Y:S02]  /*cbf0*/  VIADDMNMX R137, R2, R184, R137, PT ;  /* 0x000000b802897246 */ /* 0x000fe40003800189 */
[----:B------:R-:W-:-:S07]  /*cc00*/  VIMNMX R139, R139, R2, !PT ;  /* 0x000000028b8b7248 */ /* 0x000fce0007fe0100 */
.L_x_1170:
[C---:B------:R-:W-:Y:S01]  /*cc10*/  ISETP.GT.AND P1, PT, R139.reuse, 0x1, !P1 ;  /* 0x000000018b00780c */ /* 0x040fe20004f24270 */
[----:B------:R-:W0:Y:S01]  /*cc20*/  LDC R9, c[0x0][0x988] ;  /* 0x00026200ff097b82 */ /* 0x000e220000000800 */
        /* <DEDUP_REMOVED lines=67> */
[----:B------:R-:W-:Y:S02]  /*d060*/  ISETP.NE.AND P2, PT, R189, RZ, PT ;  /* 0x000000ffbd00720c */ /* 0x000fe40003f45270 */
[----:B------:R-:W-:Y:S02]  /*d070*/  ISETP.LT.OR P1, PT, R137, 0x31, P1 ;  /* 0x000000318900780c */ /* 0x000fe40000f21670 */
[----:B------:R-:W-:Y:S02]  /*d080*/  FMNMX.FTZ R3, R160, R3, !PT ;  /* 0x00000003a0037209 */ /* 0x000fe40007810000 */
[----:B------:R-:W-:Y:S02]  /*d090*/  FSEL R126, R126, -INF , !P1 ;  /* 0xff8000007e7e7808 */ /* 0x000fe40004800000 */
[----:B------:R-:W-:-:S02]  /*d0a0*/  ISETP.NE.AND P1, PT, R177, RZ, PT ;  /* 0x000000ffb100720c */ /* 0x000fc40003f25270 */
[----:B------:R-:W-:Y:S02]  /*d0b0*/  FMNMX.FTZ R3, R166, R3, !PT ;  /* 0x00000003a6037209 */ /* 0x000fe40007810000 */
[C---:B------:R-:W-:Y:S02]  /*d0c0*/  ISETP.GT.AND P1, PT, R139.reuse, 0x31, !P1 ;  /* 0x000000318b00780c */ /* 0x040fe40004f24270 */
[----:B------:R-:W-:Y:S01]  /*d0d0*/  ISETP.GT.AND P3, PT, R139, 0x50, !P3 ;  /* 0x000000508b00780c */ /* 0x000fe20005f64270 */
[----:B------:R-:W1:Y:S01]  /*d0e0*/  SHFL.BFLY PT, R4, R3, 0x2, 0x1f ;  /* 0x0c401f0003047f89 */ /* 0x000e6200000e0000 */
[----:B------:R-:W-:Y:S02]  /*d0f0*/  ISETP.LT.OR P1, PT, R137, 0x32, P1 ;  /* 0x000000328900780c */ /* 0x000fe40000f21670 */
[----:B------:R-:W-:Y:S02]  /*d100*/  ISETP.GT.AND P4, PT, R139, 0x51, !P4 ;  /* 0x000000518b00780c */ /* 0x000fe40006784270 */
[----:B------:R-:W-:-:S02]  /*d110*/  FSEL R20, R125, -INF , !P1 ;  /* 0xff8000007d147808 */ /* 0x000fc40004800000 */
[----:B------:R-:W-:Y:S02]  /*d120*/  ISETP.NE.AND P1, PT, R179, RZ, PT ;  /* 0x000000ffb300720c */ /* 0x000fe40003f25270 */
[----:B------:R-:W-:Y:S02]  /*d130*/  ISETP.LT.OR P3, PT, R137, 0x51, P3 ;  /* 0x000000518900780c */ /* 0x000fe40001f61670 */
[C---:B------:R-:W-:Y:S02]  /*d140*/  ISETP.GT.AND P1, PT, R139.reuse, 0x38, !P1 ;  /* 0x000000388b00780c */ /* 0x040fe40004f24270 */
[----:B------:R-:W-:Y:S02]  /*d150*/  ISETP.GT.AND P5, PT, R139, 0x58, !P5 ;  /* 0x000000588b00780c */ /* 0x000fe40006fa4270 */
[C---:B------:R-:W-:Y:S02]  /*d160*/  ISETP.LT.OR P1, PT, R137.reuse, 0x39, P1 ;  /* 0x000000398900780c */ /* 0x040fe40000f21670 */
[----:B------:R-:W-:-:S02]  /*d170*/  ISETP.LT.OR P4, PT, R137, 0x52, P4 ;  /* 0x000000528900780c */ /* 0x000fc40002781670 */
[----:B------:R-:W-:Y:S02]  /*d180*/  FSEL R132, R132, -INF , !P1 ;  /* 0xff80000084847808 */ /* 0x000fe40004800000 */
[----:B------:R-:W-:Y:S02]  /*d190*/  ISETP.NE.AND P1, PT, R181, RZ, PT ;  /* 0x000000ffb500720c */ /* 0x000fe40003f25270 */
[----:B------:R-:W-:Y:S02]  /*d1a0*/  ISETP.LT.OR P5, PT, R137, 0x59, P5 ;  /* 0x000000598900780c */ /* 0x000fe40002fa1670 */
[----:B------:R-:W-:Y:S02]  /*d1b0*/  ISETP.GT.AND P1, PT, R139, 0x39, !P1 ;  /* 0x000000398b00780c */ /* 0x000fe40004f24270 */
[----:B-1----:R-:W-:Y:S02]  /*d1c0*/  FMNMX.FTZ R13, R3, R4, !PT ;  /* 0x00000004030d7209 */ /* 0x002fe40007810000 */
[----:B------:R-:W-:-:S02]  /*d1d0*/  ISETP.LT.OR P1, PT, R137, 0x3a, P1 ;  /* 0x0000003a8900780c */ /* 0x000fc40000f21670 */
[----:B------:R-:W-:Y:S01]  /*d1e0*/  FSEL R128, R128, -INF , !P4 ;  /* 0xff80000080807808 */ /* 0x000fe20006000000 */
[----:B------:R-:W1:Y:S01]  /*d1f0*/  SHFL.BFLY PT, R4, R13, 0x1, 0x1f ;  /* 0x0c201f000d047f89 */ /* 0x000e6200000e0000 */
[----:B------:R-:W-:Y:S02]  /*d200*/  FSEL R120, R131, -INF , !P1 ;  /* 0xff80000083787808 */ /* 0x000fe40004800000 */
[----:B------:R-:W-:Y:S02]  /*d210*/  ISETP.NE.AND P1, PT, R143, RZ, PT ;  /* 0x000000ff8f00720c */ /* 0x000fe40003f25270 */
[----:B------:R-:W-:Y:S02]  /*d220*/  R2UR UR4, R22 ;  /* 0x00000000160472ca */ /* 0x000fe400000e0000 */
[----:B------:R-:W-:-:S04]  /*d230*/  ISETP.GT.AND P1, PT, R139, 0x40, !P1 ;  /* 0x000000408b00780c */ /* 0x000fc80004f24270 */
[----:B------:R-:W-:-:S04]  /*d240*/  ISETP.LT.OR P1, PT, R137, 0x41, P1 ;  /* 0x000000418900780c */ /* 0x000fc80000f21670 */
[----:B------:R-:W-:Y:S02]  /*d250*/  FSEL R134, R134, -INF , !P1 ;  /* 0xff80000086867808 */ /* 0x000fe40004800000 */
[----:B------:R-:W-:-:S04]  /*d260*/  ISETP.NE.AND P1, PT, R183, RZ, PT ;  /* 0x000000ffb700720c */ /* 0x000fc80003f25270 */
[----:B------:R-:W-:Y:S02]  /*d270*/  ISETP.GT.AND P1, PT, R139, 0x41, !P1 ;  /* 0x000000418b00780c */ /* 0x000fe40004f24270 */
[----:B-1----:R-:W-:Y:S02]  /*d280*/  FMNMX.FTZ R4, R13, R4, !PT ;  /* 0x000000040d047209 */ /* 0x002fe40007810000 */
[----:B------:R-:W-:-:S03]  /*d290*/  ISETP.LT.OR P1, PT, R137, 0x42, P1 ;  /* 0x000000428900780c */ /* 0x000fc60000f21670 */
[----:B0-----:R-:W-:Y:S01]  /*d2a0*/  FMUL.FTZ R125, R4, R9 ;  /* 0x00000009047d7220 */ /* 0x001fe20000410000 */
        /* <DEDUP_REMOVED lines=21> */
[----:B------:R-:W-:Y:S01]  /*d400*/  FSEL R174, R127, -INF , !P3 ;  /* 0xff8000007fae7808 */ /* 0x000fe20005800000 */
[--C-:B------:R-:W-:Y:S01]  /*d410*/  FFMA.FTZ R127, R164, R9, -R125.reuse ;  /* 0x00000009a47f7223 */ /* 0x100fe2000001087d */
[----:B------:R-:W-:Y:S01]  /*d420*/  FMNMX.FTZ R3, R214, R3, !PT ;  /* 0x00000003d6037209 */ /* 0x000fe20007810000 */
[-CC-:B------:R-:W-:Y:S01]  /*d430*/  FFMA.FTZ R218, R218, R9.reuse, -R125.reuse ;  /* 0x00000009dada7223 */ /* 0x180fe2000001087d */
[----:B------:R-:W-:Y:S01]  /*d440*/  FSEL R164, R129, -INF , !P5 ;  /* 0xff80000081a47808 */ /* 0x000fe20006800000 */
[--C-:B------:R-:W-:Y:S01]  /*d450*/  FFMA.FTZ R176, R176, R9, -R125.reuse ;  /* 0x00000009b0b07223 */ /* 0x100fe2000001087d */
[----:B------:R-:W-:Y:S01]  /*d460*/  FMNMX.FTZ R3, R188, R3, !PT ;  /* 0x00000003bc037209 */ /* 0x000fe20007810000 */
[----:B------:R-:W-:Y:S01]  /*d470*/  MUFU.EX2 R13, R218 ;  /* 0x000000da000d7308 */ /* 0x000fe20000000800 */
[----:B------:R-:W-:Y:S01]  /*d480*/  FSEL R130, R130, -INF , !P2 ;  /* 0xff80000082827808 */ /* 0x000fe20005000000 */
[--C-:B------:R-:W-:Y:S01]  /*d490*/  FFMA.FTZ R15, R172, R9, -R125.reuse ;  /* 0x00000009ac0f7223 */ /* 0x100fe2000001087d */
[----:B------:R-:W-:Y:S01]  /*d4a0*/  FMNMX.FTZ R3, R212, R3, !PT ;  /* 0x00000003d4037209 */ /* 0x000fe20007810000 */
[-CC-:B------:R-:W-:Y:S01]  /*d4b0*/  FFMA.FTZ R168, R168, R9.reuse, -R125.reuse ;  /* 0x00000009a8a87223 */ /* 0x180fe2000001087d */
[----:B------:R-:W-:Y:S01]  /*d4c0*/  FSEL R146, R4, RZ, P1 ;  /* 0x000000ff04927208 */ /* 0x000fe20000800000 */
[--C-:B------:R-:W-:Y:S01]  /*d4d0*/  FFMA.FTZ R135, R148, R9, -R125.reuse ;  /* 0x0000000994877223 */ /* 0x100fe2000001087d */
[----:B------:R-:W-:Y:S01]  /*d4e0*/  FMNMX.FTZ R3, R184, R3, !PT ;  /* 0x00000003b8037209 */ /* 0x000fe20007810000 */
[----:B------:R-:W-:Y:S01]  /*d4f0*/  MUFU.EX2 R176, R176 ;  /* 0x000000b000b07308 */ /* 0x000fe20000000800 */
[-CC-:B------:R-:W-:Y:S01]  /*d500*/  FFMA.FTZ R131, R140, R9.reuse, -R125.reuse ;  /* 0x000000098c837223 */ /* 0x180fe2000001087d */
[--C-:B------:R-:W-:Y:S01]  /*d510*/  FFMA.FTZ R140, R150, R9, -R125.reuse ;  /* 0x00000009968c7223 */ /* 0x100fe2000001087d */
[----:B------:R-:W-:Y:S01]  /*d520*/  FMNMX.FTZ R3, R210, R3, !PT ;  /* 0x00000003d2037209 */ /* 0x000fe20007810000 */
[-CC-:B------:R-:W-:Y:S01]  /*d530*/  FFMA.FTZ R137, R152, R9.reuse, -R125.reuse ;  /* 0x0000000998897223 */ /* 0x180fe2000001087d */
[-CC-:B------:R-:W-:Y:S01]  /*d540*/  FFMA.FTZ R170, R170, R9.reuse, -R125.reuse ;  /* 0x00000009aaaa7223 */ /* 0x180fe2000001087d */
        /* <DEDUP_REMOVED lines=16> */
[----:B------:R-:W-:Y:S01]  /*d650*/  FFMA.FTZ R141, R160, R9, -R125 ;  /* 0x00000009a08d7223 */ /* 0x000fe2000001087d */
[----:B------:R-:W-:Y:S01]  /*d660*/  FMNMX.FTZ R3, R126, R3, !PT ;  /* 0x000000037e037209 */ /* 0x000fe20007810000 */
[----:B------:R-:W-:Y:S01]  /*d670*/  MUFU.EX2 R21, R21 ;  /* 0x0000001500157308 */ /* 0x000fe20000000800 */
[----:B------:R-:W-:-:S02]  /*d680*/  LOP3.LUT P6, RZ, R207, 0x7f, RZ, 0xc0, !PT ;  /* 0x0000007fcfff7812 */ /* 0x000fc400078cc0ff */
        /* <DEDUP_REMOVED lines=15> */
[----:B------:R-:W-:-:S05]  /*d780*/  FMNMX.FTZ R3, R130, R3, !PT ;  /* 0x0000000382037209 */ /* 0x000fca0007810000 */
[----:B------:R-:W0:Y:S01]  /*d790*/  SHFL.BFLY PT, R0, R3, 0x2, 0x1f ;  /* 0x0c401f0003007f89 */ /* 0x000e2200000e0000 */
[----:B------:R-:W-:Y:S08]  /*d7a0*/  MUFU.EX2 R182, R182 ;  /* 0x000000b600b67308 */ /* 0x000ff00000000800 */
[----:B------:R-:W-:Y:S08]  /*d7b0*/  MUFU.EX2 R129, R129 ;  /* 0x0000008100817308 */ /* 0x000ff00000000800 */
[----:B------:R-:W-:Y:S01]  /*d7c0*/  MUFU.EX2 R131, R131 ;  /* 0x0000008300837308 */ /* 0x000fe20000000800 */
[----:B0-----:R-:W-:-:S07]  /*d7d0*/  FMNMX.FTZ R0, R3, R0, !PT ;  /* 0x0000000003007209 */ /* 0x001fce0007810000 */
[----:B------:R-:W-:Y:S01]  /*d7e0*/  MUFU.EX2 R138, R138 ;  /* 0x0000008a008a7308 */ /* 0x000fe20000000800 */
[----:B------:R-:W0:Y:S07]  /*d7f0*/  SHFL.BFLY PT, R3, R0, 0x1, 0x1f ;  /* 0x0c201f0000037f89 */ /* 0x000e2e00000e0000 */
[----:B------:R-:W-:Y:S08]  /*d800*/  MUFU.EX2 R178, R178 ;  /* 0x000000b200b27308 */ /* 0x000ff00000000800 */
[----:B------:R-:W-:Y:S08]  /*d810*/  MUFU.EX2 R133, R133 ;  /* 0x0000008500857308 */ /* 0x000ff00000000800 */
[----:B------:R-:W-:Y:S01]  /*d820*/  MUFU.EX2 R135, R135 ;  /* 0x0000008700877308 */ /* 0x000fe20000000800 */
[----:B0-----:R-:W-:Y:S01]  /*d830*/  FMNMX.FTZ R3, R0, R3, !PT ;  /* 0x0000000300037209 */ /* 0x001fe20007810000 */
[----:B------:R-:W-:Y:S01]  /*d840*/  FADD.FTZ R0, -R146, R11 ;  /* 0x0000000b92007221 */ /* 0x000fe20000010100 */
[-C--:B------:R-:W-:Y:S01]  /*d850*/  FFMA.FTZ R146, R166, R9.reuse, -R125 ;  /* 0x00000009a6927223 */ /* 0x080fe2000001087d */
[----:B------:R-:W-:Y:S01]  /*d860*/  IMAD.U32 R125, RZ, RZ, UR10 ;  /* 0x0000000aff7d7e24 */ /* 0x000fe2000f8e00ff */
[C---:B------:R-:W-:Y:S01]  /*d870*/  FSETP.NEU.FTZ.AND P1, PT, R3.reuse, -INF , PT ;  /* 0xff8000000300780b */ /* 0x040fe20003f3d000 */
[-C--:B------:R-:W-:Y:S01]  /*d880*/  FMUL.FTZ R11, R3, R9.reuse ;  /* 0x00000009030b7220 */ /* 0x080fe20000410000 */
[----:B------:R-:W-:Y:S01]  /*d890*/  FMUL.FTZ R0, R0, R9 ;  /* 0x0000000900007220 */ /* 0x000fe20000410000 */
[----:B------:R-:W-:Y:S01]  /*d8a0*/  MUFU.EX2 R140, R140 ;  /* 0x0000008c008c7308 */ /* 0x000fe20000000800 */
[----:B------:R-:W-:-:S02]  /*d8b0*/  @!P6 VIADD R125, R125, 0x30860 ;  /* 0x000308607d7de836 */ /* 0x000fc40000000000 */
[----:B------:R-:W-:-:S03]  /*d8c0*/  FSEL R11, R11, RZ, P1 ;  /* 0x000000ff0b0b7208 */ /* 0x000fc60000800000 */
[----:B------:R-:W-:Y:S02]  /*d8d0*/  @!P6 PRMT R125, RZ, 0x654, R125 ;  /* 0x00000654ff7de816 */ /* 0x000fe4000000007d */
[-CC-:B------:R-:W-:Y:S01]  /*d8e0*/  FFMA.FTZ R189, R123, R9.reuse, -R11.reuse ;  /* 0x000000097bbd7223 */ /* 0x180fe2000001080b */
[----:B------:R-:W-:Y:S01]  /*d8f0*/  FSEL R123, R3, RZ, P1 ;  /* 0x000000ff037b7208 */ /* 0x000fe20000800000 */
[----:B------:R-:W0:Y:S01]  /*d900*/  MUFU.EX2 R0, R0 ;  /* 0x0000000000007308 */ /* 0x000e220000000800 */
[-CC-:B------:R-:W-:Y:S01]  /*d910*/  FFMA.FTZ R191, R2, R9.reuse, -R11.reuse ;  /* 0x0000000902bf7223 */ /* 0x180fe2000001080b */
[-CC-:B------:R-:W-:Y:S01]  /*d920*/  FFMA.FTZ R148, R216, R9.reuse, -R11.reuse ;  /* 0x00000009d8947223 */ /* 0x180fe2000001080b */
[-CC-:B------:R-:W-:Y:S01]  /*d930*/  FFMA.FTZ R150, R214, R9.reuse, -R11.reuse ;  /* 0x00000009d6967223 */ /* 0x180fe2000001080b */
[----:B------:R-:W-:Y:S01]  /*d940*/  FADD.FTZ R2, -R123, R12 ;  /* 0x0000000c7b027221 */ /* 0x000fe20000010100 */
[-CC-:B------:R-:W-:Y:S01]  /*d950*/  FFMA.FTZ R185, R188, R9.reuse, -R11.reuse ;  /* 0x00000009bcb97223 */ /* 0x180fe2000001080b */
[-CC-:B------:R-:W-:Y:S01]  /*d960*/  FFMA.FTZ R152, R212, R9.reuse, -R11.reuse ;  /* 0x00000009d4987223 */ /* 0x180fe2000001080b */
[-CC-:B------:R-:W-:Y:S01]  /*d970*/  FFMA.FTZ R187, R184, R9.reuse, -R11.reuse ;  /* 0x00000009b8bb7223 */ /* 0x180fe2000001080b */
[-C--:B------:R-:W-:Y:S01]  /*d980*/  FMUL.FTZ R2, R2, R9.reuse ;  /* 0x0000000902027220 */ /* 0x080fe20000410000 */
[----:B------:R-:W-:Y:S01]  /*d990*/  MUFU.EX2 R189, R189 ;  /* 0x000000bd00bd7308 */ /* 0x000fe20000000800 */
[-CC-:B------:R-:W-:Y:S01]  /*d9a0*/  FFMA.FTZ R154, R210, R9.reuse, -R11.reuse ;  /* 0x00000009d29a7223 */ /* 0x180fe2000001080b */
[-CC-:B------:R-:W-:Y:S01]  /*d9b0*/  FFMA.FTZ R181, R186, R9.reuse, -R11.reuse ;  /* 0x00000009bab57223 */ /* 0x180fe2000001080b */
[-CC-:B------:R-:W-:Y:S01]  /*d9c0*/  FFMA.FTZ R156, R208, R9.reuse, -R11.reuse ;  /* 0x00000009d09c7223 */ /* 0x180fe2000001080b */
[-CC-:B------:R-:W-:Y:S01]  /*d9d0*/  FFMA.FTZ R183, R124, R9.reuse, -R11.reuse ;  /* 0x000000097cb77223 */ /* 0x180fe2000001080b */
[-CC-:B------:R-:W-:Y:S01]  /*d9e0*/  FFMA.FTZ R190, R190, R9.reuse, -R11.reuse ;  /* 0x00000009bebe7223 */ /* 0x180fe2000001080b */
[-CC-:B------:R-:W-:Y:S01]  /*d9f0*/  FFMA.FTZ R177, R126, R9.reuse, -R11.reuse ;  /* 0x000000097eb17223 */ /* 0x180fe2000001080b */
[-C--:B------:R-:W-:Y:S01]  /*da00*/  FFMA.FTZ R20, R20, R9.reuse, -R11 ;  /* 0x0000000914147223 */ /* 0x080fe2000001080b */
[----:B------:R-:W1:Y:S01]  /*da10*/  MUFU.EX2 R2, R2 ;  /* 0x0000000200027308 */ /* 0x000e620000000800 */
[----:B0-----:R-:W-:Y:S01]  /*da20*/  FFMA.FTZ R123, R0, R8, R13 ;  /* 0x00000008007b7223 */ /* 0x001fe2000001000d */
[-CC-:B------:R-:W-:Y:S01]  /*da30*/  FFMA.FTZ R179, R132, R9.reuse, -R11.reuse ;  /* 0x0000000984b37223 */ /* 0x180fe2000001080b */
[-CC-:B------:R-:W-:Y:S01]  /*da40*/  FFMA.FTZ R120, R120, R9.reuse, -R11.reuse ;  /* 0x0000000978787223 */ /* 0x180fe2000001080b */
[-C--:B------:R-:W-:Y:S01]  /*da50*/  FFMA.FTZ R173, R134, R9.reuse, -R11 ;  /* 0x0000000986ad7223 */ /* 0x080fe2000001080b */
[----:B------:R-:W-:Y:S01]  /*da60*/  FADD.FTZ R8, R176, R123 ;  /* 0x0000007bb0087221 */ /* 0x000fe20000010000 */
[-CC-:B------:R-:W-:Y:S01]  /*da70*/  FFMA.FTZ R14, R14, R9.reuse, -R11.reuse ;  /* 0x000000090e0e7223 */ /* 0x180fe2000001080b */
[-CC-:B------:R-:W-:Y:S01]  /*da80*/  FFMA.FTZ R136, R136, R9.reuse, -R11.reuse ;  /* 0x0000000988887223 */ /* 0x180fe2000001080b */
[----:B------:R-:W0:Y:S01]  /*da90*/  MUFU.EX2 R148, R148 ;  /* 0x0000009400947308 */ /* 0x000e220000000800 */
[----:B------:R-:W-:Y:S01]  /*daa0*/  FADD.FTZ R123, R15, R8 ;  /* 0x000000080f7b7221 */ /* 0x000fe20000010000 */
[-CC-:B------:R-:W-:Y:S01]  /*dab0*/  FFMA.FTZ R122, R122, R9.reuse, -R11.reuse ;  /* 0x000000097a7a7223 */ /* 0x180fe2000001080b */
[-CC-:B------:R-:W-:Y:S01]  /*dac0*/  FFMA.FTZ R174, R174, R9.reuse, -R11.reuse ;  /* 0x00000009aeae7223 */ /* 0x180fe2000001080b */
[-C--:B------:R-:W-:Y:S01]  /*dad0*/  FFMA.FTZ R128, R128, R9.reuse, -R11 ;  /* 0x0000000980807223 */ /* 0x080fe2000001080b */
[----:B------:R-:W-:Y:S01]  /*dae0*/  FADD.FTZ R8, R168, R123 ;  /* 0x0000007ba8087221 */ /* 0x000fe20000010000 */
[-CC-:B------:R-:W-:Y:S01]  /*daf0*/  FFMA.FTZ R164, R164, R9.reuse, -R11.reuse ;  /* 0x00000009a4a47223 */ /* 0x180fe2000001080b */
[----:B------:R-:W-:Y:S01]  /*db00*/  FFMA.FTZ R11, R130, R9, -R11 ;  /* 0x00000009820b7223 */ /* 0x000fe2000001080b */
[----:B------:R-:W2:Y:S01]  /*db10*/  MUFU.EX2 R191, R191 ;  /* 0x000000bf00bf7308 */ /* 0x000ea20000000800 */
[----:B-1----:R-:W-:Y:S01]  /*db20*/  FFMA.FTZ R5, R2, R5, R189 ;  /* 0x0000000502057223 */ /* 0x002fe200000100bd */
[----:B------:R-:W-:Y:S01]  /*db30*/  FADD.FTZ R123, R21, R8 ;  /* 0x00000008157b7221 */ /* 0x000fe20000010000 */
[----:B------:R-:W-:Y:S01]  /*db40*/  F2FP.BF16.F32.PACK_AB R188, R176, R13 ;  /* 0x0000000db0bc723e */ /* 0x000fe200000010ff */
[----:B------:R1:W-:Y:S01]  /*db50*/  @!P6 SYNCS.ARRIVE.TRANS64.RED.A1T0 RZ, [R125+URZ], RZ ;  /* 0x000000ff7dffe9a7 */ /* 0x0003e2000810043f */
[----:B------:R-:W-:Y:S01]  /*db60*/  ISETP.GT.AND P1, PT, R10, UR4, PT ;  /* 0x000000040a007c0c */ /* 0x000fe2000bf24270 */
[----:B------:R-:W-:Y:S01]  /*db70*/  FADD.FTZ R124, R170, R123 ;  /* 0x0000007baa7c7221 */ /* 0x000fe20000010000 */
[----:B------:R-:W-:Y:S01]  /*db80*/  UMOV UR4, UR37 ;  /* 0x0000002500047c82 */ /* 0x000fe20008000000 */
[----:B------:R-:W3:Y:S01]  /*db90*/  MUFU.EX2 R150, R150 ;  /* 0x0000009600967308 */ /* 0x000ee20000000800 */
[----:B0-----:R-:W-:Y:S01]  /*dba0*/  FADD.FTZ R8, R148, R5 ;  /* 0x0000000594087221 */ /* 0x001fe20000010000 */
[----:B------:R-:W-:Y:S01]  /*dbb0*/  FADD.FTZ R123, R121, R124 ;  /* 0x0000007c797b7221 */ /* 0x000fe20000010000 */
[----:B------:R-:W-:Y:S01]  /*dbc0*/  F2FP.BF16.F32.PACK_AB R184, R170, R21 ;  /* 0x00000015aab8723e */ /* 0x000fe200000010ff */
[----:B------:R-:W-:Y:S01]  /*dbd0*/  VIADD R10, R10, 0xffffffff ;  /* 0xffffffff0a0a7836 */ /* 0x000fe20000000000 */
[C---:B------:R-:W-:Y:S01]  /*dbe0*/  F2FP.BF16.F32.PACK_AB R186, R172.reuse, R121 ;  /* 0x00000079acba723e */ /* 0x040fe200000010ff */
[----:B------:R-:W-:Y:S01]  /*dbf0*/  FADD.FTZ R123, R172, R123 ;  /* 0x0000007bac7b7221 */ /* 0x000fe20000010000 */
[----:B------:R-:W-:Y:S01]  /*dc00*/  F2FP.BF16.F32.PACK_AB R176, R138, R131 ;  /* 0x000000838ab0723e */ /* 0x000fe200000010ff */
[----:B------:R-:W0:Y:S01]  /*dc10*/  MUFU.EX2 R185, R185 ;  /* 0x000000b900b97308 */ /* 0x000e220000000800 */
[----:B--2---:R-:W-:Y:S01]  /*dc20*/  FADD.FTZ R5, R191, R8 ;  /* 0x00000008bf057221 */ /* 0x004fe20000010000 */
[----:B------:R-:W-:Y:S01]  /*dc30*/  FADD.FTZ R124, R180, R123 ;  /* 0x0000007bb47c7221 */ /* 0x000fe20000010000 */
[----:B------:R-:W-:-:S02]  /*dc40*/  F2FP.BF16.F32.PACK_AB R180, R127, R180 ;  /* 0x000000b47fb4723e */ /* 0x000fc400000010ff */
[----:B------:R-:W-:Y:S01]  /*dc50*/  F2FP.BF16.F32.PACK_AB R172, R140, R135 ;  /* 0x000000878cac723e */ /* 0x000fe200000010ff */
[----:B------:R-:W-:Y:S01]  /*dc60*/  FADD.FTZ R123, R127, R124 ;  /* 0x0000007c7f7b7221 */ /* 0x000fe20000010000 */
[----:B------:R-:W-:Y:S01]  /*dc70*/  F2FP.BF16.F32.PACK_AB R189, R148, R189 ;  /* 0x000000bd94bd723e */ /* 0x000fe200000010ff */
[----:B------:R-:W2:Y:S01]  /*dc80*/  MUFU.EX2 R152, R152 ;  /* 0x0000009800987308 */ /* 0x000ea20000000800 */
[----:B---3--:R-:W-:Y:S01]  /*dc90*/  FADD.FTZ R8, R150, R5 ;  /* 0x0000000596087221 */ /* 0x008fe20000010000 */
[----:B------:R-:W-:Y:S01]  /*dca0*/  FADD.FTZ R124, R182, R123 ;  /* 0x0000007bb67c7221 */ /* 0x000fe20000010000 */
[C---:B------:R-:W-:Y:S02]  /*dcb0*/  F2FP.BF16.F32.PACK_AB R182, R129.reuse, R182 ;  /* 0x000000b681b6723e */ /* 0x040fe400000010ff */
[----:B------:R-:W-:Y:S01]  /*dcc0*/  F2FP.BF16.F32.PACK_AB R191, R150, R191 ;  /* 0x000000bf96bf723e */ /* 0x000fe200000010ff */
[----:B------:R-:W-:Y:S02]  /*dcd0*/  FADD.FTZ R124, R129, R124 ;  /* 0x0000007c817c7221 */ /* 0x000fe40000010000 */
[----:B------:R-:W3:Y:S01]  /*dce0*/  MUFU.EX2 R187, R187 ;  /* 0x000000bb00bb7308 */ /* 0x000ee20000000800 */
[----:B0-----:R-:W-:Y:S01]  /*dcf0*/  FADD.FTZ R5, R185, R8 ;  /* 0x00000008b9057221 */ /* 0x001fe20000010000 */
[----:B------:R-:W-:-:S04]  /*dd00*/  FADD.FTZ R123, R131, R124 ;  /* 0x0000007c837b7221 */ /* 0x000fc80000010000 */
[----:B------:R-:W-:Y:S02]  /*dd10*/  FADD.FTZ R123, R138, R123 ;  /* 0x0000007b8a7b7221 */ /* 0x000fe40000010000 */
[----:B------:R-:W0:Y:S01]  /*dd20*/  MUFU.EX2 R154, R154 ;  /* 0x0000009a009a7308 */ /* 0x000e220000000800 */
[----:B--2---:R-:W-:Y:S01]  /*dd30*/  FADD.FTZ R8, R152, R5 ;  /* 0x0000000598087221 */ /* 0x004fe20000010000 */
[----:B------:R-:W-:Y:S01]  /*dd40*/  FADD.FTZ R124, R178, R123 ;  /* 0x0000007bb27c7221 */ /* 0x000fe20000010000 */
[C---:B------:R-:W-:Y:S02]  /*dd50*/  F2FP.BF16.F32.PACK_AB R178, R133.reuse, R178 ;  /* 0x000000b285b2723e */ /* 0x040fe400000010ff */
[----:B------:R-:W-:Y:S01]  /*dd60*/  F2FP.BF16.F32.PACK_AB R185, R152, R185 ;  /* 0x000000b998b9723e */ /* 0x000fe200000010ff */
[----:B------:R-:W-:Y:S02]  /*dd70*/  FADD.FTZ R124, R133, R124 ;  /* 0x0000007c857c7221 */ /* 0x000fe40000010000 */
[----:B------:R-:W2:Y:S01]  /*dd80*/  MUFU.EX2 R181, R181 ;  /* 0x000000b500b57308 */ /* 0x000ea20000000800 */
[----:B---3--:R-:W-:Y:S01]  /*dd90*/  FADD.FTZ R5, R187, R8 ;  /* 0x00000008bb057221 */ /* 0x008fe20000010000 */
[----:B------:R-:W-:-:S04]  /*dda0*/  FADD.FTZ R123, R135, R124 ;  /* 0x0000007c877b7221 */ /* 0x000fc80000010000 */
[----:B------:R-:W-:Y:S02]  /*ddb0*/  FADD.FTZ R124, R140, R123 ;  /* 0x0000007b8c7c7221 */ /* 0x000fe40000010000 */
[----:B------:R-:W3:Y:S01]  /*ddc0*/  MUFU.EX2 R156, R156 ;  /* 0x0000009c009c7308 */ /* 0x000ee20000000800 */
[C---:B0-----:R-:W-:Y:S01]  /*ddd0*/  FADD.FTZ R8, R154.reuse, R5 ;  /* 0x000000059a087221 */ /* 0x041fe20000010000 */
[----:B------:R-:W-:-:S06]  /*dde0*/  F2FP.BF16.F32.PACK_AB R187, R154, R187 ;  /* 0x000000bb9abb723e */ /* 0x000fcc00000010ff */
[----:B------:R-:W0:Y:S01]  /*ddf0*/  MUFU.EX2 R183, R183 ;  /* 0x000000b700b77308 */ /* 0x000e220000000800 */
[----:B--2---:R-:W-:-:S07]  /*de00*/  FADD.FTZ R5, R181, R8 ;  /* 0x00000008b5057221 */ /* 0x004fce0000010000 */
[----:B------:R2:W4:Y:S01]  /*de10*/  MUFU.EX2 R12, R190 ;  /* 0x000000be000c7308 */ /* 0x0005220000000800 */
[C---:B---3--:R-:W-:Y:S01]  /*de20*/  FADD.FTZ R8, R156.reuse, R5 ;  /* 0x000000059c087221 */ /* 0x048fe20000010000 */
[----:B------:R-:W-:-:S06]  /*de30*/  F2FP.BF16.F32.PACK_AB R181, R156, R181 ;  /* 0x000000b59cb5723e */ /* 0x000fcc00000010ff */
[----:B------:R-:W3:Y:S01]  /*de40*/  MUFU.EX2 R177, R177 ;  /* 0x000000b100b17308 */ /* 0x000ee20000000800 */
[----:B0-----:R-:W-:Y:S01]  /*de50*/  FADD.FTZ R5, R183, R8 ;  /* 0x00000008b7057221 */ /* 0x001fe20000010000 */
[----:B--2---:R-:W-:-:S06]  /*de60*/  F2FP.BF16.F32.PACK_AB R190, R168, R15 ;  /* 0x0000000fa8be723e */ /* 0x004fcc00000010ff */
[----:B------:R-:W0:Y:S01]  /*de70*/  MUFU.EX2 R20, R20 ;  /* 0x0000001400147308 */ /* 0x000e220000000800 */
[C---:B----4-:R-:W-:Y:S01]  /*de80*/  FADD.FTZ R8, R12.reuse, R5 ;  /* 0x000000050c087221 */ /* 0x050fe20000010000 */
[----:B------:R-:W-:Y:S01]  /*de90*/  F2FP.BF16.F32.PACK_AB R183, R12, R183 ;  /* 0x000000b70cb7723e */ /* 0x000fe200000010ff */
[----:B------:R-:W-:-:S05]  /*dea0*/  IMAD.MOV.U32 R12, RZ, RZ, R3 ;  /* 0x000000ffff0c7224 */ /* 0x000fca00078e0003 */
[----:B------:R-:W2:Y:S01]  /*deb0*/  MUFU.EX2 R179, R179 ;  /* 0x000000b300b37308 */ /* 0x000ea20000000800 */
[----:B---3--:R-:W-:-:S07]  /*dec0*/  FADD.FTZ R5, R177, R8 ;  /* 0x00000008b1057221 */ /* 0x008fce0000010000 */
[----:B------:R-:W3:Y:S01]  /*ded0*/  MUFU.EX2 R120, R120 ;  /* 0x0000007800787308 */ /* 0x000ee20000000800 */
[C---:B0-----:R-:W-:Y:S01]  /*dee0*/  FADD.FTZ R8, R20.reuse, R5 ;  /* 0x0000000514087221 */ /* 0x041fe20000010000 */
[----:B------:R-:W-:-:S06]  /*def0*/  F2FP.BF16.F32.PACK_AB R177, R20, R177 ;  /* 0x000000b114b1723e */ /* 0x000fcc00000010ff */
[----:B------:R-:W0:Y:S01]  /*df00*/  MUFU.EX2 R173, R173 ;  /* 0x000000ad00ad7308 */ /* 0x000e220000000800 */
[----:B--2---:R-:W-:-:S07]  /*df10*/  FADD.FTZ R5, R179, R8 ;  /* 0x00000008b3057221 */ /* 0x004fce0000010000 */
[----:B------:R-:W2:Y:S01]  /*df20*/  MUFU.EX2 R14, R14 ;  /* 0x0000000e000e7308 */ /* 0x000ea20000000800 */
[C---:B---3--:R-:W-:Y:S01]  /*df30*/  FADD.FTZ R8, R120.reuse, R5 ;  /* 0x0000000578087221 */ /* 0x048fe20000010000 */
[----:B------:R-:W-:-:S06]  /*df40*/  F2FP.BF16.F32.PACK_AB R179, R120, R179 ;  /* 0x000000b378b3723e */ /* 0x000fcc00000010ff */
[----:B------:R-:W3:Y:S01]  /*df50*/  MUFU.EX2 R136, R136 ;  /* 0x0000008800887308 */ /* 0x000ee20000000800 */
[----:B0-----:R-:W-:-:S07]  /*df60*/  FADD.FTZ R5, R173, R8 ;  /* 0x00000008ad057221 */ /* 0x001fce0000010000 */
[----:B------:R-:W0:Y:S01]  /*df70*/  MUFU.EX2 R137, R137 ;  /* 0x0000008900897308 */ /* 0x000e220000000800 */
[C---:B--2---:R-:W-:Y:S01]  /*df80*/  FADD.FTZ R5, R14.reuse, R5 ;  /* 0x000000050e057221 */ /* 0x044fe20000010000 */
[----:B------:R-:W-:-:S06]  /*df90*/  F2FP.BF16.F32.PACK_AB R173, R14, R173 ;  /* 0x000000ad0ead723e */ /* 0x000fcc00000010ff */
[----:B------:R-:W2:Y:S01]  /*dfa0*/  MUFU.EX2 R175, R122 ;  /* 0x0000007a00af7308 */ /* 0x000ea20000000800 */
[----:B---3--:R-:W-:-:S07]  /*dfb0*/  FADD.FTZ R5, R136, R5 ;  /* 0x0000000588057221 */ /* 0x008fce0000010000 */
[----:B------:R-:W3:Y:S01]  /*dfc0*/  MUFU.EX2 R142, R142 ;  /* 0x0000008e008e7308 */ /* 0x000ee20000000800 */
[----:B0-----:R-:W-:-:S07]  /*dfd0*/  FADD.FTZ R13, R137, R124 ;  /* 0x0000007c890d7221 */ /* 0x001fce0000010000 */
[----:B------:R0:W4:Y:S01]  /*dfe0*/  MUFU.EX2 R126, R174 ;  /* 0x000000ae007e7308 */ /* 0x0001220000000800 */
[C---:B--2---:R-:W-:Y:S01]  /*dff0*/  FADD.FTZ R5, R175.reuse, R5 ;  /* 0x00000005af057221 */ /* 0x044fe20000010000 */
[----:B------:R-:W-:-:S06]  /*e000*/  F2FP.BF16.F32.PACK_AB R175, R175, R136 ;  /* 0x00000088afaf723e */ /* 0x000fcc00000010ff */
[----:B------:R-:W2:Y:S01]  /*e010*/  MUFU.EX2 R139, R139 ;  /* 0x0000008b008b7308 */ /* 0x000ea20000000800 */
[C---:B---3--:R-:W-:Y:S01]  /*e020*/  FADD.FTZ R122, R142.reuse, R13 ;  /* 0x0000000d8e7a7221 */ /* 0x048fe20000010000 */
[----:B0-----:R-:W-:-:S06]  /*e030*/  F2FP.BF16.F32.PACK_AB R174, R142, R137 ;  /* 0x000000898eae723e */ /* 0x001fcc00000010ff */
[----:B------:R-:W0:Y:S01]  /*e040*/  MUFU.EX2 R128, R128 ;  /* 0x0000008000807308 */ /* 0x000e220000000800 */
[----:B----4-:R-:W-:-:S07]  /*e050*/  FADD.FTZ R5, R126, R5 ;  /* 0x000000057e057221 */ /* 0x010fce0000010000 */
[----:B------:R-:W3:Y:S01]  /*e060*/  MUFU.EX2 R144, R144 ;  /* 0x0000009000907308 */ /* 0x000ee20000000800 */
[----:B--2---:R-:W-:-:S07]  /*e070*/  FADD.FTZ R13, R139, R122 ;  /* 0x0000007a8b0d7221 */ /* 0x004fce0000010000 */
[----:B------:R-:W2:Y:S01]  /*e080*/  MUFU.EX2 R164, R164 ;  /* 0x000000a400a47308 */ /* 0x000ea20000000800 */
[C---:B0-----:R-:W-:Y:S01]  /*e090*/  FADD.FTZ R5, R128.reuse, R5 ;  /* 0x0000000580057221 */ /* 0x041fe20000010000 */
[----:B------:R-:W-:-:S06]  /*e0a0*/  F2FP.BF16.F32.PACK_AB R169, R128, R126 ;  /* 0x0000007e80a9723e */ /* 0x000fcc00000010ff */
[----:B------:R-:W0:Y:S01]  /*e0b0*/  MUFU.EX2 R141, R141 ;  /* 0x0000008d008d7308 */ /* 0x000e220000000800 */
[C---:B---3--:R-:W-:Y:S01]  /*e0c0*/  FADD.FTZ R8, R144.reuse, R13 ;  /* 0x0000000d90087221 */ /* 0x048fe20000010000 */
[----:B------:R-:W-:-:S06]  /*e0d0*/  F2FP.BF16.F32.PACK_AB R168, R144, R139 ;  /* 0x0000008b90a8723e */ /* 0x000fcc00000010ff */
[----:B------:R-:W3:Y:S01]  /*e0e0*/  MUFU.EX2 R11, R11 ;  /* 0x0000000b000b7308 */ /* 0x000ee20000000800 */
[----:B--2---:R-:W-:-:S07]  /*e0f0*/  FADD.FTZ R5, R164, R5 ;  /* 0x00000005a4057221 */ /* 0x004fce0000010000 */
[----:B------:R-:W2:Y:S01]  /*e100*/  MUFU.EX2 R146, R146 ;  /* 0x0000009200927308 */ /* 0x000ea20000000800 */
[----:B0-----:R-:W-:Y:S01]  /*e110*/  FADD.FTZ R13, R141, R8 ;  /* 0x000000088d0d7221 */ /* 0x001fe20000010000 */
[C---:B---3--:R-:W-:Y:S01]  /*e120*/  FADD.FTZ R5, R11.reuse, R5 ;  /* 0x000000050b057221 */ /* 0x048fe20000010000 */
[----:B------:R-:W-:Y:S01]  /*e130*/  F2FP.BF16.F32.PACK_AB R171, R11, R164 ;  /* 0x000000a40bab723e */ /* 0x000fe200000010ff */
[----:B------:R-:W-:Y:S02]  /*e140*/  IMAD.MOV.U32 R11, RZ, RZ, R4 ;  /* 0x000000ffff0b7224 */ /* 0x000fe400078e0004 */
[C---:B--2---:R-:W-:Y:S01]  /*e150*/  FADD.FTZ R8, R146.reuse, R13 ;  /* 0x0000000d92087221 */ /* 0x044fe20000010000 */
[----:B------:R-:W-:Y:S01]  /*e160*/  F2FP.BF16.F32.PACK_AB R170, R146, R141 ;  /* 0x0000008d92aa723e */ /* 0x000fe200000010ff */
[----:B-1----:R-:W-:Y:S06]  /*e170*/  @P1 BRA `(.L_x_1174) ;  /* 0xffffffc800a81947 */ /* 0x002fec000383ffff */
.L_x_1157:
        /* <DEDUP_REMOVED lines=99> */
.L_x_1175:
[----:B------:R-:W-:Y:S01]  /*e7b0*/  ULEA UR5, UR37, UR38, 0x3 ;  /* 0x0000002625057291 */ /* 0x000fe2000f8e183f */
[----:B------:R-:W-:-:S05]  /*e7c0*/  IMAD.U32 R0, RZ, RZ, UR36 ;  /* 0x00000024ff007e24 */ /* 0x000fca000f8e00ff */
[----:B------:R-:W-:-:S04]  /*e7d0*/  SHF.L.U32 R0, R0, 0x1f, RZ ;  /* 0x0000001f00007819 */ /* 0x000fc800000006ff */
[----:B------:R0:W1:Y:S01]  /*e7e0*/  SYNCS.PHASECHK.TRANS64.TRYWAIT P1, [UR5+0x30850], R0 ;  /* 0x03085000ff0075a7 */ /* 0x0000620008020145 */
[----:B------:R-:W-:Y:S05]  /*e7f0*/  @!P0 BRA `(.L_x_1176) ;  /* 0x0000000000048947 */ /* 0x000fea0003800000 */
[----:B------:R-:W-:Y:S01]  /*e800*/  BPT.TRAP 0x1 ;  /* 0x000000040000795c */ /* 0x000fe20000300000 */
.L_x_1176:
[----:B-1----:R-:W-:Y:S05]  /*e810*/  @P1 BRA `(.L_x_1177) ;  /* 0x0000000000081947 */ /* 0x002fea0003800000 */
[----:B------:R-:W1:Y:S02]  /*e820*/  SYNCS.PHASECHK.TRANS64.TRYWAIT P0, [UR5+0x30850], R0 ;  /* 0x03085000ff0075a7 */ /* 0x000e640008000145 */
[----:B-1----:R-:W-:Y:S05]  /*e830*/  @!P0 BRA `(.L_x_1178) ;  /* 0x0000008400448947 */ /* 0x002fea0003800000 */
.L_x_1177:
[----:B------:R-:W-:Y:S01]  /*e840*/  UIADD3 UR38, UR38, 0x400, URZ ;  /* 0x0000040026267890 */ /* 0x000fe2000fffe03f */
[----:B------:R-:W-:Y:S01]  /*e850*/  WARPGROUP.ARRIVE ;  /* 0x00000000000079c5 */ /* 0x000fe20000000000 */
[----:B------:R-:W-:Y:S01]  /*e860*/  UMOV UR7, 0x40000040 ;  /* 0x4000004000077882 */ /* 0x000fe20000000000 */
[----:B-1----:R-:W1:Y:S01]  /*e870*/  SHFL.BFLY PT, R7, R8, 0x2, 0x1f ;  /* 0x0c401f0008077f89 */ /* 0x002e6200000e0000 */
[----:B------:R-:W-:Y:S01]  /*e880*/  USHF.R.U32.HI UR38, URZ, 0x4, UR38 ;  /* 0x000000043f267899 */ /* 0x000fe20008011626 */
[----:B------:R-:W-:Y:S01]  /*e890*/  IMAD.MOV.U32 R16, RZ, RZ, RZ ;  /* 0x000000ffff107224 */ /* 0x000fe200078e00ff */
[----:B------:R-:W-:Y:S01]  /*e8a0*/  R2UR UR8, R197 ;  /* 0x00000000c50872ca */ /* 0x000fe200000e0000 */
[----:B0-----:R-:W0:Y:S01]  /*e8b0*/  SHFL.BFLY PT, R0, R5, 0x2, 0x1f ;  /* 0x0c401f0005007f89 */ /* 0x001e2200000e0000 */
[----:B------:R-:W-:Y:S01]  /*e8c0*/  ULOP3.LUT UR38, UR38, 0x3fff, URZ, 0xc0, !UPT ;  /* 0x00003fff26267892 */ /* 0x000fe2000f8ec03f */
[----:B------:R-:W-:Y:S01]  /*e8d0*/  IMAD.U32 R12, RZ, RZ, UR5 ;  /* 0x00000005ff0c7e24 */ /* 0x000fe2000f8e00ff */
[----:B------:R-:W2:Y:S02]  /*e8e0*/  S2R R13, SR_TID.X ;  /* 0x00000000000d7919 */ /* 0x000ea40000002100 */
[----:B------:R-:W-:-:S04]  /*e8f0*/  ULOP3.LUT UR4, UR38, 0x3000000, URZ, 0xfc, !UPT ;  /* 0x0300000026047892 */ /* 0x000fc8000f8efc3f */
[----:B------:R-:W-:Y:S02]  /*e900*/  UIMAD UR4, UR37, 0x900, UR4 ;  /* 0x00000900250478a4 */ /* 0x000fe4000f8e0204 */
[----:B------:R-:W-:Y:S02]  /*e910*/  UIADD3 UR37, UR37, 0x1, URZ ;  /* 0x0000000125257890 */ /* 0x000fe4000fffe03f */
[----:B------:R-:W-:Y:S02]  /*e920*/  UIADD3 UR8, UR8, 0x1, URZ ;  /* 0x0000000108087890 */ /* 0x000fe4000fffe03f */
[----:B------:R-:W-:Y:S01]  /*e930*/  UISETP.NE.AND UP0, UPT, UR37, 0x2, UPT ;  /* 0x000000022500788c */ /* 0x000fe2000bf05270 */
[----:B------:R-:W-:Y:S02]  /*e940*/  UMOV UR6, UR4 ;  /* 0x0000000400067c82 */ /* 0x000fe40008000000 */
[----:B------:R-:W-:Y:S01]  /*e950*/  HGMMA.64x192x16.F32.BF16 R24, R188, gdesc[UR4].tnspB, R24, gsb0 ;  /* 0x42e00004bc187df0 */ /* 0x000fe20008001818 */
[----:B------:R-:W-:Y:S01]  /*e960*/  UIADD3 UR6, UR4, 0x80, URZ ;  /* 0x0000008004067890 */ /* 0x000fe2000fffe03f */
[----:B-1----:R-:W-:Y:S01]  /*e970*/  FADD.FTZ R7, R7, R8 ;  /* 0x0000000807077221 */ /* 0x002fe20000010000 */
[----:B------:R-:W-:Y:S01]  /*e980*/  UMOV UR7, 0x40000040 ;  /* 0x4000004000077882 */ /* 0x000fe20000000000 */
[----:B------:R-:W-:-:S02]  /*e990*/  IMAD.U32 R197, RZ, RZ, UR8 ;  /* 0x00000008ffc57e24 */ /* 0x000fc4000f8e00ff */
[----:B0-----:R-:W-:Y:S01]  /*e9a0*/  FADD.FTZ R2, R0, R5 ;  /* 0x0000000500027221 */ /* 0x001fe20000010000 */
[----:B------:R-:W-:Y:S01]  /*e9b0*/  IMAD.MOV.U32 R5, RZ, RZ, RZ ;  /* 0x000000ffff057224 */ /* 0x000fe200078e00ff */
[----:B------:R-:W0:Y:S01]  /*e9c0*/  SHFL.BFLY PT, R0, R7, 0x1, 0x1f ;  /* 0x0c201f0007007f89 */ /* 0x000e2200000e0000 */
[----:B------:R-:W-:-:S03]  /*e9d0*/  USEL UR37, UR37, URZ, UP0 ;  /* 0x0000003f25257287 */ /* 0x000fc60008000000 */
[----:B------:R-:W1:Y:S01]  /*e9e0*/  SHFL.BFLY PT, R11, R2, 0x1, 0x1f ;  /* 0x0c201f00020b7f89 */ /* 0x000e6200000e0000 */
[----:B--2---:R-:W-:Y:S01]  /*e9f0*/  LOP3.LUT P2, RZ, R13, 0x7f, RZ, 0xc0, !PT ;  /* 0x0000007f0dff7812 */ /* 0x004fe2000784c0ff */
[----:B0-----:R-:W-:Y:S01]  /*ea00*/  FADD.FTZ R10, R7, R0 ;  /* 0x00000000070a7221 */ /* 0x001fe20000010000 */
[----:B------:R-:W-:Y:S02]  /*ea10*/  IMAD.MOV.U32 R0, RZ, RZ, -0x800000 ;  /* 0xff800000ff007424 */ /* 0x000fe400078e00ff */
[----:B-1----:R-:W-:Y:S02]  /*ea20*/  FADD.FTZ R11, R2, R11 ;  /* 0x0000000b020b7221 */ /* 0x002fe40000010000 */
[----:B------:R-:W-:Y:S01]  /*ea30*/  FSETP.NE.FTZ.AND P0, PT, R10, RZ, PT ;  /* 0x000000ff0a00720b */ /* 0x000fe20003f15000 */
[----:B------:R-:W-:Y:S02]  /*ea40*/  IMAD.MOV.U32 R2, RZ, RZ, -0x800000 ;  /* 0xff800000ff027424 */ /* 0x000fe400078e00ff */
[----:B------:R-:W-:-:S10]  /*ea50*/  FSETP.NE.FTZ.AND P1, PT, R11, RZ, PT ;  /* 0x000000ff0b00720b */ /* 0x000fd40003f35000 */
[----:B------:R-:W0:Y:S01]  /*ea60*/  @P0 MUFU.LG2 R6, R10 ;  /* 0x0000000a00060308 */ /* 0x000e220000000c00 */
[C---:B------:R-:W-:Y:S02]  /*ea70*/  @P0 FMUL.FTZ R7, R9.reuse, 0.69314718246459960938 ;  /* 0x3f31721809070820 */ /* 0x040fe40000410000 */
[----:B------:R-:W-:Y:S01]  /*ea80*/  @P1 FMUL.FTZ R13, R9, 0.69314718246459960938 ;  /* 0x3f317218090d1820 */ /* 0x000fe20000410000 */
[----:B------:R-:W-:-:S04]  /*ea90*/  @!P2 VIADD R9, R12, 0x30860 ;  /* 0x000308600c09a836 */ /* 0x000fc80000000000 */
[----:B------:R-:W1:Y:S08]  /*eaa0*/  @P1 MUFU.LG2 R8, R11 ;  /* 0x0000000b00081308 */ /* 0x000e700000000c00 */
[----:B------:R-:W2:Y:S01]  /*eab0*/  @P0 MUFU.RCP R5, R10 ;  /* 0x0000000a00050308 */ /* 0x000ea20000001000 */
[----:B0-----:R-:W-:-:S04]  /*eac0*/  @P0 FMUL.FTZ R6, R6, 0.69314718246459960938 ;  /* 0x3f31721806060820 */ /* 0x001fc80000410000 */
[----:B------:R-:W-:Y:S01]  /*ead0*/  @P0 FFMA.FTZ R2, R7, R4, R6 ;  /* 0x0000000407020223 */ /* 0x000fe20000010006 */
[----:B------:R-:W-:Y:S02]  /*eae0*/  @!P2 PRMT R7, RZ, 0x654, R9 ;  /* 0x00000654ff07a816 */ /* 0x000fe40000000009 */
[----:B------:R-:W0:Y:S01]  /*eaf0*/  @P1 MUFU.RCP R16, R11 ;  /* 0x0000000b00101308 */ /* 0x000e220000001000 */
[----:B-1----:R-:W-:Y:S01]  /*eb00*/  @P1 FMUL.FTZ R8, R8, 0.69314718246459960938 ;  /* 0x3f31721808081820 */ /* 0x002fe20000410000 */
[----:B------:R-:W-:-:S03]  /*eb10*/  PLOP3.LUT P0, PT, PT, PT, PT, 0x8, 0x0 ;  /* 0x000000000000781c */ /* 0x000fc60003f0e170 */
        /* <DEDUP_REMOVED lines=21> */
[----:B------:R-:W-:Y:S01]  /*ec70*/  UMOV UR7, 0x40000040 ;  /* 0x4000004000077882 */ /* 0x000fe20000000000 */
[----:B------:R-:W-:-:S04]  /*ec80*/  USEL UR4, URZ, 0x1, UP0 ;  /* 0x000000013f047887 */ /* 0x000fc80008000000 */
[----:B------:R-:W-:Y:S01]  /*ec90*/  ULOP3.LUT UR36, UR36, UR4, URZ, 0x3c, !UPT ;  /* 0x0000000424247292 */ /* 0x000fe2000f8e3c3f */
[----:B------:R-:W-:Y:S02]  /*eca0*/  WARPGROUP.DEPBAR.LE gsb0, 0x0 ;  /* 0x00008000000079c5 */ /* 0x000fe40000010000 */
[----:B------:R-:W-:-:S10]  /*ecb0*/  WARPGROUP.ARRIVE ;  /* 0x00000000000079c5 */ /* 0x000fd40000000000 */
[----:B------:R-:W-:Y:S03]  /*ecc0*/  HGMMA.64x192x16.F32.BF16 R24, R168, gdesc[UR4].tnspB, R24, gsb0 ;  /* 0x42e00004a8187df0 */ /* 0x000fe60008001818 */
[----:B------:R-:W-:Y:S02]  /*ecd0*/  WARPGROUP.DEPBAR.LE gsb0, 0x0 ;  /* 0x00008000000079c5 */ /* 0x000fe40000010000 */
[-C--:B--2---:R-:W-:Y:S01]  /*ece0*/  FMUL.FTZ R4, R24, R5.reuse ;  /* 0x0000000518047220 */ /* 0x084fe20000410000 */
        /* <DEDUP_REMOVED lines=95> */
[----:B------:R-:W-:-:S07]  /*f2e0*/  FMUL.FTZ R119, R119, R16 ;  /* 0x0000001077777220 */ /* 0x000fce0000410000 */
.L_x_1108:
[----:B------:R-:W0:Y:S01]  /*f2f0*/  S2R R21, SR_CgaCtaId ;  /* 0x0000000000157919 */ /* 0x000e220000008800 */
[----:B------:R-:W-:Y:S01]  /*f300*/  MOV R16, 0x400 ;  /* 0x0000040000107802 */ /* 0x000fe20000000f00 */
[----:B------:R-:W-:Y:S01]  /*f310*/  BSSY B0, `(.L_x_1179) ;  /* 0x000023c000007945 */ /* 0x000fe20003800000 */
[----:B------:R-:W-:Y:S02]  /*f320*/  BAR.SYNC.DEFER_BLOCKING 0x5, 0x180 ;  /* 0x0146000000007b1d */ /* 0x000fe40000010000 */
[----:B0-----:R-:W-:-:S05]  /*f330*/  LEA R16, R21, R16, 0x18 ;  /* 0x0000001015107211 */ /* 0x001fca00078ec0ff */
[----:B------:R-:W0:Y:S02]  /*f340*/  LDS R20, [R16+0x308d0] ;  /* 0x0308d00010147984 */ /* 0x000e240000000800 */
[----:B0-----:R-:W-:Y:S01]  /*f350*/  R2UR UR4, R20 ;  /* 0x00000000140472ca */ /* 0x001fe200000e0000 */
[----:B------:R-:W-:Y:S06]  /*f360*/  BAR.ARV 0x4, 0x180 ;  /* 0x0106000000007b1d */ /* 0x000fec0000002000 */
[----:B------:R-:W-:Y:S08]  /*f370*/  @P0 BRA `(.L_x_1180) ;  /* 0x0000001800140947 */ /* 0x000ff00003800000 */
[----:B------:R-:W0:Y:S01]  /*f380*/  S2R R21, SR_SWINHI ;  /* 0x0000000000157919 */ /* 0x000e220000002f00 */
[----:B------:R-:W-:Y:S01]  /*f390*/  F2FP.BF16.F32.PACK_AB R6, R29, R6 ;  /* 0x000000061d06723e */ /* 0x000fe200000010ff */
[----:B------:R-:W-:Y:S01]  /*f3a0*/  ULDC.64 UR8, c[0x0][0xb90] ;  /* 0x0002e40000087ab9 */ /* 0x000fe20000000a00 */
[----:B------:R-:W-:Y:S01]  /*f3b0*/  F2FP.BF16.F32.PACK_AB R4, R25, R4 ;  /* 0x000000041904723e */ /* 0x000fe200000010ff */
[----:B------:R-:W-:Y:S01]  /*f3c0*/  ULDC.64 UR14, c[0x0][0x208] ;  /* 0x00008200000e7ab9 */ /* 0x000fe20000000a00 */
[----:B------:R-:W-:Y:S02]  /*f3d0*/  R2UR UR11, R194 ;  /* 0x00000000c20b72ca */ /* 0x000fe400000e0000 */
[----:B------:R-:W-:Y:S02]  /*f3e0*/  R2UR UR13, R195 ;  /* 0x00000000c30d72ca */ /* 0x000fe400000e0000 */
[----:B------:R-:W-:Y:S02]  /*f3f0*/  F2FP.BF16.F32.PACK_AB R5, R150, R5 ;  /* 0x000000059605723e */ /* 0x000fe400000010ff */
[----:B------:R-:W-:-:S02]  /*f400*/  F2FP.BF16.F32.PACK_AB R7, R152, R7 ;  /* 0x000000079807723e */ /* 0x000fc400000010ff */
[----:B------:R-:W-:Y:S02]  /*f410*/  F2FP.BF16.F32.PACK_AB R10, R11, R10 ;  /* 0x0000000a0b0a723e */ /* 0x000fe400000010ff */
[----:B------:R-:W-:Y:S02]  /*f420*/  F2FP.BF16.F32.PACK_AB R8, R15, R8 ;  /* 0x000000080f08723e */ /* 0x000fe400000010ff */
[----:B------:R-:W-:Y:S01]  /*f430*/  F2FP.BF16.F32.PACK_AB R11, R147, R140 ;  /* 0x0000008c930b723e */ /* 0x000fe200000010ff */
[----:B------:R-:W-:Y:S01]  /*f440*/  USHF.R.S32.HI UR10, URZ, 0x1f, UR11 ;  /* 0x0000001f3f0a7899 */ /* 0x000fe2000801140b */
[----:B------:R-:W-:Y:S01]  /*f450*/  F2FP.BF16.F32.PACK_AB R12, R13, R12 ;  /* 0x0000000c0d0c723e */ /* 0x000fe200000010ff */
[----:B------:R-:W-:Y:S01]  /*f460*/  UIMAD.WIDE.U32 UR6, UR11, UR8, URZ ;  /* 0x000000080b0672a5 */ /* 0x000fe2000f8e003f */
[----:B------:R-:W-:Y:S01]  /*f470*/  F2FP.BF16.F32.PACK_AB R13, R144, R139 ;  /* 0x0000008b900d723e */ /* 0x000fe200000010ff */
[----:B------:R-:W-:Y:S01]  /*f480*/  UIMAD UR5, UR10, UR8, URZ ;  /* 0x000000080a0572a4 */ /* 0x000fe2000f8e023f */
[----:B------:R-:W-:Y:S01]  /*f490*/  F2FP.BF16.F32.PACK_AB R14, R53, R14 ;  /* 0x0000000e350e723e */ /* 0x000fe200000010ff */
[----:B------:R-:W-:Y:S01]  /*f4a0*/  USHF.R.S32.HI UR12, URZ, 0x1f, UR13 ;  /* 0x0000001f3f0c7899 */ /* 0x000fe2000801140d */
[----:B------:R-:W-:Y:S01]  /*f4b0*/  F2FP.BF16.F32.PACK_AB R15, R145, R138 ;  /* 0x0000008a910f723e */ /* 0x000fe200000010ff */
[----:B------:R-:W-:Y:S01]  /*f4c0*/  UIMAD UR5, UR11, UR9, UR5 ;  /* 0x000000090b0572a4 */ /* 0x000fe2000f8e0205 */
[----:B------:R-:W-:-:S02]  /*f4d0*/  F2FP.BF16.F32.PACK_AB R24, R57, R24 ;  /* 0x000000183918723e */ /* 0x000fc400000010ff */
[----:B------:R-:W-:Y:S01]  /*f4e0*/  ULDC.64 UR8, c[0x0][0xb98] ;  /* 0x0002e60000087ab9 */ /* 0x000fe20000000a00 */
[----:B------:R-:W-:Y:S01]  /*f4f0*/  UIADD3 UR7, UR7, UR5, URZ ;  /* 0x0000000507077290 */ /* 0x000fe2000fffe03f */
[----:B------:R-:W-:Y:S01]  /*f500*/  F2FP.BF16.F32.PACK_AB R96, R97, R96 ;  /* 0x000000606160723e */ /* 0x000fe200000010ff */
[----:B------:R-:W-:Y:S01]  /*f510*/  UIMAD UR5, UR12, UR8, URZ ;  /* 0x000000080c0572a4 */ /* 0x000fe2000f8e023f */
[----:B------:R-:W-:Y:S02]  /*f520*/  MOV R48, R16 ;  /* 0x0000001000307202 */ /* 0x000fe40000000f00 */
[----:B0-----:R-:W-:Y:S01]  /*f530*/  MOV R49, R21 ;  /* 0x0000001500317202 */ /* 0x001fe20000000f00 */
[----:B------:R-:W-:Y:S01]  /*f540*/  IMAD R21, R196, 0x40, R19 ;  /* 0x00000040c4157824 */ /* 0x000fe200078e0213 */
[----:B------:R-:W-:Y:S01]  /*f550*/  UIMAD.WIDE.U32 UR6, UR13, UR8, UR6 ;  /* 0x000000080d0672a5 */ /* 0x000fe2000f8e0006 */
[----:B------:R-:W-:Y:S01]  /*f560*/  F2FP.BF16.F32.PACK_AB R97, R91, R98 ;  /* 0x000000625b61723e */ /* 0x000fe200000010ff */
[----:B------:R-:W-:Y:S01]  /*f570*/  UIMAD UR5, UR13, UR9, UR5 ;  /* 0x000000090d0572a4 */ /* 0x000fe2000f8e0205 */
[--C-:B------:R-:W-:Y:S01]  /*f580*/  IMAD.WIDE R46, R201, 0x2, R48.reuse ;  /* 0x00000002c92e7825 */ /* 0x100fe200078e0230 */
[----:B------:R-:W-:Y:S01]  /*f590*/  F2FP.BF16.F32.PACK_AB R104, R105, R104 ;  /* 0x000000686968723e */ /* 0x000fe200000010ff */
[----:B------:R-:W-:Y:S01]  /*f5a0*/  ULDC.64 UR8, c[0x0][0xae8] ;  /* 0x0002ba0000087ab9 */ /* 0x000fe20000000a00 */
[----:B------:R-:W-:Y:S01]  /*f5b0*/  F2FP.BF16.F32.PACK_AB R98, R101, R100 ;  /* 0x000000646562723e */ /* 0x000fe200000010ff */
[----:B------:R-:W-:Y:S01]  /*f5c0*/  IMAD.WIDE R48, R21, 0x2, R48 ;  /* 0x0000000215307825 */ /* 0x000fe200078e0230 */
[----:B------:R-:W-:-:S02]  /*f5d0*/  IADD3 R27, P5, R46, 0x8060, RZ ;  /* 0x000080602e1b7810 */ /* 0x000fc40007fbe0ff */
[C---:B------:R-:W-:Y:S02]  /*f5e0*/  LOP3.LUT R21, R46.reuse, 0x380, RZ, 0xc0, !PT ;  /* 0x000003802e157812 */ /* 0x040fe400078ec0ff */
[----:B------:R-:W-:Y:S02]  /*f5f0*/  LOP3.LUT R26, R27, 0x380, RZ, 0xc0, !PT ;  /* 0x000003801b1a7812 */ /* 0x000fe400078ec0ff */
[----:B------:R-:W-:Y:S02]  /*f600*/  IADD3 R43, P6, R46, 0x8040, RZ ;  /* 0x000080402e2b7810 */ /* 0x000fe40007fde0ff */
[----:B------:R-:W-:Y:S02]  /*f610*/  SHF.R.U64 R26, R26, 0x3, RZ ;  /* 0x000000031a1a7819 */ /* 0x000fe400000012ff */
[C---:B------:R-:W-:Y:S01]  /*f620*/  IADD3 R41, P0, R46.reuse, 0x8020, RZ ;  /* 0x000080202e297810 */ /* 0x040fe20007f1e0ff */
[----:B------:R-:W-:Y:S01]  /*f630*/  IMAD.X R51, RZ, RZ, R47, P6 ;  /* 0x000000ffff337224 */ /* 0x000fe200030e062f */
[----:B------:R-:W-:-:S02]  /*f640*/  IADD3 R30, P1, R46, 0x8000, RZ ;  /* 0x000080002e1e7810 */ /* 0x000fc40007f3e0ff */
[----:B------:R-:W-:Y:S01]  /*f650*/  SHF.R.U64 R21, R21, 0x3, RZ ;  /* 0x0000000315157819 */ /* 0x000fe200000012ff */
[--C-:B------:R-:W-:Y:S01]  /*f660*/  IMAD.X R55, RZ, RZ, R47.reuse, P0 ;  /* 0x000000ffff377224 */ /* 0x100fe200000e062f */
[----:B------:R-:W-:Y:S01]  /*f670*/  LOP3.LUT R26, R26, R27, RZ, 0x3c, !PT ;  /* 0x0000001b1a1a7212 */ /* 0x000fe200078e3cff */
[--C-:B------:R-:W-:Y:S01]  /*f680*/  IMAD.X R27, RZ, RZ, R47.reuse, P5 ;  /* 0x000000ffff1b7224 */ /* 0x100fe200028e062f */
[C---:B------:R-:W-:Y:S01]  /*f690*/  IADD3 R39, P2, R46.reuse, 0x4060, RZ ;  /* 0x000040602e277810 */ /* 0x040fe20007f5e0ff */
[--C-:B------:R-:W-:Y:S01]  /*f6a0*/  IMAD.X R59, RZ, RZ, R47.reuse, P1 ;  /* 0x000000ffff3b7224 */ /* 0x100fe200008e062f */
        /* <DEDUP_REMOVED lines=15> */
[----:B------:R-:W-:-:S02]  /*f7a0*/  LOP3.LUT R20, R39, 0x380, RZ, 0xc0, !PT ;  /* 0x0000038027147812 */ /* 0x000fc400078ec0ff */
[----:B------:R-:W-:Y:S02]  /*f7b0*/  SHF.R.U64 R21, R21, 0x3, RZ ;  /* 0x0000000315157819 */ /* 0x000fe400000012ff */
[----:B------:R-:W-:Y:S02]  /*f7c0*/  SHF.R.U64 R20, R20, 0x3, RZ ;  /* 0x0000000314147819 */ /* 0x000fe400000012ff */
[----:B------:R-:W-:Y:S02]  /*f7d0*/  LOP3.LUT R58, R21, R30, RZ, 0x3c, !PT ;  /* 0x0000001e153a7212 */ /* 0x000fe400078e3cff */
[----:B------:R-:W-:Y:S02]  /*f7e0*/  LOP3.LUT R21, R28, 0x380, RZ, 0xc0, !PT ;  /* 0x000003801c157812 */ /* 0x000fe400078ec0ff */
[----:B------:R-:W-:Y:S02]  /*f7f0*/  LOP3.LUT R62, R20, R39, RZ, 0x3c, !PT ;  /* 0x00000027143e7212 */ /* 0x000fe400078e3cff */
[----:B------:R-:W-:-:S02]  /*f800*/  SHF.R.U64 R21, R21, 0x3, RZ ;  /* 0x0000000315157819 */ /* 0x000fc400000012ff */
[----:B------:R-:W-:Y:S02]  /*f810*/  LOP3.LUT R20, R31, 0x380, RZ, 0xc0, !PT ;  /* 0x000003801f147812 */ /* 0x000fe400078ec0ff */
[----:B------:R-:W-:Y:S02]  /*f820*/  LOP3.LUT R78, R21, R28, RZ, 0x3c, !PT ;  /* 0x0000001c154e7212 */ /* 0x000fe400078e3cff */
[----:B------:R-:W-:Y:S02]  /*f830*/  LOP3.LUT R21, R22, 0x380, RZ, 0xc0, !PT ;  /* 0x0000038016157812 */ /* 0x000fe400078ec0ff */
[----:B------:R-:W-:Y:S02]  /*f840*/  SHF.R.U64 R20, R20, 0x3, RZ ;  /* 0x0000000314147819 */ /* 0x000fe400000012ff */
[----:B------:R-:W-:Y:S02]  /*f850*/  SHF.R.U64 R21, R21, 0x3, RZ ;  /* 0x0000000315157819 */ /* 0x000fe400000012ff */
[----:B------:R-:W-:-:S02]  /*f860*/  LOP3.LUT R66, R20, R31, RZ, 0x3c, !PT ;  /* 0x0000001f14427212 */ /* 0x000fc400078e3cff */
[----:B------:R-:W-:Y:S02]  /*f870*/  LOP3.LUT R82, R21, R22, RZ, 0x3c, !PT ;  /* 0x0000001615527212 */ /* 0x000fe400078e3cff */
[----:B------:R-:W0:Y:S01]  /*f880*/  LDC R22, c[0x0][0xbe8] ;  /* 0x0002fa00ff167b82 */ /* 0x000e220000000800 */
[----:B------:R-:W-:Y:S02]  /*f890*/  LOP3.LUT R20, R33, 0x380, RZ, 0xc0, !PT ;  /* 0x0000038021147812 */ /* 0x000fe400078ec0ff */
[----:B------:R-:W-:Y:S02]  /*f8a0*/  IADD3 R21, P0, R48, 0x5000, RZ ;  /* 0x0000500030157810 */ /* 0x000fe40007f1e0ff */
[----:B------:R-:W-:Y:S02]  /*f8b0*/  SHF.R.U64 R20, R20, 0x3, RZ ;  /* 0x0000000314147819 */ /* 0x000fe400000012ff */
[----:B------:R-:W-:Y:S01]  /*f8c0*/  LOP3.LUT R28, R21, 0x380, RZ, 0xc0, !PT ;  /* 0x00000380151c7812 */ /* 0x000fe200078ec0ff */
[----:B------:R-:W-:Y:S01]  /*f8d0*/  IMAD.X R29, RZ, RZ, R49, P0 ;  /* 0x000000ffff1d7224 */ /* 0x000fe200000e0631 */
[----:B------:R-:W-:-:S02]  /*f8e0*/  LOP3.LUT R86, R20, R33, RZ, 0x3c, !PT ;  /* 0x0000002114567212 */ /* 0x000fc400078e3cff */
[----:B------:R-:W-:Y:S02]  /*f8f0*/  IADD3 R33, P1, R48, 0x4000, RZ ;  /* 0x0000400030217810 */ /* 0x000fe40007f3e0ff */
[----:B------:R-:W-:Y:S02]  /*f900*/  SHF.R.U64 R28, R28, 0x3, RZ ;  /* 0x000000031c1c7819 */ /* 0x000fe400000012ff */
[----:B------:R-:W-:Y:S01]  /*f910*/  MOV R151, R46 ;  /* 0x0000002e00977202 */ /* 0x000fe20000000f00 */
[----:B------:R-:W-:Y:S01]  /*f920*/  BAR.SYNC.DEFER_BLOCKING 0x1, 0x100 ;  /* 0x0044000000007b1d */ /* 0x000fe20000010000 */
[----:B------:R-:W-:Y:S01]  /*f930*/  LOP3.LUT R28, R28, R21, RZ, 0x3c, !PT ;  /* 0x000000151c1c7212 */ /* 0x000fe200078e3cff */
[--C-:B------:R-:W-:Y:S01]  /*f940*/  IMAD.X R21, RZ, RZ, R49.reuse, P1 ;  /* 0x000000ffff157224 */ /* 0x100fe200008e0631 */
[----:B------:R-:W-:Y:S02]  /*f950*/  IADD3 R46, P0, R48, 0xb000, RZ ;  /* 0x0000b000302e7810 */ /* 0x000fe40007f1e0ff */
[----:B------:R-:W-:Y:S01]  /*f960*/  MOV R102, R26 ;  /* 0x0000001a00667202 */ /* 0x000fe20000000f00 */
[----:B------:R-:W-:Y:S01]  /*f970*/  VIADD R26, R18, UR60 ;  /* 0x0000003c121a7c36 */ /* 0x000fe20008000000 */
[----:B------:R-:W-:Y:S01]  /*f980*/  LOP3.LUT R25, R46, 0x380, RZ, 0xc0, !PT ;  /* 0x000003802e197812 */ /* 0x000fe200078ec0ff */
[----:B------:R-:W-:Y:S01]  /*f990*/  IMAD.X R47, RZ, RZ, R49, P0 ;  /* 0x000000ffff2f7224 */ /* 0x000fe200000e0631 */
[----:B0-----:R-:W-:-:S02]  /*f9a0*/  ISETP.NE.AND P1, PT, R22, 0x1, PT ;  /* 0x000000011600780c */ /* 0x001fc40003f25270 */
[----:B------:R-:W-:Y:S02]  /*f9b0*/  SHF.R.U64 R25, R25, 0x3, RZ ;  /* 0x0000000319197819 */ /* 0x000fe400000012ff */
[----:B------:R-:W-:Y:S02]  /*f9c0*/  LOP3.LUT R34, R43, 0x380, RZ, 0xc0, !PT ;  /* 0x000003802b227812 */ /* 0x000fe400078ec0ff */
[----:B------:R-:W-:Y:S02]  /*f9d0*/  LOP3.LUT R46, R25, R46, RZ, 0x3c, !PT ;  /* 0x0000002e192e7212 */ /* 0x000fe400078e3cff */
[----:B------:R-:W-:Y:S02]  /*f9e0*/  SHF.R.U64 R34, R34, 0x3, RZ ;  /* 0x0000000322227819 */ /* 0x000fe400000012ff */
[----:B------:R-:W-:Y:S02]  /*f9f0*/  LOP3.LUT R32, R41, 0x380, RZ, 0xc0, !PT ;  /* 0x0000038029207812 */ /* 0x000fe400078ec0ff */
[----:B------:R-:W-:Y:S01]  /*fa00*/  LOP3.LUT R50, R34, R43, RZ, 0x3c, !PT ;  /* 0x0000002b22327212 */ /* 0x000fe200078e3cff */
[----:B------:R-:W0:Y:S01]  /*fa10*/  @P1 LDC R25, c[0x0][0xbec] ;  /* 0x0002fb00ff191b82 */ /* 0x000e220000000800 */
[----:B------:R-:W-:Y:S01]  /*fa20*/  SHF.R.U64 R32, R32, 0x3, RZ ;  /* 0x0000000320207819 */ /* 0x000fe200000012ff */
[----:B------:R1:W-:Y:S01]  /*fa30*/  STSM.16.M88.4 [R151], R4 ;  /* 0x0000000497007844 */ /* 0x0003e20000000200 */
[----:B------:R-:W-:Y:S01]  /*fa40*/  MOV R103, R50 ;  /* 0x0000003200677202 */ /* 0x000fe20000000f00 */
[----:B------:R-:W-:Y:S01]  /*fa50*/  IMAD.MOV.U32 R50, RZ, RZ, R26 ;  /* 0x000000ffff327224 */ /* 0x000fe200078e001a */
[----:B------:R-:W-:-:S02]  /*fa60*/  MOV R66, R66 ;  /* 0x0000004200427202 */ /* 0x000fc40000000f00 */
[----:B------:R-:W-:Y:S01]  /*fa70*/  LOP3.LUT R20, R33, 0x380, RZ, 0xc0, !PT ;  /* 0x0000038021147812 */ /* 0x000fe200078ec0ff */
[----:B------:R-:W2:Y:S01]  /*fa80*/  @P1 LDC R27, c[0x0][0xbf0] ;  /* 0x0002fc00ff1b1b82 */ /* 0x000ea20000000800 */
[----:B------:R-:W-:Y:S02]  /*fa90*/  MOV R86, R86 ;  /* 0x0000005600567202 */ /* 0x000fe40000000f00 */
[----:B------:R-:W-:Y:S02]  /*faa0*/  MOV R82, R82 ;  /* 0x0000005200527202 */ /* 0x000fe40000000f00 */
[----:B------:R-:W-:Y:S02]  /*fab0*/  LOP3.LUT R54, R32, R41, RZ, 0x3c, !PT ;  /* 0x0000002920367212 */ /* 0x000fe400078e3cff */
[----:B------:R-:W-:Y:S02]  /*fac0*/  LOP3.LUT R32, R37, 0x380, RZ, 0xc0, !PT ;  /* 0x0000038025207812 */ /* 0x000fe400078ec0ff */
[----:B------:R-:W-:-:S02]  /*fad0*/  LOP3.LUT R30, R35, 0x380, RZ, 0xc0, !PT ;  /* 0x00000380231e7812 */ /* 0x000fc400078ec0ff */
[----:B-1----:R-:W-:Y:S02]  /*fae0*/  F2FP.BF16.F32.PACK_AB R5, R148, R143 ;  /* 0x0000008f9405723e */ /* 0x002fe400000010ff */
[----:B------:R-:W-:Y:S02]  /*faf0*/  F2FP.BF16.F32.PACK_AB R6, R120, R3 ;  /* 0x000000037806723e */ /* 0x000fe400000010ff */
[----:B------:R-:W-:Y:S01]  /*fb00*/  F2FP.BF16.F32.PACK_AB R7, R149, R142 ;  /* 0x0000008e9507723e */ /* 0x000fe200000010ff */
[----:B0-----:R-:W-:Y:S01]  /*fb10*/  @P1 IMAD.HI.U32 R4, R26, R25, RZ ;  /* 0x000000191a041227 */ /* 0x001fe200078e00ff */
[----:B------:R-:W-:Y:S02]  /*fb20*/  SHF.R.U64 R20, R20, 0x3, RZ ;  /* 0x0000000314147819 */ /* 0x000fe400000012ff */
[----:B------:R-:W-:Y:S02]  /*fb30*/  SHF.R.U64 R32, R32, 0x3, RZ ;  /* 0x0000000320207819 */ /* 0x000fe400000012ff */
[----:B------:R-:W-:-:S02]  /*fb40*/  SHF.R.U64 R30, R30, 0x3, RZ ;  /* 0x000000031e1e7819 */ /* 0x000fc400000012ff */
[----:B------:R-:W-:Y:S02]  /*fb50*/  LOP3.LUT R20, R20, R33, RZ, 0x3c, !PT ;  /* 0x0000002114147212 */ /* 0x000fe400078e3cff */
[----:B--2---:R-:W-:Y:S02]  /*fb60*/  @P1 SHF.R.U32.HI R50, RZ, R27, R4 ;  /* 0x0000001bff321219 */ /* 0x004fe40000011604 */
[----:B------:R-:W-:Y:S02]  /*fb70*/  F2FP.BF16.F32.PACK_AB R4, R122, R9 ;  /* 0x000000097a04723e */ /* 0x000fe400000010ff */
[----:B------:R-:W-:Y:S01]  /*fb80*/  F2FP.BF16.F32.PACK_AB R9, R146, R141 ;  /* 0x0000008d9209723e */ /* 0x000fe200000010ff */
[----:B------:R-:W-:Y:S01]  /*fb90*/  IMAD.MOV R3, RZ, RZ, -R50 ;  /* 0x000000ffff037224 */ /* 0x000fe200078e0a32 */
[----:B------:R-:W-:Y:S01]  /*fba0*/  IADD3 R33, P3, R48, 0x7000, RZ ;  /* 0x0000700030217810 */ /* 0x000fe20007f7e0ff */
[----:B------:R-:W-:Y:S01]  /*fbb0*/  STSM.16.M88.4 [R66], R4 ;  /* 0x0000000442007844 */ /* 0x000fe20000000200 */
[----:B------:R-:W-:Y:S01]  /*fbc0*/  LOP3.LUT R70, R32, R37, RZ, 0x3c, !PT ;  /* 0x0000002520467212 */ /* 0x000fe200078e3cff */
[----:B------:R-:W-:Y:S01]  /*fbd0*/  IMAD R3, R22, R3, R26 ;  /* 0x0000000316037224 */ /* 0x000fe200078e021a */
[----:B------:R-:W-:Y:S01]  /*fbe0*/  LOP3.LUT R74, R30, R35, RZ, 0x3c, !PT ;  /* 0x000000231e4a7212 */ /* 0x000fe200078e3cff */
[----:B------:R0:W-:Y:S01]  /*fbf0*/  STSM.16.M88.4 [R86], R8 ;  /* 0x0000000856007844 */ /* 0x0001e20000000200 */
[----:B------:R-:W-:-:S02]  /*fc00*/  IADD3 R31, P2, R48, 0x6000, RZ ;  /* 0x00006000301f7810 */ /* 0x000fc40007f5e0ff */
[----:B------:R-:W-:Y:S01]  /*fc10*/  LOP3.LUT R32, R33, 0x380, RZ, 0xc0, !PT ;  /* 0x0000038021207812 */ /* 0x000fe200078ec0ff */
[----:B------:R1:W-:Y:S01]  /*fc20*/  STSM.16.M88.4 [R82], R12 ;  /* 0x0000000c52007844 */ /* 0x0003e20000000200 */
[----:B------:R-:W-:Y:S02]  /*fc30*/  MOV R78, R78 ;  /* 0x0000004e004e7202 */ /* 0x000fe40000000f00 */
[----:B------:R-:W-:Y:S02]  /*fc40*/  F2FP.BF16.F32.PACK_AB R25, R137, R134 ;  /* 0x000000868919723e */ /* 0x000fe400000010ff */
[----:B------:R-:W-:Y:S02]  /*fc50*/  F2FP.BF16.F32.PACK_AB R26, R61, R60 ;  /* 0x0000003c3d1a723e */ /* 0x000fe400000010ff */
[----:B------:R-:W-:Y:S02]  /*fc60*/  F2FP.BF16.F32.PACK_AB R27, R136, R133 ;  /* 0x00000085881b723e */ /* 0x000fe400000010ff */
[----:B------:R-:W-:-:S02]  /*fc70*/  LOP3.LUT R30, R31, 0x380, RZ, 0xc0, !PT ;  /* 0x000003801f1e7812 */ /* 0x000fc400078ec0ff */
[----:B------:R-:W-:Y:S01]  /*fc80*/  MOV R74, R74 ;  /* 0x0000004a004a7202 */ /* 0x000fe20000000f00 */
[----:B0-----:R-:W-:Y:S01]  /*fc90*/  IMAD.U32 R10, RZ, RZ, UR5 ;  /* 0x00000005ff0a7e24 */ /* 0x001fe2000f8e00ff */
[----:B------:R-:W-:Y:S01]  /*fca0*/  SHF.R.S32.HI R9, RZ, 0x1f, R50 ;  /* 0x0000001fff097819 */ /* 0x000fe20000011432 */
[----:B------:R-:W-:Y:S01]  /*fcb0*/  ULDC UR5, c[0x0][0xa88] ;  /* 0x0002a20000057ab9 */ /* 0x000fe20000000800 */
[----:B------:R-:W-:Y:S01]  /*fcc0*/  SHF.R.S32.HI R8, RZ, 0x1f, R3 ;  /* 0x0000001fff087819 */ /* 0x000fe20000011403 */
[----:B-1----:R-:W-:Y:S01]  /*fcd0*/  VIADD R14, R200, UR60 ;  /* 0x0000003cc80e7c36 */ /* 0x002fe20008000000 */
[----:B------:R-:W-:Y:S01]  /*fce0*/  IADD3 R12, P0, R50, UR6, RZ ;  /* 0x00000006320c7c10 */ /* 0x000fe2000ff1e0ff */
[----:B------:R0:W-:Y:S01]  /*fcf0*/  STSM.16.M88.4 [R78], R24 ;  /* 0x000000184e007844 */ /* 0x0001e20000000200 */
[----:B------:R-:W-:Y:S02]  /*fd00*/  F2FP.BF16.F32.PACK_AB R4, R65, R64 ;  /* 0x000000404104723e */ /* 0x000fe400000010ff */
[----:B------:R-:W-:Y:S01]  /*fd10*/  IADD3.X R13, R9, UR7, R10, P0, !PT ;  /* 0x00000007090d7c10 */ /* 0x000fe200087fe40a */
[----:B------:R-:W-:Y:S01]  /*fd20*/  ULDC.64 UR6, c[0x0][0xb88] ;  /* 0x0002e20000067ab9 */ /* 0x000fe20000000a00 */
[----:B------:R-:W-:Y:S01]  /*fd30*/  F2FP.BF16.F32.PACK_AB R5, R135, R132 ;  /* 0x000000848705723e */ /* 0x000fe200000010ff */
[----:B------:R-:W-:Y:S01]  /*fd40*/  IMAD R8, R8, UR6, RZ ;  /* 0x0000000608087c24 */ /* 0x000fe2000f8e02ff */
[----:B------:R-:W-:Y:S01]  /*fd50*/  F2FP.BF16.F32.PACK_AB R6, R69, R68 ;  /* 0x000000444506723e */ /* 0x000fe200000010ff */
[----:B------:R-:W-:Y:S01]  /*fd60*/  IMAD.WIDE.U32 R12, R3, UR6, R12 ;  /* 0x00000006030c7c25 */ /* 0x000fe2000f8e000c */
[----:B------:R-:W-:-:S02]  /*fd70*/  F2FP.BF16.F32.PACK_AB R7, R131, R130 ;  /* 0x000000828307723e */ /* 0x000fc400000010ff */
[----:B------:R-:W-:Y:S01]  /*fd80*/  SHF.R.U64 R32, R32, 0x3, RZ ;  /* 0x0000000320207819 */ /* 0x000fe200000012ff */
[----:B------:R-:W-:Y:S01]  /*fd90*/  IMAD R15, R3, UR7, R8 ;  /* 0x00000007030f7c24 */ /* 0x000fe2000f8e0208 */
[----:B------:R-:W-:Y:S01]  /*fda0*/  SHF.R.U64 R30, R30, 0x3, RZ ;  /* 0x000000031e1e7819 */ /* 0x000fe200000012ff */
[----:B------:R1:W-:Y:S01]  /*fdb0*/  STSM.16.M88.4 [R74], R4 ;  /* 0x000000044a007844 */ /* 0x0003e20000000200 */
[----:B------:R-:W-:Y:S01]  /*fdc0*/  LOP3.LUT R32, R32, R33, RZ, 0x3c, !PT ;  /* 0x0000002120207212 */ /* 0x000fe200078e3cff */
[----:B------:R-:W-:Y:S01]  /*fdd0*/  ULDC.64 UR6, c[0x0][0xb50] ;  /* 0x0002d40000067ab9 */ /* 0x000fe20000000a00 */
[----:B------:R-:W-:Y:S01]  /*fde0*/  IMAD R3, R22, UR5, RZ ;  /* 0x0000000516037c24 */ /* 0x000fe2000f8e02ff */
[----:B------:R-:W-:Y:S01]  /*fdf0*/  LOP3.LUT P0, RZ, R198, 0x3, RZ, 0xc0, !PT ;  /* 0x00000003c6ff7812 */ /* 0x000fe2000780c0ff */
[--C-:B------:R-:W-:Y:S01]  /*fe00*/  IMAD.X R33, RZ, RZ, R49.reuse, P3 ;  /* 0x000000ffff217224 */ /* 0x100fe200018e0631 */
[----:B0-----:R-:W-:Y:S02]  /*fe10*/  LEA R24, P3, R12, UR6, 0x2 ;  /* 0x000000060c187c11 */ /* 0x001fe4000f8610ff */
[----:B------:R-:W-:Y:S01]  /*fe20*/  LOP3.LUT R30, R30, R31, RZ, 0x3c, !PT ;  /* 0x0000001f1e1e7212 */ /* 0x000fe200078e3cff */
[----:B------:R-:W-:Y:S01]  /*fe30*/  IMAD.X R31, RZ, RZ, R49, P2 ;  /* 0x000000ffff1f7224 */ /* 0x000fe200010e0631 */
[----:B------:R-:W-:Y:S01]  /*fe40*/  ISETP.GE.OR P2, PT, R14, R3, P0 ;  /* 0x000000030e00720c */ /* 0x000fe20000746670 */
[----:B------:R-:W-:Y:S01]  /*fe50*/  SHFL.IDX PT, R60, R24, RZ, 0x1c1f ;  /* 0x001c1fff183c7589 */ /* 0x000fe200000e0000 */
[----:B------:R-:W-:-:S02]  /*fe60*/  MOV R54, R54 ;  /* 0x0000003600367202 */ /* 0x000fc40000000f00 */
[----:B------:R-:W-:Y:S01]  /*fe70*/  MOV R70, R70 ;  /* 0x0000004600467202 */ /* 0x000fe20000000f00 */
[----:B-1----:R-:W-:Y:S01]  /*fe80*/  VIADD R4, R14, 0x8 ;  /* 0x000000080e047836 */ /* 0x002fe20000000000 */
[----:B------:R-:W-:Y:S01]  /*fe90*/  F2FP.BF16.F32.PACK_AB R8, R73, R72 ;  /* 0x000000484908723e */ /* 0x000fe200000010ff */
[----:B------:R-:W-:Y:S01]  /*fea0*/  IMAD.IADD R5, R13, 0x1, R15 ;  /* 0x000000010d057824 */ /* 0x000fe200078e020f */
[----:B------:R-:W-:Y:S02]  /*feb0*/  F2FP.BF16.F32.PACK_AB R9, R128, R127 ;  /* 0x0000007f8009723e */ /* 0x000fe400000010ff */
[----:B------:R-:W-:Y:S02]  /*fec0*/  F2FP.BF16.F32.PACK_AB R10, R77, R76 ;  /* 0x0000004c4d0a723e */ /* 0x000fe400000010ff */
[----:B------:R-:W-:Y:S02]  /*fed0*/  F2FP.BF16.F32.PACK_AB R11, R129, R126 ;  /* 0x0000007e810b723e */ /* 0x000fe400000010ff */
[----:B------:R-:W-:-:S02]  /*fee0*/  ISETP.GE.OR P0, PT, R4, R3, P0 ;  /* 0x000000030400720c */ /* 0x000fc40000706670 */
[----:B------:R-:W-:Y:S01]  /*fef0*/  LEA.HI.X R25, R12, UR7, R5, 0x2, P3 ;  /* 0x000000070c197c11 */ /* 0x000fe200098f1405 */
[----:B------:R-:W-:Y:S01]  /*ff00*/  STSM.16.M88.4 [R70], R8 ;  /* 0x0000000846007844 */ /* 0x000fe20000000200 */
[----:B------:R-:W-:Y:S02]  /*ff10*/  MOV R55, R62 ;  /* 0x0000003e00377202 */ /* 0x000fe40000000f00 */
[----:B------:R-:W-:Y:S01]  /*ff20*/  F2FP.BF16.F32.PACK_AB R4, R81, R80 ;  /* 0x000000505104723e */ /* 0x000fe200000010ff */
[----:B------:R-:W0:Y:S01]  /*ff30*/  SHFL.IDX PT, R61, R25, RZ, 0x1c1f ;  /* 0x001c1fff193d7589 */ /* 0x000e2200000e0000 */
[----:B------:R-:W-:Y:S02]  /*ff40*/  F2FP.BF16.F32.PACK_AB R5, R124, R123 ;  /* 0x0000007b7c05723e */ /* 0x000fe400000010ff */
[----:B------:R-:W-:Y:S01]  /*ff50*/  F2FP.BF16.F32.PACK_AB R6, R85, R84 ;  /* 0x000000545506723e */ /* 0x000fe200000010ff */
[----:B------:R-:W-:Y:S01]  /*ff60*/  SHFL.IDX PT, R62, R24, 0x1, 0x1c1f ;  /* 0x003c1f00183e7f89 */ /* 0x000fe200000e0000 */
[----:B------:R-:W-:-:S02]  /*ff70*/  F2FP.BF16.F32.PACK_AB R7, R125, R56 ;  /* 0x000000387d07723e */ /* 0x000fc400000010ff */
[----:B------:R-:W-:Y:S01]  /*ff80*/  MOV R58, R58 ;  /* 0x0000003a003a7202 */ /* 0x000fe20000000f00 */
[----:B------:R-:W1:Y:S01]  /*ff90*/  SHFL.IDX PT, R63, R25, 0x1, 0x1c1f ;  /* 0x003c1f00193f7f89 */ /* 0x000e6200000e0000 */
        /* <DEDUP_REMOVED lines=9> */
[----:B------:R-:W-:Y:S01]  /*10030*/  F2FP.BF16.F32.PACK_AB R106, R109, R108 ;  /* 0x0000006c6d6a723e */ /* 0x000fe200000010ff */
[----:B------:R-:W-:Y:S01]  /*10040*/  STSM.16.M88.4 [R54], R96 ;  /* 0x0000006036007844 */ /* 0x000fe20000000200 */
[----:B------:R-:W-:Y:S02]  /*10050*/  F2FP.BF16.F32.PACK_AB R107, R111, R110 ;  /* 0x0000006e6f6b723e */ /* 0x000fe400000010ff */
[----:B------:R-:W-:Y:S02]  /*10060*/  F2FP.BF16.F32.PACK_AB R113, R115, R114 ;  /* 0x000000727371723e */ /* 0x000fe400000010ff */
[----:B------:R-:W-:Y:S01]  /*10070*/  F2FP.BF16.F32.PACK_AB R114, R117, R116 ;  /* 0x000000747572723e */ /* 0x000fe200000010ff */
[----:B------:R-:W-:Y:S01]  /*10080*/  STSM.16.M88.4 [R103], R104 ;  /* 0x0000006867007844 */ /* 0x000fe20000000200 */
[----:B------:R-:W-:-:S02]  /*10090*/  F2FP.BF16.F32.PACK_AB R115, R119, R118 ;  /* 0x000000767773723e */ /* 0x000fc400000010ff */
[C---:B------:R-:W-:Y:S02]  /*100a0*/  IADD3 R41, P4, R48.reuse, 0x1000, RZ ;  /* 0x0000100030297810 */ /* 0x040fe40007f9e0ff */
[----:B------:R-:W-:Y:S01]  /*100b0*/  IADD3 R43, P5, R48, 0x2000, RZ ;  /* 0x00002000302b7810 */ /* 0x000fe20007fbe0ff */
[----:B------:R-:W-:Y:S01]  /*100c0*/  STSM.16.M88.4 [R102], R112 ;  /* 0x0000007066007844 */ /* 0x000fe20000000200 */
[----:B------:R-:W-:Y:S02]  /*100d0*/  LOP3.LUT R40, R41, 0x380, RZ, 0xc0, !PT ;  /* 0x0000038029287812 */ /* 0x000fe400078ec0ff */
[----:B------:R-:W-:Y:S01]  /*100e0*/  LOP3.LUT R42, R43, 0x380, RZ, 0xc0, !PT ;  /* 0x000003802b2a7812 */ /* 0x000fe200078ec0ff */
[----:B------:R-:W-:Y:S01]  /*100f0*/  BAR.SYNC.DEFER_BLOCKING 0x1, 0x100 ;  /* 0x0044000000007b1d */ /* 0x000fe20000010000 */
[----:B------:R-:W-:Y:S02]  /*10100*/  SHF.R.U64 R40, R40, 0x3, RZ ;  /* 0x0000000328287819 */ /* 0x000fe400000012ff */
[----:B------:R-:W-:-:S02]  /*10110*/  SHF.R.U64 R42, R42, 0x3, RZ ;  /* 0x000000032a2a7819 */ /* 0x000fc400000012ff */
[----:B------:R-:W-:Y:S01]  /*10120*/  LOP3.LUT R40, R40, R41, RZ, 0x3c, !PT ;  /* 0x0000002928287212 */ /* 0x000fe200078e3cff */
[--C-:B------:R-:W-:Y:S01]  /*10130*/  IMAD.X R41, RZ, RZ, R49.reuse, P4 ;  /* 0x000000ffff297224 */ /* 0x100fe200020e0631 */
[----:B------:R-:W-:Y:S01]  /*10140*/  LOP3.LUT R42, R42, R43, RZ, 0x3c, !PT ;  /* 0x0000002b2a2a7212 */ /* 0x000fe200078e3cff */
[----:B------:R-:W-:Y:S01]  /*10150*/  IMAD.X R43, RZ, RZ, R49, P5 ;  /* 0x000000ffff2b7224 */ /* 0x000fe200028e0631 */
[C---:B------:R-:W-:Y:S02]  /*10160*/  IADD3 R45, P6, R48.reuse, 0x3000, RZ ;  /* 0x00003000302d7810 */ /* 0x040fe40007fde0ff */
[----:B------:R-:W-:Y:S02]  /*10170*/  IADD3 R37, P5, R48, 0x9000, RZ ;  /* 0x0000900030257810 */ /* 0x000fe40007fbe0ff */
[----:B------:R-:W-:Y:S01]  /*10180*/  LOP3.LUT R44, R45, 0x380, RZ, 0xc0, !PT ;  /* 0x000003802d2c7812 */ /* 0x000fe200078ec0ff */
[----:B------:R-:W-:Y:S01]  /*10190*/  UIMAD UR5, UR10, UR8, URZ ;  /* 0x000000080a0572a4 */ /* 0x000fe2000f8e023f */
[----:B------:R-:W-:-:S02]  /*101a0*/  LOP3.LUT R36, R37, 0x380, RZ, 0xc0, !PT ;  /* 0x0000038025247812 */ /* 0x000fc400078ec0ff */
[----:B------:R-:W-:Y:S01]  /*101b0*/  SHF.R.U64 R44, R44, 0x3, RZ ;  /* 0x000000032c2c7819 */ /* 0x000fe200000012ff */
[----:B0-----:R-:W-:Y:S03]  /*101c0*/  @!P2 ST.E desc[UR14][R60.64], R2 ;  /* 0x000000023c00a985 */ /* 0x001fe6000c10190e */
[----:B------:R-:W-:Y:S01]  /*101d0*/  LOP3.LUT R44, R44, R45, RZ, 0x3c, !PT ;  /* 0x0000002d2c2c7212 */ /* 0x000fe200078e3cff */
[----:B------:R-:W-:Y:S01]  /*101e0*/  IMAD.X R45, RZ, RZ, R49, P6 ;  /* 0x000000ffff2d7224 */ /* 0x000fe200030e0631 */
[----:B------:R-:W-:Y:S01]  /*101f0*/  SHF.R.U64 R36, R36, 0x3, RZ ;  /* 0x0000000324247819 */ /* 0x000fe200000012ff */
[----:B-1----:R0:W-:Y:S01]  /*10200*/  @!P0 ST.E desc[UR14][R62.64], R0 ;  /* 0x000000003e008985 */ /* 0x0021e2000c10190e */
[----:B------:R-:W-:Y:S01]  /*10210*/  UIMAD.WIDE.U32 UR6, UR11, UR8, URZ ;  /* 0x000000080b0672a5 */ /* 0x000fe2000f8e003f */
[C---:B------:R-:W-:Y:S02]  /*10220*/  IADD3 R35, P4, R48.reuse, 0x8000, RZ ;  /* 0x0000800030237810 */ /* 0x040fe40007f9e0ff */
[----:B------:R1:W5:Y:S01]  /*10230*/  LD.E.128 R24, desc[UR14][R40.64] ;  /* 0x0000000e28187980 */ /* 0x000362000c101d00 */
[----:B------:R-:W-:Y:S01]  /*10240*/  UIMAD UR5, UR11, UR9, UR5 ;  /* 0x000000090b0572a4 */ /* 0x000fe2000f8e0205 */
[----:B------:R-:W-:-:S02]  /*10250*/  IADD3 R39, P6, R48, 0xa000, RZ ;  /* 0x0000a00030277810 */ /* 0x000fc40007fde0ff */
[----:B------:R2:W5:Y:S01]  /*10260*/  LD.E.128 R8, desc[UR14][R42.64] ;  /* 0x0000000e2a087980 */ /* 0x000562000c101d00 */
[----:B------:R-:W-:Y:S01]  /*10270*/  ULDC.64 UR10, c[0x0][0xaf0] ;  /* 0x0002bc00000a7ab9 */ /* 0x000fe20000000a00 */
[----:B------:R-:W-:Y:S01]  /*10280*/  LOP3.LUT R36, R36, R37, RZ, 0x3c, !PT ;  /* 0x0000002524247212 */ /* 0x000fe200078e3cff */
[----:B0-----:R-:W-:Y:S01]  /*10290*/  IMAD R0, R193, 0x20, R196 ;  /* 0x00000020c1007824 */ /* 0x001fe200078e02c4 */
[----:B------:R-:W-:Y:S01]  /*102a0*/  LOP3.LUT R34, R35, 0x380, RZ, 0xc0, !PT ;  /* 0x0000038023227812 */ /* 0x000fe200078ec0ff */
[----:B-1----:R-:W0:Y:S01]  /*102b0*/  @P1 LDC R41, c[0x0][0xbec] ;  /* 0x0002fb00ff291b82 */ /* 0x002e220000000800 */
[----:B------:R-:W-:Y:S01]  /*102c0*/  UIADD3 UR7, UR7, UR5, URZ ;  /* 0x0000000507077290 */ /* 0x000fe2000fffe03f */
[----:B------:R-:W-:Y:S01]  /*102d0*/  LOP3.LUT R38, R39, 0x380, RZ, 0xc0, !PT ;  /* 0x0000038027267812 */ /* 0x000fe200078ec0ff */
[----:B------:R1:W5:Y:S04]  /*102e0*/  LD.E.128 R56, desc[UR14][R28.64] ;  /* 0x0000000e1c387980 */ /* 0x000368000c101d00 */
[----:B------:R3:W5:Y:S01]  /*102f0*/  LD.E.128 R52, desc[UR14][R30.64] ;  /* 0x0000000e1e347980 */ /* 0x000762000c101d00 */
[----:B--2---:R-:W2:Y:S01]  /*10300*/  @P1 LDC R43, c[0x0][0xbf0] ;  /* 0x0002fc00ff2b1b82 */ /* 0x004ea20000000800 */
[----:B------:R-:W-:Y:S01]  /*10310*/  VIADD R2, R0, UR60 ;  /* 0x0000003c00027c36 */ /* 0x000fe20008000000 */
[----:B------:R-:W-:Y:S01]  /*10320*/  UIMAD UR8, UR12, UR10, URZ ;  /* 0x0000000a0c0872a4 */ /* 0x000fe2000f8e023f */
[----:B------:R-:W-:Y:S01]  /*10330*/  LOP3.LUT R37, R48, 0x380, RZ, 0xc0, !PT ;  /* 0x0000038030257812 */ /* 0x000fe200078ec0ff */
[----:B------:R4:W5:Y:S01]  /*10340*/  LD.E.128 R64, desc[UR14][R20.64] ;  /* 0x0000000e14407980 */ /* 0x000962000c101d00 */
[----:B-1----:R-:W-:Y:S01]  /*10350*/  IMAD.MOV.U32 R29, RZ, RZ, R2 ;  /* 0x000000ffff1d7224 */ /* 0x002fe200078e0002 */
[----:B------:R-:W-:Y:S01]  /*10360*/  UIMAD UR5, UR13, UR11, UR8 ;  /* 0x0000000b0d0572a4 */ /* 0x000fe2000f8e0208 */
[----:B------:R-:W-:Y:S01]  /*10370*/  SHF.R.U64 R34, R34, 0x3, RZ ;  /* 0x0000000322227819 */ /* 0x000fe200000012ff */
[----:B------:R-:W-:Y:S01]  /*10380*/  UIMAD.WIDE.U32 UR6, UR13, UR10, UR6 ;  /* 0x0000000a0d0672a5 */ /* 0x000fe2000f8e0006 */
[----:B------:R-:W-:Y:S01]  /*10390*/  SHF.R.U64 R38, R38, 0x3, RZ ;  /* 0x0000000326267819 */ /* 0x000fe200000012ff */
[----:B------:R-:W-:Y:S01]  /*103a0*/  ULDC.64 UR8, c[0x0][0xae0] ;  /* 0x0002b80000087ab9 */ /* 0x000fe20000000a00 */
[----:B------:R-:W-:Y:S01]  /*103b0*/  SHF.R.U64 R37, R37, 0x3, RZ ;  /* 0x0000000325257819 */ /* 0x000fe200000012ff */
[----:B------:R-:W5:Y:S01]  /*103c0*/  LD.E.128 R4, desc[UR14][R44.64] ;  /* 0x0000000e2c047980 */ /* 0x000f62000c101d00 */
[----:B0-----:R-:W-:Y:S01]  /*103d0*/  @P1 IMAD.HI.U32 R0, R2, R41, RZ ;  /* 0x0000002902001227 */ /* 0x001fe200078e00ff */
[----:B------:R-:W-:Y:S01]  /*103e0*/  UIADD3 UR5, UR7, UR5, URZ ;  /* 0x0000000507057290 */ /* 0x000fe2000fffe03f */
[----:B------:R-:W-:Y:S01]  /*103f0*/  LOP3.LUT R34, R34, R35, RZ, 0x3c, !PT ;  /* 0x0000002322227212 */ /* 0x000fe200078e3cff */
[----:B------:R0:W5:Y:S01]  /*10400*/  LD.E.128 R12, desc[UR14][R32.64] ;  /* 0x0000000e200c7980 */ /* 0x000162000c101d00 */
[----:B------:R-:W-:Y:S01]  /*10410*/  LOP3.LUT R38, R38, R39, RZ, 0x3c, !PT ;  /* 0x0000002726267212 */ /* 0x000fe200078e3cff */
[--C-:B------:R-:W-:Y:S01]  /*10420*/  IMAD.X R35, RZ, RZ, R49.reuse, P4 ;  /* 0x000000ffff237224 */ /* 0x100fe200020e0631 */
[----:B------:R-:W-:Y:S01]  /*10430*/  LOP3.LUT R48, R37, R48, RZ, 0x3c, !PT ;  /* 0x0000003025307212 */ /* 0x000fe200078e3cff */
[--C-:B------:R-:W-:Y:S01]  /*10440*/  IMAD.X R37, RZ, RZ, R49.reuse, P5 ;  /* 0x000000ffff257224 */ /* 0x100fe200028e0631 */
[----:B--2---:R-:W-:Y:S01]  /*10450*/  @P1 SHF.R.U32.HI R29, RZ, R43, R0 ;  /* 0x0000002bff1d1219 */ /* 0x004fe20000011600 */
[----:B------:R-:W-:Y:S01]  /*10460*/  IMAD.X R39, RZ, RZ, R49, P6 ;  /* 0x000000ffff277224 */ /* 0x000fe200030e0631 */
[----:B------:R1:W5:Y:S02]  /*10470*/  LD.E.128 R76, desc[UR14][R34.64] ;  /* 0x0000000e224c7980 */ /* 0x000364000c101d00 */
[--C-:B------:R-:W-:Y:S01]  /*10480*/  SHF.R.S32.HI R0, RZ, 0x1f, R29.reuse ;  /* 0x0000001fff007819 */ /* 0x100fe2000001141d */
[----:B---3--:R-:W-:Y:S01]  /*10490*/  IMAD.MOV R31, RZ, RZ, -R29 ;  /* 0x000000ffff1f7224 */ /* 0x008fe200078e0a1d */
[----:B------:R-:W5:Y:S01]  /*104a0*/  LD.E.128 R48, desc[UR14][R48.64] ;  /* 0x0000000e30307980 */ /* 0x000f62000c101d00 */
[----:B----4-:R-:W-:-:S02]  /*104b0*/  IMAD.U32 R21, RZ, RZ, UR7 ;  /* 0x00000007ff157e24 */ /* 0x010fc4000f8e00ff */
[----:B------:R-:W-:Y:S01]  /*104c0*/  IMAD R0, R0, UR8, RZ ;  /* 0x0000000800007c24 */ /* 0x000fe2000f8e02ff */
[----:B------:R1:W5:Y:S01]  /*104d0*/  LD.E.128 R72, desc[UR14][R36.64] ;  /* 0x0000000e24487980 */ /* 0x000362000c101d00 */
[----:B------:R-:W-:Y:S02]  /*104e0*/  IMAD R31, R22, R31, R2 ;  /* 0x0000001f161f7224 */ /* 0x000fe400078e0202 */
[----:B------:R-:W-:Y:S01]  /*104f0*/  IMAD.U32 R20, RZ, RZ, UR6 ;  /* 0x00000006ff147e24 */ /* 0x000fe2000f8e00ff */
[----:B------:R1:W5:Y:S01]  /*10500*/  LD.E.128 R68, desc[UR14][R38.64] ;  /* 0x0000000e26447980 */ /* 0x000362000c101d00 */
[----:B------:R-:W-:Y:S01]  /*10510*/  IMAD.U32 R21, RZ, RZ, UR5 ;  /* 0x00000005ff157e24 */ /* 0x000fe2000f8e00ff */
[----:B------:R-:W-:Y:S01]  /*10520*/  ULDC.64 UR6, c[0x0][0xad8] ;  /* 0x0002b60000067ab9 */ /* 0x000fe20000000a00 */
[C---:B0-----:R-:W-:Y:S01]  /*10530*/  IMAD R33, R29.reuse, UR9, R0 ;  /* 0x000000091d217c24 */ /* 0x041fe2000f8e0200 */
[----:B------:R1:W5:Y:S01]  /*10540*/  LD.E.128 R60, desc[UR14][R46.64] ;  /* 0x0000000e2e3c7980 */ /* 0x000362000c101d00 */
[----:B------:R-:W-:Y:S01]  /*10550*/  SHF.R.S32.HI R0, RZ, 0x1f, R31 ;  /* 0x0000001fff007819 */ /* 0x000fe2000001141f */
[----:B------:R-:W-:Y:S01]  /*10560*/  IMAD.WIDE.U32 R20, R29, UR8, R20 ;  /* 0x000000081d147c25 */ /* 0x000fe2000f8e0014 */
        /* <DEDUP_REMOVED lines=8> */
[----:B------:R-:W-:Y:S02]  /*105f0*/  VIADD R32, R196, UR60 ;  /* 0x0000003cc4207c36 */ /* 0x000fe40008000000 */
[C---:B------:R-:W-:Y:S02]  /*10600*/  IMAD R29, R31.reuse, UR7, R2 ;  /* 0x000000071f1d7c24 */ /* 0x040fe4000f8e0202 */
[----:B------:R-:W-:Y:S01]  /*10610*/  IMAD.WIDE.U32 R20, R31, UR6, R20 ;  /* 0x000000061f147c25 */ /* 0x000fe2000f8e0014 */
[C---:B------:R-:W-:Y:S01]  /*10620*/  ISETP.GE.AND P2, PT, R32.reuse, R3, PT ;  /* 0x000000032000720c */ /* 0x040fe20003f46270 */
[----:B------:R-:W-:Y:S02]  /*10630*/  ULDC.64 UR6, c[0x0][0xa80] ;  /* 0x0002a00000067ab9 */ /* 0x000fe40000000a00 */
[----:B------:R-:W-:Y:S01]  /*10640*/  VIADD R0, R32, 0x20 ;  /* 0x0000002020007836 */ /* 0x000fe20000000000 */
[----:B------:R-:W-:Y:S01]  /*10650*/  LEA R2, P3, R20, UR6, 0x1 ;  /* 0x0000000614027c11 */ /* 0x000fe2000f8608ff */
[----:B------:R-:W-:-:S02]  /*10660*/  IMAD.IADD R21, R21, 0x1, R29 ;  /* 0x0000000115157824 */ /* 0x000fc400078e021d */
[----:B------:R-:W-:Y:S01]  /*10670*/  VIADD R16, R16, 0x30820 ;  /* 0x0003082010107836 */ /* 0x000fe20000000000 */
[-C--:B------:R-:W-:Y:S01]  /*10680*/  ISETP.GE.AND P1, PT, R0, R3.reuse, PT ;  /* 0x000000030000720c */ /* 0x080fe20003f26270 */
[----:B------:R-:W-:Y:S01]  /*10690*/  VIADD R0, R32, 0x40 ;  /* 0x0000004020007836 */ /* 0x000fe20000000000 */
[----:B------:R-:W-:Y:S02]  /*106a0*/  LEA.HI.X R22, R20, UR7, R21, 0x1, P3 ;  /* 0x0000000714167c11 */ /* 0x000fe400098f0c15 */
[----:B------:R-:W-:Y:S01]  /*106b0*/  PRMT R16, RZ, 0x654, R16 ;  /* 0x00000654ff107816 */ /* 0x000fe20000000010 */
[----:B0-----:R1:W0:Y:S01]  /*106c0*/  SHFL.IDX PT, R30, R2, RZ, 0x181f ;  /* 0x00181fff021e7589 */ /* 0x00122200000e0000 */
[----:B------:R-:W-:Y:S01]  /*106d0*/  ISETP.GE.AND P0, PT, R0, R3, PT ;  /* 0x000000030000720c */ /* 0x000fe20003f06270 */
[----:B------:R-:W-:Y:S01]  /*106e0*/  BSSY B1, `(.L_x_1181) ;  /* 0x0000012000017945 */ /* 0x000fe20003800000 */
[----:B------:R1:W-:Y:S01]  /*106f0*/  SYNCS.ARRIVE.TRANS64.RED.A1T0 RZ, [R16+URZ], RZ ;  /* 0x000000ff10ff79a7 */ /* 0x0003e2000810043f */
[----:B------:R1:W2:Y:S02]  /*10700*/  SHFL.IDX PT, R0, R22, RZ, 0x181f ;  /* 0x00181fff16007589 */ /* 0x0002a400000e0000 */
[----:B------:R-:W-:Y:S08]  /*10710*/  @P2 BRA `(.L_x_1182) ;  /* 0x0000000000382947 */ /* 0x000ff00003800000 */
[----:B------:R-:W-:Y:S01]  /*10720*/  ULDC UR5, c[0x0][0xac8] ;  /* 0x0002b20000057ab9 */ /* 0x000fe20000000800 */
[----:B------:R-:W-:Y:S01]  /*10730*/  ULDC.64 UR6, c[0x0][0x208] ;  /* 0x0000820000067ab9 */ /* 0x000fe20000000a00 */
[----:B------:R-:W-:Y:S02]  /*10740*/  ISETP.GE.AND P4, PT, R19, UR5, PT ;  /* 0x0000000513007c0c */ /* 0x000fe4000bf86270 */
[----:B------:R-:W-:Y:S02]  /*10750*/  ISETP.GE.AND P3, PT, R23, UR5, PT ;  /* 0x0000000517007c0c */ /* 0x000fe4000bf66270 */
[----:B------:R-:W-:-:S09]  /*10760*/  ISETP.GE.AND P2, PT, R192, UR5, PT ;  /* 0x00000005c0007c0c */ /* 0x000fd2000bf46270 */
[-C--:B0-----:R-:W-:Y:S02]  /*10770*/  @!P4 LEA R20, P6, R19, R30.reuse, 0x1 ;  /* 0x0000001e1314c211 */ /* 0x081fe400078c08ff */
        /* <DEDUP_REMOVED lines=8> */
.L_x_1182:
[----:B------:R-:W-:Y:S05]  /*10800*/  BSYNC B1 ;  /* 0x0000000000017941 */ /* 0x000fea0003800000 */
.L_x_1181:
[----:B--2---:R2:W4:Y:S01]  /*10810*/  SHFL.IDX PT, R0, R22, 0x1, 0x181f ;  /* 0x00381f0016007f89 */ /* 0x00452200000e0000 */
[----:B------:R-:W-:Y:S03]  /*10820*/  BSSY B1, `(.L_x_1183) ;  /* 0x0000011000017945 */ /* 0x000fe60003800000 */
[----:B0--3--:R2:W0:Y:S01]  /*10830*/  SHFL.IDX PT, R30, R2, 0x1, 0x181f ;  /* 0x00381f00021e7f89 */ /* 0x00942200000e0000 */
[----:B------:R-:W-:Y:S05]  /*10840*/  @P1 BRA `(.L_x_1184) ;  /* 0x0000000000381947 */ /* 0x000fea0003800000 */
[----:B------:R-:W-:Y:S01]  /*10850*/  ULDC UR5, c[0x0][0xac8] ;  /* 0x0002b20000057ab9 */ /* 0x000fe20000000800 */
[----:B------:R-:W-:Y:S01]  /*10860*/  ULDC.64 UR6, c[0x0][0x208] ;  /* 0x0000820000067ab9 */ /* 0x000fe20000000a00 */
[----:B------:R-:W-:Y:S02]  /*10870*/  ISETP.GE.AND P4, PT, R19, UR5, PT ;  /* 0x0000000513007c0c */ /* 0x000fe4000bf86270 */
[----:B------:R-:W-:Y:S02]  /*10880*/  ISETP.GE.AND P5, PT, R23, UR5, PT ;  /* 0x0000000517007c0c */ /* 0x000fe4000bfa6270 */
[----:B------:R-:W-:-:S09]  /*10890*/  ISETP.GE.AND P6, PT, R192, UR5, PT ;  /* 0x00000005c0007c0c */ /* 0x000fd2000bfc6270 */
[-C--:B0-----:R-:W-:Y:S02]  /*108a0*/  @!P4 LEA R20, P1, R19, R30.reuse, 0x1 ;  /* 0x0000001e1314c211 */ /* 0x081fe400078208ff */
[-C--:B------:R-:W-:Y:S02]  /*108b0*/  @!P5 LEA R28, P2, R23, R30.reuse, 0x1 ;  /* 0x0000001e171cd211 */ /* 0x080fe400078408ff */
[C---:B------:R-:W-:Y:S02]  /*108c0*/  @!P6 LEA R30, P3, R192.reuse, R30, 0x1 ;  /* 0x0000001ec01ee211 */ /* 0x040fe400078608ff */
[-C--:B----4-:R-:W-:Y:S02]  /*108d0*/  @!P4 LEA.HI.X R21, R19, R0.reuse, R205, 0x1, P1 ;  /* 0x000000001315c211 */ /* 0x090fe400008f0ccd */
[-C--:B------:R-:W-:Y:S02]  /*108e0*/  @!P5 LEA.HI.X R29, R23, R0.reuse, R204, 0x1, P2 ;  /* 0x00000000171dd211 */ /* 0x080fe400010f0ccc */
[----:B------:R-:W-:Y:S01]  /*108f0*/  @!P6 LEA.HI.X R31, R192, R0, R203, 0x1, P3 ;  /* 0x00000000c01fe211 */ /* 0x000fe200018f0ccb */
[----:B-----5:R3:W-:Y:S04]  /*10900*/  @!P4 ST.E.128 desc[UR6][R20.64], R24 ;  /* 0x000000181400c985 */ /* 0x0207e8000c101d06 */
[----:B------:R3:W-:Y:S04]  /*10910*/  @!P5 ST.E.128 desc[UR6][R28.64], R56 ;  /* 0x000000381c00d985 */ /* 0x0007e8000c101d06 */
[----:B------:R3:W-:Y:S02]  /*10920*/  @!P6 ST.E.128 desc[UR6][R30.64], R72 ;  /* 0x000000481e00e985 */ /* 0x0007e4000c101d06 */
.L_x_1184:
[----:B------:R-:W-:Y:S05]  /*10930*/  BSYNC B1 ;  /* 0x0000000000017941 */ /* 0x000fea0003800000 */
.L_x_1183:
[----:B----4-:R4:W0:Y:S01]  /*10940*/  SHFL.IDX PT, R0, R22, 0x2, 0x181f ;  /* 0x00581f0016007f89 */ /* 0x01082200000e0000 */
[----:B------:R-:W-:Y:S03]  /*10950*/  BSSY B1, `(.L_x_1185) ;  /* 0x0000011000017945 */ /* 0x000fe60003800000 */
[----:B---3-5:R4:W3:Y:S01]  /*10960*/  SHFL.IDX PT, R26, R2, 0x2, 0x181f ;  /* 0x00581f00021a7f89 */ /* 0x0288e200000e0000 */
[----:B------:R-:W-:Y:S05]  /*10970*/  @P0 BRA `(.L_x_1186) ;  /* 0x0000000000380947 */ /* 0x000fea0003800000 */
[----:B------:R-:W-:Y:S01]  /*10980*/  ULDC UR5, c[0x0][0xac8] ;  /* 0x0002b20000057ab9 */ /* 0x000fe20000000800 */
[----:B------:R-:W-:Y:S01]  /*10990*/  ULDC.64 UR6, c[0x0][0x208] ;  /* 0x0000820000067ab9 */ /* 0x000fe20000000a00 */
        /* <DEDUP_REMOVED lines=12> */
.L_x_1186:
[----:B------:R-:W-:Y:S05]  /*10a60*/  BSYNC B1 ;  /* 0x0000000000017941 */ /* 0x000fea0003800000 */
.L_x_1185:
[----:B0-----:R-:W-:Y:S01]  /*10a70*/  VIADD R0, R32, 0x60 ;  /* 0x0000006020007836 */ /* 0x001fe20000000000 */
[----:B-12-4-:R-:W0:Y:S04]  /*10a80*/  SHFL.IDX PT, R22, R22, 0x3, 0x181f ;  /* 0x00781f0016167f89 */ /* 0x016e2800000e0000 */
[----:B------:R-:W-:Y:S01]  /*10a90*/  ISETP.GE.AND P0, PT, R0, R3, PT ;  /* 0x000000030000720c */ /* 0x000fe20003f06270 */
[----:B------:R1:W2:-:S12]  /*10aa0*/  SHFL.IDX PT, R10, R2, 0x3, 0x181f ;  /* 0x00781f00020a7f89 */ /* 0x00029800000e0000 */
[----:B-1----:R-:W-:Y:S05]  /*10ab0*/  @P0 BRA `(.L_x_1187) ;  /* 0x0000000c00040947 */ /* 0x002fea0003800000 */
[----:B------:R-:W-:Y:S01]  /*10ac0*/  ULDC UR5, c[0x0][0xac8] ;  /* 0x0002b20000057ab9 */ /* 0x000fe20000000800 */
[----:B------:R-:W-:Y:S01]  /*10ad0*/  ULDC.64 UR6, c[0x0][0x208] ;  /* 0x0000820000067ab9 */ /* 0x000fe20000000a00 */
[----:B------:R-:W-:Y:S02]  /*10ae0*/  ISETP.GE.AND P2, PT, R19, UR5, PT ;  /* 0x0000000513007c0c */ /* 0x000fe4000bf46270 */
[----:B------:R-:W-:-:S11]  /*10af0*/  ISETP.GE.AND P3, PT, R23, UR5, PT ;  /* 0x0000000517007c0c */ /* 0x000fd6000bf66270 */
[-C--:B--2---:R-:W-:Y:S02]  /*10b00*/  @!P2 LEA R2, P0, R19, R10.reuse, 0x1 ;  /* 0x0000000a1302a211 */ /* 0x084fe400078008ff */
[----:B------:R-:W-:Y:S02]  /*10b10*/  @!P3 LEA R8, P1, R23, R10, 0x1 ;  /* 0x0000000a1708b211 */ /* 0x000fe400078208ff */
[-C--:B0-----:R-:W-:Y:S02]  /*10b20*/  @!P2 LEA.HI.X R3, R19, R22.reuse, R205, 0x1, P0 ;  /* 0x000000161303a211 */ /* 0x081fe400000f0ccd */
[----:B------:R-:W-:Y:S02]  /*10b30*/  ISETP.GE.AND P0, PT, R192, UR5, PT ;  /* 0x00000005c0007c0c */ /* 0x000fe4000bf06270 */
[----:B------:R-:W-:Y:S01]  /*10b40*/  @!P3 LEA.HI.X R9, R23, R22, R204, 0x1, P1 ;  /* 0x000000161709b211 */ /* 0x000fe200008f0ccc */
[----:B------:R0:W-:Y:S04]  /*10b50*/  @!P2 ST.E.128 desc[UR6][R2.64], R4 ;  /* 0x000000040200a985 */ /* 0x0001e8000c101d06 */
[----:B------:R0:W-:Y:S06]  /*10b60*/  @!P3 ST.E.128 desc[UR6][R8.64], R12 ;  /* 0x0000000c0800b985 */ /* 0x0001ec000c101d06 */
[----:B------:R-:W-:Y:S05]  /*10b70*/  @P0 BRA `(.L_x_1187) ;  /* 0x0000000800d40947 */ /* 0x000fea0003800000 */
[----:B0-----:R-:W-:Y:S01]  /*10b80*/  LEA R2, P0, R192, R10, 0x1 ;  /* 0x0000000ac0027211 */ /* 0x001fe200078008ff */
[----:B------:R-:W-:-:S03]  /*10b90*/  ULDC.64 UR6, c[0x0][0x208] ;  /* 0x0000820000067ab9 */ /* 0x000fc60000000a00 */
[----:B------:R-:W-:-:S05]  /*10ba0*/  LEA.HI.X R3, R192, R22, R203, 0x1, P0 ;  /* 0x00000016c0037211 */ /* 0x000fca00000f0ccb */
[----:B------:R0:W-:Y:S01]  /*10bb0*/  ST.E.128 desc[UR6][R2.64], R60 ;  /* 0x0000003c02007985 */ /* 0x0001e2000c101d06 */
[----:B------:R-:W-:Y:S05]  /*10bc0*/  BRA `(.L_x_1187) ;  /* 0x0000000800c07947 */ /* 0x000fea0003800000 */
.L_x_1180:
[----:B------:R-:W0:Y:S01]  /*10bd0*/  LDC R8, c[0x0][0xbe8] ;  /* 0x0002fa00ff087b82 */ /* 0x000e220000000800 */
[----:B------:R-:W-:Y:S01]  /*10be0*/  R2UR UR6, R194 ;  /* 0x00000000c20672ca */ /* 0x000fe200000e0000 */
[----:B------:R-:W-:Y:S01]  /*10bf0*/  BSSY B1, `(.L_x_1188) ;  /* 0x0000035000017945 */ /* 0x000fe20003800000 */
[----:B------:R-:W-:Y:S01]  /*10c00*/  R2UR UR5, R195 ;  /* 0x00000000c30572ca */ /* 0x000fe200000e0000 */
[----:B------:R-:W-:Y:S01]  /*10c10*/  IMAD R6, R193, 0x20, R196 ;  /* 0x00000020c1067824 */ /* 0x000fe200078e02c4 */
[----:B------:R-:W-:-:S09]  /*10c20*/  ISETP.GE.AND P0, PT, R206, 0x80, PT ;  /* 0x00000080ce00780c */ /* 0x000fd20003f06270 */
[----:B------:R-:W-:Y:S02]  /*10c30*/  USHF.R.S32.HI UR8, URZ, 0x1f, UR6 ;  /* 0x0000001f3f087899 */ /* 0x000fe40008011406 */
[----:B------:R-:W-:Y:S01]  /*10c40*/  USHF.R.S32.HI UR9, URZ, 0x1f, UR5 ;  /* 0x0000001f3f097899 */ /* 0x000fe20008011405 */
[----:B0-----:R-:W-:-:S13]  /*10c50*/  ISETP.NE.AND P1, PT, R8, 0x1, PT ;  /* 0x000000010800780c */ /* 0x001fda0003f25270 */
[----:B------:R-:W0:Y:S08]  /*10c60*/  @P1 LDC R9, c[0x0][0xbec] ;  /* 0x0002fb00ff091b82 */ /* 0x000e300000000800 */
[----:B------:R-:W1:Y:S01]  /*10c70*/  @P1 LDC R11, c[0x0][0xbf0] ;  /* 0x0002fc00ff0b1b82 */ /* 0x000e620000000800 */
[----:B------:R-:W-:Y:S05]  /*10c80*/  @P0 BRA `(.L_x_1189) ;  /* 0x0000000000ac0947 */ /* 0x000fea0003800000 */
[----:B------:R-:W2:Y:S01]  /*10c90*/  S2R R0, SR_TID.X ;  /* 0x0000000000007919 */ /* 0x000ea20000002100 */
[----:B------:R-:W3:Y:S01]  /*10ca0*/  LDC R3, c[0x0][0xbe8] ;  /* 0x0002fa00ff037b82 */ /* 0x000ee20000000800 */
[----:B------:R-:W-:Y:S01]  /*10cb0*/  IMAD.U32 R4, RZ, RZ, UR60 ;  /* 0x0000003cff047e24 */ /* 0x000fe2000f8e00ff */
[----:B------:R-:W-:Y:S02]  /*10cc0*/  ULDC UR5, c[0x0][0xa88] ;  /* 0x0002a20000057ab9 */ /* 0x000fe40000000800 */
[----:B---3--:R-:W-:Y:S02]  /*10cd0*/  IMAD R5, R3, UR5, RZ ;  /* 0x0000000503057c24 */ /* 0x008fe4000f8e02ff */
[----:B--2---:R-:W-:-:S04]  /*10ce0*/  IADD3 R4, R4, -0x80, R0 ;  /* 0xffffff8004047810 */ /* 0x004fc80007ffe000 */
[----:B------:R-:W-:-:S13]  /*10cf0*/  ISETP.GE.AND P0, PT, R4, R5, PT ;  /* 0x000000050400720c */ /* 0x000fda0003f06270 */
[----:B------:R-:W-:Y:S05]  /*10d00*/  @P0 BRA `(.L_x_1189) ;  /* 0x00000000008c0947 */ /* 0x000fea0003800000 */
[----:B------:R-:W-:Y:S01]  /*10d10*/  ISETP.NE.AND P0, PT, R3, 0x1, PT ;  /* 0x000000010300780c */ /* 0x000fe20003f05270 */
[----:B------:R-:W-:Y:S01]  /*10d20*/  ULDC.64 UR10, c[0x0][0xb90] ;  /* 0x0002e400000a7ab9 */ /* 0x000fe20000000a00 */
[----:B------:R-:W-:Y:S01]  /*10d30*/  R2UR UR13, R194 ;  /* 0x00000000c20d72ca */ /* 0x000fe200000e0000 */
[----:B------:R-:W-:Y:S01]  /*10d40*/  UIMAD UR5, UR8, UR10, URZ ;  /* 0x0000000a080572a4 */ /* 0x000fe2000f8e023f */
[----:B------:R-:W-:Y:S01]  /*10d50*/  R2UR UR12, R195 ;  /* 0x00000000c30c72ca */ /* 0x000fe200000e0000 */
[----:B------:R-:W-:-:S08]  /*10d60*/  IMAD.MOV.U32 R2, RZ, RZ, R4 ;  /* 0x000000ffff027224 */ /* 0x000fd000078e0004 */
[----:B------:R-:W2:Y:S02]  /*10d70*/  @P0 LDC R5, c[0x0][0xbec] ;  /* 0x0002fb00ff050b82 */ /* 0x000ea40000000800 */
[----:B------:R-:W-:Y:S02]  /*10d80*/  UIMAD.WIDE.U32 UR6, UR13, UR10, URZ ;  /* 0x0000000a0d0672a5 */ /* 0x000fe4000f8e003f */
[----:B------:R-:W-:-:S03]  /*10d90*/  UIMAD UR5, UR13, UR11, UR5 ;  /* 0x0000000b0d0572a4 */ /* 0x000fc6000f8e0205 */
[----:B------:R-:W-:Y:S01]  /*10da0*/  ULDC.64 UR10, c[0x0][0xb98] ;  /* 0x0002e600000a7ab9 */ /* 0x000fe20000000a00 */
[----:B------:R-:W3:Y:S01]  /*10db0*/  @P0 LDC R7, c[0x0][0xbf0] ;  /* 0x0002fc00ff070b82 */ /* 0x000ee20000000800 */
[----:B------:R-:W-:Y:S02]  /*10dc0*/  UIADD3 UR7, UR7, UR5, URZ ;  /* 0x0000000507077290 */ /* 0x000fe4000fffe03f */
[----:B------:R-:W-:Y:S02]  /*10dd0*/  UIMAD UR5, UR9, UR10, URZ ;  /* 0x0000000a090572a4 */ /* 0x000fe4000f8e023f */
[----:B------:R-:W-:Y:S02]  /*10de0*/  UIMAD.WIDE.U32 UR6, UR12, UR10, UR6 ;  /* 0x0000000a0c0672a5 */ /* 0x000fe4000f8e0006 */
[----:B------:R-:W-:-:S03]  /*10df0*/  UIMAD UR5, UR12, UR11, UR5 ;  /* 0x0000000b0c0572a4 */ /* 0x000fc6000f8e0205 */
[----:B------:R-:W-:Y:S01]  /*10e00*/  ULDC.64 UR10, c[0x0][0xb88] ;  /* 0x0002e200000a7ab9 */ /* 0x000fe20000000a00 */
[----:B------:R-:W-:Y:S01]  /*10e10*/  ULDC.64 UR12, c[0x0][0x208] ;  /* 0x00008200000c7ab9 */ /* 0x000fe20000000a00 */
[----:B--2---:R-:W-:-:S05]  /*10e20*/  @P0 IMAD.HI.U32 R0, R4, R5, RZ ;  /* 0x0000000504000227 */ /* 0x004fca00078e00ff */
[----:B---3--:R-:W-:-:S05]  /*10e30*/  @P0 SHF.R.U32.HI R2, RZ, R7, R0 ;  /* 0x00000007ff020219 */ /* 0x008fca0000011600 */
[----:B------:R-:W-:-:S04]  /*10e40*/  IMAD.MOV R5, RZ, RZ, -R2 ;  /* 0x000000ffff057224 */ /* 0x000fc800078e0a02 */
[----:B------:R-:W-:Y:S01]  /*10e50*/  IMAD R5, R3, R5, R4 ;  /* 0x0000000503057224 */ /* 0x000fe200078e0204 */
[----:B------:R-:W-:Y:S01]  /*10e60*/  SHF.R.S32.HI R3, RZ, 0x1f, R2 ;  /* 0x0000001fff037819 */ /* 0x000fe20000011402 */
[----:B------:R-:W-:Y:S01]  /*10e70*/  IMAD.U32 R4, RZ, RZ, UR5 ;  /* 0x00000005ff047e24 */ /* 0x000fe2000f8e00ff */
[----:B------:R-:W-:Y:S02]  /*10e80*/  IADD3 R2, P0, R2, UR6, RZ ;  /* 0x0000000602027c10 */ /* 0x000fe4000ff1e0ff */
[----:B------:R-:W-:Y:S02]  /*10e90*/  SHF.R.S32.HI R0, RZ, 0x1f, R5 ;  /* 0x0000001fff007819 */ /* 0x000fe40000011405 */
[----:B------:R-:W-:Y:S01]  /*10ea0*/  IADD3.X R3, R3, UR7, R4, P0, !PT ;  /* 0x0000000703037c10 */ /* 0x000fe200087fe404 */
[----:B------:R-:W-:Y:S02]  /*10eb0*/  ULDC.64 UR6, c[0x0][0xb50] ;  /* 0x0002d40000067ab9 */ /* 0x000fe40000000a00 */
[----:B------:R-:W-:-:S02]  /*10ec0*/  IMAD R0, R0, UR10, RZ ;  /* 0x0000000a00007c24 */ /* 0x000fc4000f8e02ff */
[----:B------:R-:W-:-:S04]  /*10ed0*/  IMAD.WIDE.U32 R2, R5, UR10, R2 ;  /* 0x0000000a05027c25 */ /* 0x000fc8000f8e0002 */
[----:B------:R-:W-:Y:S01]  /*10ee0*/  IMAD R7, R5, UR11, R0 ;  /* 0x0000000b05077c24 */ /* 0x000fe2000f8e0200 */
[----:B------:R-:W-:-:S03]  /*10ef0*/  LEA R4, P0, R2, UR6, 0x2 ;  /* 0x0000000602047c11 */ /* 0x000fc6000f8010ff */
[----:B------:R-:W-:-:S05]  /*10f00*/  IMAD.IADD R3, R3, 0x1, R7 ;  /* 0x0000000103037824 */ /* 0x000fca00078e0207 */
[----:B------:R-:W-:Y:S01]  /*10f10*/  LEA.HI.X R5, R2, UR7, R3, 0x2, P0 ;  /* 0x0000000702057c11 */ /* 0x000fe200080f1403 */
[----:B------:R-:W-:-:S05]  /*10f20*/  IMAD.MOV.U32 R3, RZ, RZ, -0x800000 ;  /* 0xff800000ff037424 */ /* 0x000fca00078e00ff */
[----:B------:R2:W-:Y:S02]  /*10f30*/  STG.E desc[UR12][R4.64], R3 ;  /* 0x0000000304007986 */ /* 0x0005e4000c10190c */
.L_x_1189:
[----:B------:R-:W-:Y:S05]  /*10f40*/  BSYNC B1 ;  /* 0x0000000000017941 */ /* 0x000fea0003800000 */
.L_x_1188:
[----:B------:R-:W-:Y:S01]  /*10f50*/  R2UR UR13, R194 ;  /* 0x00000000c20d72ca */ /* 0x000fe200000e0000 */
[----:B------:R-:W-:Y:S01]  /*10f60*/  ULDC.64 UR10, c[0x0][0xae8] ;  /* 0x0002ba00000a7ab9 */ /* 0x000fe20000000a00 */
[----:B------:R-:W-:Y:S01]  /*10f70*/  R2UR UR12, R195 ;  /* 0x00000000c30c72ca */ /* 0x000fe200000e0000 */
[----:B------:R-:W-:Y:S01]  /*10f80*/  UIMAD UR5, UR8, UR10, URZ ;  /* 0x0000000a080572a4 */ /* 0x000fe2000f8e023f */
[----:B------:R-:W-:Y:S01]  /*10f90*/  VIADD R6, R6, UR60 ;  /* 0x0000003c06067c36 */ /* 0x000fe20008000000 */
[----:B------:R-:W-:Y:S01]  /*10fa0*/  BSSY B1, `(.L_x_1190) ;  /* 0x0000039000017945 */ /* 0x000fe20003800000 */
[----:B------:R-:W-:Y:S02]  /*10fb0*/  VIADD R10, R196, UR60 ;  /* 0x0000003cc40a7c36 */ /* 0x000fe40008000000 */
[----:B0-----:R-:W-:-:S04]  /*10fc0*/  @P1 IMAD.HI.U32 R0, R6, R9, RZ ;  /* 0x0000000906001227 */ /* 0x001fc800078e00ff */
[----:B--2---:R-:W-:Y:S01]  /*10fd0*/  IMAD.MOV.U32 R5, RZ, RZ, R6 ;  /* 0x000000ffff057224 */ /* 0x004fe200078e0006 */
[----:B------:R-:W-:Y:S01]  /*10fe0*/  UIMAD.WIDE.U32 UR6, UR13, UR10, URZ ;  /* 0x0000000a0d0672a5 */ /* 0x000fe2000f8e003f */
[----:B-1----:R-:W-:Y:S01]  /*10ff0*/  @P1 SHF.R.U32.HI R5, RZ, R11, R0 ;  /* 0x0000000bff051219 */ /* 0x002fe20000011600 */
[----:B------:R-:W-:-:S03]  /*11000*/  UIMAD UR5, UR13, UR11, UR5 ;  /* 0x0000000b0d0572a4 */ /* 0x000fc6000f8e0205 */
[----:B------:R-:W-:Y:S01]  /*11010*/  ULDC.64 UR10, c[0x0][0xaf0] ;  /* 0x0002bc00000a7ab9 */ /* 0x000fe20000000a00 */
[----:B------:R-:W-:Y:S01]  /*11020*/  UIADD3 UR7, UR7, UR5, URZ ;  /* 0x0000000507077290 */ /* 0x000fe2000fffe03f */
[--C-:B------:R-:W-:Y:S01]  /*11030*/  SHF.R.S32.HI R0, RZ, 0x1f, R5.reuse ;  /* 0x0000001fff007819 */ /* 0x100fe20000011405 */
[----:B------:R-:W-:Y:S01]  /*11040*/  UIMAD UR5, UR9, UR10, URZ ;  /* 0x0000000a090572a4 */ /* 0x000fe2000f8e023f */
[----:B------:R-:W-:Y:S01]  /*11050*/  IMAD.MOV R7, RZ, RZ, -R5 ;  /* 0x000000ffff077224 */ /* 0x000fe200078e0a05 */
[----:B------:R-:W-:Y:S02]  /*11060*/  UIMAD.WIDE.U32 UR6, UR12, UR10, UR6 ;  /* 0x0000000a0c0672a5 */ /* 0x000fe4000f8e0006 */
[----:B------:R-:W-:Y:S01]  /*11070*/  UIMAD UR5, UR12, UR11, UR5 ;  /* 0x0000000b0c0572a4 */ /* 0x000fe2000f8e0205 */
[----:B------:R-:W-:Y:S01]  /*11080*/  IMAD R7, R8, R7, R6 ;  /* 0x0000000708077224 */ /* 0x000fe200078e0206 */
[----:B------:R-:W-:Y:S02]  /*11090*/  ULDC.64 UR8, c[0x0][0xae0] ;  /* 0x0002b80000087ab9 */ /* 0x000fe40000000a00 */
[----:B------:R-:W-:Y:S01]  /*110a0*/  UIADD3 UR5, UR7, UR5, URZ ;  /* 0x0000000507057290 */ /* 0x000fe2000fffe03f */
[----:B------:R-:W-:-:S02]  /*110b0*/  IMAD R0, R0, UR8, RZ ;  /* 0x0000000800007c24 */ /* 0x000fc4000f8e02ff */
[----:B------:R-:W-:Y:S02]  /*110c0*/  IMAD.U32 R3, RZ, RZ, UR7 ;  /* 0x00000007ff037e24 */ /* 0x000fe4000f8e00ff */
[----:B------:R-:W-:Y:S01]  /*110d0*/  IMAD.U32 R2, RZ, RZ, UR6 ;  /* 0x00000006ff027e24 */ /* 0x000fe2000f8e00ff */
[----:B------:R-:W-:Y:S01]  /*110e0*/  ULDC.64 UR6, c[0x0][0xad8] ;  /* 0x0002b60000067ab9 */ /* 0x000fe20000000a00 */
[----:B------:R-:W-:Y:S01]  /*110f0*/  IMAD.U32 R3, RZ, RZ, UR5 ;  /* 0x00000005ff037e24 */ /* 0x000fe2000f8e00ff */
[----:B------:R-:W-:Y:S01]  /*11100*/  ULDC UR5, c[0x0][0xa88] ;  /* 0x0002a20000057ab9 */ /* 0x000fe20000000800 */
[C---:B------:R-:W-:Y:S01]  /*11110*/  IMAD R9, R5.reuse, UR9, R0 ;  /* 0x0000000905097c24 */ /* 0x040fe2000f8e0200 */
[----:B------:R-:W-:Y:S01]  /*11120*/  SHF.R.S32.HI R0, RZ, 0x1f, R7 ;  /* 0x0000001fff007819 */ /* 0x000fe20000011407 */
[----:B------:R-:W-:-:S04]  /*11130*/  IMAD.WIDE.U32 R2, R5, UR8, R2 ;  /* 0x0000000805027c25 */ /* 0x000fc8000f8e0002 */
[----:B------:R-:W-:Y:S02]  /*11140*/  IMAD.IADD R3, R3, 0x1, R9 ;  /* 0x0000000103037824 */ /* 0x000fe400078e0209 */
[----:B------:R-:W-:Y:S02]  /*11150*/  IMAD R4, R0, UR6, RZ ;  /* 0x0000000600047c24 */ /* 0x000fe4000f8e02ff */
[----:B------:R-:W-:Y:S02]  /*11160*/  IMAD R9, R8, UR5, RZ ;  /* 0x0000000508097c24 */ /* 0x000fe4000f8e02ff */
        /* <DEDUP_REMOVED lines=10> */
[----:B------:R0:W1:Y:S02]  /*11210*/  SHFL.IDX PT, R2, R4, RZ, 0x181f ;  /* 0x00181fff04027589 */ /* 0x00006400000e0000 */
[----:B------:R-:W-:Y:S02]  /*11220*/  ISETP.GE.AND P0, PT, R0, R9, PT ;  /* 0x000000090000720c */ /* 0x000fe40003f06270 */
[----:B------:R0:W2:Y:S01]  /*11230*/  SHFL.IDX PT, R0, R5, RZ, 0x181f ;  /* 0x00181fff05007589 */ /* 0x0000a200000e0000 */
[----:B------:R-:W-:Y:S10]  /*11240*/  @P2 BRA `(.L_x_1191) ;  /* 0x0000000000382947 */ /* 0x000ff40003800000 */
[----:B------:R-:W-:Y:S01]  /*11250*/  ULDC UR5, c[0x0][0xac8] ;  /* 0x0002b20000057ab9 */ /* 0x000fe20000000800 */
[----:B------:R-:W-:Y:S01]  /*11260*/  ULDC.64 UR6, c[0x0][0x208] ;  /* 0x0000820000067ab9 */ /* 0x000fe20000000a00 */
        /* <DEDUP_REMOVED lines=8> */
[----:B------:R3:W-:Y:S01]  /*112f0*/  @!P4 ST.E.128 desc[UR6][R6.64], RZ ;  /* 0x000000ff0600c985 */ /* 0x0007e2000c101d06 */
[----:B------:R-:W-:-:S03]  /*11300*/  @!P2 LEA.HI.X R3, R192, R0, R203, 0x1, P6 ;  /* 0x00000000c003a211 */ /* 0x000fc600030f0ccb */
[----:B------:R3:W-:Y:S04]  /*11310*/  @!P3 ST.E.128 desc[UR6][R12.64], RZ ;  /* 0x000000ff0c00b985 */ /* 0x0007e8000c101d06 */
[----:B------:R3:W-:Y:S02]  /*11320*/  @!P2 ST.E.128 desc[UR6][R2.64], RZ ;  /* 0x000000ff0200a985 */ /* 0x0007e4000c101d06 */
.L_x_1191:
[----:B------:R-:W-:Y:S05]  /*11330*/  BSYNC B1 ;  /* 0x0000000000017941 */ /* 0x000fea0003800000 */
.L_x_1190:
[----:B--2---:R2:W4:Y:S01]  /*11340*/  SHFL.IDX PT, R0, R5, 0x1, 0x181f ;  /* 0x00381f0005007f89 */ /* 0x00452200000e0000 */
[----:B------:R-:W-:Y:S03]  /*11350*/  BSSY B1, `(.L_x_1192) ;  /* 0x0000011000017945 */ /* 0x000fe60003800000 */
[----:B-1-3--:R2:W1:Y:S01]  /*11360*/  SHFL.IDX PT, R2, R4, 0x1, 0x181f ;  /* 0x00381f0004027f89 */ /* 0x00a46200000e0000 */
[----:B------:R-:W-:Y:S05]  /*11370*/  @P1 BRA `(.L_x_1193) ;  /* 0x0000000000381947 */ /* 0x000fea0003800000 */
[----:B------:R-:W-:Y:S01]  /*11380*/  ULDC UR5, c[0x0][0xac8] ;  /* 0x0002b20000057ab9 */ /* 0x000fe20000000800 */
[----:B------:R-:W-:Y:S01]  /*11390*/  ULDC.64 UR6, c[0x0][0x208] ;  /* 0x0000820000067ab9 */ /* 0x000fe20000000a00 */
[----:B------:R-:W-:Y:S02]  /*113a0*/  ISETP.GE.AND P4, PT, R19, UR5, PT ;  /* 0x0000000513007c0c */ /* 0x000fe4000bf86270 */
[----:B------:R-:W-:Y:S02]  /*113b0*/  ISETP.GE.AND P5, PT, R23, UR5, PT ;  /* 0x0000000517007c0c */ /* 0x000fe4000bfa6270 */
[----:B------:R-:W-:-:S09]  /*113c0*/  ISETP.GE.AND P6, PT, R192, UR5, PT ;  /* 0x00000005c0007c0c */ /* 0x000fd2000bfc6270 */
[-C--:B-1----:R-:W-:Y:S02]  /*113d0*/  @!P4 LEA R6, P1, R19, R2.reuse, 0x1 ;  /* 0x000000021306c211 */ /* 0x082fe400078208ff */
[-C--:B------:R-:W-:Y:S02]  /*113e0*/  @!P5 LEA R12, P2, R23, R2.reuse, 0x1 ;  /* 0x00000002170cd211 */ /* 0x080fe400078408ff */
[C---:B------:R-:W-:Y:S02]  /*113f0*/  @!P6 LEA R2, P3, R192.reuse, R2, 0x1 ;  /* 0x00000002c002e211 */ /* 0x040fe400078608ff */
[-C--:B----4-:R-:W-:Y:S02]  /*11400*/  @!P4 LEA.HI.X R7, R19, R0.reuse, R205, 0x1, P1 ;  /* 0x000000001307c211 */ /* 0x090fe400008f0ccd */
[-C--:B------:R-:W-:Y:S02]  /*11410*/  @!P5 LEA.HI.X R13, R23, R0.reuse, R204, 0x1, P2 ;  /* 0x00000000170dd211 */ /* 0x080fe400010f0ccc */
[----:B------:R-:W-:Y:S01]  /*11420*/  @!P6 LEA.HI.X R3, R192, R0, R203, 0x1, P3 ;  /* 0x00000000c003e211 */ /* 0x000fe200018f0ccb */
[----:B------:R3:W-:Y:S04]  /*11430*/  @!P4 ST.E.128 desc[UR6][R6.64], RZ ;  /* 0x000000ff0600c985 */ /* 0x0007e8000c101d06 */
[----:B------:R3:W-:Y:S04]  /*11440*/  @!P5 ST.E.128 desc[UR6][R12.64], RZ ;  /* 0x000000ff0c00d985 */ /* 0x0007e8000c101d06 */
[----:B------:R3:W-:Y:S02]  /*11450*/  @!P6 ST.E.128 desc[UR6][R2.64], RZ ;  /* 0x000000ff0200e985 */ /* 0x0007e4000c101d06 */
.L_x_1193:
[----:B------:R-:W-:Y:S05]  /*11460*/  BSYNC B1 ;  /* 0x0000000000017941 */ /* 0x000fea0003800000 */
.L_x_1192:
[----:B----4-:R4:W0:Y:S01]  /*11470*/  SHFL.IDX PT, R0, R5, 0x2, 0x181f ;  /* 0x00581f0005007f89 */ /* 0x01082200000e0000 */
        /* <DEDUP_REMOVED lines=17> */
.L_x_1195:
[----:B------:R-:W-:Y:S05]  /*11590*/  BSYNC B1 ;  /* 0x0000000000017941 */ /* 0x000fea0003800000 */
.L_x_1194:
[----:B0-----:R-:W-:Y:S01]  /*115a0*/  VIADD R0, R10, 0x60 ;  /* 0x000000600a007836 */ /* 0x001fe20000000000 */
[----:B---3--:R0:W3:Y:S04]  /*115b0*/  SHFL.IDX PT, R6, R5, 0x3, 0x181f ;  /* 0x00781f0005067f89 */ /* 0x0080e800000e0000 */
[----:B------:R-:W-:Y:S01]  /*115c0*/  ISETP.GE.AND P0, PT, R0, R9, PT ;  /* 0x000000090000720c */ /* 0x000fe20003f06270 */
[----:B-1----:R0:W1:-:S12]  /*115d0*/  SHFL.IDX PT, R2, R4, 0x3, 0x181f ;  /* 0x00781f0004027f89 */ /* 0x00205800000e0000 */
[----:B0-----:R-:W-:Y:S05]  /*115e0*/  @P0 BRA `(.L_x_1187) ;  /* 0x0000000000380947 */ /* 0x001fea0003800000 */
[----:B------:R-:W-:Y:S01]  /*115f0*/  ULDC UR5, c[0x0][0xac8] ;  /* 0x0002b20000057ab9 */ /* 0x000fe20000000800 */
[----:B------:R-:W-:Y:S01]  /*11600*/  ULDC.64 UR6, c[0x0][0x208] ;  /* 0x0000820000067ab9 */ /* 0x000fe20000000a00 */
[----:B------:R-:W-:Y:S02]  /*11610*/  ISETP.GE.AND P3, PT, R19, UR5, PT ;  /* 0x0000000513007c0c */ /* 0x000fe4000bf66270 */
[----:B------:R-:W-:Y:S02]  /*11620*/  ISETP.GE.AND P4, PT, R23, UR5, PT ;  /* 0x0000000517007c0c */ /* 0x000fe4000bf86270 */
[----:B------:R-:W-:-:S09]  /*11630*/  ISETP.GE.AND P5, PT, R192, UR5, PT ;  /* 0x00000005c0007c0c */ /* 0x000fd2000bfa6270 */
[-C--:B-12-4-:R-:W-:Y:S02]  /*11640*/  @!P3 LEA R4, P0, R19, R2.reuse, 0x1 ;  /* 0x000000021304b211 */ /* 0x096fe400078008ff */
[-C--:B------:R-:W-:Y:S02]  /*11650*/  @!P4 LEA R8, P1, R23, R2.reuse, 0x1 ;  /* 0x000000021708c211 */ /* 0x080fe400078208ff */
[C---:B------:R-:W-:Y:S02]  /*11660*/  @!P5 LEA R2, P2, R192.reuse, R2, 0x1 ;  /* 0x00000002c002d211 */ /* 0x040fe400078408ff */
[-C--:B---3--:R-:W-:Y:S02]  /*11670*/  @!P3 LEA.HI.X R5, R19, R6.reuse, R205, 0x1, P0 ;  /* 0x000000061305b211 */ /* 0x088fe400000f0ccd */
[-C--:B------:R-:W-:Y:S02]  /*11680*/  @!P4 LEA.HI.X R9, R23, R6.reuse, R204, 0x1, P1 ;  /* 0x000000061709c211 */ /* 0x080fe400008f0ccc */
[----:B------:R-:W-:Y:S01]  /*11690*/  @!P5 LEA.HI.X R3, R192, R6, R203, 0x1, P2 ;  /* 0x00000006c003d211 */ /* 0x000fe200010f0ccb */
[----:B------:R0:W-:Y:S04]  /*116a0*/  @!P3 ST.E.128 desc[UR6][R4.64], RZ ;  /* 0x000000ff0400b985 */ /* 0x0001e8000c101d06 */
[----:B------:R0:W-:Y:S04]  /*116b0*/  @!P4 ST.E.128 desc[UR6][R8.64], RZ ;  /* 0x000000ff0800c985 */ /* 0x0001e8000c101d06 */
[----:B------:R0:W-:Y:S02]  /*116c0*/  @!P5 ST.E.128 desc[UR6][R2.64], RZ ;  /* 0x000000ff0200d985 */ /* 0x0001e4000c101d06 */
.L_x_1187:
[----:B------:R-:W-:Y:S05]  /*116d0*/  BSYNC B0 ;  /* 0x0000000000007941 */ /* 0x000fea0003800000 */
.L_x_1179:
[----:B------:R-:W-:Y:S02]  /*116e0*/  ULDC UR5, c[0x0][0xc38] ;  /* 0x00030e0000057ab9 */ /* 0x000fe40000000800 */
[----:B------:R-:W-:-:S06]  /*116f0*/  UISETP.GE.AND UP0, UPT, UR4, UR5, UPT ;  /* 0x000000050400728c */ /* 0x000fcc000bf06270 */
[----:B------:R-:W-:-:S13]  /*11700*/  PLOP3.LUT P0, PT, PT, PT, UP0, 0x80, 0x0 ;  /* 0x000000000000781c */ /* 0x000fda0003f0f008 */
[----:B------:R-:W-:Y:S05]  /*11710*/  @!P0 BRA `(.L_x_1196) ;  /* 0xfffffef400b08947 */ /* 0x000fea000383ffff */
[----:B------:R-:W-:Y:S05]  /*11720*/  EXIT ;  /* 0x000000000000794d */ /* 0x000fea0003800000 */
.L_x_1098:
[----:B------:R-:W-:-:S08]  /*11730*/  NOP ;  /* 0x0000000000007918 */ /* 0x000fd00000000000 */
[----:B0-----:R-:W0:-:S00]  /*11740*/  USETMAXREG.DEALLOC.CTAPOOL 0x18 ;  /* 0x00000018000079c8 */ /* 0x001e0000080e0500 */
[----:B0-----:R-:W2:Y:S01]  /*11750*/  LDL.LU R2, [R1+0xc] ;  /* 0x00000c0001027983 */ /* 0x001ea20000300800 */
[----:B------:R-:W-:-:S05]  /*11760*/  LOP3.LUT R0, R0, 0x3, RZ, 0xc0, !PT ;  /* 0x0000000300007812 */ /* 0x000fca00078ec0ff */
[----:B------:R-:W0:Y:S01]  /*11770*/  S2UR UR6, SR_CTAID.X ;  /* 0x00000000000679c3 */ /* 0x000e220000002500 */
[----:B------:R-:W-:Y:S01]  /*11780*/  IMAD.MOV.U32 R18, RZ, RZ, RZ ;  /* 0x000000ffff127224 */ /* 0x000fe200078e00ff */
[----:B------:R-:W1:Y:S02]  /*11790*/  SHFL.IDX PT, R0, R0, RZ, 0x1f ;  /* 0x00001fff00007589 */ /* 0x000e6400000e0000 */
[----:B-1----:R-:W-:-:S04]  /*117a0*/  ISETP.NE.AND P0, PT, R0, RZ, PT ;  /* 0x000000ff0000720c */ /* 0x002fc80003f05270 */
[----:B------:R-:W0:Y:S09]  /*117b0*/  LDC R0, c[0x0][0xc38] ;  /* 0x00030e00ff007b82 */ /* 0x000e320000000800 */
[----:B------:R-:W-:Y:S06]  /*117c0*/  @P0 BAR.ARV 0x4, 0x180 ;  /* 0x0106000000000b1d */ /* 0x000fec0000002000 */
[----:B--2---:R-:W-:-:S04]  /*117d0*/  LOP3.LUT R2, R2, 0xfffffffb, RZ, 0xc0, !PT ;  /* 0xfffffffb02027812 */ /* 0x004fc800078ec0ff */
[----:B------:R-:W-:Y:S02]  /*117e0*/  @P0 LOP3.LUT R2, R2, 0x4, RZ, 0xfc, !PT ;  /* 0x0000000402020812 */ /* 0x000fe400078efcff */
[----:B0-----:R-:W-:Y:S01]  /*117f0*/  ISETP.LE.AND P0, PT, R0, UR6, PT ;  /* 0x0000000600007c0c */ /* 0x001fe2000bf03270 */
[----:B------:R-:W-:Y:S02]  /*11800*/  IMAD.MOV.U32 R0, RZ, RZ, 0x1 ;  /* 0x00000001ff007424 */ /* 0x000fe400078e00ff */
[----:B------:R0:W-:Y:S04]  /*11810*/  STL [R1+0xc], R2 ;  /* 0x00000c0201007387 */ /* 0x0001e80000100800 */
[----:B------:R0:W-:Y:S04]  /*11820*/  STL [R1+0x18], RZ ;  /* 0x000018ff01007387 */ /* 0x0001e80000100800 */
[----:B------:R0:W-:Y:S02]  /*11830*/  STL [R1+0x4], R0 ;  /* 0x0000040001007387 */ /* 0x0001e40000100800 */
[----:B------:R-:W-:Y:S05]  /*11840*/  @P0 BRA `(.L_x_1197) ;  /* 0x0000004c00900947 */ /* 0x000fea0003800000 */
[----:B------:R-:W1:Y:S01]  /*11850*/  S2R R6, SR_TID.X ;  /* 0x0000000000067919 */ /* 0x000e620000002100 */
[----:B------:R-:W2:Y:S01]  /*11860*/  S2UR UR5, SR_CgaCtaId ;  /* 0x00000000000579c3 */ /* 0x000ea20000008800 */
[----:B------:R-:W-:Y:S01]  /*11870*/  UMOV UR4, 0x400 ;  /* 0x0000040000047882 */ /* 0x000fe20000000000 */
[----:B------:R-:W-:Y:S01]  /*11880*/  IMAD.MOV.U32 R18, RZ, RZ, RZ ;  /* 0x000000ffff127224 */ /* 0x000fe200078e00ff */
[----:B------:R-:W-:Y:S01]  /*11890*/  ULDC UR44, c[0x0][0xc] ;  /* 0x00000300002c7ab9 */ /* 0x000fe20000000800 */
[----:B------:R-:W-:Y:S01]  /*118a0*/  ULDC.64 UR38, c[0x0][0x198] ;  /* 0x0000660000267ab9 */ /* 0x000fe20000000a00 */
[----:B--2---:R-:W-:-:S06]  /*118b0*/  ULEA UR4, UR5, UR4, 0x18 ;  /* 0x0000000405047291 */ /* 0x004fcc000f8ec03f */
[----:B------:R-:W-:Y:S01]  /*118c0*/  IMAD.U32 R17, RZ, RZ, UR4 ;  /* 0x00000004ff117e24 */ /* 0x000fe2000f8e00ff */
[C---:B-1----:R-:W-:Y:S01]  /*118d0*/  LOP3.LUT R5, R6.reuse, 0x7f, RZ, 0xc0, !PT ;  /* 0x0000007f06057812 */ /* 0x042fe200078ec0ff */
[----:B0-----:R-:W-:-:S05]  /*118e0*/  IMAD.SHL.U32 R0, R6, 0x8, RZ ;  /* 0x0000000806007824 */ /* 0x001fca00078e00ff */
[C---:B------:R-:W-:Y:S02]  /*118f0*/  LOP3.LUT R2, R0.reuse, 0x1f8, RZ, 0xc0, !PT ;  /* 0x000001f800027812 */ /* 0x040fe400078ec0ff */
[----:B------:R-:W-:Y:S02]  /*11900*/  LOP3.LUT R0, R0, 0x38, RZ, 0xc0, !PT ;  /* 0x0000003800007812 */ /* 0x000fe400078ec0ff */
[----:B------:R-:W-:Y:S01]  /*11910*/  LOP3.LUT R3, R2, 0x38, R6, 0x78, !PT ;  /* 0x0000003802037812 */ /* 0x000fe200078e7806 */
[----:B------:R-:W-:-:S05]  /*11920*/  IMAD.SHL.U32 R2, R5, 0x8, RZ ;  /* 0x0000000805027824 */ /* 0x000fca00078e00ff */
[----:B------:R-:W-:Y:S01]  /*11930*/  LOP3.LUT R4, R3, 0x200, R2, 0xf8, !PT ;  /* 0x0000020003047812 */ /* 0x000fe200078ef802 */
[----:B------:R-:W-:Y:S01]  /*11940*/  IMAD.SHL.U32 R2, R6, 0x10, RZ ;  /* 0x0000001006027824 */ /* 0x000fe200078e00ff */
[----:B------:R-:W-:-:S03]  /*11950*/  SHF.R.U32.HI R3, RZ, 0x3, R5 ;  /* 0x00000003ff037819 */ /* 0x000fc60000011605 */
[----:B------:R-:W-:Y:S01]  /*11960*/  IMAD R4, R4, 0x2, R17 ;  /* 0x0000000204047824 */ /* 0x000fe200078e0211 */
[----:B------:R-:W-:Y:S01]  /*11970*/  LOP3.LUT R2, R3, 0x70, R2, 0xf8, !PT ;  /* 0x0000007003027812 */ /* 0x000fe200078ef802 */
[----:B------:R-:W-:Y:S02]  /*11980*/  IMAD.U32 R3, RZ, RZ, UR6 ;  /* 0x00000006ff037e24 */ /* 0x000fe4000f8e00ff */
[----:B------:R-:W-:Y:S01]  /*11990*/  IMAD.MOV.U32 R2, RZ, RZ, 0x1 ;  /* 0x00000001ff027424 */ /* 0x000fe200078e00ff */
[----:B------:R-:W-:Y:S04]  /*119a0*/  STL [R1+0x10], R4 ;  /* 0x0000100401007387 */ /* 0x000fe80000100800 */
[----:B------:R-:W-:Y:S04]  /*119b0*/  STL [R1+0x14], R3 ;  /* 0x0000140301007387 */ /* 0x000fe80000100800 */
[----:B------:R-:W-:Y:S04]  /*119c0*/  STL [R1+0x18], RZ ;  /* 0x000018ff01007387 */ /* 0x000fe80000100800 */
[----:B------:R0:W-:Y:S02]  /*119d0*/  STL [R1+0x4], R2 ;  /* 0x0000040201007387 */ /* 0x0001e40000100800 */
[----:B0-----:R-:W-:-:S02]  /*119e0*/  LOP3.LUT R2, R0, 0x40, RZ, 0xfc, !PT ;  /* 0x0000004000027812 */ /* 0x001fc400078efcff */
[----:B------:R-:W-:-:S07]  /*119f0*/  LOP3.LUT R0, R0, 0x80, RZ, 0xfc, !PT ;  /* 0x0000008000007812 */ /* 0x000fce00078efcff */
.L_x_1297:
[----:B--2---:R-:W2:Y:S01]  /*11a00*/  LDL R0, [R1+0x14] ;  /* 0x0000140001007983 */ /* 0x004ea20000100800 */
[----:B------:R-:W-:Y:S02]  /*11a10*/  ULDC UR8, c[0x0][0xc60] ;  /* 0x0003180000087ab9 */ /* 0x000fe40000000800 */
[----:B------:R-:W-:-:S11]  /*11a20*/  UISETP.NE.AND UP0, UPT, UR8, 0x1, UPT ;  /* 0x000000010800788c */ /* 0x000fd6000bf05270 */
[----:B------:R-:W-:Y:S01]  /*11a30*/  @UP0 ULDC UR4, c[0x0][0xc64] ;  /* 0x0003190000040ab9 */ /* 0x000fe20000000800 */
[----:B------:R-:W-:Y:S01]  /*11a40*/  @UP0 ULDC UR9, c[0x0][0xc68] ;  /* 0x00031a0000090ab9 */ /* 0x000fe20000000800 */
[C---:B--2---:R-:W-:Y:S02]  /*11a50*/  R2UR UR7, R0.reuse ;  /* 0x00000000000772ca */ /* 0x044fe400000e0000 */
[----:B------:R-:W-:-:S11]  /*11a60*/  R2UR UR6, R0 ;  /* 0x00000000000672ca */ /* 0x000fd600000e0000 */
[----:B------:R-:W-:-:S04]  /*11a70*/  UIMAD.WIDE.U32 UR4, UR7, UR4, URZ ;  /* 0x00000004070472a5 */ /* 0x000fc8000f8e003f */
[----:B------:R-:W-:-:S03]  /*11a80*/  @UP0 USHF.R.U32.HI UR7, URZ, UR9, UR5 ;  /* 0x000000093f070299 */ /* 0x000fc60008011605 */
[----:B------:R-:W-:Y:S02]  /*11a90*/  ULDC UR4, c[0x0][0xc78] ;  /* 0x00031e0000047ab9 */ /* 0x000fe40000000800 */
[----:B------:R-:W-:Y:S02]  /*11aa0*/  UISETP.GE.AND UP0, UPT, UR7, UR4, UPT ;  /* 0x000000040700728c */ /* 0x000fe4000bf06270 */
[----:B------:R-:W-:-:S04]  /*11ab0*/  UIADD3 UR4, -UR7, URZ, URZ ;  /* 0x0000003f07047290 */ /* 0x000fc8000fffe13f */
[----:B------:R-:W-:Y:S01]  /*11ac0*/  PLOP3.LUT P0, PT, PT, PT, UP0, 0x80, 0x0 ;  /* 0x000000000000781c */ /* 0x000fe20003f0f008 */
[----:B------:R-:W-:-:S12]  /*11ad0*/  UIMAD UR8, UR8, UR4, UR6 ;  /* 0x00000004080872a4 */ /* 0x000fd8000f8e0206 */
[----:B01-3--:R-:W-:Y:S05]  /*11ae0*/  @!P0 BRA `(.L_x_1198) ;  /* 0x0000000000208947 */ /* 0x00bfea0003800000 */
        /* <DEDUP_REMOVED lines=8> */
.L_x_1198:
[----:B------:R-:W-:Y:S01]  /*11b70*/  ULDC UR9, c[0x0][0xc54] ;  /* 0x0003150000097ab9 */ /* 0x000fe20000000800 */
[----:B------:R-:W-:Y:S01]  /*11b80*/  UMOV UR6, UR8 ;  /* 0x0000000800067c82 */ /* 0x000fe20008000000 */
[----:B------:R-:W-:-:S11]  /*11b90*/  UISETP.NE.AND UP0, UPT, UR9, 0x1, UPT ;  /* 0x000000010900788c */ /* 0x000fd6000bf05270 */
[----:B------:R-:W-:Y:S02]  /*11ba0*/  @UP0 ULDC.64 UR10, c[0x0][0xc58] ;  /* 0x00031600000a0ab9 */ /* 0x000fe40000000a00 */
[----:B------:R-:W-:-:S04]  /*11bb0*/  UIMAD.WIDE.U32 UR4, UR8, UR10, URZ ;  /* 0x0000000a080472a5 */ /* 0x000fc8000f8e003f */
[----:B------:R-:W-:-:S04]  /*11bc0*/  @UP0 USHF.R.U32.HI UR6, URZ, UR11, UR5 ;  /* 0x0000000b3f060299 */ /* 0x000fc80008011605 */
[----:B------:R-:W-:-:S12]  /*11bd0*/  UIMAD UR4, UR6, UR9, URZ ;  /* 0x00000009060472a4 */ /* 0x000fd8000f8e023f */
.L_x_1199:
[----:B------:R-:W-:Y:S02]  /*11be0*/  UIADD3 UR4, UR8, -UR4, URZ ;  /* 0x8000000408047290 */ /* 0x000fe4000fffe03f */
[----:B------:R-:W-:Y:S01]  /*11bf0*/  ULOP3.LUT UR5, URZ, UR6, URZ, 0x33, !UPT ;  /* 0x000000063f057292 */ /* 0x000fe2000f8e333f */
[----:B------:R-:W-:Y:S01]  /*11c00*/  ULDC UR14, c[0x0][0xc48] ;  /* 0x00031200000e7ab9 */ /* 0x000fe20000000800 */
[----:B------:R-:W-:Y:S01]  /*11c10*/  ULDC UR8, c[0x0][0x448] ;  /* 0x0001120000087ab9 */ /* 0x000fe20000000800 */
[----:B------:R-:W-:Y:S01]  /*11c20*/  ULDC UR43, c[0x0][0xc3c] ;  /* 0x00030f00002b7ab9 */ /* 0x000fe20000000800 */
[----:B------:R-:W-:Y:S02]  /*11c30*/  UISETP.NE.AND UP2, UPT, UR14, 0x1, UPT ;  /* 0x000000010e00788c */ /* 0x000fe4000bf45270 */
[----:B------:R-:W-:Y:S02]  /*11c40*/  UISETP.NE.AND UP1, UPT, UR8, 0x1, UPT ;  /* 0x000000010800788c */ /* 0x000fe4000bf25270 */
[----:B------:R-:W-:Y:S01]  /*11c50*/  UIADD3 UR43, UR5, UR43, URZ ;  /* 0x0000002b052b7290 */ /* 0x000fe2000fffe03f */
[----:B------:R-:W-:Y:S01]  /*11c60*/  ULDC.64 UR10, c[0x0][0x418] ;  /* 0x00010600000a7ab9 */ /* 0x000fe20000000a00 */
[----:B------:R-:W-:Y:S01]  /*11c70*/  ULDC UR13, c[0x0][0xc54] ;  /* 0x00031500000d7ab9 */ /* 0x000fe20000000800 */
[----:B------:R-:W-:-:S02]  /*11c80*/  UISETP.NE.U32.AND UP0, UPT, UR10, URZ, UPT ;  /* 0x0000003f0a00728c */ /* 0x000fc4000bf05070 */
[----:B------:R-:W-:Y:S02]  /*11c90*/  UIMAD UR13, UR7, UR13, UR4 ;  /* 0x0000000d070d72a4 */ /* 0x000fe4000f8e0204 */
[----:B------:R-:W-:Y:S01]  /*11ca0*/  USHF.L.U32 UR43, UR43, 0x7, URZ ;  /* 0x000000072b2b7899 */ /* 0x000fe2000800063f */
[----:B------:R-:W-:Y:S01]  /*11cb0*/  ULDC.64 UR4, c[0x0][0x9e0] ;  /* 0x0002780000047ab9 */ /* 0x000fe20000000a00 */
[----:B------:R-:W-:Y:S02]  /*11cc0*/  UISETP.NE.AND.EX UP0, UPT, UR11, URZ, UPT, UP0 ;  /* 0x0000003f0b00728c */ /* 0x000fe4000bf05300 */
[----:B------:R-:W-:Y:S02]  /*11cd0*/  UISETP.GE.AND UP3, UPT, UR5, 0x1, UPT ;  /* 0x000000010500788c */ /* 0x000fe4000bf66270 */
[----:B------:R-:W-:Y:S01]  /*11ce0*/  UIADD3 UR12, UR43, 0x7f, URZ ;  /* 0x0000007f2b0c7890 */ /* 0x000fe2000fffe03f */
[----:B------:R-:W-:Y:S01]  /*11cf0*/  ULDC UR10, c[0x0][0x424] ;  /* 0x00010900000a7ab9 */ /* 0x000fe20000000800 */
[----:B------:R-:W-:Y:S01]  /*11d00*/  ULDC UR6, c[0x0][0x288] ;  /* 0x0000a20000067ab9 */ /* 0x000fe20000000800 */
[----:B------:R-:W-:Y:S01]  /*11d10*/  @UP2 ULDC UR8, c[0x0][0xc4c] ;  /* 0x0003130000082ab9 */ /* 0x000fe20000000800 */
[----:B------:R-:W-:Y:S01]  /*11d20*/  @UP1 ULDC UR11, c[0x0][0x44c] ;  /* 0x00011300000b1ab9 */ /* 0x000fe20000000800 */
[----:B------:R-:W-:Y:S01]  /*11d30*/  USEL UR15, UR10, 0x1, UP0 ;  /* 0x000000010a0f7887 */ /* 0x000fe20008000000 */
[----:B------:R-:W-:Y:S01]  /*11d40*/  PLOP3.LUT P1, PT, PT, PT, UP3, 0x80, 0x0 ;  /* 0x000000000000781c */ /* 0x000fe20003f2f038 */
[----:B------:R-:W-:-:S02]  /*11d50*/  UIADD3 UR16, -UR6, 0x1, URZ ;  /* 0x0000000106107890 */ /* 0x000fc4000fffe13f */
[----:B------:R-:W-:Y:S02]  /*11d60*/  UIMAD.WIDE.U32 UR8, UR13, UR8, URZ ;  /* 0x000000080d0872a5 */ /* 0x000fe4000f8e003f */
[----:B------:R-:W-:Y:S01]  /*11d70*/  UIMAD.WIDE.U32 UR10, UR12, UR11, URZ ;  /* 0x0000000b0c0a72a5 */ /* 0x000fe2000f8e003f */
[----:B------:R-:W-:Y:S01]  /*11d80*/  ULDC UR7, c[0x0][0x2f0] ;  /* 0x0000bc0000077ab9 */ /* 0x000fe20000000800 */
[----:B------:R-:W-:Y:S01]  /*11d90*/  @UP2 ULDC UR17, c[0x0][0xc50] ;  /* 0x0003140000112ab9 */ /* 0x000fe20000000800 */
[----:B------:R-:W-:Y:S01]  /*11da0*/  @UP1 ULDC UR18, c[0x0][0x450] ;  /* 0x0001140000121ab9 */ /* 0x000fe20000000800 */
[----:B------:R-:W-:Y:S01]  /*11db0*/  UMOV UR42, UR13 ;  /* 0x0000000d002a7c82 */ /* 0x000fe20008000000 */
[----:B------:R-:W-:Y:S02]  /*11dc0*/  UIMAD UR16, UR15, UR7, UR16 ;  /* 0x000000070f1072a4 */ /* 0x000fe4000f8e0210 */
[----:B------:R-:W-:Y:S02]  /*11dd0*/  @UP2 USHF.R.U32.HI UR42, URZ, UR17, UR9 ;  /* 0x000000113f2a2299 */ /* 0x000fe40008011609 */
[----:B------:R-:W-:-:S02]  /*11de0*/  @UP1 USHF.R.U32.HI UR12, URZ, UR18, UR11 ;  /* 0x000000123f0c1299 */ /* 0x000fc4000801160b */
[----:B------:R-:W-:Y:S02]  /*11df0*/  UIADD3 UR36, -UR42, URZ, URZ ;  /* 0x0000003f2a247290 */ /* 0x000fe4000fffe13f */
[----:B------:R-:W-:Y:S02]  /*11e00*/  UIADD3 UR12, UR16, UR12, URZ ;  /* 0x0000000c100c7290 */ /* 0x000fe4000fffe03f */
[----:B------:R-:W-:Y:S02]  /*11e10*/  UIMAD UR36, UR14, UR36, UR13 ;  /* 0x000000240e2472a4 */ /* 0x000fe4000f8e020d */
[----:B------:R-:W-:Y:S01]  /*11e20*/  UIADD3 UR4, UR12, UR4, URZ ;  /* 0x000000040c047290 */ /* 0x000fe2000fffe03f */
[----:B------:R-:W-:Y:S11]  /*11e30*/  @!P1 BRA `(.L_x_1200) ;  /* 0x0000000000449947 */ /* 0x000ff60003800000 */
        /* <DEDUP_REMOVED lines=10> */
.L_x_1201:
[----:B------:R-:W-:-:S11]  /*11ee0*/  UISETP.NE.AND UP0, UPT, UR5, 0x1, UPT ;  /* 0x000000010500788c */ /* 0x000fd6000bf05270 */
[----:B------:R-:W-:Y:S02]  /*11ef0*/  @UP0 ULDC.64 UR12, c[0x0][0x9e8] ;  /* 0x00027a00000c0ab9 */ /* 0x000fe40000000a00 */
[----:B------:R-:W-:-:S04]  /*11f00*/  UIMAD.WIDE.U32 UR8, UR10, UR12, URZ ;  /* 0x0000000c0a0872a5 */ /* 0x000fc8000f8e003f */
[----:B------:R-:W-:-:S12]  /*11f10*/  @UP0 USHF.R.U32.HI UR10, URZ, UR13, UR9 ;  /* 0x0000000d3f0a0299 */ /* 0x000fd80008011609 */
.L_x_1202:
[----:B------:R-:W-:-:S04]  /*11f20*/  UIMAD UR10, UR10, UR5, UR5 ;  /* 0x000000050a0a72a4 */ /* 0x000fc8000f8e0205 */
[----:B------:R-:W-:-:S04]  /*11f30*/  UISETP.LT.AND UP0, UPT, UR4, UR10, UPT ;  /* 0x0000000a0400728c */ /* 0x000fc8000bf01270 */
[----:B------:R-:W-:-:S12]  /*11f40*/  USEL UR4, UR4, UR10, UP0 ;  /* 0x0000000a04047287 */ /* 0x000fd80008000000 */
.L_x_1200:
[----:B------:R-:W-:Y:S02]  /*11f50*/  UIMAD UR8, UR15, UR7, 0x5f ;  /* 0x0000005f0f0874a4 */ /* 0x000fe4000f8e0207 */
[----:B------:R-:W-:Y:S02]  /*11f60*/  UIADD3 UR10, UR4, 0x5f, URZ ;  /* 0x0000005f040a7890 */ /* 0x000fe4000fffe03f */
[----:B------:R-:W-:Y:S02]  /*11f70*/  UIMAD.WIDE UR8, UR8, 0x2aaaaaab, URZ ;  /* 0x2aaaaaab080878a5 */ /* 0x000fe4000f8e023f */
[----:B------:R-:W-:Y:S01]  /*11f80*/  UIMAD.WIDE UR10, UR10, 0x2aaaaaab, URZ ;  /* 0x2aaaaaab0a0a78a5 */ /* 0x000fe2000f8e023f */
[----:B------:R-:W-:Y:S01]  /*11f90*/  @UP1 ULDC UR12, c[0x0][0x44c] ;  /* 0x00011300000c1ab9 */ /* 0x000fe20000000800 */
[----:B------:R-:W-:Y:S02]  /*11fa0*/  UIMAD UR7, UR15, UR7, -UR6 ;  /* 0x000000070f0772a4 */ /* 0x000fe4000f8e0a06 */
[----:B------:R-:W-:-:S02]  /*11fb0*/  UIMAD.WIDE.U32 UR12, UR43, UR12, URZ ;  /* 0x0000000c2b0c72a5 */ /* 0x000fc4000f8e003f */
[----:B------:R-:W-:Y:S02]  /*11fc0*/  USHF.R.U32.HI UR6, URZ, 0x1f, UR9 ;  /* 0x0000001f3f067899 */ /* 0x000fe40008011609 */
[----:B------:R-:W-:Y:S01]  /*11fd0*/  USHF.R.U32.HI UR4, URZ, 0x1f, UR11 ;  /* 0x0000001f3f047899 */ /* 0x000fe2000801160b */
[----:B------:R-:W-:Y:S01]  /*11fe0*/  @UP1 ULDC UR16, c[0x0][0x450] ;  /* 0x0001140000101ab9 */ /* 0x000fe20000000800 */
[----:B------:R-:W-:Y:S01]  /*11ff0*/  UMOV UR14, UR43 ;  /* 0x0000002b000e7c82 */ /* 0x000fe20008000000 */
[----:B------:R-:W-:Y:S02]  /*12000*/  @UP1 USHF.R.U32.HI UR14, URZ, UR16, UR13 ;  /* 0x000000103f0e1299 */ /* 0x000fe4000801160d */
[----:B------:R-:W-:Y:S02]  /*12010*/  ULEA.HI.SX32 UR9, UR9, UR6, 0x1c ;  /* 0x0000000609097291 */ /* 0x000fe4000f8fe23f */
[----:B------:R-:W-:Y:S02]  /*12020*/  ULEA.HI.SX32 UR4, UR11, UR4, 0x1c ;  /* 0x000000040b047291 */ /* 0x000fe4000f8fe23f */
[----:B------:R-:W-:-:S02]  /*12030*/  UIADD3 UR6, UR7, UR14, URZ ;  /* 0x0000000e07067290 */ /* 0x000fc4000fffe03f */
[----:B------:R-:W-:Y:S01]  /*12040*/  UISETP.LT.AND UP0, UPT, UR9, UR4, UPT ;  /* 0x000000040900728c */ /* 0x000fe2000bf01270 */
[----:B------:R-:W-:Y:S02]  /*12050*/  ULDC UR8, c[0x0][0x9dc] ;  /* 0x0002770000087ab9 */ /* 0x000fe40000000800 */
[----:B------:R-:W-:Y:S02]  /*12060*/  UIADD3 UR8, UR6, -UR8, URZ ;  /* 0x8000000806087290 */ /* 0x000fe4000fffe03f */
[----:B------:R-:W-:Y:S01]  /*12070*/  USEL UR41, UR9, UR4, UP0 ;  /* 0x0000000409297287 */ /* 0x000fe20008000000 */
[----:B------:R-:W-:Y:S11]  /*12080*/  @!P1 BRA `(.L_x_1203) ;  /* 0x0000000000489947 */ /* 0x000ff60003800000 */
        /* <DEDUP_REMOVED lines=11> */
.L_x_1204:
[----:B------:R-:W-:-:S11]  /*12140*/  UISETP.NE.AND UP0, UPT, UR5, 0x1, UPT ;  /* 0x000000010500788c */ /* 0x000fd6000bf05270 */
[----:B------:R-:W-:Y:S02]  /*12150*/  @UP0 ULDC.64 UR10, c[0x0][0x9e8] ;  /* 0x00027a00000a0ab9 */ /* 0x000fe40000000a00 */
[----:B------:R-:W-:-:S04]  /*12160*/  UIMAD.WIDE.U32 UR6, UR4, UR10, URZ ;  /* 0x0000000a040672a5 */ /* 0x000fc8000f8e003f */
[----:B------:R-:W-:-:S12]  /*12170*/  @UP0 USHF.R.U32.HI UR4, URZ, UR11, UR7 ;  /* 0x0000000b3f040299 */ /* 0x000fd80008011607 */
.L_x_1205:
[----:B------:R-:W-:-:S04]  /*12180*/  UIMAD UR4, UR4, UR5, URZ ;  /* 0x00000005040472a4 */ /* 0x000fc8000f8e023f */
[----:B------:R-:W-:-:S04]  /*12190*/  UISETP.LT.AND UP0, UPT, UR8, UR4, UPT ;  /* 0x000000040800728c */ /* 0x000fc8000bf01270 */
[----:B------:R-:W-:-:S12]  /*121a0*/  USEL UR8, UR8, UR4, !UP0 ;  /* 0x0000000408087287 */ /* 0x000fd8000c000000 */
.L_x_1203:
[----:B------:R-:W-:Y:S01]  /*121b0*/  UIMAD.WIDE UR4, UR8, 0x2aaaaaab, URZ ;  /* 0x2aaaaaab080478a5 */ /* 0x000fe2000f8e023f */
[----:B------:R-:W-:Y:S03]  /*121c0*/  BSSY B7, `(.L_x_1206) ;  /* 0x000042f000077945 */ /* 0x000fe60003800000 */
[----:B------:R-:W-:-:S04]  /*121d0*/  USHF.R.U32.HI UR4, URZ, 0x1f, UR5 ;  /* 0x0000001f3f047899 */ /* 0x000fc80008011605 */
[----:B------:R-:W-:-:S04]  /*121e0*/  ULEA.HI.SX32 UR4, UR5, UR4, 0x1c ;  /* 0x0000000405047291 */ /* 0x000fc8000f8fe23f */
[----:B------:R-:W-:-:S04]  /*121f0*/  UISETP.LT.AND UP0, UPT, URZ, UR4, UPT ;  /* 0x000000043f00728c */ /* 0x000fc8000bf01270 */
[----:B------:R-:W-:-:S04]  /*12200*/  USEL UR40, URZ, UR4, !UP0 ;  /* 0x000000043f287287 */ /* 0x000fc8000c000000 */
[----:B------:R-:W-:-:S06]  /*12210*/  UISETP.GT.AND UP0, UPT, UR41, UR40, UPT ;  /* 0x000000282900728c */ /* 0x000fcc000bf04270 */
[----:B------:R-:W-:-:S13]  /*12220*/  PLOP3.LUT P0, PT, PT, PT, UP0, 0x80, 0x0 ;  /* 0x000000000000781c */ /* 0x000fda0003f0f008 */
[----:B------:R-:W-:Y:S05]  /*12230*/  @P0 BRA `(.L_x_1207) ;  /* 0x00000000004c0947 */ /* 0x000fea0003800000 */
[----:B------:R-:W0:Y:S02]  /*12240*/  S2R R0, SR_TID.X ;  /* 0x0000000000007919 */ /* 0x000e240000002100 */
[----:B0-----:R-:W-:-:S04]  /*12250*/  LOP3.LUT R0, R0, 0x7f, RZ, 0xc0, !PT ;  /* 0x0000007f00007812 */ /* 0x001fc800078ec0ff */
[----:B------:R-:W-:-:S13]  /*12260*/  ISETP.NE.AND P1, PT, R0, RZ, PT ;  /* 0x000000ff0000720c */ /* 0x000fda0003f25270 */
[----:B------:R-:W-:Y:S05]  /*12270*/  @P1 BRA `(.L_x_1208) ;  /* 0x00000040008c1947 */ /* 0x000fea0003800000 */
[----:B------:R-:W0:Y:S01]  /*12280*/  S2R R5, SR_LANEID ;  /* 0x0000000000057919 */ /* 0x000e220000000000 */
[----:B------:R-:W-:Y:S01]  /*12290*/  VOTEU.ANY UR4, UPT, PT ;  /* 0x0000000000047886 */ /* 0x000fe200038e0100 */
[----:B------:R-:W1:Y:S01]  /*122a0*/  LDC.64 R2, c[0x0][0xc80] ;  /* 0x00032000ff027b82 */ /* 0x000e620000000a00 */
[----:B------:R-:W0:Y:S01]  /*122b0*/  FLO.U32 R0, UR4 ;  /* 0x0000000400007d00 */ /* 0x000e2200080e0000 */
[----:B------:R-:W-:Y:S01]  /*122c0*/  ULDC.64 UR6, c[0x0][0x208] ;  /* 0x0000820000067ab9 */ /* 0x000fe20000000a00 */
[----:B0-----:R-:W-:-:S06]  /*122d0*/  ISETP.EQ.U32.AND P0, PT, R0, R5, PT ;  /* 0x000000050000720c */ /* 0x001fcc0003f02070 */
[----:B------:R-:W1:Y:S07]  /*122e0*/  POPC R5, UR4 ;  /* 0x0000000400057d09 */ /* 0x000e6e0008000000 */
[----:B-1----:R-:W2:Y:S01]  /*122f0*/  @P0 ATOMG.E.ADD.STRONG.GPU PT, R3, desc[UR6][R2.64], R5 ;  /* 0x00000005020309a8 */ /* 0x002ea200081ee1c6 */
[----:B------:R-:W0:Y:S02]  /*12300*/  S2R R4, SR_LTMASK ;  /* 0x0000000000047919 */ /* 0x000e240000003900 */
[----:B0-----:R-:W-:-:S04]  /*12310*/  LOP3.LUT R4, R4, UR4, RZ, 0xc0, !PT ;  /* 0x0000000404047c12 */ /* 0x001fc8000f8ec0ff */
[----:B------:R-:W0:Y:S01]  /*12320*/  POPC R7, R4 ;  /* 0x0000000400077309 */ /* 0x000e220000000000 */
[----:B--2---:R-:W0:Y:S02]  /*12330*/  SHFL.IDX PT, R0, R3, R0, 0x1f ;  /* 0x00001f0003007589 */ /* 0x004e2400000e0000 */
[----:B0-----:R-:W-:-:S05]  /*12340*/  IADD3 R0, R0, UR44, R7 ;  /* 0x0000002c00007c10 */ /* 0x001fca000fffe007 */
[----:B------:R1:W-:Y:S01]  /*12350*/  STL [R1+0x14], R0 ;  /* 0x0000140001007387 */ /* 0x0003e20000100800 */
[----:B------:R-:W-:Y:S05]  /*12360*/  BRA `(.L_x_1208) ;  /* 0x0000004000507947 */ /* 0x000fea0003800000 */
.L_x_1207:
[----:B------:R-:W-:Y:S01]  /*12370*/  VIADD R0, R17, 0x1e400 ;  /* 0x0001e40011007836 */ /* 0x000fe20000000000 */
[----:B------:R-:W-:Y:S04]  /*12380*/  BSSY B6, `(.L_x_1209) ;  /* 0x0000013000067945 */ /* 0x000fe80003800000 */
        /* <DEDUP_REMOVED lines=18> */
.L_x_1210:
[----:B------:R-:W-:Y:S05]  /*124b0*/  BSYNC B6 ;  /* 0x0000000000067941 */ /* 0x000fea0003800000 */
.L_x_1209:
        /* <DEDUP_REMOVED lines=8> */
[----:B------:R0:W1:Y:S01]  /*12540*/  LDC.64 R2, c[0x4][R16] ;  /* 0x0100000010027b82 */ /* 0x0000620000000a00 */
        /* <DEDUP_REMOVED lines=11> */
.L_x_1213:
        /* <DEDUP_REMOVED lines=15> */
.L_x_1212:
[----:B------:R-:W-:Y:S05]  /*126f0*/  BSYNC B6 ;  /* 0x0000000000067941 */ /* 0x000fea0003800000 */
.L_x_1211:
[----:B------:R-:W-:Y:S01]  /*12700*/  ULDC.64 UR4, c[0x0][0x9f8] ;  /* 0x00027e0000047ab9 */ /* 0x000fe20000000a00 */
[----:B------:R-:W2:Y:S01]  /*12710*/  LDL.LU R0, [R1+0xc] ;  /* 0x00000c0001007983 */ /* 0x000ea20000300800 */
[----:B------:R-:W-:Y:S01]  /*12720*/  UISETP.NE.U32.AND UP0, UPT, UR4, URZ, UPT ;  /* 0x0000003f0400728c */ /* 0x000fe2000bf05070 */
[----:B------:R-:W-:Y:S01]  /*12730*/  IMAD.U32 R7, RZ, RZ, UR42 ;  /* 0x0000002aff077e24 */ /* 0x000fe2000f8e00ff */
[----:B------:R-:W-:Y:S02]  /*12740*/  ULDC.64 UR6, c[0x0][0x208] ;  /* 0x0000820000067ab9 */ /* 0x000fe40000000a00 */
[----:B------:R-:W-:-:S06]  /*12750*/  UISETP.NE.AND.EX UP0, UPT, UR5, URZ, UPT, UP0 ;  /* 0x0000003f0500728c */ /* 0x000fcc000bf05300 */
[----:B------:R-:W-:-:S05]  /*12760*/  PLOP3.LUT P0, PT, PT, PT, UP0, 0x80, 0x0 ;  /* 0x000000000000781c */ /* 0x000fca0003f0f008 */
[----:B------:R-:W-:Y:S02]  /*12770*/  @UP0 ULDC.64 UR4, c[0x0][0x9f8] ;  /* 0x00027e0000040ab9 */ /* 0x000fe40000000a00 */
[----:B------:R-:W-:-:S06]  /*12780*/  @UP0 UIMAD.WIDE UR4, UR42, 0x4, UR4 ;  /* 0x000000042a0408a5 */ /* 0x000fcc000f8e0204 */
[----:B------:R-:W-:Y:S02]  /*12790*/  IMAD.U32 R2, RZ, RZ, UR4 ;  /* 0x00000004ff027e24 */ /* 0x000fe4000f8e00ff */
[----:B------:R-:W-:-:S05]  /*127a0*/  IMAD.U32 R3, RZ, RZ, UR5 ;  /* 0x00000005ff037e24 */ /* 0x000fca000f8e00ff */
[----:B------:R0:W3:Y:S01]  /*127b0*/  @P0 LDG.E R7, desc[UR6][R2.64] ;  /* 0x0000000602070981 */ /* 0x0000e2000c1e1900 */
[----:B------:R-:W-:Y:S01]  /*127c0*/  UMOV UR4, 0xffffffff ;  /* 0xffffffff00047882 */ /* 0x000fe20000000000 */
[----:B------:R-:W-:Y:S01]  /*127d0*/  IMAD.U32 R19, RZ, RZ, UR41 ;  /* 0x00000029ff137e24 */ /* 0x000fe2000f8e00ff */
[----:B------:R-:W1:Y:S03]  /*127e0*/  S2R R4, SR_TID.X ;  /* 0x0000000000047919 */ /* 0x000e660000002100 */
[----:B------:R-:W-:Y:S01]  /*127f0*/  VIADD R19, R19, 0xffffffff ;  /* 0xffffffff13137836 */ /* 0x000fe20000000000 */
[----:B0-----:R-:W0:Y:S02]  /*12800*/  LDC.64 R2, c[0x0][0x418] ;  /* 0x00010600ff027b82 */ /* 0x001e240000000a00 */
[----:B0-----:R-:W-:Y:S02]  /*12810*/  ISETP.NE.U32.AND P0, PT, R2, RZ, PT ;  /* 0x000000ff0200720c */ /* 0x001fe40003f05070 */
[----:B-1----:R-:W-:-:S02]  /*12820*/  SHF.R.U32.HI R4, RZ, 0x5, R4 ;  /* 0x00000005ff047819 */ /* 0x002fc40000011604 */
[----:B------:R-:W-:Y:S02]  /*12830*/  ISETP.NE.AND.EX P1, PT, R3, RZ, PT, P0 ;  /* 0x000000ff0300720c */ /* 0x000fe40003f25300 */
[----:B------:R-:W-:Y:S02]  /*12840*/  LOP3.LUT R4, R4, 0x3, RZ, 0xc0, !PT ;  /* 0x0000000304047812 */ /* 0x000fe400078ec0ff */
[----:B--2---:R-:W-:-:S09]  /*12850*/  LOP3.LUT R0, R0, 0xfffffffe, RZ, 0xc0, !PT ;  /* 0xfffffffe00007812 */ /* 0x004fd200078ec0ff */
[----:B------:R-:W-:Y:S02]  /*12860*/  @P1 LOP3.LUT R0, R0, 0x1, RZ, 0xfc, !PT ;  /* 0x0000000100001812 */ /* 0x000fe400078efcff */
[----:B---3--:R-:W-:Y:S01]  /*12870*/  SHF.R.S32.HI R8, RZ, 0x1f, R7 ;  /* 0x0000001fff087819 */ /* 0x008fe20000011407 */
[----:B------:R0:W-:Y:S01]  /*12880*/  STL [R1], R7 ;  /* 0x0000000701007387 */ /* 0x0001e20000100800 */
[----:B------:R-:W-:-:S03]  /*12890*/  SEL R16, R7, RZ, !P1 ;  /* 0x000000ff07107207 */ /* 0x000fc60004800000 */
[----:B------:R0:W-:Y:S04]  /*128a0*/  STL [R1+0x8], R8 ;  /* 0x0000080801007387 */ /* 0x0001e80000100800 */
[----:B------:R0:W-:Y:S01]  /*128b0*/  STL [R1+0xc], R0 ;  /* 0x00000c0001007387 */ /* 0x0001e20000100800 */
[----:B------:R-:W-:Y:S05]  /*128c0*/  BRA.DIV UR4, `(.L_x_1214) ;  /* 0x0000004604387947 */ /* 0x000fea000b800000 */
[----:B------:R1:W2:Y:S02]  /*128d0*/  SHFL.IDX PT, R14, R4, RZ, 0x1f ;  /* 0x00001fff040e7589 */ /* 0x0002a400000e0000 */
.L_x_1312:
[----:B------:R-:W-:Y:S02]  /*128e0*/  PLOP3.LUT P2, PT, PT, PT, PT, 0x8, 0x0 ;  /* 0x000000000000781c */ /* 0x000fe40003f4e170 */
[----:B0-----:R-:W-:Y:S02]  /*128f0*/  LOP3.LUT R0, R0, 0xfffffffd, RZ, 0xc0, !PT ;  /* 0xfffffffd00007812 */ /* 0x001fe400078ec0ff */
[----:B--2---:R-:W-:-:S09]  /*12900*/  ISETP.NE.AND P0, PT, R14, RZ, PT ;  /* 0x000000ff0e00720c */ /* 0x004fd20003f05270 */
[----:B------:R-:W-:-:S05]  /*12910*/  @P2 LOP3.LUT R0, R0, 0x2, RZ, 0xfc, !PT ;  /* 0x0000000200002812 */ /* 0x000fca00078efcff */
[----:B------:R0:W-:Y:S01]  /*12920*/  STL [R1+0xc], R0 ;  /* 0x00000c0001007387 */ /* 0x0001e20000100800 */
[----:B------:R-:W-:Y:S05]  /*12930*/  @P0 BRA `(.L_x_1215) ;  /* 0x0000000400280947 */ /* 0x000fea0003800000 */
[----:B------:R-:W-:-:S03]  /*12940*/  UMOV UR4, 0xffffffff ;  /* 0xffffffff00047882 */ /* 0x000fc60000000000 */
[----:B------:R-:W-:Y:S05]  /*12950*/  BRA.DIV UR4, `(.L_x_1216) ;  /* 0x0000004604347947 */ /* 0x000fea000b800000 */
[----:B------:R-:W-:-:S13]  /*12960*/  ELECT P6, URZ, PT ;  /* 0x00000000003f782f */ /* 0x000fda00038c0000 */
.L_x_1315:
[----:B------:R-:W-:Y:S05]  /*12970*/  @!P6 BRA `(.L_x_1215) ;  /* 0x000000040018e947 */ /* 0x000fea0003800000 */
[----:B------:R-:W-:Y:S01]  /*12980*/  IMAD.MOV.U32 R16, RZ, RZ, R7 ;  /* 0x000000ffff107224 */ /* 0x000fe200078e0007 */
[----:B------:R-:W-:Y:S06]  /*12990*/  @!P1 BRA `(.L_x_1217) ;  /* 0x0000000000489947 */ /* 0x000fec0003800000 */
[----:B------:R-:W2:Y:S01]  /*129a0*/  LDC R6, c[0x0][0x43c] ;  /* 0x00010f00ff067b82 */ /* 0x000ea20000000800 */
[----:B------:R-:W-:Y:S01]  /*129b0*/  ULDC.64 UR4, c[0x0][0x428] ;  /* 0x00010a0000047ab9 */ /* 0x000fe20000000a00 */
[----:B------:R-:W-:Y:S01]  /*129c0*/  ULDC.64 UR6, c[0x0][0x208] ;  /* 0x0000820000067ab9 */ /* 0x000fe20000000a00 */
[----:B--2---:R-:W-:-:S13]  /*129d0*/  ISETP.NE.AND P0, PT, R6, 0x1, PT ;  /* 0x000000010600780c */ /* 0x004fda0003f05270 */
[----:B-1----:R-:W0:Y:S02]  /*129e0*/  @P0 LDC.64 R4, c[0x0][0x440] ;  /* 0x00011000ff040b82 */ /* 0x002e240000000a00 */
[----:B0-----:R-:W-:-:S04]  /*129f0*/  @P0 IMAD.HI.U32 R0, R19, R4, RZ ;  /* 0x0000000413000227 */ /* 0x001fc800078e00ff */
[----:B------:R-:W-:Y:S01]  /*12a00*/  IMAD.MOV.U32 R4, RZ, RZ, R19 ;  /* 0x000000ffff047224 */ /* 0x000fe200078e0013 */
[----:B------:R-:W-:-:S04]  /*12a10*/  @P0 SHF.R.U32.HI R4, RZ, R5, R0 ;  /* 0x00000005ff040219 */ /* 0x000fc80000011600 */
[--C-:B------:R-:W-:Y:S01]  /*12a20*/  SHF.R.S32.HI R5, RZ, 0x1f, R4.reuse ;  /* 0x0000001fff057819 */ /* 0x100fe20000011404 */
[----:B------:R-:W-:-:S04]  /*12a30*/  IMAD.MOV R0, RZ, RZ, -R4 ;  /* 0x000000ffff007224 */ /* 0x000fc800078e0a04 */
[----:B------:R-:W-:Y:S02]  /*12a40*/  IMAD R19, R6, R0, R19 ;  /* 0x0000000006137224 */ /* 0x000fe400078e0213 */
[----:B------:R-:W-:Y:S02]  /*12a50*/  IMAD R0, R8, UR4, RZ ;  /* 0x0000000408007c24 */ /* 0x000fe4000f8e02ff */
[----:B------:R-:W-:-:S04]  /*12a60*/  IMAD.WIDE.U32 R4, R7, UR4, R4 ;  /* 0x0000000407047c25 */ /* 0x000fc8000f8e0004 */
[----:B------:R-:W-:Y:S01]  /*12a70*/  IMAD R0, R7, UR5, R0 ;  /* 0x0000000507007c24 */ /* 0x000fe2000f8e0200 */
[----:B------:R-:W-:-:S03]  /*12a80*/  LEA R2, P0, R4, R2, 0x2 ;  /* 0x0000000204027211 */ /* 0x000fc600078010ff */
[----:B------:R-:W-:-:S05]  /*12a90*/  IMAD.IADD R0, R5, 0x1, R0 ;  /* 0x0000000105007824 */ /* 0x000fca00078e0200 */
[----:B------:R-:W-:-:S05]  /*12aa0*/  LEA.HI.X R3, R4, R3, R0, 0x2, P0 ;  /* 0x0000000304037211 */ /* 0x000fca00000f1400 */
[----:B------:R2:W5:Y:S02]  /*12ab0*/  LDG.E R16, desc[UR6][R2.64] ;  /* 0x0000000602107981 */ /* 0x000564000c1e1900 */
.L_x_1217:
[----:B--2---:R-:W2:Y:S01]  /*12ac0*/  LDL R2, [R1+0x4] ;  /* 0x0000040001027983 */ /* 0x004ea20000100800 */
[----:B0-----:R-:W-:Y:S01]  /*12ad0*/  IMAD R0, R18, 0x8, R17 ;  /* 0x0000000812007824 */ /* 0x001fe200078e0211 */
[----:B--2---:R-:W-:-:S04]  /*12ae0*/  SHF.L.U32 R2, R2, 0x1f, RZ ;  /* 0x0000001f02027819 */ /* 0x004fc800000006ff */
[----:B------:R-:W0:Y:S02]  /*12af0*/  SYNCS.PHASECHK.TRANS64.TRYWAIT P0, [R0+URZ+0x30840], R2 ;  /* 0x03084002000075a7 */ /* 0x000e24000800017f */
[----:B0-----:R-:W-:Y:S05]  /*12b00*/  @!P0 BRA `(.L_x_1218) ;  /* 0x0000004000e88947 */ /* 0x001fea0003800000 */
.L_x_1316:
        /* <DEDUP_REMOVED lines=11> */
.L_x_1219:
[----:B0-----:R-:W2:Y:S01]  /*12bc0*/  LDL.LU R2, [R1+0xc] ;  /* 0x00000c0001027983 */ /* 0x001ea20000300800 */
[----:B------:R-:W-:Y:S01]  /*12bd0*/  R2UR UR33, R0 ;  /* 0x00000000002172ca */ /* 0x000fe200000e0000 */
[----:B------:R-:W-:Y:S01]  /*12be0*/  IMAD R0, R18, 0x9000, R17 ;  /* 0x0000900012007824 */ /* 0x000fe200078e0211 */
[----:B------:R-:W-:Y:S01]  /*12bf0*/  R2UR UR35, R19 ;  /* 0x00000000132372ca */ /* 0x000fe200000e0000 */
[----:B------:R-:W-:Y:S01]  /*12c00*/  UIADD3 UR4, UP0, UR38, 0x370, URZ ;  /* 0x0000037026047890 */ /* 0x000fe2000ff1e03f */
[----:B------:R-:W-:Y:S01]  /*12c10*/  PLOP3.LUT P0, PT, PT, PT, PT, 0x80, 0x0 ;  /* 0x000000000000781c */ /* 0x000fe20003f0f070 */
[----:B------:R-:W-:Y:S01]  /*12c20*/  UMOV UR6, 0x0 ;  /* 0x0000000000067882 */ /* 0x000fe20000000000 */
[----:B------:R-:W-:Y:S01]  /*12c30*/  R2UR UR8, R0 ;  /* 0x00000000000872ca */ /* 0x000fe200000e0000 */
[----:B------:R-:W-:Y:S01]  /*12c40*/  UIADD3.X UR5, URZ, UR39, URZ, UP0, !UPT ;  /* 0x000000273f057290 */ /* 0x000fe200087fe43f */
[----:B-----5:R-:W-:Y:S01]  /*12c50*/  R2UR UR37, R16 ;  /* 0x00000000102572ca */ /* 0x020fe200000e0000 */
[----:B------:R-:W-:Y:S01]  /*12c60*/  UMOV UR7, 0x14f00000 ;  /* 0x14f0000000077882 */ /* 0x000fe20000000000 */
[----:B------:R-:W-:Y:S01]  /*12c70*/  UMOV UR34, URZ ;  /* 0x0000003f00227c82 */ /* 0x000fe20008000000 */
[----:B------:R-:W-:Y:S01]  /*12c80*/  UMOV UR18, 0x40 ;  /* 0x0000004000127882 */ /* 0x000fe20000000000 */
[----:B------:R-:W-:Y:S01]  /*12c90*/  UMOV UR20, UR36 ;  /* 0x0000002400147c82 */ /* 0x000fe20008000000 */
[----:B------:R-:W-:-:S02]  /*12ca0*/  UIADD3 UR33, UR33, 0x30830, URZ ;  /* 0x0003083021217890 */ /* 0x000fc4000fffe03f */
[----:B------:R-:W-:Y:S01]  /*12cb0*/  UIMAD UR35, UR35, 0x60, URZ ;  /* 0x00000060232378a4 */ /* 0x000fe2000f8e023f */
[----:B------:R-:W-:Y:S01]  /*12cc0*/  UMOV UR10, 0x80 ;  /* 0x00000080000a7882 */ /* 0x000fe20000000000 */
[----:B------:R-:W-:Y:S02]  /*12cd0*/  UMOV UR12, UR36 ;  /* 0x00000024000c7c82 */ /* 0x000fe40008000000 */
[----:B------:R-:W-:Y:S02]  /*12ce0*/  UIADD3 UR32, UR8, 0x1e400, URZ ;  /* 0x0001e40008207890 */ /* 0x000fe4000fffe03f */
[----:B------:R-:W-:Y:S02]  /*12cf0*/  UIADD3 UR16, UR8, 0x21400, URZ ;  /* 0x0002140008107890 */ /* 0x000fe4000fffe03f */
[----:B------:R-:W-:Y:S01]  /*12d00*/  UIADD3 UR8, UR8, 0x24400, URZ ;  /* 0x0002440008087890 */ /* 0x000fe2000fffe03f */
[----:B------:R-:W-:Y:S01]  /*12d10*/  UMOV UR21, UR37 ;  /* 0x0000002500157c82 */ /* 0x000fe20008000000 */
[----:B------:R-:W-:Y:S01]  /*12d20*/  UMOV UR17, UR33 ;  /* 0x0000002100117c82 */ /* 0x000fe20008000000 */
[----:B------:R-:W-:Y:S01]  /*12d30*/  UMOV UR19, UR35 ;  /* 0x0000002300137c82 */ /* 0x000fe20008000000 */
[----:B------:R-:W-:Y:S01]  /*12d40*/  UMOV UR13, UR37 ;  /* 0x00000025000d7c82 */ /* 0x000fe20008000000 */
[----:B------:R-:W-:Y:S01]  /*12d50*/  UMOV UR9, UR33 ;  /* 0x0000002100097c82 */ /* 0x000fe20008000000 */
[----:B------:R-:W-:Y:S01]  /*12d60*/  UMOV UR11, UR35 ;  /* 0x00000023000b7c82 */ /* 0x000fe20008000000 */
[----:B------:R3:W-:Y:S01]  /*12d70*/  UTMALDG.4D [UR32], [UR4], desc[UR6] ;  /* 0x00000620040075b4 */ /* 0x0007e20008019000 */
[----:B------:R3:W-:Y:S01]  /*12d80*/  UTMALDG.4D [UR16], [UR4], desc[UR6] ;  /* 0x00000610040075b4 */ /* 0x0007e20008019000 */
[----:B------:R3:W-:Y:S01]  /*12d90*/  UTMALDG.4D [UR8], [UR4], desc[UR6] ;  /* 0x00000608040075b4 */ /* 0x0007e20008019000 */
[----:B--2---:R-:W-:-:S04]  /*12da0*/  LOP3.LUT R2, R2, 0xfffffffd, RZ, 0xc0, !PT ;  /* 0xfffffffd02027812 */ /* 0x004fc800078ec0ff */
[----:B------:R-:W-:-:S05]  /*12db0*/  @P0 LOP3.LUT R2, R2, 0x2, RZ, 0xfc, !PT ;  /* 0x0000000202020812 */ /* 0x000fca00078efcff */
[----:B------:R3:W-:Y:S01]  /*12dc0*/  STL [R1+0xc], R2 ;  /* 0x00000c0201007387 */ /* 0x0007e20000100800 */
[----:B------:R-:W-:Y:S01]  /*12dd0*/  NOP ;  /* 0x0000000000007918 */ /* 0x000fe20000000000 */
.L_x_1215:
[----:B0-----:R-:W-:Y:S01]  /*12de0*/  VIADD R0, R17, 0x12400 ;  /* 0x0001240011007836 */ /* 0x001fe20000000000 */
[----:B------:R-:W-:Y:S05]  /*12df0*/  WARPSYNC.ALL ;  /* 0x0000000000007948 */ /* 0x000fea0003800000 */
[----:B------:R-:W-:Y:S01]  /*12e00*/  BAR.SYNC.DEFER_BLOCKING 0x8, 0x180 ;  /* 0x0206000000007b1d */ /* 0x000fe20000010000 */
[----:B------:R-:W-:-:S05]  /*12e10*/  LOP3.LUT P0, RZ, R0, 0x3ff, RZ, 0xc0, !PT ;  /* 0x000003ff00ff7812 */ /* 0x000fca000780c0ff */
[----:B------:R-:W-:Y:S08]  /*12e20*/  BSSY B6, `(.L_x_1220) ;  /* 0x0000012000067945 */ /* 0x000ff00003800000 */
[----:B------:R-:W-:Y:S05]  /*12e30*/  @!P0 BRA `(.L_x_1221) ;  /* 0x0000000000408947 */ /* 0x000fea0003800000 */
[----:B---3--:R-:W-:Y:S01]  /*12e40*/  MOV R2, 0x0 ;  /* 0x0000000000027802 */ /* 0x008fe20000000f00 */
        /* <DEDUP_REMOVED lines=15> */
.L_x_1221:
[----:B---3--:R-:W-:Y:S05]  /*12f40*/  BSYNC B6 ;  /* 0x0000000000067941 */ /* 0x008fea0003800000 */
.L_x_1220:
[----:B------:R-:W0:Y:S01]  /*12f50*/  S2R R2, SR_TID.X ;  /* 0x0000000000027919 */ /* 0x000e220000002100 */
[----:B------:R-:W2:Y:S01]  /*12f60*/  LDC R7, c[0x0][0x448] ;  /* 0x00011200ff077b82 */ /* 0x000ea20000000800 */
[----:B------:R-:W-:Y:S01]  /*12f70*/  USHF.R.S32.HI UR4, URZ, 0x1f, UR36 ;  /* 0x0000001f3f047899 */ /* 0x000fe20008011424 */
[----:B------:R-:W-:Y:S01]  /*12f80*/  ULDC.64 UR8, c[0x0][0x2d8] ;  /* 0x0000b60000087ab9 */ /* 0x000fe20000000a00 */
[----:B------:R-:W3:Y:S02]  /*12f90*/  S2R R9, SR_TID.X ;  /* 0x0000000000097919 */ /* 0x000ee40000002100 */
[----:B------:R-:W-:Y:S02]  /*12fa0*/  UIMAD UR6, UR4, UR8, URZ ;  /* 0x00000008040672a4 */ /* 0x000fe4000f8e023f */
[----:B------:R-:W-:Y:S01]  /*12fb0*/  UIMAD.WIDE.U32 UR4, UR36, UR8, URZ ;  /* 0x00000008240472a5 */ /* 0x000fe2000f8e003f */
[----:B------:R-:W4:Y:S01]  /*12fc0*/  S2R R8, SR_TID.X ;  /* 0x0000000000087919 */ /* 0x000f220000002100 */
[----:B------:R-:W-:-:S02]  /*12fd0*/  UIMAD UR6, UR36, UR9, UR6 ;  /* 0x00000009240672a4 */ /* 0x000fc4000f8e0206 */
[----:B------:R-:W-:Y:S02]  /*12fe0*/  USHF.R.S32.HI UR7, URZ, 0x1f, UR42 ;  /* 0x0000001f3f077899 */ /* 0x000fe4000801142a */
[----:B------:R-:W-:Y:S01]  /*12ff0*/  UIADD3 UR5, UR5, UR6, URZ ;  /* 0x0000000605057290 */ /* 0x000fe2000fffe03f */
[----:B------:R-:W-:-:S03]  /*13000*/  ULDC.64 UR8, c[0x0][0x2e0] ;  /* 0x0000b80000087ab9 */ /* 0x000fc60000000a00 */
[----:B------:R-:W-:Y:S02]  /*13010*/  UIMAD.WIDE.U32 UR4, UR42, UR8, UR4 ;  /* 0x000000082a0472a5 */ /* 0x000fe4000f8e0004 */
[----:B------:R-:W-:-:S04]  /*13020*/  UIMAD UR6, UR7, UR8, URZ ;  /* 0x00000008070672a4 */ /* 0x000fc8000f8e023f */
[----:B------:R-:W-:Y:S01]  /*13030*/  UIMAD UR6, UR42, UR9, UR6 ;  /* 0x000000092a0672a4 */ /* 0x000fe2000f8e0206 */
[----:B--2---:R-:W-:Y:S01]  /*13040*/  ISETP.NE.AND P0, PT, R7, 0x1, PT ;  /* 0x000000010700780c */ /* 0x004fe20003f05270 */
[----:B-1----:R-:W-:Y:S02]  /*13050*/  IMAD.U32 R4, RZ, RZ, UR4 ;  /* 0x00000004ff047e24 */ /* 0x002fe4000f8e00ff */
[----:B------:R-:W-:Y:S02]  /*13060*/  UIADD3 UR6, UR5, UR6, URZ ;  /* 0x0000000605067290 */ /* 0x000fe4000fffe03f */
[----:B------:R-:W-:Y:S01]  /*13070*/  IMAD.U32 R5, RZ, RZ, UR5 ;  /* 0x00000005ff057e24 */ /* 0x000fe2000f8e00ff */
[----:B------:R-:W-:Y:S01]  /*13080*/  ULDC.64 UR4, c[0x0][0x2d0] ;  /* 0x0000b40000047ab9 */ /* 0x000fe20000000a00 */
[C---:B0-----:R-:W-:Y:S01]  /*13090*/  LOP3.LUT R0, R2.reuse, 0x7f, RZ, 0xc0, !PT ;  /* 0x0000007f02007812 */ /* 0x041fe200078ec0ff */
[----:B------:R-:W-:-:S03]  /*130a0*/  IMAD.SHL.U32 R2, R2, 0x10, RZ ;  /* 0x0000001002027824 */ /* 0x000fc600078e00ff */
[----:B------:R-:W-:Y:S01]  /*130b0*/  SHF.R.U32.HI R0, RZ, 0x3, R0 ;  /* 0x00000003ff007819 */ /* 0x000fe20000011600 */
[----:B---3--:R-:W-:Y:S01]  /*130c0*/  IMAD.SHL.U32 R9, R9, 0x8, RZ ;  /* 0x0000000809097824 */ /* 0x008fe200078e00ff */
[----:B------:R-:W0:Y:S02]  /*130d0*/  @P0 LDC R3, c[0x0][0x44c] ;  /* 0x00011300ff030b82 */ /* 0x000e240000000800 */
[----:B------:R-:W-:Y:S01]  /*130e0*/  LOP3.LUT R2, R0, 0x70, R2, 0xf8, !PT ;  /* 0x0000007000027812 */ /* 0x000fe200078ef802 */
[----:B----4-:R-:W-:Y:S01]  /*130f0*/  IMAD.SHL.U32 R10, R8, 0x8, RZ ;  /* 0x00000008080a7824 */ /* 0x010fe200078e00ff */
[----:B------:R-:W-:-:S03]  /*13100*/  LOP3.LUT R9, R9, 0x38, RZ, 0xc0, !PT ;  /* 0x0000003809097812 */ /* 0x000fc600078ec0ff */
[----:B------:R-:W-:Y:S01]  /*13110*/  VIADD R2, R2, UR43 ;  /* 0x0000002b02027c36 */ /* 0x000fe20008000000 */
[----:B------:R-:W1:Y:S01]  /*13120*/  @P0 LDC R0, c[0x0][0x450] ;  /* 0x00011400ff000b82 */ /* 0x000e620000000800 */
[C---:B------:R-:W-:Y:S02]  /*13130*/  LOP3.LUT R11, R9.reuse, 0x40, RZ, 0xfc, !PT ;  /* 0x00000040090b7812 */ /* 0x040fe400078efcff */
[----:B------:R-:W-:Y:S01]  /*13140*/  IMAD.MOV.U32 R6, RZ, RZ, R2 ;  /* 0x000000ffff067224 */ /* 0x000fe200078e0002 */
[----:B------:R-:W-:Y:S02]  /*13150*/  LOP3.LUT R9, R9, 0x80, RZ, 0xfc, !PT ;  /* 0x0000008009097812 */ /* 0x000fe400078efcff */
[----:B------:R-:W-:Y:S01]  /*13160*/  LOP3.LUT R10, R10, 0x38, RZ, 0xc0, !PT ;  /* 0x000000380a0a7812 */ /* 0x000fe200078ec0ff */
[----:B0-----:R-:W-:-:S05]  /*13170*/  @P0 IMAD.HI.U32 R3, R2, R3, RZ ;  /* 0x0000000302030227 */ /* 0x001fca00078e00ff */
[----:B-1----:R-:W-:Y:S01]  /*13180*/  @P0 SHF.R.U32.HI R6, RZ, R0, R3 ;  /* 0x00000000ff060219 */ /* 0x002fe20000011603 */
[----:B------:R-:W-:Y:S01]  /*13190*/  IMAD.U32 R3, RZ, RZ, UR6 ;  /* 0x00000006ff037e24 */ /* 0x000fe2000f8e00ff */
[----:B------:R-:W-:-:S03]  /*131a0*/  ULDC.64 UR6, c[0x0][0x280] ;  /* 0x0000a00000067ab9 */ /* 0x000fc60000000a00 */
[----:B------:R-:W-:-:S04]  /*131b0*/  IMAD.MOV R0, RZ, RZ, -R6 ;  /* 0x000000ffff007224 */ /* 0x000fc800078e0a06 */
[----:B------:R-:W-:Y:S02]  /*131c0*/  IMAD R0, R7, R0, R2 ;  /* 0x0000000007007224 */ /* 0x000fe400078e0202 */
[----:B------:R-:W-:Y:S01]  /*131d0*/  IMAD.MOV.U32 R2, RZ, RZ, R4 ;  /* 0x000000ffff027224 */ /* 0x000fe200078e0004 */
[----:B------:R-:W-:-:S03]  /*131e0*/  SHF.R.S32.HI R4, RZ, 0x1f, R6 ;  /* 0x0000001fff047819 */ /* 0x000fc60000011406 */
[----:B------:R-:W-:-:S04]  /*131f0*/  IMAD.WIDE.U32 R2, R6, UR4, R2 ;  /* 0x0000000406027c25 */ /* 0x000fc8000f8e0002 */
        /* <DEDUP_REMOVED lines=18> */
[----:B------:R-:W0:Y:S01]  /*13320*/  S2R R2, SR_TID.X ;  /* 0x0000000000027919 */ /* 0x000e220000002100 */
[----:B------:R-:W-:Y:S01]  /*13330*/  ULDC UR4, c[0x0][0x288] ;  /* 0x0000a20000047ab9 */ /* 0x000fe20000000800 */
[----:B------:R-:W-:Y:S01]  /*13340*/  ULDC.64 UR6, c[0x0][0x208] ;  /* 0x0000820000067ab9 */ /* 0x000fe20000000a00 */
[----:B------:R-:W-:Y:S01]  /*13350*/  IMAD R5, R7, UR4, RZ ;  /* 0x0000000407057c24 */ /* 0x000fe2000f8e02ff */
[----:B------:R-:W1:Y:S01]  /*13360*/  SHFL.IDX PT, R3, R0, RZ, 0x181f ;  /* 0x00181fff00037589 */ /* 0x000e6200000e0000 */
[----:B0-----:R-:W-:-:S04]  /*13370*/  LOP3.LUT R2, R2, 0x7f, RZ, 0xc0, !PT ;  /* 0x0000007f02027812 */ /* 0x001fc800078ec0ff */
[----:B------:R-:W-:Y:S02]  /*13380*/  SHF.R.U32.HI R8, RZ, 0x3, R2 ;  /* 0x00000003ff087819 */ /* 0x000fe40000011602 */
[----:B------:R-:W0:Y:S03]  /*13390*/  SHFL.IDX PT, R2, R6, RZ, 0x181f ;  /* 0x00181fff06027589 */ /* 0x000e2600000e0000 */
[----:B------:R-:W-:-:S05]  /*133a0*/  VIADD R4, R8, UR43 ;  /* 0x0000002b08047c36 */ /* 0x000fca0008000000 */
        /* <DEDUP_REMOVED lines=9> */
[----:B------:R0:W-:Y:S02]  /*13440*/  @!P4 LDGSTS.E.BYPASS.LTC128B.128 [R9+0x1a400], desc[UR6][R2.64+0x100], !P2 ;  /* 0x1a4001000209cfae */ /* 0x0001e4000d101d46 */
[----:B0-----:R-:W-:-:S02]  /*13450*/  VIADD R2, R4, 0x10 ;  /* 0x0000001004027836 */ /* 0x001fc40000000000 */
[----:B------:R-:W0:Y:S03]  /*13460*/  SHFL.IDX PT, R3, R0, 0x1, 0x181f ;  /* 0x00381f0000037f89 */ /* 0x000e2600000e0000 */
[----:B------:R-:W-:Y:S02]  /*13470*/  ISETP.GE.AND P4, PT, R2, R5, PT ;  /* 0x000000050200720c */ /* 0x000fe40003f86270 */
[----:B------:R-:W1:Y:S11]  /*13480*/  SHFL.IDX PT, R2, R6, 0x1, 0x181f ;  /* 0x00381f0006027f89 */ /* 0x000e7600000e0000 */
[----:B0-----:R-:W-:-:S05]  /*13490*/  @!P4 LEA R3, P3, R10, R3, 0x1 ;  /* 0x000000030a03c211 */ /* 0x001fca00078608ff */
[----:B-1----:R-:W-:-:S05]  /*134a0*/  @!P4 IMAD.X R2, RZ, RZ, R2, P3 ;  /* 0x000000ffff02c224 */ /* 0x002fca00018e0602 */
[----:B------:R-:W-:-:S04]  /*134b0*/  @!P4 LOP3.LUT R3, R3, R2, RZ, 0x3c, !PT ;  /* 0x000000020303c212 */ /* 0x000fc800078e3cff */
[----:B------:R-:W-:-:S04]  /*134c0*/  @!P4 LOP3.LUT R2, R3, R2, RZ, 0x3c, !PT ;  /* 0x000000020302c212 */ /* 0x000fc800078e3cff */
[----:B------:R-:W-:-:S05]  /*134d0*/  @!P4 LOP3.LUT R3, R3, R2, RZ, 0x3c, !PT ;  /* 0x000000020303c212 */ /* 0x000fca00078e3cff */
[----:B------:R-:W-:Y:S04]  /*134e0*/  @!P4 LDGSTS.E.BYPASS.LTC128B.128 [R9+0x12c00], desc[UR6][R2.64], !P0 ;  /* 0x12c000000209cfae */ /* 0x000fe8000c101d46 */
        /* <DEDUP_REMOVED lines=52> */
[----:B------:R-:W-:Y:S01]  /*13830*/  ISETP.GE.AND P4, PT, R2, R5, PT ;  /* 0x000000050200720c */ /* 0x000fe20003f86270 */
[----:B------:R-:W-:Y:S04]  /*13840*/  SHFL.IDX PT, R0, R0, 0x7, 0x181f ;  /* 0x00f81f0000007f89 */ /* 0x000fe800000e0000 */
[----:B------:R-:W1:Y:S04]  /*13850*/  SHFL.IDX PT, R2, R6, 0x6, 0x181f ;  /* 0x00d81f0006027f89 */ /* 0x000e6800000e0000 */
[----:B------:R-:W2:Y:S04]  /*13860*/  SHFL.IDX PT, R6, R6, 0x7, 0x181f ;  /* 0x00f81f0006067f89 */ /* 0x000ea800000e0000 */
[----:B0-----:R-:W-:-:S05]  /*13870*/  @!P4 LEA R3, P3, R10, R3, 0x1 ;  /* 0x000000030a03c211 */ /* 0x001fca00078608ff */
[----:B-1----:R-:W-:-:S05]  /*13880*/  @!P4 IMAD.X R2, RZ, RZ, R2, P3 ;  /* 0x000000ffff02c224 */ /* 0x002fca00018e0602 */
[----:B------:R-:W-:-:S04]  /*13890*/  @!P4 LOP3.LUT R3, R3, R2, RZ, 0x3c, !PT ;  /* 0x000000020303c212 */ /* 0x000fc800078e3cff */
[----:B------:R-:W-:-:S04]  /*138a0*/  @!P4 LOP3.LUT R2, R3, R2, RZ, 0x3c, !PT ;  /* 0x000000020302c212 */ /* 0x000fc800078e3cff */
[----:B------:R-:W-:-:S05]  /*138b0*/  @!P4 LOP3.LUT R3, R3, R2, RZ, 0x3c, !PT ;  /* 0x000000020303c212 */ /* 0x000fca00078e3cff */
[----:B------:R0:W-:Y:S04]  /*138c0*/  @!P4 LDGSTS.E.BYPASS.LTC128B.128 [R9+0x15400], desc[UR6][R2.64], !P0 ;  /* 0x154000000209cfae */ /* 0x0001e8000c101d46 */
[----:B------:R0:W-:Y:S04]  /*138d0*/  @!P4 LDGSTS.E.BYPASS.LTC128B.128 [R9+0x19400], desc[UR6][R2.64+0x80], !P1 ;  /* 0x194000800209cfae */ /* 0x0001e8000c901d46 */
[----:B--2---:R0:W-:Y:S02]  /*138e0*/  @!P4 LDGSTS.E.BYPASS.LTC128B.128 [R9+0x1d400], desc[UR6][R2.64+0x100], !P2 ;  /* 0x1d4001000209cfae */ /* 0x0041e4000d101d46 */
.L_x_1333:
[----:B------:R-:W-:Y:S01]  /*138f0*/  VIADD R4, R4, 0x70 ;  /* 0x0000007004047836 */ /* 0x000fe20000000000 */
[----:B------:R-:W-:Y:S04]  /*13900*/  BSSY B0, `(.L_x_1223) ;  /* 0x000000c000007945 */ /* 0x000fe80003800000 */
[----:B------:R-:W-:-:S13]  /*13910*/  ISETP.GE.AND P3, PT, R4, R5, PT ;  /* 0x000000050400720c */ /* 0x000fda0003f66270 */
[----:B------:R-:W-:Y:S05]  /*13920*/  @P3 BRA `(.L_x_1224) ;  /* 0x0000000000243947 */ /* 0x000fea0003800000 */
[----:B0-----:R-:W-:Y:S01]  /*13930*/  LEA R2, P3, R10, R0, 0x1 ;  /* 0x000000000a027211 */ /* 0x001fe200078608ff */
[----:B------:R-:W-:-:S04]  /*13940*/  ULDC.64 UR4, c[0x0][0x208] ;  /* 0x0000820000047ab9 */ /* 0x000fc80000000a00 */
[----:B------:R-:W-:-:S05]  /*13950*/  IMAD.X R3, RZ, RZ, R6, P3 ;  /* 0x000000ffff037224 */ /* 0x000fca00018e0606 */
[----:B------:R-:W-:Y:S01]  /*13960*/  @!PT LDS RZ, [RZ] ;  /* 0x00000000fffff984 */ /* 0x000fe20000000800 */
[----:B------:R-:W-:Y:S01]  /*13970*/  @!PT LDS RZ, [RZ] ;  /* 0x00000000fffff984 */ /* 0x000fe20000000800 */
[----:B------:R-:W-:Y:S01]  /*13980*/  @!PT LDS RZ, [RZ] ;  /* 0x00000000fffff984 */ /* 0x000fe20000000800 */
[----:B------:R1:W-:Y:S04]  /*13990*/  LDGSTS.E.BYPASS.LTC128B.128 [R9+0x15c00], desc[UR4][R2.64], !P0 ;  /* 0x15c0000002097fae */ /* 0x0003e8000c101d44 */
[----:B------:R1:W-:Y:S04]  /*139a0*/  LDGSTS.E.BYPASS.LTC128B.128 [R9+0x19c00], desc[UR4][R2.64+0x80], !P1 ;  /* 0x19c0008002097fae */ /* 0x0003e8000c901d44 */
[----:B------:R1:W-:Y:S02]  /*139b0*/  LDGSTS.E.BYPASS.LTC128B.128 [R9+0x1dc00], desc[UR4][R2.64+0x100], !P2 ;  /* 0x1dc0010002097fae */ /* 0x0003e4000d101d44 */
.L_x_1224:
[----:B------:R-:W-:Y:S05]  /*139c0*/  BSYNC B0 ;  /* 0x0000000000007941 */ /* 0x000fea0003800000 */
.L_x_1223:
[----:B------:R-:W-:Y:S01]  /*139d0*/  NOP ;  /* 0x0000000000007918 */ /* 0x000fe20000000000 */
[----:B------:R-:W-:Y:S01]  /*139e0*/  PLOP3.LUT P0, PT, PT, PT, PT, 0x80, 0x0 ;  /* 0x000000000000781c */ /* 0x000fe20003f0f070 */
[----:B------:R-:W-:-:S12]  /*139f0*/  VIADD R6, R17, 0x30800 ;  /* 0x0003080011067836 */ /* 0x000fd80000000000 */
.L_x_1225:
[----:B------:R-:W-:Y:S02]  /*13a00*/  PLOP3.LUT P1, PT, P1, P0, PT, 0xa2, 0x0 ;  /* 0x000000000000781c */ /* 0x000fe40000f21472 */
[----:B------:R-:W-:-:S08]  /*13a10*/  @P0 R2UR P1, UR4, R17 ;  /* 0x00000000110402ca */ /* 0x000fd00000020000 */
[----:B------:R-:W-:-:S05]  /*13a20*/  @P0 PLOP3.LUT P0, PT, P1, PT, PT, 0x80, 0x0 ;  /* 0x000000000000081c */ /* 0x000fca0000f0f070 */
[----:B------:R-:W-:Y:S01]  /*13a30*/  @!P1 SYNCS.ARRIVE.TRANS64.RED.A0T1 RZ, [UR4+0x30800], RZ ;  /* 0x030800ffffff99a7 */ /* 0x000fe20008200404 */
[----:B------:R-:W-:Y:S07]  /*13a40*/  @!P1 ARRIVES.LDGSTSBAR.64.TRANSCNT [UR4+0x30800] ;  /* 0x03080000ff0099b0 */ /* 0x000fee0008000a84 */
[----:B------:R-:W-:Y:S05]  /*13a50*/  @P0 BRA.U.ANY `(.L_x_1225) ;  /* 0xfffffffd00e80947 */ /* 0x000fea000393ffff */
[----:B01----:R-:W2:Y:S02]  /*13a60*/  LDL.LU R2, [R1+0x18] ;  /* 0x0000180001027983 */ /* 0x003ea40000300800 */
        /* <DEDUP_REMOVED lines=11> */
.L_x_1334:
[----:B------:R-:W-:Y:S05]  /*13b20*/  BSYNC B0 ;  /* 0x0000000000007941 */ /* 0x000fea0003800000 */
.L_x_1226:
[----:B------:R-:W-:-:S04]  /*13b30*/  UIADD3 UR4, UR41, -0x2, URZ ;  /* 0xfffffffe29047890 */ /* 0x000fc8000fffe03f */
[----:B------:R-:W-:-:S06]  /*13b40*/  UISETP.GE.AND UP0, UPT, UR4, UR40, UPT ;  /* 0x000000280400728c */ /* 0x000fcc000bf06270 */
[----:B------:R-:W-:-:S13]  /*13b50*/  PLOP3.LUT P0, PT, PT, PT, UP0, 0x80, 0x0 ;  /* 0x000000000000781c */ /* 0x000fda0003f0f008 */
[----:B------:R-:W-:Y:S05]  /*13b60*/  @!P0 BRA `(.L_x_1228) ;  /* 0x0000002000c08947 */ /* 0x000fea0003800000 */
[----:B0-----:R-:W-:Y:S01]  /*13b70*/  IMAD R0, RZ, RZ, -UR41 ;  /* 0x80000029ff007e24 */ /* 0x001fe2000f8e02ff */
[----:B------:R-:W-:-:S04]  /*13b80*/  LOP3.LUT R8, RZ, UR40, RZ, 0x33, !PT ;  /* 0x00000028ff087c12 */ /* 0x000fc8000f8e33ff */
[----:B------:R-:W-:-:S05]  /*13b90*/  VIADDMNMX R8, R0, 0x1, R8, !PT ;  /* 0x0000000100087846 */ /* 0x000fca0007800108 */
[----:B------:R-:W-:-:S05]  /*13ba0*/  VIADD R0, R8, UR41 ;  /* 0x0000002908007c36 */ /* 0x000fca0008000000 */
[----:B------:R-:W-:-:S04]  /*13bb0*/  LOP3.LUT R0, R0, 0x1, RZ, 0xc0, !PT ;  /* 0x0000000100007812 */ /* 0x000fc800078ec0ff */
[----:B------:R-:W-:Y:S01]  /*13bc0*/  ISETP.NE.U32.AND P0, PT, R0, 0x1, PT ;  /* 0x000000010000780c */ /* 0x000fe20003f05070 */
[----:B------:R-:W-:-:S12]  /*13bd0*/  IMAD.U32 R0, RZ, RZ, UR4 ;  /* 0x00000004ff007e24 */ /* 0x000fd8000f8e00ff */
[----:B------:R-:W-:Y:S05]  /*13be0*/  @P0 BRA `(.L_x_1229) ;  /* 0x0000000800e00947 */ /* 0x000fea0003800000 */
[----:B------:R-:W2:Y:S04]  /*13bf0*/  LDL R2, [R1+0xc] ;  /* 0x00000c0001027983 */ /* 0x000ea80000100800 */
[----:B------:R-:W3:Y:S01]  /*13c00*/  LDL R3, [R1+0x4] ;  /* 0x0000040001037983 */ /* 0x000ee20000100800 */
[----:B------:R-:W-:-:S05]  /*13c10*/  VIADD R7, R18, 0x1 ;  /* 0x0000000112077836 */ /* 0x000fca0000000000 */
[C---:B------:R-:W-:Y:S01]  /*13c20*/  ISETP.NE.AND P0, PT, R7.reuse, 0x2, PT ;  /* 0x000000020700780c */ /* 0x040fe20003f05270 */
[----:B------:R-:W-:Y:S03]  /*13c30*/  BSSY B0, `(.L_x_1230) ;  /* 0x00000af000007945 */ /* 0x000fe60003800000 */
[----:B------:R-:W-:Y:S02]  /*13c40*/  SEL R10, RZ, 0x1, P0 ;  /* 0x00000001ff0a7807 */ /* 0x000fe40000000000 */
[----:B------:R-:W-:Y:S02]  /*13c50*/  SEL R7, R7, RZ, P0 ;  /* 0x000000ff07077207 */ /* 0x000fe40000000000 */
[----:B--2---:R-:W-:Y:S02]  /*13c60*/  LOP3.LUT P1, RZ, R2, 0x2, RZ, 0xc0, !PT ;  /* 0x0000000202ff7812 */ /* 0x004fe4000782c0ff */
[----:B---3--:R-:W-:-:S11]  /*13c70*/  LOP3.LUT R10, R3, R10, RZ, 0x3c, !PT ;  /* 0x0000000a030a7212 */ /* 0x008fd600078e3cff */
[----:B------:R-:W-:Y:S05]  /*13c80*/  @!P1 BRA `(.L_x_1231) ;  /* 0x0000000800a49947 */ /* 0x000fea0003800000 */
[----:B------:R-:W-:Y:S01]  /*13c90*/  LOP3.LUT P1, RZ, R2, 0x1, RZ, 0xc0, !PT ;  /* 0x0000000102ff7812 */ /* 0x000fe2000782c0ff */
[----:B------:R-:W-:-:S12]  /*13ca0*/  IMAD.MOV.U32 R5, RZ, RZ, R16 ;  /* 0x000000ffff057224 */ /* 0x000fd800078e0010 */
[----:B------:R-:W-:Y:S05]  /*13cb0*/  @!P1 BRA `(.L_x_1232) ;  /* 0x0000000000549947 */ /* 0x000fea0003800000 */
[----:B------:R-:W2:Y:S01]  /*13cc0*/  LDL R9, [R1+0x8] ;  /* 0x0000080001097983 */ /* 0x000ea20000100800 */
[----:B------:R-:W0:Y:S03]  /*13cd0*/  LDC R5, c[0x0][0x43c] ;  /* 0x00010f00ff057b82 */ /* 0x000e260000000800 */
[----:B------:R-:W3:Y:S01]  /*13ce0*/  LDL R11, [R1] ;  /* 0x00000000010b7983 */ /* 0x000ee20000100800 */
[----:B------:R-:W-:Y:S01]  /*13cf0*/  IMAD.MOV.U32 R4, RZ, RZ, R0 ;  /* 0x000000ffff047224 */ /* 0x000fe200078e0000 */
[----:B------:R-:W-:Y:S01]  /*13d00*/  ULDC.64 UR4, c[0x0][0x428] ;  /* 0x00010a0000047ab9 */ /* 0x000fe20000000a00 */
[----:B------:R-:W-:Y:S01]  /*13d10*/  ULDC.64 UR6, c[0x0][0x208] ;  /* 0x0000820000067ab9 */ /* 0x000fe20000000a00 */
[----:B0-----:R-:W-:-:S13]  /*13d20*/  ISETP.NE.AND P0, PT, R5, 0x1, PT ;  /* 0x000000010500780c */ /* 0x001fda0003f05270 */
[----:B------:R-:W0:Y:S02]  /*13d30*/  @P0 LDC.64 R2, c[0x0][0x440] ;  /* 0x00011000ff020b82 */ /* 0x000e240000000a00 */
[----:B0-----:R-:W-:-:S05]  /*13d40*/  @P0 IMAD.HI.U32 R2, R0, R2, RZ ;  /* 0x0000000200020227 */ /* 0x001fca00078e00ff */
[----:B------:R-:W-:-:S05]  /*13d50*/  @P0 SHF.R.U32.HI R4, RZ, R3, R2 ;  /* 0x00000003ff040219 */ /* 0x000fca0000011602 */
[----:B------:R-:W-:-:S04]  /*13d60*/  IMAD.MOV R2, RZ, RZ, -R4 ;  /* 0x000000ffff027224 */ /* 0x000fc800078e0a04 */
[----:B------:R-:W-:Y:S01]  /*13d70*/  IMAD R0, R5, R2, R0 ;  /* 0x0000000205007224 */ /* 0x000fe200078e0200 */
[----:B------:R-:W-:Y:S01]  /*13d80*/  SHF.R.S32.HI R5, RZ, 0x1f, R4 ;  /* 0x0000001fff057819 */ /* 0x000fe20000011404 */
[----:B------:R-:W0:Y:S01]  /*13d90*/  LDC.64 R2, c[0x0][0x418] ;  /* 0x00010600ff027b82 */ /* 0x000e220000000a00 */
[----:B--2---:R-:W-:-:S04]  /*13da0*/  IMAD R9, R9, UR4, RZ ;  /* 0x0000000409097c24 */ /* 0x004fc8000f8e02ff */
[C---:B---3--:R-:W-:Y:S02]  /*13db0*/  IMAD R9, R11.reuse, UR5, R9 ;  /* 0x000000050b097c24 */ /* 0x048fe4000f8e0209 */
[----:B------:R-:W-:-:S04]  /*13dc0*/  IMAD.WIDE.U32 R4, R11, UR4, R4 ;  /* 0x000000040b047c25 */ /* 0x000fc8000f8e0004 */
[----:B------:R-:W-:Y:S01]  /*13dd0*/  IMAD.IADD R5, R9, 0x1, R5 ;  /* 0x0000000109057824 */ /* 0x000fe200078e0205 */
[----:B0-----:R-:W-:-:S04]  /*13de0*/  LEA R2, P0, R4, R2, 0x2 ;  /* 0x0000000204027211 */ /* 0x001fc800078010ff */
[----:B------:R-:W-:-:S05]  /*13df0*/  LEA.HI.X R3, R4, R3, R5, 0x2, P0 ;  /* 0x0000000304037211 */ /* 0x000fca00000f1405 */
[----:B------:R0:W5:Y:S04]  /*13e00*/  LDG.E R5, desc[UR6][R2.64] ;  /* 0x0000000602057981 */ /* 0x000168000c1e1900 */
.L_x_1232:
[----:B0-----:R-:W-:Y:S01]  /*13e10*/  IMAD R3, R7, 0x8, R17 ;  /* 0x0000000807037824 */ /* 0x001fe200078e0211 */
[----:B------:R-:W-:Y:S01]  /*13e20*/  SHF.L.U32 R2, R10, 0x1f, RZ ;  /* 0x0000001f0a027819 */ /* 0x000fe200000006ff */
[----:B------:R-:W-:Y:S03]  /*13e30*/  BSSY B1, `(.L_x_1233) ;  /* 0x0000003000017945 */ /* 0x000fe60003800000 */
[----:B------:R-:W0:Y:S02]  /*13e40*/  SYNCS.PHASECHK.TRANS64.TRYWAIT P0, [R3+URZ+0x30840], R2 ;  /* 0x03084002030075a7 */ /* 0x000e24000800017f */
[----:B0-----:R-:W-:Y:S05]  /*13e50*/  @!P0 BRA `(.L_x_1234) ;  /* 0x0000003c00408947 */ /* 0x001fea0003800000 */
.L_x_1335:
[----:B------:R-:W-:Y:S05]  /*13e60*/  BSYNC B1 ;  /* 0x0000000000017941 */ /* 0x000fea0003800000 */
.L_x_1233:
[----:B------:R-:W1:Y:S01]  /*13e70*/  S2R R4, SR_TID.X ;  /* 0x0000000000047919 */ /* 0x000e620000002100 */
[----:B------:R-:W-:Y:S01]  /*13e80*/  BSSY B1, `(.L_x_1235) ;  /* 0x000000b000017945 */ /* 0x000fe20003800000 */
[----:B-1----:R-:W-:-:S04]  /*13e90*/  LOP3.LUT R4, R4, 0x7f, RZ, 0xc0, !PT ;  /* 0x0000007f04047812 */ /* 0x002fc800078ec0ff */
[----:B------:R-:W-:-:S13]  /*13ea0*/  ISETP.NE.AND P1, PT, R4, RZ, PT ;  /* 0x000000ff0400720c */ /* 0x000fda0003f25270 */
[----:B------:R-:W-:Y:S05]  /*13eb0*/  @P1 BRA `(.L_x_1236) ;  /* 0x00000000001c1947 */ /* 0x000fea0003800000 */
[----:B------:R-:W1:Y:S01]  /*13ec0*/  S2R R4, SR_TID.X ;  /* 0x0000000000047919 */ /* 0x000e620000002100 */
[----:B0-----:R-:W-:-:S04]  /*13ed0*/  IMAD.MOV.U32 R2, RZ, RZ, 0x9000 ;  /* 0x00009000ff027424 */ /* 0x001fc800078e00ff */
[----:B------:R2:W-:Y:S01]  /*13ee0*/  SYNCS.ARRIVE.TRANS64 RZ, [R3+URZ+0x30830], R2 ;  /* 0x0308300203ff79a7 */ /* 0x0005e2000800003f */
[----:B-1----:R-:W-:-:S04]  /*13ef0*/  LOP3.LUT R4, R4, 0x1f, RZ, 0xc0, !PT ;  /* 0x0000001f04047812 */ /* 0x002fc800078ec0ff */
[----:B------:R-:W-:-:S13]  /*13f00*/  ISETP.NE.AND P0, PT, R4, RZ, PT ;  /* 0x000000ff0400720c */ /* 0x000fda0003f05270 */
[----:B--2---:R-:W-:Y:S05]  /*13f10*/  @!P0 BRA `(.L_x_1236) ;  /* 0x0000000000048947 */ /* 0x004fea0003800000 */
[----:B------:R-:W-:Y:S01]  /*13f20*/  BPT.TRAP 0x1 ;  /* 0x000000040000795c */ /* 0x000fe20000300000 */
.L_x_1236:
[----:B------:R-:W-:Y:S05]  /*13f30*/  BSYNC B1 ;  /* 0x0000000000017941 */ /* 0x000fea0003800000 */
.L_x_1235:
[----:B------:R-:W-:Y:S01]  /*13f40*/  IMAD.MOV.U32 R11, RZ, RZ, RZ ;  /* 0x000000ffff0b7224 */ /* 0x000fe200078e00ff */
[----:B------:R-:W-:Y:S01]  /*13f50*/  UIADD3 UR4, UP0, UR38, 0x370, URZ ;  /* 0x0000037026047890 */ /* 0x000fe2000ff1e03f */
[----:B------:R-:W-:Y:S01]  /*13f60*/  IMAD R4, R7, 0x9000, R17 ;  /* 0x0000900007047824 */ /* 0x000fe200078e0211 */
[----:B------:R-:W-:Y:S01]  /*13f70*/  PLOP3.LUT P0, PT, PT, PT, PT, 0x80, 0x0 ;  /* 0x000000000000781c */ /* 0x000fe20003f0f070 */
[----:B0-----:R-:W-:Y:S01]  /*13f80*/  VIADD R3, R3, 0x30830 ;  /* 0x0003083003037836 */ /* 0x001fe20000000000 */
[----:B------:R-:W-:Y:S01]  /*13f90*/  R2UR UR10, R11 ;  /* 0x000000000b0a72ca */ /* 0x000fe200000e0000 */
[----:B------:R-:W-:Y:S01]  /*13fa0*/  IMAD R2, R0, 0x60, RZ ;  /* 0x0000006000027824 */ /* 0x000fe200078e02ff */
[----:B------:R-:W-:Y:S01]  /*13fb0*/  UIADD3.X UR5, URZ, UR39, URZ, UP0, !UPT ;  /* 0x000000273f057290 */ /* 0x000fe200087fe43f */
[----:B------:R-:W-:Y:S01]  /*13fc0*/  VIADD R9, R4, 0x1e400 ;  /* 0x0001e40004097836 */ /* 0x000fe20000000000 */
[----:B------:R-:W-:Y:S01]  /*13fd0*/  UMOV UR6, 0x0 ;  /* 0x0000000000067882 */ /* 0x000fe20000000000 */
[----:B------:R-:W-:-:S10]  /*13fe0*/  UMOV UR7, 0x14f00000 ;  /* 0x14f0000000077882 */ /* 0x000fd40000000000 */
.L_x_1237:
[----:B------:R-:W-:-:S13]  /*13ff0*/  @P0 ELECT P2, URZ, PT ;  /* 0x00000000003f082f */ /* 0x000fda0003840000 */
[----:B-----5:R-:W-:Y:S01]  /*14000*/  @P2 R2UR UR13, R5 ;  /* 0x00000000050d22ca */ /* 0x020fe200000e0000 */
[----:B------:R-:W-:Y:S01]  /*14010*/  UMOV UR12, UR36 ;  /* 0x00000024000c7c82 */ /* 0x000fe20008000000 */
[----:B------:R-:W-:Y:S02]  /*14020*/  @P2 R2UR UR11, R2 ;  /* 0x00000000020b22ca */ /* 0x000fe400000e0000 */
[----:B------:R-:W-:Y:S02]  /*14030*/  @P2 R2UR UR9, R3 ;  /* 0x00000000030922ca */ /* 0x000fe400000e0000 */
[----:B------:R-:W-:Y:S02]  /*14040*/  @P2 R2UR UR8, R9 ;  /* 0x00000000090822ca */ /* 0x000fe400000e0000 */
[----:B------:R-:W-:Y:S02]  /*14050*/  @P2 PLOP3.LUT P0, PT, P2, PT, PT, 0x8, 0x0 ;  /* 0x000000000000281c */ /* 0x000fe4000170e170 */
        /* <DEDUP_REMOVED lines=9> */
.L_x_1238:
[----:B------:R-:W-:-:S13]  /*140f0*/  @P0 ELECT P2, URZ, PT ;  /* 0x00000000003f082f */ /* 0x000fda0003840000 */
[----:B------:R-:W-:Y:S01]  /*14100*/  @P2 R2UR UR13, R5 ;  /* 0x00000000050d22ca */ /* 0x000fe200000e0000 */
        /* <DEDUP_REMOVED lines=14> */
.L_x_1239:
        /* <DEDUP_REMOVED lines=10> */
[----:B------:R-:W2:Y:S01]  /*14290*/  LDL.LU R9, [R1+0x4] ;  /* 0x0000040001097983 */ /* 0x000ea20000300800 */
[----:B------:R-:W-:Y:S01]  /*142a0*/  IMAD R3, R18, 0x8, R6 ;  /* 0x0000000812037824 */ /* 0x000fe200078e0206 */
[----:B------:R-:W-:Y:S01]  /*142b0*/  BSSY B1, `(.L_x_1240) ;  /* 0x0000004000017945 */ /* 0x000fe20003800000 */
[----:B--2---:R-:W-:-:S04]  /*142c0*/  SHF.L.U32 R2, R9, 0x1f, RZ ;  /* 0x0000001f09027819 */ /* 0x004fc800000006ff */
[----:B------:R-:W0:Y:S02]  /*142d0*/  SYNCS.PHASECHK.TRANS64.TRYWAIT P0, [R3+URZ+0x60], R2 ;  /* 0x00006002030075a7 */ /* 0x000e24000800017f */
[----:B0-----:R-:W-:Y:S05]  /*142e0*/  @!P0 BRA `(.L_x_1241) ;  /* 0x0000003800308947 */ /* 0x001fea0003800000 */
.L_x_1336:
[----:B------:R-:W-:Y:S05]  /*142f0*/  BSYNC B1 ;  /* 0x0000000000017941 */ /* 0x000fea0003800000 */
.L_x_1240:
[----:B------:R-:W-:Y:S01]  /*14300*/  BSSY B1, `(.L_x_1242) ;  /* 0x000000c000017945 */ /* 0x000fe20003800000 */
[----:B------:R-:W-:Y:S02]  /*14310*/  IMAD.MOV.U32 R12, RZ, RZ, 0x0 ;  /* 0x00000000ff0c7424 */ /* 0x000fe400078e00ff */
[----:B------:R-:W-:Y:S01]  /*14320*/  IMAD.MOV.U32 R13, RZ, RZ, 0x14f00000 ;  /* 0x14f00000ff0d7424 */ /* 0x000fe200078e00ff */
[----:B------:R-:W-:Y:S06]  /*14330*/  @P1 BRA `(.L_x_1243) ;  /* 0x0000000000201947 */ /* 0x000fec0003800000 */
[----:B------:R-:W1:Y:S01]  /*14340*/  S2R R4, SR_TID.X ;  /* 0x0000000000047919 */ /* 0x000e620000002100 */
[----:B0-----:R-:W-:Y:S02]  /*14350*/  IMAD R2, R18, 0x8, R17 ;  /* 0x0000000812027824 */ /* 0x001fe400078e0211 */
[----:B------:R-:W-:-:S04]  /*14360*/  IMAD.MOV.U32 R3, RZ, RZ, 0x9000 ;  /* 0x00009000ff037424 */ /* 0x000fc800078e00ff */
[----:B------:R2:W-:Y:S01]  /*14370*/  SYNCS.ARRIVE.TRANS64 RZ, [R2+URZ+0x30850], R3 ;  /* 0x0308500302ff79a7 */ /* 0x0005e2000800003f */
[----:B-1----:R-:W-:-:S04]  /*14380*/  LOP3.LUT R4, R4, 0x1f, RZ, 0xc0, !PT ;  /* 0x0000001f04047812 */ /* 0x002fc800078ec0ff */
[----:B------:R-:W-:-:S13]  /*14390*/  ISETP.NE.AND P0, PT, R4, RZ, PT ;  /* 0x000000ff0400720c */ /* 0x000fda0003f05270 */
[----:B--2---:R-:W-:Y:S05]  /*143a0*/  @!P0 BRA `(.L_x_1243) ;  /* 0x0000000000048947 */ /* 0x004fea0003800000 */
[----:B------:R-:W-:Y:S01]  /*143b0*/  BPT.TRAP 0x1 ;  /* 0x000000040000795c */ /* 0x000fe20000300000 */
.L_x_1243:
[----:B------:R-:W-:Y:S05]  /*143c0*/  BSYNC B1 ;  /* 0x0000000000017941 */ /* 0x000fea0003800000 */
.L_x_1242:
[----:B------:R-:W-:Y:S01]  /*143d0*/  R2UR UR10, R11 ;  /* 0x000000000b0a72ca */ /* 0x000fe200000e0000 */
[--C-:B0-----:R-:W-:Y:S01]  /*143e0*/  IMAD R2, R18, 0x8, R17.reuse ;  /* 0x0000000812027824 */ /* 0x101fe200078e0211 */
[----:B------:R-:W-:Y:S01]  /*143f0*/  R2UR UR6, R12 ;  /* 0x000000000c0672ca */ /* 0x000fe200000e0000 */
[----:B------:R-:W-:Y:S01]  /*14400*/  IMAD R3, R18, 0x9000, R17 ;  /* 0x0000900012037824 */ /* 0x000fe200078e0211 */
[----:B------:R-:W-:Y:S01]  /*14410*/  R2UR UR7, R13 ;  /* 0x000000000d0772ca */ /* 0x000fe200000e0000 */
[----:B------:R-:W-:Y:S01]  /*14420*/  UIADD3 UR4, UP0, UR38, 0x470, URZ ;  /* 0x0000047026047890 */ /* 0x000fe2000ff1e03f */
[----:B------:R-:W-:Y:S01]  /*14430*/  PLOP3.LUT P0, PT, PT, PT, PT, 0x80, 0x0 ;  /* 0x000000000000781c */ /* 0x000fe20003f0f070 */
[----:B------:R-:W-:Y:S02]  /*14440*/  IMAD R4, R19, 0x60, RZ ;  /* 0x0000006013047824 */ /* 0x000fe400078e02ff */
[----:B------:R-:W-:Y:S01]  /*14450*/  VIADD R2, R2, 0x30850 ;  /* 0x0003085002027836 */ /* 0x000fe20000000000 */
[----:B------:R-:W-:Y:S01]  /*14460*/  UIADD3.X UR5, URZ, UR39, URZ, UP0, !UPT ;  /* 0x000000273f057290 */ /* 0x000fe200087fe43f */
[----:B------:R-:W-:-:S11]  /*14470*/  VIADD R9, R3, 0x400 ;  /* 0x0000040003097836 */ /* 0x000fd60000000000 */
.L_x_1244:
        /* <DEDUP_REMOVED lines=15> */
.L_x_1245:
        /* <DEDUP_REMOVED lines=15> */
.L_x_1246:
        /* <DEDUP_REMOVED lines=10> */
[----:B------:R-:W-:Y:S02]  /*14700*/  IMAD.MOV.U32 R16, RZ, RZ, R5 ;  /* 0x000000ffff107224 */ /* 0x000fe400078e0005 */
[----:B------:R-:W-:-:S07]  /*14710*/  IMAD.MOV.U32 R19, RZ, RZ, R0 ;  /* 0x000000ffff137224 */ /* 0x000fce00078e0000 */
.L_x_1231:
[----:B------:R-:W-:Y:S05]  /*14720*/  BSYNC B0 ;  /* 0x0000000000007941 */ /* 0x000fea0003800000 */
.L_x_1230:
[----:B------:R0:W-:Y:S01]  /*14730*/  STL [R1+0x4], R10 ;  /* 0x0000040a01007387 */ /* 0x0001e20000100800 */
[----:B------:R-:W-:Y:S01]  /*14740*/  UIADD3 UR4, UR41, -0x3, URZ ;  /* 0xfffffffd29047890 */ /* 0x000fe2000fffe03f */
[----:B------:R-:W-:-:S05]  /*14750*/  IMAD.MOV.U32 R18, RZ, RZ, R7 ;  /* 0x000000ffff127224 */ /* 0x000fca00078e0007 */
[----:B------:R-:W-:-:S07]  /*14760*/  IMAD.U32 R0, RZ, RZ, UR4 ;  /* 0x00000004ff007e24 */ /* 0x000fce000f8e00ff */
.L_x_1229:
[----:B------:R-:W-:Y:S01]  /*14770*/  ULOP3.LUT UR4, URZ, UR41, URZ, 0x33, !UPT ;  /* 0x000000293f047292 */ /* 0x000fe2000f8e333f */
[----:B------:R-:W-:Y:S01]  /*14780*/  VIADD R8, R8, 0xfffffffe ;  /* 0xfffffffe08087836 */ /* 0x000fe20000000000 */
[----:B------:R-:W-:Y:S04]  /*14790*/  BSSY B0, `(.L_x_1228) ;  /* 0x000016d000007945 */ /* 0x000fe80003800000 */
[----:B------:R-:W-:-:S13]  /*147a0*/  ISETP.NE.AND P0, PT, R8, UR4, PT ;  /* 0x0000000408007c0c */ /* 0x000fda000bf05270 */
[----:B------:R-:W-:Y:S05]  /*147b0*/  @!P0 BRA `(.L_x_1247) ;  /* 0x0000001400a88947 */ /* 0x000fea0003800000 */
[----:B------:R-:W-:-:S07]  /*147c0*/  IMAD.MOV.U32 R8, RZ, RZ, R16 ;  /* 0x000000ffff087224 */ /* 0x000fce00078e0010 */
.L_x_1282:
[----:B------:R-:W2:Y:S04]  /*147d0*/  LDL R2, [R1+0xc] ;  /* 0x00000c0001027983 */ /* 0x000ea80000100800 */
[----:B------:R-:W3:Y:S01]  /*147e0*/  LDL R3, [R1+0x4] ;  /* 0x0000040001037983 */ /* 0x000ee20000100800 */
[----:B------:R-:W-:Y:S01]  /*147f0*/  VIADD R4, R18, 0x1 ;  /* 0x0000000112047836 */ /* 0x000fe20000000000 */
[----:B------:R-:W-:Y:S05]  /*14800*/  YIELD ;  /* 0x0000000000007946 */ /* 0x000fea0003800000 */
[----:B------:R-:W-:Y:S01]  /*14810*/  ISETP.NE.AND P0, PT, R4, 0x2, PT ;  /* 0x000000020400780c */ /* 0x000fe20003f05270 */
[----:B------:R-:W-:Y:S03]  /*14820*/  BSSY B1, `(.L_x_1248) ;  /* 0x00000ad000017945 */ /* 0x000fe60003800000 */
[----:B------:R-:W-:-:S02]  /*14830*/  SEL R5, RZ, 0x1, P0 ;  /* 0x00000001ff057807 */ /* 0x000fc40000000000 */
[----:B------:R-:W-:Y:S02]  /*14840*/  SEL R4, R4, RZ, P0 ;  /* 0x000000ff04047207 */ /* 0x000fe40000000000 */
[----:B--2---:R-:W-:Y:S02]  /*14850*/  LOP3.LUT P1, RZ, R2, 0x2, RZ, 0xc0, !PT ;  /* 0x0000000202ff7812 */ /* 0x004fe4000782c0ff */
[----:B---3--:R-:W-:-:S11]  /*14860*/  LOP3.LUT R5, R3, R5, RZ, 0x3c, !PT ;  /* 0x0000000503057212 */ /* 0x008fd600078e3cff */
[----:B------:R-:W-:Y:S05]  /*14870*/  @!P1 BRA `(.L_x_1249) ;  /* 0x00000008009c9947 */ /* 0x000fea0003800000 */
[----:B------:R-:W-:Y:S01]  /*14880*/  LOP3.LUT P1, RZ, R2, 0x1, RZ, 0xc0, !PT ;  /* 0x0000000102ff7812 */ /* 0x000fe2000782c0ff */
[----:B------:R-:W-:-:S12]  /*14890*/  IMAD.MOV.U32 R7, RZ, RZ, R0 ;  /* 0x000000ffff077224 */ /* 0x000fd800078e0000 */
[----:B------:R-:W-:Y:S05]  /*148a0*/  @!P1 BRA `(.L_x_1250) ;  /* 0x0000000000549947 */ /* 0x000fea0003800000 */
[----:B0-----:R-:W2:Y:S01]  /*148b0*/  LDL R10, [R1+0x8] ;  /* 0x00000800010a7983 */ /* 0x001ea20000100800 */
[----:B------:R-:W0:Y:S01]  /*148c0*/  LDC R8, c[0x0][0x43c] ;  /* 0x00010f00ff087b82 */ /* 0x000e220000000800 */
[----:B------:R-:W-:Y:S02]  /*148d0*/  ULDC.64 UR4, c[0x0][0x428] ;  /* 0x00010a0000047ab9 */ /* 0x000fe40000000a00 */
[----:B------:R-:W3:Y:S01]  /*148e0*/  LDL R9, [R1] ;  /* 0x0000000001097983 */ /* 0x000ee20000100800 */
[----:B------:R-:W-:Y:S01]  /*148f0*/  ULDC.64 UR6, c[0x0][0x208] ;  /* 0x0000820000067ab9 */ /* 0x000fe20000000a00 */
        /* <DEDUP_REMOVED lines=16> */
.L_x_1250:
[----:B------:R-:W-:Y:S01]  /*14a00*/  IMAD R3, R4, 0x8, R17 ;  /* 0x0000000804037824 */ /* 0x000fe200078e0211 */
[----:B------:R-:W-:Y:S01]  /*14a10*/  SHF.L.U32 R2, R5, 0x1f, RZ ;  /* 0x0000001f05027819 */ /* 0x000fe200000006ff */
[----:B------:R-:W-:Y:S03]  /*14a20*/  BSSY B2, `(.L_x_1251) ;  /* 0x0000003000027945 */ /* 0x000fe60003800000 */
[----:B------:R-:W2:Y:S02]  /*14a30*/  SYNCS.PHASECHK.TRANS64.TRYWAIT P0, [R3+URZ+0x30840], R2 ;  /* 0x03084002030075a7 */ /* 0x000ea4000800017f */
[----:B--2---:R-:W-:Y:S05]  /*14a40*/  @!P0 BRA `(.L_x_1252) ;  /* 0x00000030006c8947 */ /* 0x004fea0003800000 */
.L_x_1337:
[----:B------:R-:W-:Y:S05]  /*14a50*/  BSYNC B2 ;  /* 0x0000000000027941 */ /* 0x000fea0003800000 */
.L_x_1251:
[----:B-1----:R-:W1:Y:S01]  /*14a60*/  S2R R9, SR_TID.X ;  /* 0x0000000000097919 */ /* 0x002e620000002100 */
[----:B------:R-:W-:Y:S01]  /*14a70*/  BSSY B2, `(.L_x_1253) ;  /* 0x000000b000027945 */ /* 0x000fe20003800000 */
[----:B-1----:R-:W-:-:S04]  /*14a80*/  LOP3.LUT R9, R9, 0x7f, RZ, 0xc0, !PT ;  /* 0x0000007f09097812 */ /* 0x002fc800078ec0ff */
[----:B------:R-:W-:-:S13]  /*14a90*/  ISETP.NE.AND P1, PT, R9, RZ, PT ;  /* 0x000000ff0900720c */ /* 0x000fda0003f25270 */
[----:B------:R-:W-:Y:S05]  /*14aa0*/  @P1 BRA `(.L_x_1254) ;  /* 0x00000000001c1947 */ /* 0x000fea0003800000 */
[----:B------:R-:W1:Y:S01]  /*14ab0*/  S2R R9, SR_TID.X ;  /* 0x0000000000097919 */ /* 0x000e620000002100 */
[----:B--2---:R-:W-:-:S04]  /*14ac0*/  IMAD.MOV.U32 R2, RZ, RZ, 0x9000 ;  /* 0x00009000ff027424 */ /* 0x004fc800078e00ff */
[----:B------:R3:W-:Y:S01]  /*14ad0*/  SYNCS.ARRIVE.TRANS64 RZ, [R3+URZ+0x30830], R2 ;  /* 0x0308300203ff79a7 */ /* 0x0007e2000800003f */
[----:B-1----:R-:W-:-:S04]  /*14ae0*/  LOP3.LUT R9, R9, 0x1f, RZ, 0xc0, !PT ;  /* 0x0000001f09097812 */ /* 0x002fc800078ec0ff */
[----:B------:R-:W-:-:S13]  /*14af0*/  ISETP.NE.AND P0, PT, R9, RZ, PT ;  /* 0x000000ff0900720c */ /* 0x000fda0003f05270 */
[----:B---3--:R-:W-:Y:S05]  /*14b00*/  @!P0 BRA `(.L_x_1254) ;  /* 0x0000000000048947 */ /* 0x008fea0003800000 */
[----:B------:R-:W-:Y:S01]  /*14b10*/  BPT.TRAP 0x1 ;  /* 0x000000040000795c */ /* 0x000fe20000300000 */
.L_x_1254:
[----:B------:R-:W-:Y:S05]  /*14b20*/  BSYNC B2 ;  /* 0x0000000000027941 */ /* 0x000fea0003800000 */
.L_x_1253:
[----:B------:R-:W-:Y:S01]  /*14b30*/  IMAD.MOV.U32 R11, RZ, RZ, RZ ;  /* 0x000000ffff0b7224 */ /* 0x000fe200078e00ff */
[----:B------:R-:W-:Y:S01]  /*14b40*/  UIADD3 UR4, UP0, UR38, 0x370, URZ ;  /* 0x0000037026047890 */ /* 0x000fe2000ff1e03f */
[----:B------:R-:W-:Y:S01]  /*14b50*/  IMAD R9, R4, 0x9000, R17 ;  /* 0x0000900004097824 */ /* 0x000fe200078e0211 */
[----:B------:R-:W-:Y:S01]  /*14b60*/  PLOP3.LUT P0, PT, PT, PT, PT, 0x80, 0x0 ;  /* 0x000000000000781c */ /* 0x000fe20003f0f070 */
[----:B--2---:R-:W-:Y:S01]  /*14b70*/  VIADD R3, R3, 0x30830 ;  /* 0x0003083003037836 */ /* 0x004fe20000000000 */
[----:B------:R-:W-:Y:S01]  /*14b80*/  R2UR UR10, R11 ;  /* 0x000000000b0a72ca */ /* 0x000fe200000e0000 */
[----:B------:R-:W-:Y:S01]  /*14b90*/  IMAD R2, R7, 0x60, RZ ;  /* 0x0000006007027824 */ /* 0x000fe200078e02ff */
[----:B------:R-:W-:Y:S01]  /*14ba0*/  UIADD3.X UR5, URZ, UR39, URZ, UP0, !UPT ;  /* 0x000000273f057290 */ /* 0x000fe200087fe43f */
[----:B0-----:R-:W-:Y:S01]  /*14bb0*/  VIADD R10, R9, 0x1e400 ;  /* 0x0001e400090a7836 */ /* 0x001fe20000000000 */
[----:B------:R-:W-:Y:S01]  /*14bc0*/  UMOV UR6, 0x0 ;  /* 0x0000000000067882 */ /* 0x000fe20000000000 */
[----:B------:R-:W-:-:S10]  /*14bd0*/  UMOV UR7, 0x14f00000 ;  /* 0x14f0000000077882 */ /* 0x000fd40000000000 */
.L_x_1255:
        /* <DEDUP_REMOVED lines=16> */
.L_x_1256:
        /* <DEDUP_REMOVED lines=16> */
.L_x_1257:
        /* <DEDUP_REMOVED lines=16> */
.L_x_1338:
[----:B------:R-:W-:Y:S05]  /*14ee0*/  BSYNC B2 ;  /* 0x0000000000027941 */ /* 0x000fea0003800000 */
.L_x_1258:
[----:B------:R-:W-:Y:S01]  /*14ef0*/  BSSY B2, `(.L_x_1260) ;  /* 0x000000b000027945 */ /* 0x000fe20003800000 */
[----:B0-----:R-:W-:Y:S02]  /*14f00*/  IMAD.MOV.U32 R2, RZ, RZ, 0x0 ;  /* 0x00000000ff027424 */ /* 0x001fe400078e00ff */
[----:B------:R-:W-:Y:S01]  /*14f10*/  IMAD.MOV.U32 R3, RZ, RZ, 0x14f00000 ;  /* 0x14f00000ff037424 */ /* 0x000fe200078e00ff */
[----:B------:R-:W-:Y:S06]  /*14f20*/  @P1 BRA `(.L_x_1261) ;  /* 0x00000000001c1947 */ /* 0x000fec0003800000 */
[----:B------:R-:W0:Y:S02]  /*14f30*/  S2R R10, SR_TID.X ;  /* 0x00000000000a7919 */ /* 0x000e240000002100 */
[----:B0-----:R-:W-:Y:S01]  /*14f40*/  LOP3.LUT R14, R10, 0x1f, RZ, 0xc0, !PT ;  /* 0x0000001f0a0e7812 */ /* 0x001fe200078ec0ff */
[----:B------:R-:W-:-:S03]  /*14f50*/  IMAD.MOV.U32 R10, RZ, RZ, 0x9000 ;  /* 0x00009000ff0a7424 */ /* 0x000fc600078e00ff */
[----:B------:R-:W-:Y:S01]  /*14f60*/  ISETP.NE.AND P0, PT, R14, RZ, PT ;  /* 0x000000ff0e00720c */ /* 0x000fe20003f05270 */
[----:B------:R0:W-:-:S12]  /*14f70*/  SYNCS.ARRIVE.TRANS64 RZ, [R9+URZ+0x50], R10 ;  /* 0x0000500a09ff79a7 */ /* 0x0001d8000800003f */
[----:B0-----:R-:W-:Y:S05]  /*14f80*/  @!P0 BRA `(.L_x_1261) ;  /* 0x0000000000048947 */ /* 0x001fea0003800000 */
[----:B------:R-:W-:Y:S01]  /*14f90*/  BPT.TRAP 0x1 ;  /* 0x000000040000795c */ /* 0x000fe20000300000 */
.L_x_1261:
[----:B------:R-:W-:Y:S05]  /*14fa0*/  BSYNC B2 ;  /* 0x0000000000027941 */ /* 0x000fea0003800000 */
.L_x_1260:
[----:B------:R-:W-:Y:S01]  /*14fb0*/  R2UR UR6, R2 ;  /* 0x00000000020672ca */ /* 0x000fe200000e0000 */
[----:B------:R-:W-:Y:S01]  /*14fc0*/  IMAD R18, R18, 0x9000, R17 ;  /* 0x0000900012127824 */ /* 0x000fe200078e0211 */
[----:B------:R-:W-:Y:S01]  /*14fd0*/  R2UR UR7, R3 ;  /* 0x00000000030772ca */ /* 0x000fe200000e0000 */
[----:B------:R-:W-:Y:S01]  /*14fe0*/  UIADD3 UR4, UP0, UR38, 0x470, URZ ;  /* 0x0000047026047890 */ /* 0x000fe2000ff1e03f */
[----:B------:R-:W-:Y:S01]  /*14ff0*/  R2UR UR10, R11 ;  /* 0x000000000b0a72ca */ /* 0x000fe200000e0000 */
[----:B------:R-:W-:Y:S01]  /*15000*/  IMAD R10, R19, 0x60, RZ ;  /* 0x00000060130a7824 */ /* 0x000fe200078e02ff */
[----:B------:R-:W-:Y:S01]  /*15010*/  PLOP3.LUT P0, PT, PT, PT, PT, 0x80, 0x0 ;  /* 0x000000000000781c */ /* 0x000fe20003f0f070 */
[----:B------:R-:W-:Y:S01]  /*15020*/  VIADD R9, R9, 0x50 ;  /* 0x0000005009097836 */ /* 0x000fe20000000000 */
[----:B------:R-:W-:Y:S01]  /*15030*/  UIADD3.X UR5, URZ, UR39, URZ, UP0, !UPT ;  /* 0x000000273f057290 */ /* 0x000fe200087fe43f */
[----:B------:R-:W-:-:S11]  /*15040*/  VIADD R11, R18, 0x400 ;  /* 0x00000400120b7836 */ /* 0x000fd60000000000 */
.L_x_1262:
        /* <DEDUP_REMOVED lines=15> */
.L_x_1263:
        /* <DEDUP_REMOVED lines=15> */
.L_x_1264:
        /* <DEDUP_REMOVED lines=12> */
.L_x_1249:
[----:B------:R-:W-:Y:S05]  /*152f0*/  BSYNC B1 ;  /* 0x0000000000017941 */ /* 0x000fea0003800000 */
.L_x_1248:
[----:B------:R-:W2:Y:S01]  /*15300*/  LDL R3, [R1+0xc] ;  /* 0x00000c0001037983 */ /* 0x000ea20000100800 */
[----:B------:R-:W-:Y:S01]  /*15310*/  VIADD R18, R4, 0x1 ;  /* 0x0000000104127836 */ /* 0x000fe20000000000 */
[----:B------:R-:W-:Y:S01]  /*15320*/  BSSY B1, `(.L_x_1265) ;  /* 0x00000b0000017945 */ /* 0x000fe20003800000 */
[----:B------:R-:W-:-:S03]  /*15330*/  VIADD R7, R0, 0xffffffff ;  /* 0xffffffff00077836 */ /* 0x000fc60000000000 */
[----:B------:R-:W-:-:S04]  /*15340*/  ISETP.NE.AND P0, PT, R18, 0x2, PT ;  /* 0x000000021200780c */ /* 0x000fc80003f05270 */
[----:B------:R-:W-:Y:S02]  /*15350*/  SEL R2, RZ, 0x1, P0 ;  /* 0x00000001ff027807 */ /* 0x000fe40000000000 */
[----:B------:R-:W-:Y:S02]  /*15360*/  SEL R18, R18, RZ, P0 ;  /* 0x000000ff12127207 */ /* 0x000fe40000000000 */
[----:B------:R-:W-:-:S05]  /*15370*/  LOP3.LUT R11, R5, R2, RZ, 0x3c, !PT ;  /* 0x00000002050b7212 */ /* 0x000fca00078e3cff */
[----:B------:R1:W-:Y:S01]  /*15380*/  STL [R1+0x4], R11 ;  /* 0x0000040b01007387 */ /* 0x0003e20000100800 */
[----:B--2---:R-:W-:-:S13]  /*15390*/  LOP3.LUT P1, RZ, R3, 0x2, RZ, 0xc0, !PT ;  /* 0x0000000203ff7812 */ /* 0x004fda000782c0ff */
[----:B-1----:R-:W-:Y:S05]  /*153a0*/  @!P1 BRA `(.L_x_1266) ;  /* 0x00000008009c9947 */ /* 0x002fea0003800000 */
[----:B------:R-:W-:Y:S01]  /*153b0*/  LOP3.LUT P1, RZ, R3, 0x1, RZ, 0xc0, !PT ;  /* 0x0000000103ff7812 */ /* 0x000fe2000782c0ff */
[----:B0-----:R-:W-:-:S12]  /*153c0*/  IMAD.MOV.U32 R10, RZ, RZ, R7 ;  /* 0x000000ffff0a7224 */ /* 0x001fd800078e0007 */
[----:B------:R-:W-:Y:S05]  /*153d0*/  @!P1 BRA `(.L_x_1267) ;  /* 0x0000000000549947 */ /* 0x000fea0003800000 */
[----:B------:R-:W2:Y:S01]  /*153e0*/  LDL R13, [R1+0x8] ;  /* 0x00000800010d7983 */ /* 0x000ea20000100800 */
        /* <DEDUP_REMOVED lines=20> */
.L_x_1267:
[----:B------:R-:W-:Y:S01]  /*15530*/  IMAD R2, R18, 0x8, R17 ;  /* 0x0000000812027824 */ /* 0x000fe200078e0211 */
[----:B------:R-:W-:Y:S01]  /*15540*/  SHF.L.U32 R3, R11, 0x1f, RZ ;  /* 0x0000001f0b037819 */ /* 0x000fe200000006ff */
[----:B------:R-:W-:Y:S03]  /*15550*/  BSSY B2, `(.L_x_1268) ;  /* 0x0000003000027945 */ /* 0x000fe60003800000 */
[----:B------:R-:W1:Y:S02]  /*15560*/  SYNCS.PHASECHK.TRANS64.TRYWAIT P0, [R2+URZ+0x30840], R3 ;  /* 0x03084003020075a7 */ /* 0x000e64000800017f */
[----:B-1----:R-:W-:Y:S05]  /*15570*/  @!P0 BRA `(.L_x_1269) ;  /* 0x0000002400c88947 */ /* 0x002fea0003800000 */
.L_x_1339:
[----:B------:R-:W-:Y:S05]  /*15580*/  BSYNC B2 ;  /* 0x0000000000027941 */ /* 0x000fea0003800000 */
.L_x_1268:
        /* <DEDUP_REMOVED lines=12> */
.L_x_1271:
[----:B------:R-:W-:Y:S05]  /*15650*/  BSYNC B2 ;  /* 0x0000000000027941 */ /* 0x000fea0003800000 */
.L_x_1270:
[----:B------:R-:W-:Y:S01]  /*15660*/  IMAD.MOV.U32 R14, RZ, RZ, RZ ;  /* 0x000000ffff0e7224 */ /* 0x000fe200078e00ff */
[----:B------:R-:W-:Y:S01]  /*15670*/  UIADD3 UR4, UP0, UR38, 0x370, URZ ;  /* 0x0000037026047890 */ /* 0x000fe2000ff1e03f */
[C---:B-1----:R-:W-:Y:S01]  /*15680*/  IMAD R3, R18.reuse, 0x8, R6 ;  /* 0x0000000812037824 */ /* 0x042fe200078e0206 */
[----:B------:R-:W-:Y:S01]  /*15690*/  PLOP3.LUT P0, PT, PT, PT, PT, 0x80, 0x0 ;  /* 0x000000000000781c */ /* 0x000fe20003f0f070 */
[----:B------:R-:W-:Y:S01]  /*156a0*/  IMAD R9, R18, 0x9000, R17 ;  /* 0x0000900012097824 */ /* 0x000fe200078e0211 */
[----:B------:R-:W-:Y:S01]  /*156b0*/  R2UR UR10, R14 ;  /* 0x000000000e0a72ca */ /* 0x000fe200000e0000 */
[----:B------:R-:W-:Y:S01]  /*156c0*/  VIADD R3, R3, 0x30 ;  /* 0x0000003003037836 */ /* 0x000fe20000000000 */
[----:B------:R-:W-:Y:S01]  /*156d0*/  UIADD3.X UR5, URZ, UR39, URZ, UP0, !UPT ;  /* 0x000000273f057290 */ /* 0x000fe200087fe43f */
[----:B------:R-:W-:Y:S01]  /*156e0*/  IMAD R2, R10, 0x60, RZ ;  /* 0x000000600a027824 */ /* 0x000fe200078e02ff */
[----:B------:R-:W-:Y:S01]  /*156f0*/  UMOV UR6, 0x0 ;  /* 0x0000000000067882 */ /* 0x000fe20000000000 */
[----:B------:R-:W-:Y:S01]  /*15700*/  VIADD R11, R9, 0x1e400 ;  /* 0x0001e400090b7836 */ /* 0x000fe20000000000 */
[----:B------:R-:W-:-:S09]  /*15710*/  UMOV UR7, 0x14f00000 ;  /* 0x14f0000000077882 */ /* 0x000fd20000000000 */
.L_x_1272:
        /* <DEDUP_REMOVED lines=16> */
.L_x_1273:
        /* <DEDUP_REMOVED lines=16> */
.L_x_1274:
        /* <DEDUP_REMOVED lines=15> */
.L_x_1340:
[----:B------:R-:W-:Y:S05]  /*15a10*/  BSYNC B2 ;  /* 0x0000000000027941 */ /* 0x000fea0003800000 */
.L_x_1275:
[----:B------:R-:W-:Y:S01]  /*15a20*/  BSSY B2, `(.L_x_1277) ;  /* 0x000000b000027945 */ /* 0x000fe20003800000 */
[----:B------:R-:W-:Y:S02]  /*15a30*/  IMAD.MOV.U32 R12, RZ, RZ, 0x0 ;  /* 0x00000000ff0c7424 */ /* 0x000fe400078e00ff */
[----:B------:R-:W-:Y:S01]  /*15a40*/  IMAD.MOV.U32 R13, RZ, RZ, 0x14f00000 ;  /* 0x14f00000ff0d7424 */ /* 0x000fe200078e00ff */
[----:B------:R-:W-:Y:S06]  /*15a50*/  @P1 BRA `(.L_x_1278) ;  /* 0x00000000001c1947 */ /* 0x000fec0003800000 */
[----:B------:R-:W1:Y:S02]  /*15a60*/  S2R R3, SR_TID.X ;  /* 0x0000000000037919 */ /* 0x000e640000002100 */
[----:B-1----:R-:W-:Y:S01]  /*15a70*/  LOP3.LUT R9, R3, 0x1f, RZ, 0xc0, !PT ;  /* 0x0000001f03097812 */ /* 0x002fe200078ec0ff */
[----:B------:R-:W-:-:S03]  /*15a80*/  IMAD.MOV.U32 R3, RZ, RZ, 0x9000 ;  /* 0x00009000ff037424 */ /* 0x000fc600078e00ff */
[----:B------:R-:W-:Y:S01]  /*15a90*/  ISETP.NE.AND P0, PT, R9, RZ, PT ;  /* 0x000000ff0900720c */ /* 0x000fe20003f05270 */
[----:B------:R1:W-:-:S12]  /*15aa0*/  SYNCS.ARRIVE.TRANS64 RZ, [R2+URZ+0x50], R3 ;  /* 0x0000500302ff79a7 */ /* 0x0003d8000800003f */
[----:B-1----:R-:W-:Y:S05]  /*15ab0*/  @!P0 BRA `(.L_x_1278) ;  /* 0x0000000000048947 */ /* 0x002fea0003800000 */
[----:B------:R-:W-:Y:S01]  /*15ac0*/  BPT.TRAP 0x1 ;  /* 0x000000040000795c */ /* 0x000fe20000300000 */
.L_x_1278:
[----:B------:R-:W-:Y:S05]  /*15ad0*/  BSYNC B2 ;  /* 0x0000000000027941 */ /* 0x000fea0003800000 */
.L_x_1277:
[----:B------:R-:W-:Y:S01]  /*15ae0*/  R2UR UR10, R14 ;  /* 0x000000000e0a72ca */ /* 0x000fe200000e0000 */
[----:B------:R-:W-:Y:S01]  /*15af0*/  IMAD R4, R4, 0x9000, R17 ;  /* 0x0000900004047824 */ /* 0x000fe200078e0211 */
[----:B------:R-:W-:Y:S01]  /*15b00*/  R2UR UR6, R12 ;  /* 0x000000000c0672ca */ /* 0x000fe200000e0000 */
[----:B------:R-:W-:Y:S01]  /*15b10*/  UIADD3 UR4, UP0, UR38, 0x470, URZ ;  /* 0x0000047026047890 */ /* 0x000fe2000ff1e03f */
[----:B------:R-:W-:Y:S01]  /*15b20*/  R2UR UR7, R13 ;  /* 0x000000000d0772ca */ /* 0x000fe200000e0000 */
[----:B------:R-:W-:Y:S01]  /*15b30*/  IMAD R3, R19, 0x60, RZ ;  /* 0x0000006013037824 */ /* 0x000fe200078e02ff */
[----:B------:R-:W-:Y:S01]  /*15b40*/  PLOP3.LUT P0, PT, PT, PT, PT, 0x80, 0x0 ;  /* 0x000000000000781c */ /* 0x000fe20003f0f070 */
[----:B0-----:R-:W-:Y:S01]  /*15b50*/  VIADD R2, R2, 0x50 ;  /* 0x0000005002027836 */ /* 0x001fe20000000000 */
[----:B------:R-:W-:Y:S01]  /*15b60*/  UIADD3.X UR5, URZ, UR39, URZ, UP0, !UPT ;  /* 0x000000273f057290 */ /* 0x000fe200087fe43f */
[----:B------:R-:W-:-:S11]  /*15b70*/  VIADD R5, R4, 0x400 ;  /* 0x0000040004057836 */ /* 0x000fd60000000000 */
.L_x_1279:
        /* <DEDUP_REMOVED lines=15> */
.L_x_1280:
        /* <DEDUP_REMOVED lines=15> */
.L_x_1281:
        /* <DEDUP_REMOVED lines=12> */
.L_x_1266:
[----:B------:R-:W-:Y:S05]  /*15e20*/  BSYNC B1 ;  /* 0x0000000000017941 */ /* 0x000fea0003800000 */
.L_x_1265:
[----:B------:R-:W-:Y:S01]  /*15e30*/  ISETP.GT.AND P0, PT, R7, UR40, PT ;  /* 0x0000002807007c0c */ /* 0x000fe2000bf04270 */
[----:B------:R-:W-:-:S12]  /*15e40*/  VIADD R0, R0, 0xfffffffe ;  /* 0xfffffffe00007836 */ /* 0x000fd80000000000 */
[----:B------:R-:W-:Y:S05]  /*15e50*/  @P0 BRA `(.L_x_1282) ;  /* 0xffffffe8005c0947 */ /* 0x000fea000383ffff */
.L_x_1247:
[----:B------:R-:W-:Y:S05]  /*15e60*/  BSYNC B0 ;  /* 0x0000000000007941 */ /* 0x000fea0003800000 */
.L_x_1228:
[----:B0-----:R-:W0:Y:S01]  /*15e70*/  S2R R0, SR_TID.X ;  /* 0x0000000000007919 */ /* 0x001e220000002100 */
[----:B------:R-:W-:Y:S01]  /*15e80*/  BSSY B0, `(.L_x_1283) ;  /* 0x0000012000007945 */ /* 0x000fe20003800000 */
[----:B0-----:R-:W-:-:S04]  /*15e90*/  LOP3.LUT R6, R0, 0x7f, RZ, 0xc0, !PT ;  /* 0x0000007f00067812 */ /* 0x001fc800078ec0ff */
[----:B------:R-:W-:-:S13]  /*15ea0*/  ISETP.NE.AND P1, PT, R6, RZ, PT ;  /* 0x000000ff0600720c */ /* 0x000fda0003f25270 */
[----:B------:R-:W-:Y:S05]  /*15eb0*/  @P1 BRA `(.L_x_1284) ;  /* 0x0000000000381947 */ /* 0x000fea0003800000 */
[----:B------:R-:W0:Y:S01]  /*15ec0*/  S2R R3, SR_LANEID ;  /* 0x0000000000037919 */ /* 0x000e220000000000 */
[----:B------:R-:W-:Y:S01]  /*15ed0*/  VOTEU.ANY UR4, UPT, PT ;  /* 0x0000000000047886 */ /* 0x000fe200038e0100 */
[----:B------:R-:W-:Y:S01]  /*15ee0*/  ULDC.64 UR6, c[0x0][0x208] ;  /* 0x0000820000067ab9 */ /* 0x000fe20000000a00 */
[----:B------:R-:W0:Y:S08]  /*15ef0*/  FLO.U32 R0, UR4 ;  /* 0x0000000400007d00 */ /* 0x000e3000080e0000 */
[----:B------:R-:W1:Y:S01]  /*15f00*/  POPC R5, UR4 ;  /* 0x0000000400057d09 */ /* 0x000e620008000000 */
[----:B0-----:R-:W-:-:S02]  /*15f10*/  ISETP.EQ.U32.AND P0, PT, R0, R3, PT ;  /* 0x000000030000720c */ /* 0x001fc40003f02070 */
[----:B------:R-:W1:Y:S11]  /*15f20*/  LDC.64 R2, c[0x0][0xc80] ;  /* 0x00032000ff027b82 */ /* 0x000e760000000a00 */
[----:B-1----:R-:W2:Y:S01]  /*15f30*/  @P0 ATOMG.E.ADD.STRONG.GPU PT, R3, desc[UR6][R2.64], R5 ;  /* 0x00000005020309a8 */ /* 0x002ea200081ee1c6 */
[----:B------:R-:W0:Y:S02]  /*15f40*/  S2R R4, SR_LTMASK ;  /* 0x0000000000047919 */ /* 0x000e240000003900 */
[----:B0-----:R-:W-:-:S04]  /*15f50*/  LOP3.LUT R4, R4, UR4, RZ, 0xc0, !PT ;  /* 0x0000000404047c12 */ /* 0x001fc8000f8ec0ff */
[----:B------:R-:W0:Y:S01]  /*15f60*/  POPC R7, R4 ;  /* 0x0000000400077309 */ /* 0x000e220000000000 */
[----:B--2---:R-:W0:Y:S02]  /*15f70*/  SHFL.IDX PT, R0, R3, R0, 0x1f ;  /* 0x00001f0003007589 */ /* 0x004e2400000e0000 */
[----:B0-----:R-:W-:-:S05]  /*15f80*/  IADD3 R0, R0, UR44, R7 ;  /* 0x0000002c00007c10 */ /* 0x001fca000fffe007 */
[----:B------:R0:W-:Y:S02]  /*15f90*/  STL [R1+0x14], R0 ;  /* 0x0000140001007387 */ /* 0x0001e40000100800 */
.L_x_1284:
[----:B------:R-:W-:Y:S05]  /*15fa0*/  BSYNC B0 ;  /* 0x0000000000007941 */ /* 0x000fea0003800000 */
.L_x_1283:
[----:B0-----:R-:W2:Y:S01]  /*15fb0*/  LDL R0, [R1+0xc] ;  /* 0x00000c0001007983 */ /* 0x001ea20000100800 */
[----:B------:R-:W-:Y:S01]  /*15fc0*/  BSSY B0, `(.L_x_1285) ;  /* 0x0000047000007945 */ /* 0x000fe20003800000 */
[----:B--2---:R-:W-:-:S13]  /*15fd0*/  LOP3.LUT P0, RZ, R0, 0x2, RZ, 0xc0, !PT ;  /* 0x0000000200ff7812 */ /* 0x004fda000780c0ff */
[----:B------:R-:W-:Y:S05]  /*15fe0*/  @!P0 BRA `(.L_x_1286) ;  /* 0x0000000400108947 */ /* 0x000fea0003800000 */
[----:B------:R-:W2:Y:S01]  /*15ff0*/  LDL R0, [R1+0x4] ;  /* 0x0000040001007983 */ /* 0x000ea20000100800 */
[----:B------:R-:W-:Y:S01]  /*16000*/  IMAD R2, R18, 0x8, R17 ;  /* 0x0000000812027824 */ /* 0x000fe200078e0211 */
[----:B------:R-:W-:Y:S01]  /*16010*/  BSSY B1, `(.L_x_1287) ;  /* 0x0000005000017945 */ /* 0x000fe20003800000 */
[----:B------:R-:W-:Y:S02]  /*16020*/  ISETP.NE.AND P2, PT, R6, RZ, PT ;  /* 0x000000ff0600720c */ /* 0x000fe40003f45270 */
[----:B--2---:R-:W-:-:S04]  /*16030*/  SHF.L.U32 R3, R0, 0x1f, RZ ;  /* 0x0000001f00037819 */ /* 0x004fc800000006ff */
[----:B------:R-:W0:Y:S02]  /*16040*/  SYNCS.PHASECHK.TRANS64.TRYWAIT P0, [R2+URZ+0x30860], R3 ;  /* 0x03086003020075a7 */ /* 0x000e24000800017f */
[----:B0-----:R-:W-:Y:S05]  /*16050*/  @!P0 BRA `(.L_x_1288) ;  /* 0x0000001c00388947 */ /* 0x001fea0003800000 */
.L_x_1341:
[----:B------:R-:W-:Y:S05]  /*16060*/  BSYNC B1 ;  /* 0x0000000000017941 */ /* 0x000fea0003800000 */
.L_x_1287:
[----:B------:R-:W-:Y:S04]  /*16070*/  BSSY B1, `(.L_x_1289) ;  /* 0x0000009000017945 */ /* 0x000fe80003800000 */
        /* <DEDUP_REMOVED lines=8> */
.L_x_1290:
[----:B------:R-:W-:Y:S05]  /*16100*/  BSYNC B1 ;  /* 0x0000000000017941 */ /* 0x000fea0003800000 */
.L_x_1289:
[----:B------:R-:W-:Y:S01]  /*16110*/  IMAD R0, R18, 0x9000, R17 ;  /* 0x0000900012007824 */ /* 0x000fe200078e0211 */
[----:B------:R-:W-:Y:S01]  /*16120*/  UIADD3 UR4, UP0, UR38, 0x470, URZ ;  /* 0x0000047026047890 */ /* 0x000fe2000ff1e03f */
[----:B------:R-:W-:Y:S01]  /*16130*/  PLOP3.LUT P0, PT, PT, PT, PT, 0x80, 0x0 ;  /* 0x000000000000781c */ /* 0x000fe20003f0f070 */
[----:B------:R-:W-:Y:S01]  /*16140*/  IMAD R19, R19, 0x60, RZ ;  /* 0x0000006013137824 */ /* 0x000fe200078e02ff */
[----:B------:R-:W-:Y:S01]  /*16150*/  UMOV UR6, 0x0 ;  /* 0x0000000000067882 */ /* 0x000fe20000000000 */
[----:B0-----:R-:W-:Y:S01]  /*16160*/  VIADD R2, R2, 0x30850 ;  /* 0x0003085002027836 */ /* 0x001fe20000000000 */
[----:B------:R-:W-:Y:S01]  /*16170*/  UIADD3.X UR5, URZ, UR39, URZ, UP0, !UPT ;  /* 0x000000273f057290 */ /* 0x000fe200087fe43f */
[----:B------:R-:W-:Y:S01]  /*16180*/  VIADD R3, R0, 0x400 ;  /* 0x0000040000037836 */ /* 0x000fe20000000000 */
[----:B------:R-:W-:Y:S01]  /*16190*/  UMOV UR7, 0x14f00000 ;  /* 0x14f0000000077882 */ /* 0x000fe20000000000 */
[----:B------:R-:W-:-:S09]  /*161a0*/  UMOV UR10, URZ ;  /* 0x0000003f000a7c82 */ /* 0x000fd20008000000 */
.L_x_1291:
        /* <DEDUP_REMOVED lines=15> */
.L_x_1292:
        /* <DEDUP_REMOVED lines=15> */
.L_x_1293:
        /* <DEDUP_REMOVED lines=10> */
.L_x_1286:
[----:B------:R-:W-:Y:S05]  /*16430*/  BSYNC B0 ;  /* 0x0000000000007941 */ /* 0x000fea0003800000 */
.L_x_1285:
[----:B------:R-:W2:Y:S01]  /*16440*/  LDL.LU R3, [R1+0x4] ;  /* 0x0000040001037983 */ /* 0x000ea20000300800 */
[----:B------:R-:W-:-:S05]  /*16450*/  VIADD R18, R18, 0x1 ;  /* 0x0000000112127836 */ /* 0x000fca0000000000 */
[----:B------:R-:W-:-:S04]  /*16460*/  ISETP.NE.AND P0, PT, R18, 0x2, PT ;  /* 0x000000021200780c */ /* 0x000fc80003f05270 */
[----:B------:R-:W-:Y:S02]  /*16470*/  SEL R0, RZ, 0x1, P0 ;  /* 0x00000001ff007807 */ /* 0x000fe40000000000 */
[----:B------:R-:W-:Y:S02]  /*16480*/  SEL R18, R18, RZ, P0 ;  /* 0x000000ff12127207 */ /* 0x000fe40000000000 */
[----:B--2---:R-:W-:-:S05]  /*16490*/  LOP3.LUT R3, R3, R0, RZ, 0x3c, !PT ;  /* 0x0000000003037212 */ /* 0x004fca00078e3cff */
[----:B------:R0:W-:Y:S02]  /*164a0*/  STL [R1+0x4], R3 ;  /* 0x0000040301007387 */ /* 0x0001e40000100800 */
.L_x_1208:
[----:B------:R-:W-:Y:S05]  /*164b0*/  BSYNC B7 ;  /* 0x0000000000077941 */ /* 0x000fea0003800000 */
.L_x_1206:
[----:B-1----:R-:W2:Y:S04]  /*164c0*/  LDL R0, [R1+0xc] ;  /* 0x00000c0001007983 */ /* 0x002ea80000100800 */
[----:B------:R1:W5:Y:S01]  /*164d0*/  LDL R2, [R1+0x14] ;  /* 0x0000140001027983 */ /* 0x0003620000100800 */
[----:B--2---:R-:W-:-:S13]  /*164e0*/  LOP3.LUT P0, RZ, R0, 0x4, RZ, 0xc0, !PT ;  /* 0x0000000400ff7812 */ /* 0x004fda000780c0ff */
[----:B-1----:R-:W-:Y:S05]  /*164f0*/  @!P0 BRA `(.L_x_1294) ;  /* 0x0000000000288947 */ /* 0x002fea0003800000 */
[----:B------:R-:W-:Y:S05]  /*16500*/  WARPSYNC.ALL ;  /* 0x0000000000007948 */ /* 0x000fea0003800000 */
[----:B------:R-:W1:Y:S08]  /*16510*/  S2UR UR5, SR_CgaCtaId ;  /* 0x00000000000579c3 */ /* 0x000e700000008800 */
[----:B------:R-:W-:Y:S06]  /*16520*/  BAR.SYNC.DEFER_BLOCKING 0x5, 0x180 ;  /* 0x0146000000007b1d */ /* 0x000fec0000010000 */
[----:B------:R-:W-:-:S02]  /*16530*/  UMOV UR4, 0x400 ;  /* 0x0000040000047882 */ /* 0x000fc40000000000 */
[----:B-1----:R-:W-:-:S06]  /*16540*/  ULEA UR4, UR5, UR4, 0x18 ;  /* 0x0000000405047291 */ /* 0x002fcc000f8ec03f */
[----:B------:R-:W-:-:S05]  /*16550*/  IMAD.U32 R17, RZ, RZ, UR4 ;  /* 0x00000004ff117e24 */ /* 0x000fca000f8e00ff */
[----:B-----5:R-:W1:Y:S04]  /*16560*/  LDS R2, [R17+0x308d0] ;  /* 0x0308d00011027984 */ /* 0x020e680000000800 */
[----:B-1----:R3:W-:Y:S01]  /*16570*/  STL [R1+0x14], R2 ;  /* 0x0000140201007387 */ /* 0x0027e20000100800 */
[----:B------:R-:W-:Y:S06]  /*16580*/  BAR.ARV 0x4, 0x180 ;  /* 0x0106000000007b1d */ /* 0x000fec0000002000 */
[----:B------:R-:W-:Y:S05]  /*16590*/  BRA `(.L_x_1295) ;  /* 0x00000000002c7947 */ /* 0x000fea0003800000 */
.L_x_1294:
[----:B------:R-:W-:-:S03]  /*165a0*/  UMOV UR4, 0xffffffff ;  /* 0xffffffff00047882 */ /* 0x000fc60000000000 */
[----:B------:R-:W-:Y:S05]  /*165b0*/  BRA.DIV UR4, `(.L_x_1296) ;  /* 0x0000001604f47947 */ /* 0x000fea000b800000 */
[----:B-----5:R1:W2:Y:S02]  /*165c0*/  SHFL.IDX PT, R14, R2, RZ, 0x1f ;  /* 0x00001fff020e7589 */ /* 0x0202a400000e0000 */
.L_x_1344:
[----:B0-----:R-:W0:Y:S01]  /*165d0*/  @!P1 S2R R3, SR_CgaCtaId ;  /* 0x0000000000039919 */ /* 0x001e220000008800 */
[----:B------:R-:W-:Y:S05]  /*165e0*/  WARPSYNC.ALL ;  /* 0x0000000000007948 */ /* 0x000fea0003800000 */
[----:B------:R-:W-:Y:S01]  /*165f0*/  BAR.SYNC.DEFER_BLOCKING 0x4, 0x180 ;  /* 0x0106000000007b1d */ /* 0x000fe20000010000 */
[----:B------:R-:W-:-:S05]  /*16600*/  @!P1 MOV R0, 0x400 ;  /* 0x0000040000009802 */ /* 0x000fca0000000f00 */
[----:B--2---:R2:W-:Y:S01]  /*16610*/  STL [R1+0x14], R14 ;  /* 0x0000140e01007387 */ /* 0x0045e20000100800 */
[----:B0-----:R-:W-:-:S05]  /*16620*/  @!P1 LEA R17, R3, R0, 0x18 ;  /* 0x0000000003119211 */ /* 0x001fca00078ec0ff */
[----:B------:R2:W-:Y:S01]  /*16630*/  @!P1 STS [R17+0x308d0], R2 ;  /* 0x0308d00211009388 */ /* 0x0005e20000000800 */
[----:B------:R-:W-:Y:S06]  /*16640*/  BAR.ARV 0x5, 0x180 ;  /* 0x0146000000007b1d */ /* 0x000fec0000002000 */
.L_x_1295:
[----:B------:R-:W4:Y:S01]  /*16650*/  LDL R0, [R1+0x14] ;  /* 0x0000140001007983 */ /* 0x000f220000100800 */
[----:B------:R-:W-:Y:S02]  /*16660*/  ULDC UR4, c[0x0][0xc38] ;  /* 0x00030e0000047ab9 */ /* 0x000fe40000000800 */
[----:B----4-:R-:W-:-:S13]  /*16670*/  ISETP.GE.AND P0, PT, R0, UR4, PT ;  /* 0x0000000400007c0c */ /* 0x010fda000bf06270 */
[----:B------:R-:W-:Y:S05]  /*16680*/  @!P0 BRA `(.L_x_1297) ;  /* 0xffffffb000dc8947 */ /* 0x000fea000383ffff */
.L_x_1197:
[----:B0-----:R-:W4:Y:S01]  /*16690*/  LDL.LU R0, [R1+0x18] ;  /* 0x0000180001007983 */ /* 0x001f220000300800 */
[----:B------:R-:W-:Y:S01]  /*166a0*/  BSSY B0, `(.L_x_1298) ;  /* 0x000000b000007945 */ /* 0x000fe20003800000 */
[----:B------:R-:W0:Y:S01]  /*166b0*/  S2R R5, SR_CgaCtaId ;  /* 0x0000000000057919 */ /* 0x000e220000008800 */
[----:B----4-:R-:W-:-:S05]  /*166c0*/  VIADD R0, R0, 0x1 ;  /* 0x0000000100007836 */ /* 0x010fca0000000000 */
[----:B-123--:R-:W-:-:S04]  /*166d0*/  LEA.HI R2, R0, R0, RZ, 0x1 ;  /* 0x0000000000027211 */ /* 0x00efc800078f08ff */
[----:B------:R-:W-:-:S05]  /*166e0*/  LOP3.LUT R3, R2, 0xfffffffe, RZ, 0xc0, !PT ;  /* 0xfffffffe02037812 */ /* 0x000fca00078ec0ff */
[----:B------:R-:W-:Y:S01]  /*166f0*/  IMAD.IADD R3, R0, 0x1, -R3 ;  /* 0x0000000100037824 */ /* 0x000fe200078e0a03 */
[----:B------:R-:W-:-:S04]  /*16700*/  MOV R0, 0x400 ;  /* 0x0000040000007802 */ /* 0x000fc80000000f00 */
[----:B0-----:R-:W-:Y:S02]  /*16710*/  LEA R0, R5, R0, 0x18 ;  /* 0x0000000005007211 */ /* 0x001fe400078ec0ff */
[----:B------:R-:W-:-:S04]  /*16720*/  SHF.L.U32 R3, R3, 0x1f, RZ ;  /* 0x0000001f03037819 */ /* 0x000fc800000006ff */
[----:B------:R-:W0:Y:S02]  /*16730*/  SYNCS.PHASECHK.TRANS64.TRYWAIT P0, [R0+URZ+0x30820], R3 ;  /* 0x03082003000075a7 */ /* 0x000e24000800017f */
[----:B0-----:R-:W-:Y:S05]  /*16740*/  @!P0 BRA `(.L_x_1299) ;  /* 0x0000001400b88947 */ /* 0x001fea0003800000 */
.L_x_1345:
[----:B------:R-:W-:Y:S05]  /*16750*/  BSYNC B0 ;  /* 0x0000000000007941 */ /* 0x000fea0003800000 */
.L_x_1298:
[----:B------:R-:W-:-:S03]  /*16760*/  UMOV UR4, 0xffffffff ;  /* 0xffffffff00047882 */ /* 0x000fc60000000000 */
[----:B------:R-:W-:Y:S05]  /*16770*/  BRA.DIV UR4, `(.L_x_1300) ;  /* 0x0000001604c07947 */ /* 0x000fea000b800000 */
[----:B------:R-:W1:Y:S02]  /*16780*/  S2R R2, SR_TID.X ;  /* 0x0000000000027919 */ /* 0x000e640000002100 */
[----:B-1----:R-:W-:-:S04]  /*16790*/  SHF.R.U32.HI R2, RZ, 0x5, R2 ;  /* 0x00000005ff027819 */ /* 0x002fc80000011602 */
[----:B------:R-:W-:-:S05]  /*167a0*/  LOP3.LUT R2, R2, 0x3, RZ, 0xc0, !PT ;  /* 0x0000000302027812 */ /* 0x000fca00078ec0ff */
[----:B------:R1:W2:Y:S02]  /*167b0*/  SHFL.IDX PT, R14, R2, RZ, 0x1f ;  /* 0x00001fff020e7589 */ /* 0x0002a400000e0000 */
.L_x_1348:
[----:B--2---:R-:W-:Y:S01]  /*167c0*/  ISETP.NE.AND P0, PT, R14, RZ, PT ;  /* 0x000000ff0e00720c */ /* 0x004fe20003f05270 */
[----:B------:R-:W-:-:S12]  /*167d0*/  BSSY B0, `(.L_x_1301) ;  /* 0x0000027000007945 */ /* 0x000fd80003800000 */
[----:B------:R-:W-:Y:S05]  /*167e0*/  @P0 BRA `(.L_x_1302) ;  /* 0x0000000000940947 */ /* 0x000fea0003800000 */
[----:B------:R-:W-:-:S03]  /*167f0*/  UMOV UR4, 0xffffffff ;  /* 0xffffffff00047882 */ /* 0x000fc60000000000 */
[----:B------:R-:W-:Y:S05]  /*16800*/  BRA.DIV UR4, `(.L_x_1303) ;  /* 0x0000001604d07947 */ /* 0x000fea000b800000 */
[----:B------:R-:W-:-:S13]  /*16810*/  ELECT P6, URZ, PT ;  /* 0x00000000003f782f */ /* 0x000fda00038c0000 */
.L_x_1351:
[----:B------:R-:W-:Y:S05]  /*16820*/  @!P6 BRA `(.L_x_1302) ;  /* 0x000000000084e947 */ /* 0x000fea0003800000 */
[----:B-1----:R-:W2:Y:S02]  /*16830*/  LDL R2, [R1+0x1c] ;  /* 0x00001c0001027983 */ /* 0x002ea40000100800 */
[----:B--2---:R-:W-:-:S13]  /*16840*/  R2UR UR4, R2 ;  /* 0x00000000020472ca */ /* 0x004fda00000e0000 */
[----:B------:R-:W-:-:S06]  /*16850*/  ULOP3.LUT UR4, UR4, 0x2, URZ, 0xfc, !UPT ;  /* 0x0000000204047892 */ /* 0x000fcc000f8efc3f */
[----:B------:R-:W-:-:S05]  /*16860*/  IMAD.U32 R2, RZ, RZ, UR4 ;  /* 0x00000004ff027e24 */ /* 0x000fca000f8e00ff */
[----:B------:R-:W-:-:S13]  /*16870*/  ISETP.NE.AND P2, PT, R2, 0x3, PT ;  /* 0x000000030200780c */ /* 0x000fda0003f45270 */
[----:B------:R-:W-:Y:S05]  /*16880*/  @!P2 BRA `(.L_x_1304) ;  /* 0x000000000004a947 */ /* 0x000fea0003800000 */
[----:B------:R-:W-:Y:S01]  /*16890*/  BPT.TRAP 0x1 ;  /* 0x000000040000795c */ /* 0x000fe20000300000 */
.L_x_1304:
[----:B------:R-:W2:Y:S01]  /*168a0*/  LDL.LU R7, [R1+0x4] ;  /* 0x0000040001077983 */ /* 0x000ea20000300800 */
        /* <DEDUP_REMOVED lines=12> */
.L_x_1352:
[----:B------:R-:W1:Y:S02]  /*16970*/  SYNCS.PHASECHK.TRANS64.TRYWAIT P0, [R3+URZ], R2 ;  /* 0x00000002030075a7 */ /* 0x000e64000800017f */
[----:B-1----:R-:W-:Y:S05]  /*16980*/  @!P0 BRA `(.L_x_1306) ;  /* 0x0000001400a48947 */ /* 0x002fea0003800000 */
.L_x_1353:
[----:B------:R-:W-:Y:S05]  /*16990*/  @!P2 BRA `(.L_x_1307) ;  /* 0x000000000004a947 */ /* 0x000fea0003800000 */
[----:B------:R-:W-:Y:S01]  /*169a0*/  BPT.TRAP 0x1 ;  /* 0x000000040000795c */ /* 0x000fe20000300000 */
.L_x_1307:
[----:B-1----:R-:W-:-:S04]  /*169b0*/  VIADD R3, R0, 0x30860 ;  /* 0x0003086000037836 */ /* 0x002fc80000000000 */
[----:B------:R-:W-:-:S04]  /*169c0*/  IMAD R18, R18, 0x8, R3 ;  /* 0x0000000812127824 */ /* 0x000fc800078e0203 */
[----:B------:R-:W1:Y:S02]  /*169d0*/  SYNCS.PHASECHK.TRANS64.TRYWAIT P0, [R18+URZ], R5 ;  /* 0x00000005120075a7 */ /* 0x000e64000800017f */
[----:B-1----:R-:W-:Y:S05]  /*169e0*/  @!P0 BRA `(.L_x_1308) ;  /* 0x0000001400a08947 */ /* 0x002fea0003800000 */
.L_x_1354:
[----:B------:R-:W-:-:S07]  /*169f0*/  IMAD R3, R4, 0x8, R3 ;  /* 0x0000000804037824 */ /* 0x000fce00078e0203 */
.L_x_1309:
[----:B--2---:R2:W3:Y:S02]  /*16a00*/  SYNCS.PHASECHK.TRANS64.TRYWAIT P0, [R3+URZ], R2 ;  /* 0x00000002030075a7 */ /* 0x0044e4000800017f */
[----:B---3--:R-:W-:Y:S05]  /*16a10*/  @!P0 NANOSLEEP.SYNCS 0x989680 ;  /* 0x009896800000895d */ /* 0x008fea0003900000 */
[----:B------:R-:W3:Y:S02]  /*16a20*/  @!P0 SYNCS.PHASECHK.TRANS64 P0, [R3+URZ], R2 ;  /* 0x00000002030085a7 */ /* 0x000ee4000800007f */
[----:B---3--:R-:W-:Y:S05]  /*16a30*/  @!P0 BRA `(.L_x_1309) ;  /* 0xfffffffc00f08947 */ /* 0x008fea000383ffff */
.L_x_1302:
[----:B------:R-:W-:Y:S05]  /*16a40*/  BSYNC B0 ;  /* 0x0000000000007941 */ /* 0x000fea0003800000 */
.L_x_1301:
[----:B------:R-:W-:Y:S05]  /*16a50*/  EXIT ;  /* 0x000000000000794d */ /* 0x000fea0003800000 */
.L_x_1110:
[----:B0-----:R-:W-:-:S04]  /*16a60*/  IMAD.U32 R3, RZ, RZ, UR38 ;  /* 0x00000026ff037e24 */ /* 0x001fc8000f8e00ff */
[----:B------:R0:W1:Y:S03]  /*16a70*/  SYNCS.PHASECHK.TRANS64.TRYWAIT P1, [R3+URZ+0x30800], R0 ;  /* 0x03080000030075a7 */ /* 0x000066000802017f */
[----:B-1----:R-:W-:Y:S05]  /*16a80*/  @!P1 NANOSLEEP.SYNCS 0x989680 ;  /* 0x009896800000995d */ /* 0x002fea0003900000 */
[----:B------:R-:W1:Y:S02]  /*16a90*/  @!P1 SYNCS.PHASECHK.TRANS64 P1, [R3+URZ+0x30800], R0 ;  /* 0x03080000030095a7 */ /* 0x000e64000802007f */
[----:B-1----:R-:W-:Y:S05]  /*16aa0*/  @!P1 BRA `(.L_x_1110) ;  /* 0xfffffffc00ec9947 */ /* 0x002fea000383ffff */
[----:B------:R-:W-:Y:S05]  /*16ab0*/  BRA `(.L_x_1310) ;  /* 0xfffffeb000487947 */ /* 0x000fea000383ffff */
.L_x_1114:
[----:B-1----:R1:W3:Y:S02]  /*16ac0*/  SYNCS.PHASECHK.TRANS64.TRYWAIT P1, [R11+URZ+0x30830], R0 ;  /* 0x030830000b0075a7 */ /* 0x0022e4000802017f */
[----:B---3--:R-:W-:Y:S05]  /*16ad0*/  @!P1 NANOSLEEP.SYNCS 0x989680 ;  /* 0x009896800000995d */ /* 0x008fea0003900000 */
[----:B------:R-:W3:Y:S02]  /*16ae0*/  @!P1 SYNCS.PHASECHK.TRANS64 P1, [R11+URZ+0x30830], R0 ;  /* 0x030830000b0095a7 */ /* 0x000ee4000802007f */
[----:B---3--:R-:W-:Y:S05]  /*16af0*/  @!P1 BRA `(.L_x_1114) ;  /* 0xfffffffc00f09947 */ /* 0x008fea000383ffff */
[----:B------:R-:W-:Y:S05]  /*16b00*/  BRA `(.L_x_1113) ;  /* 0xfffffeb0007c7947 */ /* 0x000fea000383ffff */
.L_x_1130:
[----:B-1----:R-:W-:-:S04]  /*16b10*/  IMAD.U32 R12, RZ, RZ, UR7 ;  /* 0x00000007ff0c7e24 */ /* 0x002fc8000f8e00ff */
[----:B------:R1:W2:Y:S03]  /*16b20*/  SYNCS.PHASECHK.TRANS64.TRYWAIT P1, [R12+URZ+0x30830], R9 ;  /* 0x030830090c0075a7 */ /* 0x0002a6000802017f */
[----:B--2---:R-:W-:Y:S05]  /*16b30*/  @!P1 NANOSLEEP.SYNCS 0x989680 ;  /* 0x009896800000995d */ /* 0x004fea0003900000 */
[----:B------:R-:W2:Y:S02]  /*16b40*/  @!P1 SYNCS.PHASECHK.TRANS64 P1, [R12+URZ+0x30830], R9 ;  /* 0x030830090c0095a7 */ /* 0x000ea4000802007f */
[----:B--2---:R-:W-:Y:S05]  /*16b50*/  @!P1 BRA `(.L_x_1130) ;  /* 0xfffffffc00ec9947 */ /* 0x004fea000383ffff */
[----:B------:R-:W-:Y:S05]  /*16b60*/  BRA `(.L_x_1129) ;  /* 0xfffffee400247947 */ /* 0x000fea000383ffff */
.L_x_1134:
[----:B01----:R-:W-:-:S04]  /*16b70*/  IMAD.U32 R9, RZ, RZ, UR6 ;  /* 0x00000006ff097e24 */ /* 0x003fc8000f8e00ff */
[----:B------:R0:W1:Y:S03]  /*16b80*/  SYNCS.PHASECHK.TRANS64.TRYWAIT P1, [R9+URZ+0x30850], R0 ;  /* 0x03085000090075a7 */ /* 0x000066000802017f */
[----:B-1----:R-:W-:Y:S05]  /*16b90*/  @!P1 NANOSLEEP.SYNCS 0x989680 ;  /* 0x009896800000995d */ /* 0x002fea0003900000 */
[----:B------:R-:W1:Y:S02]  /*16ba0*/  @!P1 SYNCS.PHASECHK.TRANS64 P1, [R9+URZ+0x30850], R0 ;  /* 0x03085000090095a7 */ /* 0x000e64000802007f */
[----:B-1----:R-:W-:Y:S05]  /*16bb0*/  @!P1 BRA `(.L_x_1134) ;  /* 0xfffffffc00ec9947 */ /* 0x002fea000383ffff */
[----:B------:R-:W-:Y:S05]  /*16bc0*/  BRA `(.L_x_1133) ;  /* 0xfffffeec00cc7947 */ /* 0x000fea000383ffff */
.L_x_1151:
[----:B-1----:R-:W-:-:S04]  /*16bd0*/  IMAD.U32 R4, RZ, RZ, UR6 ;  /* 0x00000006ff047e24 */ /* 0x002fc8000f8e00ff */
[----:B------:R1:W2:Y:S03]  /*16be0*/  SYNCS.PHASECHK.TRANS64.TRYWAIT P1, [R4+URZ+0x30830], R3 ;  /* 0x03083003040075a7 */ /* 0x0002a6000802017f */
[----:B--2---:R-:W-:Y:S05]  /*16bf0*/  @!P1 NANOSLEEP.SYNCS 0x989680 ;  /* 0x009896800000995d */ /* 0x004fea0003900000 */
[----:B------:R-:W2:Y:S02]  /*16c00*/  @!P1 SYNCS.PHASECHK.TRANS64 P1, [R4+URZ+0x30830], R3 ;  /* 0x03083003040095a7 */ /* 0x000ea4000802007f */
[----:B--2---:R-:W-:Y:S05]  /*16c10*/  @!P1 BRA `(.L_x_1151) ;  /* 0xfffffffc00ec9947 */ /* 0x004fea000383ffff */
[----:B------:R-:W-:Y:S05]  /*16c20*/  BRA `(.L_x_1150) ;  /* 0xffffff1c00187947 */ /* 0x000fea000383ffff */
.L_x_1155:
[----:B01----:R-:W-:-:S04]  /*16c30*/  IMAD.U32 R3, RZ, RZ, UR10 ;  /* 0x0000000aff037e24 */ /* 0x003fc8000f8e00ff */
[----:B------:R0:W1:Y:S03]  /*16c40*/  SYNCS.PHASECHK.TRANS64.TRYWAIT P1, [R3+URZ+0x30850], R0 ;  /* 0x03085000030075a7 */ /* 0x000066000802017f */
[----:B-1----:R-:W-:Y:S05]  /*16c50*/  @!P1 NANOSLEEP.SYNCS 0x989680 ;  /* 0x009896800000995d */ /* 0x002fea0003900000 */
[----:B------:R-:W1:Y:S02]  /*16c60*/  @!P1 SYNCS.PHASECHK.TRANS64 P1, [R3+URZ+0x30850], R0 ;  /* 0x03085000030095a7 */ /* 0x000e64000802007f */
[----:B-1----:R-:W-:Y:S05]  /*16c70*/  @!P1 BRA `(.L_x_1155) ;  /* 0xfffffffc00ec9947 */ /* 0x002fea000383ffff */
[----:B------:R-:W-:Y:S05]  /*16c80*/  BRA `(.L_x_1154) ;  /* 0xffffff2400c07947 */ /* 0x000fea000383ffff */
.L_x_1161:
[----:B-1----:R-:W-:-:S04]  /*16c90*/  IMAD.U32 R4, RZ, RZ, UR6 ;  /* 0x00000006ff047e24 */ /* 0x002fc8000f8e00ff */
[----:B------:R1:W2:Y:S03]  /*16ca0*/  SYNCS.PHASECHK.TRANS64.TRYWAIT P1, [R4+URZ+0x30830], R3 ;  /* 0x03083003040075a7 */ /* 0x0002a6000802017f */
[----:B--2---:R-:W-:Y:S05]  /*16cb0*/  @!P1 NANOSLEEP.SYNCS 0x989680 ;  /* 0x009896800000995d */ /* 0x004fea0003900000 */
[----:B------:R-:W2:Y:S02]  /*16cc0*/  @!P1 SYNCS.PHASECHK.TRANS64 P1, [R4+URZ+0x30830], R3 ;  /* 0x03083003040095a7 */ /* 0x000ea4000802007f */
[----:B--2---:R-:W-:Y:S05]  /*16cd0*/  @!P1 BRA `(.L_x_1161) ;  /* 0xfffffffc00ec9947 */ /* 0x004fea000383ffff */
[----:B------:R-:W-:Y:S05]  /*16ce0*/  BRA `(.L_x_1160) ;  /* 0xffffff40000c7947 */ /* 0x000fea000383ffff */
.L_x_1165:
[----:B01----:R-:W-:-:S04]  /*16cf0*/  IMAD.U32 R3, RZ, RZ, UR10 ;  /* 0x0000000aff037e24 */ /* 0x003fc8000f8e00ff */
[----:B------:R0:W1:Y:S03]  /*16d00*/  SYNCS.PHASECHK.TRANS64.TRYWAIT P1, [R3+URZ+0x30850], R0 ;  /* 0x03085000030075a7 */ /* 0x000066000802017f */
[----:B-1----:R-:W-:Y:S05]  /*16d10*/  @!P1 NANOSLEEP.SYNCS 0x989680 ;  /* 0x009896800000995d */ /* 0x002fea0003900000 */
[----:B------:R-:W1:Y:S02]  /*16d20*/  @!P1 SYNCS.PHASECHK.TRANS64 P1, [R3+URZ+0x30850], R0 ;  /* 0x03085000030095a7 */ /* 0x000e64000802007f */
[----:B-1----:R-:W-:Y:S05]  /*16d30*/  @!P1 BRA `(.L_x_1165) ;  /* 0xfffffffc00ec9947 */ /* 0x002fea000383ffff */
[----:B------:R-:W-:Y:S05]  /*16d40*/  BRA `(.L_x_1164) ;  /* 0xffffff4800b47947 */ /* 0x000fea000383ffff */
.L_x_1178:
[----:B-1----:R-:W-:-:S04]  /*16d50*/  IMAD.U32 R7, RZ, RZ, UR5 ;  /* 0x00000005ff077e24 */ /* 0x002fc8000f8e00ff */
[----:B------:R1:W2:Y:S03]  /*16d60*/  SYNCS.PHASECHK.TRANS64.TRYWAIT P0, [R7+URZ+0x30850], R0 ;  /* 0x03085000070075a7 */ /* 0x0002a6000800017f */
[----:B--2---:R-:W-:Y:S05]  /*16d70*/  @!P0 NANOSLEEP.SYNCS 0x989680 ;  /* 0x009896800000895d */ /* 0x004fea0003900000 */
[----:B------:R-:W2:Y:S02]  /*16d80*/  @!P0 SYNCS.PHASECHK.TRANS64 P0, [R7+URZ+0x30850], R0 ;  /* 0x03085000070085a7 */ /* 0x000ea4000800007f */
[----:B--2---:R-:W-:Y:S05]  /*16d90*/  @!P0 BRA `(.L_x_1178) ;  /* 0xfffffffc00ec8947 */ /* 0x004fea000383ffff */
[----:B------:R-:W-:Y:S05]  /*16da0*/  BRA `(.L_x_1177) ;  /* 0xffffff7800a47947 */ /* 0x000fea000383ffff */
.L_x_1214:
[----:B------:R-:W-:Y:S02]  /*16db0*/  IMAD.MOV.U32 R13, RZ, RZ, R4 ;  /* 0x000000ffff0d7224 */ /* 0x000fe400078e0004 */
[----:B------:R-:W-:Y:S02]  /*16dc0*/  IMAD.MOV.U32 R12, RZ, RZ, RZ ;  /* 0x000000ffff0c7224 */ /* 0x000fe400078e00ff */
[----:B------:R-:W-:Y:S02]  /*16dd0*/  IMAD.MOV.U32 R11, RZ, RZ, 0x1f ;  /* 0x0000001fff0b7424 */ /* 0x000fe400078e00ff */
[----:B------:R-:W-:-:S07]  /*16de0*/  IMAD.MOV.U32 R15, RZ, RZ, -0x1 ;  /* 0xffffffffff0f7424 */ /* 0x000fce00078e00ff */
[----:B0-----:R-:W-:Y:S05]  /*16df0*/  WARPSYNC.COLLECTIVE R15, `(.L_x_1311) ;  /* 0x000000000f087348 */ /* 0x001fea0003c00000 */
[----:B------:R1:W2:Y:S02]  /*16e00*/  SHFL.IDX P6, R14, R13, R12, R11 ;  /* 0x0000000c0d0e7389 */ /* 0x0002a400000c000b */
[----:B012---:R-:W-:Y:S01]  /*16e10*/  ENDCOLLECTIVE ;  /* 0x000000000000791b */ /* 0x007fe20003800000 */
.L_x_1311:
[----:B------:R-:W-:Y:S05]  /*16e20*/  BRA `(.L_x_1312) ;  /* 0xffffffb800ac7947 */ /* 0x000fea000383ffff */
.L_x_1216:
[----:B------:R-:W-:Y:S01]  /*16e30*/  BSSY B0, `(.L_x_1313) ;  /* 0x0000006000007945 */ /* 0x000fe20003800000 */
[----:B------:R-:W-:-:S07]  /*16e40*/  IMAD.MOV.U32 R15, RZ, RZ, -0x1 ;  /* 0xffffffffff0f7424 */ /* 0x000fce00078e00ff */
[----:B01----:R-:W-:Y:S05]  /*16e50*/  WARPSYNC.COLLECTIVE R15, `(.L_x_1314) ;  /* 0x000000000f0c7348 */ /* 0x003fea0003c00000 */
[----:B------:R-:W-:Y:S02]  /*16e60*/  ELECT P6, UR62, PT ;  /* 0x00000000003e782f */ /* 0x000fe400038c0000 */
[----:B------:R-:W-:Y:S01]  /*16e70*/  MOV R14, UR62 ;  /* 0x0000003e000e7c02 */ /* 0x000fe20008000f00 */
[----:B01----:R-:W-:Y:S10]  /*16e80*/  ENDCOLLECTIVE ;  /* 0x000000000000791b */ /* 0x003ff40003800000 */
.L_x_1314:
[----:B------:R-:W-:Y:S05]  /*16e90*/  BSYNC B0 ;  /* 0x0000000000007941 */ /* 0x000fea0003800000 */
.L_x_1313:
[----:B------:R-:W-:Y:S05]  /*16ea0*/  BRA `(.L_x_1315) ;  /* 0xffffffb800b07947 */ /* 0x000fea000383ffff */
.L_x_1218:
[----:B0-----:R0:W2:Y:S02]  /*16eb0*/  SYNCS.PHASECHK.TRANS64.TRYWAIT P0, [R0+URZ+0x30840], R2 ;  /* 0x03084002000075a7 */ /* 0x0010a4000800017f */
[----:B--2---:R-:W-:Y:S05]  /*16ec0*/  @!P0 NANOSLEEP.SYNCS 0x989680 ;  /* 0x009896800000895d */ /* 0x004fea0003900000 */
[----:B------:R-:W2:Y:S02]  /*16ed0*/  @!P0 SYNCS.PHASECHK.TRANS64 P0, [R0+URZ+0x30840], R2 ;  /* 0x03084002000085a7 */ /* 0x000ea4000800007f */
[----:B--2---:R-:W-:Y:S05]  /*16ee0*/  @!P0 BRA `(.L_x_1218) ;  /* 0xfffffffc00f08947 */ /* 0x004fea000383ffff */
[----:B------:R-:W-:Y:S05]  /*16ef0*/  BRA `(.L_x_1316) ;  /* 0xffffffbc00047947 */ /* 0x000fea000383ffff */
.L_x_1222:
[----:B------:R-:W-:Y:S01]  /*16f00*/  IMAD.MOV.U32 R13, RZ, RZ, R6 ;  /* 0x000000ffff0d7224 */ /* 0x000fe200078e0006 */
[----:B------:R-:W-:Y:S01]  /*16f10*/  LOP3.LUT R8, R8, 0x7f, RZ, 0xc0, !PT ;  /* 0x0000007f08087812 */ /* 0x000fe200078ec0ff */
[----:B------:R-:W-:Y:S02]  /*16f20*/  IMAD.MOV.U32 R12, RZ, RZ, RZ ;  /* 0x000000ffff0c7224 */ /* 0x000fe400078e00ff */
[----:B------:R-:W-:Y:S01]  /*16f30*/  IMAD.MOV.U32 R11, RZ, RZ, 0x181f ;  /* 0x0000181fff0b7424 */ /* 0x000fe200078e00ff */
[----:B------:R-:W-:Y:S01]  /*16f40*/  SHF.R.U32.HI R8, RZ, 0x3, R8 ;  /* 0x00000003ff087819 */ /* 0x000fe20000011608 */
[----:B------:R-:W-:-:S04]  /*16f50*/  IMAD.MOV.U32 R15, RZ, RZ, -0x1 ;  /* 0xffffffffff0f7424 */ /* 0x000fc800078e00ff */
[----:B------:R-:W-:-:S07]  /*16f60*/  VIADD R4, R8, UR43 ;  /* 0x0000002b08047c36 */ /* 0x000fce0008000000 */
[----:B-----5:R-:W-:Y:S05]  /*16f70*/  WARPSYNC.COLLECTIVE R15, `(.L_x_1317) ;  /* 0x000000000f087348 */ /* 0x020fea0003c00000 */
[----:B------:R0:W1:Y:S02]  /*16f80*/  SHFL.IDX P6, R14, R13, R12, R11 ;  /* 0x0000000c0d0e7389 */ /* 0x00006400000c000b */
[----:B01---5:R-:W-:Y:S01]  /*16f90*/  ENDCOLLECTIVE ;  /* 0x000000000000791b */ /* 0x023fe20003800000 */
.L_x_1317:
[----:B------:R-:W-:Y:S02]  /*16fa0*/  VIADD R8, R4, 0x10 ;  /* 0x0000001004087836 */ /* 0x000fe40000000000 */
[----:B------:R-:W-:Y:S02]  /*16fb0*/  IMAD.MOV.U32 R13, RZ, RZ, R0 ;  /* 0x000000ffff0d7224 */ /* 0x000fe400078e0000 */
[----:B------:R-:W-:-:S07]  /*16fc0*/  IMAD.MOV.U32 R2, RZ, RZ, R14 ;  /* 0x000000ffff027224 */ /* 0x000fce00078e000e */
[----:B------:R-:W-:Y:S05]  /*16fd0*/  WARPSYNC.COLLECTIVE R15, `(.L_x_1318) ;  /* 0x000000000f087348 */ /* 0x000fea0003c00000 */
[----:B------:R0:W1:Y:S02]  /*16fe0*/  SHFL.IDX P6, R14, R13, R12, R11 ;  /* 0x0000000c0d0e7389 */ /* 0x00006400000c000b */
[----:B01----:R-:W-:Y:S01]  /*16ff0*/  ENDCOLLECTIVE ;  /* 0x000000000000791b */ /* 0x003fe20003800000 */
.L_x_1318:
[----:B------:R-:W-:Y:S01]  /*17000*/  ULDC UR4, c[0x0][0x288] ;  /* 0x0000a20000047ab9 */ /* 0x000fe20000000800 */
[----:B------:R-:W-:Y:S01]  /*17010*/  ULDC.64 UR6, c[0x0][0x208] ;  /* 0x0000820000067ab9 */ /* 0x000fe20000000a00 */
[----:B------:R-:W-:-:S05]  /*17020*/  IMAD R5, R7, UR4, RZ ;  /* 0x0000000407057c24 */ /* 0x000fca000f8e02ff */
[----:B------:R-:W-:Y:S01]  /*17030*/  ISETP.GE.AND P4, PT, R4, R5, PT ;  /* 0x000000050400720c */ /* 0x000fe20003f86270 */
[----:B------:R-:W-:Y:S02]  /*17040*/  IMAD.MOV.U32 R13, RZ, RZ, R6 ;  /* 0x000000ffff0d7224 */ /* 0x000fe400078e0006 */
[----:B------:R-:W-:Y:S02]  /*17050*/  IMAD.MOV.U32 R12, RZ, RZ, 0x1 ;  /* 0x00000001ff0c7424 */ /* 0x000fe400078e00ff */
[----:B------:R-:W-:-:S08]  /*17060*/  IMAD.MOV.U32 R3, RZ, RZ, R14 ;  /* 0x000000ffff037224 */ /* 0x000fd000078e000e */
        /* <DEDUP_REMOVED lines=11> */
[----:B------:R-:W-:-:S13]  /*17120*/  ISETP.GE.AND P4, PT, R8, R5, PT ;  /* 0x000000050800720c */ /* 0x000fda0003f86270 */
[----:B0-----:R-:W-:Y:S05]  /*17130*/  WARPSYNC.COLLECTIVE R15, `(.L_x_1319) ;  /* 0x000000000f087348 */ /* 0x001fea0003c00000 */
[----:B------:R1:W2:Y:S02]  /*17140*/  SHFL.IDX P6, R14, R13, R12, R11 ;  /* 0x0000000c0d0e7389 */ /* 0x0002a400000c000b */
[----:B012---:R-:W-:Y:S01]  /*17150*/  ENDCOLLECTIVE ;  /* 0x000000000000791b */ /* 0x007fe20003800000 */
.L_x_1319:
[----:B------:R-:W-:Y:S02]  /*17160*/  IMAD.MOV.U32 R13, RZ, RZ, R0 ;  /* 0x000000ffff0d7224 */ /* 0x000fe400078e0000 */
[----:B------:R-:W-:-:S07]  /*17170*/  IMAD.MOV.U32 R2, RZ, RZ, R14 ;  /* 0x000000ffff027224 */ /* 0x000fce00078e000e */
[----:B------:R-:W-:Y:S05]  /*17180*/  WARPSYNC.COLLECTIVE R15, `(.L_x_1320) ;  /* 0x000000000f087348 */ /* 0x000fea0003c00000 */
[----:B------:R0:W1:Y:S02]  /*17190*/  SHFL.IDX P6, R14, R13, R12, R11 ;  /* 0x0000000c0d0e7389 */ /* 0x00006400000c000b */
[----:B01----:R-:W-:Y:S01]  /*171a0*/  ENDCOLLECTIVE ;  /* 0x000000000000791b */ /* 0x003fe20003800000 */
.L_x_1320:
[----:B------:R-:W-:Y:S01]  /*171b0*/  ULDC.64 UR4, c[0x0][0x208] ;  /* 0x0000820000047ab9 */ /* 0x000fe20000000a00 */
[----:B------:R-:W-:Y:S02]  /*171c0*/  IMAD.MOV.U32 R13, RZ, RZ, R6 ;  /* 0x000000ffff0d7224 */ /* 0x000fe400078e0006 */
[----:B------:R-:W-:Y:S02]  /*171d0*/  IMAD.MOV.U32 R12, RZ, RZ, 0x2 ;  /* 0x00000002ff0c7424 */ /* 0x000fe400078e00ff */
[----:B------:R-:W-:-:S05]  /*171e0*/  IMAD.MOV.U32 R3, RZ, RZ, R14 ;  /* 0x000000ffff037224 */ /* 0x000fca00078e000e */
        /* <DEDUP_REMOVED lines=10> */
[----:B------:R0:W-:Y:S02]  /*17290*/  @!P4 LDGSTS.E.BYPASS.LTC128B.128 [R9+0x1ac00], desc[UR4][R2.64+0x100], !P2 ;  /* 0x1ac001000209cfae */ /* 0x0001e4000d101d44 */
[----:B0-----:R-:W-:Y:S05]  /*172a0*/  WARPSYNC.COLLECTIVE R15, `(.L_x_1321) ;  /* 0x000000000f087348 */ /* 0x001fea0003c00000 */
[----:B------:R1:W2:Y:S02]  /*172b0*/  SHFL.IDX P6, R14, R13, R12, R11 ;  /* 0x0000000c0d0e7389 */ /* 0x0002a400000c000b */
[----:B012---:R-:W-:Y:S01]  /*172c0*/  ENDCOLLECTIVE ;  /* 0x000000000000791b */ /* 0x007fe20003800000 */
.L_x_1321:
[----:B------:R-:W-:-:S05]  /*172d0*/  VIADD R2, R4, 0x20 ;  /* 0x0000002004027836 */ /* 0x000fca0000000000 */
[----:B------:R-:W-:Y:S01]  /*172e0*/  ISETP.GE.AND P4, PT, R2, R5, PT ;  /* 0x000000050200720c */ /* 0x000fe20003f86270 */
[----:B------:R-:W-:Y:S02]  /*172f0*/  IMAD.MOV.U32 R13, RZ, RZ, R0 ;  /* 0x000000ffff0d7224 */ /* 0x000fe400078e0000 */
[----:B------:R-:W-:-:S10]  /*17300*/  IMAD.MOV.U32 R2, RZ, RZ, R14 ;  /* 0x000000ffff027224 */ /* 0x000fd400078e000e */
[----:B------:R-:W-:Y:S05]  /*17310*/  WARPSYNC.COLLECTIVE R15, `(.L_x_1322) ;  /* 0x000000000f087348 */ /* 0x000fea0003c00000 */
[----:B------:R0:W1:Y:S02]  /*17320*/  SHFL.IDX P6, R14, R13, R12, R11 ;  /* 0x0000000c0d0e7389 */ /* 0x00006400000c000b */
[----:B01----:R-:W-:Y:S01]  /*17330*/  ENDCOLLECTIVE ;  /* 0x000000000000791b */ /* 0x003fe20003800000 */
.L_x_1322:
        /* <DEDUP_REMOVED lines=18> */
.L_x_1323:
[----:B------:R-:W-:-:S05]  /*17460*/  VIADD R2, R4, 0x30 ;  /* 0x0000003004027836 */ /* 0x000fca0000000000 */
[----:B------:R-:W-:Y:S01]  /*17470*/  ISETP.GE.AND P4, PT, R2, R5, PT ;  /* 0x000000050200720c */ /* 0x000fe20003f86270 */
[----:B------:R-:W-:Y:S02]  /*17480*/  IMAD.MOV.U32 R13, RZ, RZ, R0 ;  /* 0x000000ffff0d7224 */ /* 0x000fe400078e0000 */
[----:B------:R-:W-:-:S10]  /*17490*/  IMAD.MOV.U32 R2, RZ, RZ, R14 ;  /* 0x000000ffff027224 */ /* 0x000fd400078e000e */
[----:B------:R-:W-:Y:S05]  /*174a0*/  WARPSYNC.COLLECTIVE R15, `(.L_x_1324) ;  /* 0x000000000f087348 */ /* 0x000fea0003c00000 */
[----:B------:R0:W1:Y:S02]  /*174b0*/  SHFL.IDX P6, R14, R13, R12, R11 ;  /* 0x0000000c0d0e7389 */ /* 0x00006400000c000b */
[----:B01----:R-:W-:Y:S01]  /*174c0*/  ENDCOLLECTIVE ;  /* 0x000000000000791b */ /* 0x003fe20003800000 */
.L_x_1324:
        /* <DEDUP_REMOVED lines=18> */
.L_x_1325:
[----:B------:R-:W-:-:S05]  /*175f0*/  VIADD R2, R4, 0x40 ;  /* 0x0000004004027836 */ /* 0x000fca0000000000 */
[----:B------:R-:W-:Y:S01]  /*17600*/  ISETP.GE.AND P4, PT, R2, R5, PT ;  /* 0x000000050200720c */ /* 0x000fe20003f86270 */
[----:B------:R-:W-:Y:S02]  /*17610*/  IMAD.MOV.U32 R13, RZ, RZ, R0 ;  /* 0x000000ffff0d7224 */ /* 0x000fe400078e0000 */
[----:B------:R-:W-:-:S10]  /*17620*/  IMAD.MOV.U32 R2, RZ, RZ, R14 ;  /* 0x000000ffff027224 */ /* 0x000fd400078e000e */
[----:B------:R-:W-:Y:S05]  /*17630*/  WARPSYNC.COLLECTIVE R15, `(.L_x_1326) ;  /* 0x000000000f087348 */ /* 0x000fea0003c00000 */
[----:B------:R0:W1:Y:S02]  /*17640*/  SHFL.IDX P6, R14, R13, R12, R11 ;  /* 0x0000000c0d0e7389 */ /* 0x00006400000c000b */
[----:B01----:R-:W-:Y:S01]  /*17650*/  ENDCOLLECTIVE ;  /* 0x000000000000791b */ /* 0x003fe20003800000 */
.L_x_1326:
        /* <DEDUP_REMOVED lines=18> */
.L_x_1327:
[----:B------:R-:W-:-:S05]  /*17780*/  VIADD R2, R4, 0x50 ;  /* 0x0000005004027836 */ /* 0x000fca0000000000 */
[----:B------:R-:W-:Y:S01]  /*17790*/  ISETP.GE.AND P4, PT, R2, R5, PT ;  /* 0x000000050200720c */ /* 0x000fe20003f86270 */
[----:B------:R-:W-:Y:S02]  /*177a0*/  IMAD.MOV.U32 R13, RZ, RZ, R0 ;  /* 0x000000ffff0d7224 */ /* 0x000fe400078e0000 */
[----:B------:R-:W-:-:S10]  /*177b0*/  IMAD.MOV.U32 R2, RZ, RZ, R14 ;  /* 0x000000ffff027224 */ /* 0x000fd400078e000e */
[----:B------:R-:W-:Y:S05]  /*177c0*/  WARPSYNC.COLLECTIVE R15, `(.L_x_1328) ;  /* 0x000000000f087348 */ /* 0x000fea0003c00000 */
[----:B------:R0:W1:Y:S02]  /*177d0*/  SHFL.IDX P6, R14, R13, R12, R11 ;  /* 0x0000000c0d0e7389 */ /* 0x00006400000c000b */
[----:B01----:R-:W-:Y:S01]  /*177e0*/  ENDCOLLECTIVE ;  /* 0x000000000000791b */ /* 0x003fe20003800000 */
.L_x_1328:
        /* <DEDUP_REMOVED lines=18> */
.L_x_1329:
[----:B------:R-:W-:-:S05]  /*17910*/  VIADD R2, R4, 0x60 ;  /* 0x0000006004027836 */ /* 0x000fca0000000000 */
[----:B------:R-:W-:Y:S01]  /*17920*/  ISETP.GE.AND P4, PT, R2, R5, PT ;  /* 0x000000050200720c */ /* 0x000fe20003f86270 */
[----:B------:R-:W-:Y:S02]  /*17930*/  IMAD.MOV.U32 R13, RZ, RZ, R0 ;  /* 0x000000ffff0d7224 */ /* 0x000fe400078e0000 */
[----:B------:R-:W-:-:S10]  /*17940*/  IMAD.MOV.U32 R2, RZ, RZ, R14 ;  /* 0x000000ffff027224 */ /* 0x000fd400078e000e */
[----:B------:R-:W-:Y:S05]  /*17950*/  WARPSYNC.COLLECTIVE R15, `(.L_x_1330) ;  /* 0x000000000f087348 */ /* 0x000fea0003c00000 */
[----:B------:R0:W1:Y:S02]  /*17960*/  SHFL.IDX P6, R14, R13, R12, R11 ;  /* 0x0000000c0d0e7389 */ /* 0x00006400000c000b */
[----:B01----:R-:W-:Y:S01]  /*17970*/  ENDCOLLECTIVE ;  /* 0x000000000000791b */ /* 0x003fe20003800000 */
.L_x_1330:
        /* <DEDUP_REMOVED lines=18> */
.L_x_1331:
[----:B------:R-:W-:Y:S02]  /*17aa0*/  IMAD.MOV.U32 R13, RZ, RZ, R0 ;  /* 0x000000ffff0d7224 */ /* 0x000fe400078e0000 */
[----:B------:R-:W-:-:S07]  /*17ab0*/  IMAD.MOV.U32 R6, RZ, RZ, R14 ;  /* 0x000000ffff067224 */ /* 0x000fce00078e000e */
[----:B------:R-:W-:Y:S05]  /*17ac0*/  WARPSYNC.COLLECTIVE R15, `(.L_x_1332) ;  /* 0x000000000f087348 */ /* 0x000fea0003c00000 */
[----:B------:R0:W1:Y:S02]  /*17ad0*/  SHFL.IDX P6, R14, R13, R12, R11 ;  /* 0x0000000c0d0e7389 */ /* 0x00006400000c000b */
[----:B01----:R-:W-:Y:S01]  /*17ae0*/  ENDCOLLECTIVE ;  /* 0x000000000000791b */ /* 0x003fe20003800000 */
.L_x_1332:
[----:B------:R-:W-:Y:S01]  /*17af0*/  IMAD.MOV.U32 R0, RZ, RZ, R14 ;  /* 0x000000ffff007224 */ /* 0x000fe200078e000e */
[----:B------:R-:W-:Y:S06]  /*17b00*/  BRA `(.L_x_1333) ;  /* 0xffffffbc00787947 */ /* 0x000fec000383ffff */
.L_x_1227:
[----:B0-----:R0:W1:Y:S02]  /*17b10*/  SYNCS.PHASECHK.TRANS64.TRYWAIT P0, [R17+URZ+0x30820], R0 ;  /* 0x03082000110075a7 */ /* 0x001064000800017f */
[----:B-1----:R-:W-:Y:S05]  /*17b20*/  @!P0 NANOSLEEP.SYNCS 0x989680 ;  /* 0x009896800000895d */ /* 0x002fea0003900000 */
[----:B------:R-:W1:Y:S02]  /*17b30*/  @!P0 SYNCS.PHASECHK.TRANS64 P0, [R17+URZ+0x30820], R0 ;  /* 0x03082000110085a7 */ /* 0x000e64000800007f */
[----:B-1----:R-:W-:Y:S05]  /*17b40*/  @!P0 BRA `(.L_x_1227) ;  /* 0xfffffffc00f08947 */ /* 0x002fea000383ffff */
[----:B------:R-:W-:Y:S05]  /*17b50*/  BRA `(.L_x_1334) ;  /* 0xffffffbc00f07947 */ /* 0x000fea000383ffff */
.L_x_1234:
[----:B0-----:R0:W1:Y:S02]  /*17b60*/  SYNCS.PHASECHK.TRANS64.TRYWAIT P0, [R3+URZ+0x30840], R2 ;  /* 0x03084002030075a7 */ /* 0x001064000800017f */
[----:B-1----:R-:W-:Y:S05]  /*17b70*/  @!P0 NANOSLEEP.SYNCS 0x989680 ;  /* 0x009896800000895d */ /* 0x002fea0003900000 */
[----:B------:R-:W1:Y:S02]  /*17b80*/  @!P0 SYNCS.PHASECHK.TRANS64 P0, [R3+URZ+0x30840], R2 ;  /* 0x03084002030085a7 */ /* 0x000e64000800007f */
[----:B-1----:R-:W-:Y:S05]  /*17b90*/  @!P0 BRA `(.L_x_1234) ;  /* 0xfffffffc00f08947 */ /* 0x002fea000383ffff */
[----:B------:R-:W-:Y:S05]  /*17ba0*/  BRA `(.L_x_1335) ;  /* 0xffffffc000ac7947 */ /* 0x000fea000383ffff */
.L_x_1241:
[----:B0-----:R0:W1:Y:S02]  /*17bb0*/  SYNCS.PHASECHK.TRANS64.TRYWAIT P0, [R3+URZ+0x60], R2 ;  /* 0x00006002030075a7 */ /* 0x001064000800017f */
[----:B-1----:R-:W-:Y:S05]  /*17bc0*/  @!P0 NANOSLEEP.SYNCS 0x989680 ;  /* 0x009896800000895d */ /* 0x002fea0003900000 */
[----:B------:R-:W1:Y:S02]  /*17bd0*/  @!P0 SYNCS.PHASECHK.TRANS64 P0, [R3+URZ+0x60], R2 ;  /* 0x00006002030085a7 */ /* 0x000e64000800007f */
[----:B-1----:R-:W-:Y:S05]  /*17be0*/  @!P0 BRA `(.L_x_1241) ;  /* 0xfffffffc00f08947 */ /* 0x002fea000383ffff */
[----:B------:R-:W-:Y:S05]  /*17bf0*/  BRA `(.L_x_1336) ;  /* 0xffffffc400bc7947 */ /* 0x000fea000383ffff */
.L_x_1252:
[----:B--2---:R2:W3:Y:S02]  /*17c00*/  SYNCS.PHASECHK.TRANS64.TRYWAIT P0, [R3+URZ+0x30840], R2 ;  /* 0x03084002030075a7 */ /* 0x0044e4000800017f */
[----:B---3--:R-:W-:Y:S05]  /*17c10*/  @!P0 NANOSLEEP.SYNCS 0x989680 ;  /* 0x009896800000895d */ /* 0x008fea0003900000 */
[----:B------:R-:W3:Y:S02]  /*17c20*/  @!P0 SYNCS.PHASECHK.TRANS64 P0, [R3+URZ+0x30840], R2 ;  /* 0x03084002030085a7 */ /* 0x000ee4000800007f */
[----:B---3--:R-:W-:Y:S05]  /*17c30*/  @!P0 BRA `(.L_x_1252) ;  /* 0xfffffffc00f08947 */ /* 0x008fea000383ffff */
[----:B------:R-:W-:Y:S05]  /*17c40*/  BRA `(.L_x_1337) ;  /* 0xffffffcc00807947 */ /* 0x000fea000383ffff */
.L_x_1259:
[----:B0-----:R0:W1:Y:S02]  /*17c50*/  SYNCS.PHASECHK.TRANS64.TRYWAIT P0, [R9+URZ+0x60], R2 ;  /* 0x00006002090075a7 */ /* 0x001064000800017f */
[----:B-1----:R-:W-:Y:S05]  /*17c60*/  @!P0 NANOSLEEP.SYNCS 0x989680 ;  /* 0x009896800000895d */ /* 0x002fea0003900000 */
[----:B------:R-:W1:Y:S02]  /*17c70*/  @!P0 SYNCS.PHASECHK.TRANS64 P0, [R9+URZ+0x60], R2 ;  /* 0x00006002090085a7 */ /* 0x000e64000800007f */
[----:B-1----:R-:W-:Y:S05]  /*17c80*/  @!P0 BRA `(.L_x_1259) ;  /* 0xfffffffc00f08947 */ /* 0x002fea000383ffff */
[----:B------:R-:W-:Y:S05]  /*17c90*/  BRA `(.L_x_1338) ;  /* 0xffffffd000907947 */ /* 0x000fea000383ffff */
.L_x_1269:
[----:B-1----:R1:W2:Y:S02]  /*17ca0*/  SYNCS.PHASECHK.TRANS64.TRYWAIT P0, [R2+URZ+0x30840], R3 ;  /* 0x03084003020075a7 */ /* 0x0022a4000800017f */
[----:B--2---:R-:W-:Y:S05]  /*17cb0*/  @!P0 NANOSLEEP.SYNCS 0x989680 ;  /* 0x009896800000895d */ /* 0x004fea0003900000 */
[----:B------:R-:W2:Y:S02]  /*17cc0*/  @!P0 SYNCS.PHASECHK.TRANS64 P0, [R2+URZ+0x30840], R3 ;  /* 0x03084003020085a7 */ /* 0x000ea4000800007f */
[----:B--2---:R-:W-:Y:S05]  /*17cd0*/  @!P0 BRA `(.L_x_1269) ;  /* 0xfffffffc00f08947 */ /* 0x004fea000383ffff */
[----:B------:R-:W-:Y:S05]  /*17ce0*/  BRA `(.L_x_1339) ;  /* 0xffffffd800247947 */ /* 0x000fea000383ffff */
.L_x_1276:
[----:B0-----:R0:W1:Y:S02]  /*17cf0*/  SYNCS.PHASECHK.TRANS64.TRYWAIT P0, [R2+URZ+0x60], R5 ;  /* 0x00006005020075a7 */ /* 0x001064000800017f */
[----:B-1----:R-:W-:Y:S05]  /*17d00*/  @!P0 NANOSLEEP.SYNCS 0x989680 ;  /* 0x009896800000895d */ /* 0x002fea0003900000 */
[----:B------:R-:W1:Y:S02]  /*17d10*/  @!P0 SYNCS.PHASECHK.TRANS64 P0, [R2+URZ+0x60], R5 ;  /* 0x00006005020085a7 */ /* 0x000e64000800007f */
[----:B-1----:R-:W-:Y:S05]  /*17d20*/  @!P0 BRA `(.L_x_1276) ;  /* 0xfffffffc00f08947 */ /* 0x002fea000383ffff */
[----:B------:R-:W-:Y:S05]  /*17d30*/  BRA `(.L_x_1340) ;  /* 0xffffffdc00347947 */ /* 0x000fea000383ffff */
.L_x_1288:
[----:B0-----:R0:W1:Y:S02]  /*17d40*/  SYNCS.PHASECHK.TRANS64.TRYWAIT P0, [R2+URZ+0x30860], R3 ;  /* 0x03086003020075a7 */ /* 0x001064000800017f */
[----:B-1----:R-:W-:Y:S05]  /*17d50*/  @!P0 NANOSLEEP.SYNCS 0x989680 ;  /* 0x009896800000895d */ /* 0x002fea0003900000 */
[----:B------:R-:W1:Y:S02]  /*17d60*/  @!P0 SYNCS.PHASECHK.TRANS64 P0, [R2+URZ+0x30860], R3 ;  /* 0x03086003020085a7 */ /* 0x000e64000800007f */
[----:B-1----:R-:W-:Y:S05]  /*17d70*/  @!P0 BRA `(.L_x_1288) ;  /* 0xfffffffc00f08947 */ /* 0x002fea000383ffff */
[----:B------:R-:W-:Y:S05]  /*17d80*/  BRA `(.L_x_1341) ;  /* 0xffffffe000b47947 */ /* 0x000fea000383ffff */
.L_x_1296:
[----:B------:R-:W-:Y:S01]  /*17d90*/  BSSY B0, `(.L_x_1342) ;  /* 0x0000008000007945 */ /* 0x000fe20003800000 */
[----:B-----5:R-:W-:Y:S02]  /*17da0*/  IMAD.MOV.U32 R13, RZ, RZ, R2 ;  /* 0x000000ffff0d7224 */ /* 0x020fe400078e0002 */
[----:B------:R-:W-:Y:S02]  /*17db0*/  IMAD.MOV.U32 R12, RZ, RZ, RZ ;  /* 0x000000ffff0c7224 */ /* 0x000fe400078e00ff */
[----:B------:R-:W-:Y:S02]  /*17dc0*/  IMAD.MOV.U32 R11, RZ, RZ, 0x1f ;  /* 0x0000001fff0b7424 */ /* 0x000fe400078e00ff */
[----:B------:R-:W-:-:S07]  /*17dd0*/  IMAD.MOV.U32 R15, RZ, RZ, -0x1 ;  /* 0xffffffffff0f7424 */ /* 0x000fce00078e00ff */
[----:B0-----:R-:W-:Y:S05]  /*17de0*/  WARPSYNC.COLLECTIVE R15, `(.L_x_1343) ;  /* 0x000000000f087348 */ /* 0x001fea0003c00000 */
[----:B------:R1:W2:Y:S02]  /*17df0*/  SHFL.IDX P6, R14, R13, R12, R11 ;  /* 0x0000000c0d0e7389 */ /* 0x0002a400000c000b */
[----:B012---:R-:W-:Y:S01]  /*17e00*/  ENDCOLLECTIVE ;  /* 0x000000000000791b */ /* 0x007fe20003800000 */
.L_x_1343:
[----:B------:R-:W-:Y:S05]  /*17e10*/  BSYNC B0 ;  /* 0x0000000000007941 */ /* 0x000fea0003800000 */
.L_x_1342:
[----:B------:R-:W-:Y:S05]  /*17e20*/  BRA `(.L_x_1344) ;  /* 0xffffffe400e87947 */ /* 0x000fea000383ffff */
.L_x_1299:
[----:B0-----:R0:W1:Y:S02]  /*17e30*/  SYNCS.PHASECHK.TRANS64.TRYWAIT P0, [R0+URZ+0x30820], R3 ;  /* 0x03082003000075a7 */ /* 0x001064000800017f */
[----:B-1----:R-:W-:Y:S05]  /*17e40*/  @!P0 NANOSLEEP.SYNCS 0x989680 ;  /* 0x009896800000895d */ /* 0x002fea0003900000 */
[----:B------:R-:W1:Y:S02]  /*17e50*/  @!P0 SYNCS.PHASECHK.TRANS64 P0, [R0+URZ+0x30820], R3 ;  /* 0x03082003000085a7 */ /* 0x000e64000800007f */
[----:B-1----:R-:W-:Y:S05]  /*17e60*/  @!P0 BRA `(.L_x_1299) ;  /* 0xfffffffc00f08947 */ /* 0x002fea000383ffff */
[----:B------:R-:W-:Y:S05]  /*17e70*/  BRA `(.L_x_1345) ;  /* 0xffffffe800347947 */ /* 0x000fea000383ffff */
.L_x_1300:
        /* <DEDUP_REMOVED lines=11> */
.L_x_1347:
[----:B------:R-:W-:Y:S05]  /*17f30*/  BSYNC B0 ;  /* 0x0000000000007941 */ /* 0x000fea0003800000 */
.L_x_1346:
[----:B------:R-:W-:Y:S05]  /*17f40*/  BRA `(.L_x_1348) ;  /* 0xffffffe8001c7947 */ /* 0x000fea000383ffff */
.L_x_1303:
[----:B------:R-:W-:Y:S01]  /*17f50*/  BSSY B1, `(.L_x_1349) ;  /* 0x0000006000017945 */ /* 0x000fe20003800000 */
[----:B------:R-:W-:-:S07]  /*17f60*/  IMAD.MOV.U32 R15, RZ, RZ, -0x1 ;  /* 0xffffffffff0f7424 */ /* 0x000fce00078e00ff */
[----:B01----:R-:W-:Y:S05]  /*17f70*/  WARPSYNC.COLLECTIVE R15, `(.L_x_1350) ;  /* 0x000000000f0c7348 */ /* 0x003fea0003c00000 */
[----:B------:R-:W-:Y:S02]  /*17f80*/  ELECT P6, UR62, PT ;  /* 0x00000000003e782f */ /* 0x000fe400038c0000 */
[----:B------:R-:W-:Y:S01]  /*17f90*/  MOV R14, UR62 ;  /* 0x0000003e000e7c02 */ /* 0x000fe20008000f00 */
[----:B01----:R-:W-:Y:S10]  /*17fa0*/  ENDCOLLECTIVE ;  /* 0x000000000000791b */ /* 0x003ff40003800000 */
.L_x_1350:
[----:B------:R-:W-:Y:S05]  /*17fb0*/  BSYNC B1 ;  /* 0x0000000000017941 */ /* 0x000fea0003800000 */
.L_x_1349:
[----:B------:R-:W-:Y:S05]  /*17fc0*/  BRA `(.L_x_1351) ;  /* 0xffffffe800147947 */ /* 0x000fea000383ffff */
.L_x_1305:
[----:B0-----:R0:W1:Y:S02]  /*17fd0*/  SYNCS.PHASECHK.TRANS64.TRYWAIT P0, [R6+URZ], R5 ;  /* 0x00000005060075a7 */ /* 0x001064000800017f */
[----:B-1----:R-:W-:Y:S05]  /*17fe0*/  @!P0 NANOSLEEP.SYNCS 0x989680 ;  /* 0x009896800000895d */ /* 0x002fea0003900000 */
[----:B------:R-:W1:Y:S02]  /*17ff0*/  @!P0 SYNCS.PHASECHK.TRANS64 P0, [R6+URZ], R5 ;  /* 0x00000005060085a7 */ /* 0x000e64000800007f */
[----:B-1----:R-:W-:Y:S05]  /*18000*/  @!P0 BRA `(.L_x_1305) ;  /* 0xfffffffc00f08947 */ /* 0x002fea000383ffff */
[----:B------:R-:W-:Y:S05]  /*18010*/  BRA `(.L_x_1352) ;  /* 0xffffffe800547947 */ /* 0x000fea000383ffff */
.L_x_1306:
[----:B-1----:R1:W2:Y:S02]  /*18020*/  SYNCS.PHASECHK.TRANS64.TRYWAIT P0, [R3+URZ], R2 ;  /* 0x00000002030075a7 */ /* 0x0022a4000800017f */
[----:B--2---:R-:W-:Y:S05]  /*18030*/  @!P0 NANOSLEEP.SYNCS 0x989680 ;  /* 0x009896800000895d */ /* 0x004fea0003900000 */
[----:B------:R-:W2:Y:S02]  /*18040*/  @!P0 SYNCS.PHASECHK.TRANS64 P0, [R3+URZ], R2 ;  /* 0x00000002030085a7 */ /* 0x000ea4000800007f */
[----:B--2---:R-:W-:Y:S05]  /*18050*/  @!P0 BRA `(.L_x_1306) ;  /* 0xfffffffc00f08947 */ /* 0x004fea000383ffff */
[----:B------:R-:W-:Y:S05]  /*18060*/  BRA `(.L_x_1353) ;  /* 0xffffffe800487947 */ /* 0x000fea000383ffff */
.L_x_1308:
[----:B-1----:R1:W2:Y:S02]  /*18070*/  SYNCS.PHASECHK.TRANS64.TRYWAIT P0, [R18+URZ], R5 ;  /* 0x00000005120075a7 */ /* 0x0022a4000800017f */
[----:B--2---:R-:W-:Y:S05]  /*18080*/  @!P0 NANOSLEEP.SYNCS 0x989680 ;  /* 0x009896800000895d */ /* 0x004fea0003900000 */
[----:B------:R-:W2:Y:S02]  /*18090*/  @!P0 SYNCS.PHASECHK.TRANS64 P0, [R18+URZ], R5 ;  /* 0x00000005120085a7 */ /* 0x000ea4000800007f */
[----:B--2---:R-:W-:Y:S05]  /*180a0*/  @!P0 BRA `(.L_x_1308) ;  /* 0xfffffffc00f08947 */ /* 0x004fea000383ffff */
[----:B------:R-:W-:Y:S05]  /*180b0*/  BRA `(.L_x_1354) ;  /* 0xffffffe8004c7947 */ /* 0x000fea000383ffff */
.L_x_1355:
        /* <DEDUP_REMOVED lines=12> */
.L_x_3239:


//--------------------- .text._ZN7cutlass13device_kernelIN5flash11enable_sm90INS1_16FlashAttnFwdSm90INS1_25CollectiveMainloopFwdSm90ILi2EN4cute5tupleIJNS5_1CILi1EEES8_S8_EEENS6_IJNS7_ILi128EEENS7_ILi96EEENS7_ILi192EEEEEELi192ENS_10bfloat16_tEfNS_4arch4Sm90ELb0ELb1ELb1ELb1ELb0ELb0ELb0ELb1ELb1ELb1ELb0ELb0EEENS1_21CollectiveEpilogueFwdINS6_IJSA_SC_SB_EEES9_SE_SG_Li256ELb1ELb1ELb0ELb0EEENS1_36VarlenDynamicPersistentTileSchedulerILi128ELi96ELi256ELi128ELb0ELb1ELb1ELb1ELb0ELb1EEEEEEEEEvNT_6ParamsE --------------------------
	.section	.text._ZN7cutlass13device_kernelIN5flash11enable_sm90INS1_16FlashAttnFwdSm90INS1_25CollectiveMainloopFwdSm90ILi2EN4cute5tupleIJNS5_1CILi1EEES8_S8_EEENS6_IJNS7_ILi128EEENS7_ILi96EEENS7_ILi192EEEEEELi192ENS_10bfloat16_tEfNS_4arch4Sm90ELb0ELb1ELb1ELb1ELb0ELb0ELb0ELb1ELb1ELb1ELb0ELb0EEENS1_21CollectiveEpilogueFwdINS6_IJSA_SC_SB_EEES9_SE_SG_Li256ELb1ELb1ELb0ELb0EEENS1_36VarlenDynamicPersistentTileSchedulerILi128ELi96ELi256ELi128ELb0ELb1ELb1ELb1ELb0ELb1EEEEEEEEEvNT_6ParamsE,"ax",@progbits
	.align	128
.text._ZN7cutlass13device_kernelIN5flash11enable_sm90INS1_16FlashAttnFwdSm90INS1_25CollectiveMainloopFwdSm90ILi2EN4cute5tupleIJNS5_1CILi1EEES8_S8_EEENS6_IJNS7_ILi128EEENS7_ILi96EEENS7_ILi192EEEEEELi192ENS_10bfloat16_tEfNS_4arch4Sm90ELb0ELb1ELb1ELb1ELb0ELb0ELb0ELb1ELb1ELb1ELb0ELb0EEENS1_21CollectiveEpilogueFwdINS6_IJSA_SC_SB_EEES9_SE_SG_Li256ELb1ELb1ELb0ELb0EEENS1_36VarlenDynamicPersistentTileSchedulerILi128ELi96ELi256ELi128ELb0ELb1ELb1ELb1ELb0ELb1EEEEEEEEEvNT_6ParamsE:
        .type           _ZN7cutlass13device_kernelIN5flash11enable_sm90INS1_16FlashAttnFwdSm90INS1_25CollectiveMainloopFwdSm90ILi2EN4cute5tupleIJNS5_1CILi1EEES8_S8_EEENS6_IJNS7_ILi128EEENS7_ILi96EEENS7_ILi192EEEEEELi192ENS_10bfloat16_tEfNS_4arch4Sm90ELb0ELb1ELb1ELb1ELb0ELb0ELb0ELb1ELb1ELb1ELb0ELb0EEENS1_21CollectiveEpilogueFwdINS6_IJSA_SC_SB_EEES9_SE_SG_Li256ELb1ELb1ELb0ELb0EEENS1_36VarlenDynamicPersistentTileSchedulerILi128ELi96ELi256ELi128ELb0ELb1ELb1ELb1ELb0ELb1EEEEEEEEEvNT_6ParamsE,@function
        .size           _ZN7cutlass13device_kernelIN5flash11enable_sm90INS1_16FlashAttnFwdSm90INS1_25CollectiveMainloopFwdSm90ILi2EN4cute5tupleIJNS5_1CILi1EEES8_S8_EEENS6_IJNS7_ILi128EEENS7_ILi96EEENS7_ILi192EEEEEELi192ENS_10bfloat16_tEfNS_4arch4Sm90ELb0ELb1ELb1ELb1ELb0ELb0ELb0ELb1ELb1ELb1ELb0ELb0EEENS1_21CollectiveEpilogueFwdINS6_IJSA_SC_SB_EEES9_SE_SG_Li256ELb1ELb1ELb0ELb0EEENS1_36VarlenDynamicPersistentTileSchedulerILi128ELi96ELi256ELi128ELb0ELb1ELb1ELb1ELb0ELb1EEEEEEEEEvNT_6ParamsE,(.L_x_3240 - _ZN7cutlass13device_kernelIN5flash11enable_sm90INS1_16FlashAttnFwdSm90INS1_25CollectiveMainloopFwdSm90ILi2EN4cute5tupleIJNS5_1CILi1EEES8_S8_EEENS6_IJNS7_ILi128EEENS7_ILi96EEENS7_ILi192EEEEEELi192ENS_10bfloat16_tEfNS_4arch4Sm90ELb0ELb1ELb1ELb1ELb0ELb0ELb0ELb1ELb1ELb1ELb0ELb0EEENS1_21CollectiveEpilogueFwdINS6_IJSA_SC_SB_EEES9_SE_SG_Li256ELb1ELb1ELb0ELb0EEENS1_36VarlenDynamicPersistentTileSchedulerILi128ELi96ELi256ELi128ELb0ELb1ELb1ELb1ELb0ELb1EEEEEEEEEvNT_6ParamsE)
        .other          _ZN7cutlass13device_kernelIN5flash11enable_sm90INS1_16FlashAttnFwdSm90INS1_25CollectiveMainloopFwdSm90ILi2EN4cute5tupleIJNS5_1CILi1EEES8_S8_EEENS6_IJNS7_ILi128EEENS7_ILi96EEENS7_ILi192EEEEEELi192ENS_10bfloat16_tEfNS_4arch4Sm90ELb0ELb1ELb1ELb1ELb0ELb0ELb0ELb1ELb1ELb1ELb0ELb0EEENS1_21CollectiveEpilogueFwdINS6_IJSA_SC_SB_EEES9_SE_SG_Li256ELb1ELb1ELb0ELb0EEENS1_36VarlenDynamicPersistentTileSchedulerILi128ELi96ELi256ELi128ELb0ELb1ELb1ELb1ELb0ELb1EEEEEEEEEvNT_6ParamsE,@"STO_CUDA_ENTRY STV_DEFAULT"
_ZN7cutlass13device_kernelIN5flash11enable_sm90INS1_16FlashAttnFwdSm90INS1_25CollectiveMainloopFwdSm90ILi2EN4cute5tupleIJNS5_1CILi1EEES8_S8_EEENS6_IJNS7_ILi128EEENS7_ILi96EEENS7_ILi192EEEEEELi192ENS_10bfloat16_tEfNS_4arch4Sm90ELb0ELb1ELb1ELb1ELb0ELb0ELb0ELb1ELb1ELb1ELb0ELb0EEENS1_21CollectiveEpilogueFwdINS6_IJSA_SC_SB_EEES9_SE_SG_Li256ELb1ELb1ELb0ELb0EEENS1_36VarlenDynamicPersistentTileSchedulerILi128ELi96ELi256ELi128ELb0ELb1ELb1ELb1ELb0ELb1EEEEEEEEEvNT_6ParamsE:
        /* <DEDUP_REMOVED lines=18> */
.L_x_1357:
[----:B------:R-:W-:Y:S05]  /*0120*/  BSYNC B0 ;  /* 0x0000000000007941 */ /* 0x000fea0003800000 */
.L_x_1356:
        /* <DEDUP_REMOVED lines=41> */
.L_x_1358:
        /* <DEDUP_REMOVED lines=22> */
.L_x_1359:
        /* <DEDUP_REMOVED lines=18> */
.L_x_1360:
        /* <DEDUP_REMOVED lines=22> */
.L_x_1361:
        /* <DEDUP_REMOVED lines=22> */
.L_x_1362:
        /* <DEDUP_REMOVED lines=8> */
.L_x_1364:
        /* <DEDUP_REMOVED lines=14> */
[----:B0-----:R-:W2:Y:S01]  /*0a60*/  LDL R2, [R1+0x48] ;  /* 0x0000480001027983 */ /* 0x001ea20000100800 */
[----:B------:R-:W-:Y:S01]  /*0a70*/  R2UR UR7, R6 ;  /* 0x00000000060772ca */ /* 0x000fe200000e0000 */
[----:B------:R-:W-:Y:S01]  /*0a80*/  UMOV UR36, URZ ;  /* 0x0000003f00247c82 */ /* 0x000fe20008000000 */
[----:B------:R-:W-:Y:S01]  /*0a90*/  R2UR UR6, R7 ;  /* 0x00000000070672ca */ /* 0x000fe200000e0000 */
[----:B------:R-:W0:Y:S01]  /*0aa0*/  S2R R0, SR_TID.X ;  /* 0x0000000000007919 */ /* 0x000e220000002100 */
[----:B------:R-:W-:Y:S01]  /*0ab0*/  R2UR UR5, R5 ;  /* 0x00000000050572ca */ /* 0x000fe200000e0000 */
[----:B------:R-:W-:Y:S01]  /*0ac0*/  UMOV UR37, URZ ;  /* 0x0000003f00257c82 */ /* 0x000fe20008000000 */
[----:B0-----:R-:W-:-:S05]  /*0ad0*/  VIADD R207, R0, 0xffffff80 ;  /* 0xffffff8000cf7836 */ /* 0x001fca0000000000 */
[----:B------:R-:W-:-:S04]  /*0ae0*/  SHF.R.S32.HI R0, RZ, 0x1f, R207 ;  /* 0x0000001fff007819 */ /* 0x000fc800000114cf */
[CC--:B------:R-:W-:Y:S02]  /*0af0*/  LEA.HI R3, R0.reuse, R207.reuse, RZ, 0x7 ;  /* 0x000000cf00037211 */ /* 0x0c0fe400078f38ff */
[----:B------:R-:W-:Y:S02]  /*0b00*/  LEA.HI R4, R0, R207, RZ, 0x5 ;  /* 0x000000cf00047211 */ /* 0x000fe400078f28ff */
[----:B------:R-:W-:-:S03]  /*0b10*/  SHF.R.S32.HI R200, RZ, 0x7, R3 ;  /* 0x00000007ffc87819 */ /* 0x000fc60000011403 */
[----:B------:R-:W-:-:S05]  /*0b20*/  IMAD.SHL.U32 R6, R4, 0x20, RZ ;  /* 0x0000002004067824 */ /* 0x000fca00078e00ff */
[----:B------:R-:W-:Y:S02]  /*0b30*/  LOP3.LUT R7, R6, 0xfffffc00, RZ, 0xc0, !PT ;  /* 0xfffffc0006077812 */ /* 0x000fe400078ec0ff */
[----:B------:R-:W-:-:S04]  /*0b40*/  LEA.HI R6, R0, R207, RZ, 0x2 ;  /* 0x000000cf00067211 */ /* 0x000fc800078f10ff */
[----:B------:R-:W-:-:S05]  /*0b50*/  LOP3.LUT R6, R6, 0xfffffffc, RZ, 0xc0, !PT ;  /* 0xfffffffc06067812 */ /* 0x000fca00078ec0ff */
[----:B------:R-:W-:Y:S01]  /*0b60*/  IMAD.IADD R6, R207, 0x1, -R6 ;  /* 0x00000001cf067824 */ /* 0x000fe200078e0a06 */
[----:B--2---:R-:W-:Y:S02]  /*0b70*/  R2UR UR4, R2 ;  /* 0x00000000020472ca */ /* 0x004fe400000e0000 */
[C---:B------:R-:W-:Y:S02]  /*0b80*/  LOP3.LUT R2, R3.reuse, 0xffffff80, RZ, 0xc0, !PT ;  /* 0xffffff8003027812 */ /* 0x040fe400078ec0ff */
[----:B------:R-:W-:-:S03]  /*0b90*/  LEA.HI R3, R3, R200, RZ, 0x1 ;  /* 0x000000c803037211 */ /* 0x000fc600078f08ff */
[C---:B------:R-:W-:Y:S01]  /*0ba0*/  IMAD.IADD R199, R207.reuse, 0x1, -R2 ;  /* 0x00000001cfc77824 */ /* 0x040fe200078e0a02 */
[CC--:B------:R-:W-:Y:S02]  /*0bb0*/  LEA.HI R2, R0.reuse, R207.reuse, RZ, 0x4 ;  /* 0x000000cf00027211 */ /* 0x0c0fe400078f20ff */
[----:B------:R-:W-:Y:S02]  /*0bc0*/  LEA.HI R0, R0, R207, RZ, 0x3 ;  /* 0x000000cf00007211 */ /* 0x000fe400078f18ff */
[----:B------:R-:W-:Y:S01]  /*0bd0*/  SHF.R.S32.HI R8, RZ, 0x1f, R199 ;  /* 0x0000001fff087819 */ /* 0x000fe200000114c7 */
[----:B------:R-:W-:Y:S01]  /*0be0*/  ULOP3.LUT UR8, UR4, 0x1, URZ, 0xfc, !UPT ;  /* 0x0000000104087892 */ /* 0x000fe2000f8efc3f */
[----:B------:R-:W-:Y:S02]  /*0bf0*/  SHF.R.S32.HI R5, RZ, 0x4, R2 ;  /* 0x00000004ff057819 */ /* 0x000fe40000011402 */
[----:B------:R-:W-:Y:S01]  /*0c00*/  LEA.HI R9, R8, R199, RZ, 0x2 ;  /* 0x000000c708097211 */ /* 0x000fe200078f10ff */
[----:B------:R-:W-:Y:S01]  /*0c10*/  UMOV UR4, URZ ;  /* 0x0000003f00047c82 */ /* 0x000fe20008000000 */
[C---:B------:R-:W-:Y:S01]  /*0c20*/  LOP3.LUT R4, R2.reuse, 0x3fffff0, RZ, 0xc0, !PT ;  /* 0x03fffff002047812 */ /* 0x040fe200078ec0ff */
[----:B------:R-:W-:Y:S01]  /*0c30*/  IMAD.U32 R203, RZ, RZ, UR8 ;  /* 0x00000008ffcb7e24 */ /* 0x000fe2000f8e00ff */
[--C-:B------:R-:W-:Y:S01]  /*0c40*/  SHF.R.S32.HI R10, RZ, 0x2, R9.reuse ;  /* 0x00000002ff0a7819 */ /* 0x100fe20000011409 */
[----:B------:R-:W-:Y:S01]  /*0c50*/  IMAD.U32 R198, RZ, RZ, UR4 ;  /* 0x00000004ffc67e24 */ /* 0x000fe2000f8e00ff */
[----:B------:R-:W-:Y:S01]  /*0c60*/  SHF.R.S32.HI R11, RZ, 0x1f, R9 ;  /* 0x0000001fff0b7819 */ /* 0x000fe20000011409 */
[----:B------:R-:W-:Y:S01]  /*0c70*/  IMAD.IADD R4, R207, 0x1, -R4 ;  /* 0x00000001cf047824 */ /* 0x000fe200078e0a04 */
[----:B------:R-:W-:-:S02]  /*0c80*/  LEA.HI R2, R2, R5, RZ, 0x1 ;  /* 0x0000000502027211 */ /* 0x000fc400078f08ff */
[----:B------:R-:W-:Y:S01]  /*0c90*/  LEA.HI R11, R11, R10, RZ, 0x3 ;  /* 0x0000000a0b0b7211 */ /* 0x000fe200078f18ff */
[----:B------:R-:W-:Y:S01]  /*0ca0*/  IMAD R7, R4, 0x40, R7 ;  /* 0x0000004004077824 */ /* 0x000fe200078e0207 */
[----:B------:R-:W-:Y:S02]  /*0cb0*/  LOP3.LUT R194, R0, 0xfffffff8, RZ, 0xc0, !PT ;  /* 0xfffffff800c27812 */ /* 0x000fe400078ec0ff */
[----:B------:R-:W-:Y:S02]  /*0cc0*/  LOP3.LUT R11, R11, 0xfffffff8, RZ, 0xc0, !PT ;  /* 0xfffffff80b0b7812 */ /* 0x000fe400078ec0ff */
[----:B------:R-:W-:Y:S01]  /*0cd0*/  LEA.HI R8, R8, R199, RZ, 0x5 ;  /* 0x000000c708087211 */ /* 0x000fe200078f28ff */
[----:B------:R-:W-:Y:S01]  /*0ce0*/  IMAD.IADD R194, R207, 0x1, -R194 ;  /* 0x00000001cfc27824 */ /* 0x000fe200078e0ac2 */
[----:B------:R-:W-:Y:S01]  /*0cf0*/  LOP3.LUT R2, R2, 0x1ffffffe, RZ, 0xc0, !PT ;  /* 0x1ffffffe02027812 */ /* 0x000fe200078ec0ff */
[----:B------:R-:W-:Y:S01]  /*0d00*/  IMAD.IADD R11, R10, 0x1, -R11 ;  /* 0x000000010a0b7824 */ /* 0x000fe200078e0a0b */
[----:B------:R-:W-:Y:S01]  /*0d10*/  SHF.R.S32.HI R8, RZ, 0x5, R8 ;  /* 0x00000005ff087819 */ /* 0x000fe20000011408 */
[----:B------:R-:W-:Y:S01]  /*0d20*/  IMAD.SHL.U32 R22, R194, 0x8, RZ ;  /* 0x00000008c2167824 */ /* 0x000fe200078e00ff */
[----:B------:R-:W-:Y:S01]  /*0d30*/  LEA.HI R4, R6, R6, RZ, 0x1 ;  /* 0x0000000606047211 */ /* 0x000fe200078f08ff */
[----:B------:R-:W-:Y:S01]  /*0d40*/  IMAD.IADD R2, R5, 0x1, -R2 ;  /* 0x0000000105027824 */ /* 0x000fe200078e0a02 */
        /* <DEDUP_REMOVED lines=13> */
[----:B------:R-:W-:-:S02]  /*0e20*/  IMAD R202, R2, 0x8, R7 ;  /* 0x0000000802ca7824 */ /* 0x000fc400078e0207 */
[----:B------:R-:W-:Y:S02]  /*0e30*/  IMAD.IADD R18, R199, 0x1, -R18 ;  /* 0x00000001c7127824 */ /* 0x000fe400078e0a12 */
[----:B------:R-:W-:-:S07]  /*0e40*/  IMAD R19, R6, 0x8, R201 ;  /* 0x0000000806137824 */ /* 0x000fce00078e02c9 */
.L_x_1464:
[----:B------:R-:W-:Y:S01]  /*0e50*/  ULDC.64 UR8, c[0x0][0xa28] ;  /* 0x00028a0000087ab9 */ /* 0x000fe20000000a00 */
[----:B01----:R-:W-:Y:S01]  /*0e60*/  IMAD.MOV.U32 R7, RZ, RZ, RZ ;  /* 0x000000ffff077224 */ /* 0x003fe200078e00ff */
[----:B------:R-:W-:Y:S01]  /*0e70*/  UISETP.NE.U32.AND UP0, UPT, UR8, URZ, UPT ;  /* 0x0000003f0800728c */ /* 0x000fe2000bf05070 */
[----:B------:R-:W-:-:S03]  /*0e80*/  ULDC.64 UR12, c[0x0][0x208] ;  /* 0x00008200000c7ab9 */ /* 0x000fc60000000a00 */
[----:B------:R-:W-:-:S03]  /*0e90*/  UISETP.NE.AND.EX UP0, UPT, UR9, URZ, UPT, UP0 ;  /* 0x0000003f0900728c */ /* 0x000fc6000bf05300 */
[----:B------:R-:W-:Y:S02]  /*0ea0*/  ULDC.64 UR8, c[0x0][0xa18] ;  /* 0x0002860000087ab9 */ /* 0x000fe40000000a00 */
[----:B------:R-:W-:Y:S01]  /*0eb0*/  UISETP.NE.U32.AND UP1, UPT, UR8, URZ, UPT ;  /* 0x0000003f0800728c */ /* 0x000fe2000bf25070 */
[----:B------:R-:W-:-:S03]  /*0ec0*/  PLOP3.LUT P0, PT, PT, PT, UP0, 0x80, 0x0 ;  /* 0x000000000000781c */ /* 0x000fc60003f0f008 */
[----:B------:R-:W-:-:S03]  /*0ed0*/  UISETP.NE.AND.EX UP1, UPT, UR9, URZ, UPT, UP1 ;  /* 0x0000003f0900728c */ /* 0x000fc6000bf25310 */
[----:B------:R-:W-:Y:S02]  /*0ee0*/  @UP0 ULDC.64 UR8, c[0x0][0xa28] ;  /* 0x00028a0000080ab9 */ /* 0x000fe40000000a00 */
[----:B------:R-:W-:Y:S01]  /*0ef0*/  @UP0 UIMAD.WIDE UR8, UR6, 0x4, UR8 ;  /* 0x00000004060808a5 */ /* 0x000fe2000f8e0208 */
[----:B------:R-:W-:-:S05]  /*0f00*/  PLOP3.LUT P2, PT, PT, PT, UP1, 0x80, 0x0 ;  /* 0x000000000000781c */ /* 0x000fca0003f4f018 */
[----:B------:R-:W-:Y:S01]  /*0f10*/  @UP1 ULDC.64 UR10, c[0x0][0xa18] ;  /* 0x00028600000a1ab9 */ /* 0x000fe20000000a00 */
[----:B------:R-:W-:Y:S02]  /*0f20*/  IMAD.U32 R2, RZ, RZ, UR8 ;  /* 0x00000008ff027e24 */ /* 0x000fe4000f8e00ff */
[----:B--2-4-:R-:W-:Y:S01]  /*0f30*/  IMAD.U32 R3, RZ, RZ, UR9 ;  /* 0x00000009ff037e24 */ /* 0x014fe2000f8e00ff */
[----:B------:R-:W-:Y:S01]  /*0f40*/  @UP1 UIMAD.WIDE UR8, UR6, 0x4, UR10 ;  /* 0x00000004060818a5 */ /* 0x000fe2000f8e020a */
[----:B------:R-:W-:-:S03]  /*0f50*/  ULDC UR4, c[0x0][0x288] ;  /* 0x0000a20000047ab9 */ /* 0x000fc60000000800 */
[----:B------:R0:W5:Y:S01]  /*0f60*/  @P0 LDG.E R7, desc[UR12][R2.64] ;  /* 0x0000000c02070981 */ /* 0x000162000c1e1900 */
[----:B------:R-:W-:Y:S01]  /*0f70*/  IMAD.U32 R17, RZ, RZ, UR4 ;  /* 0x00000004ff117e24 */ /* 0x000fe2000f8e00ff */
[----:B------:R-:W-:Y:S01]  /*0f80*/  ULDC UR4, c[0x0][0x424] ;  /* 0x0001090000047ab9 */ /* 0x000fe20000000800 */
[----:B------:R-:W-:Y:S02]  /*0f90*/  IMAD.U32 R4, RZ, RZ, UR8 ;  /* 0x00000008ff047e24 */ /* 0x000fe4000f8e00ff */
[----:B------:R-:W-:Y:S01]  /*0fa0*/  IMAD.U32 R5, RZ, RZ, UR9 ;  /* 0x00000009ff057e24 */ /* 0x000fe2000f8e00ff */
[----:B------:R-:W-:Y:S02]  /*0fb0*/  ULDC.64 UR8, c[0x0][0x418] ;  /* 0x0001060000087ab9 */ /* 0x000fe40000000a00 */
[----:B------:R-:W-:Y:S02]  /*0fc0*/  UISETP.NE.U32.AND UP0, UPT, UR8, URZ, UPT ;  /* 0x0000003f0800728c */ /* 0x000fe4000bf05070 */
[----:B------:R0:W5:Y:S01]  /*0fd0*/  @P2 LDG.E R17, desc[UR12][R4.64] ;  /* 0x0000000c04112981 */ /* 0x000162000c1e1900 */
[----:B------:R-:W-:Y:S01]  /*0fe0*/  IMAD.U32 R195, RZ, RZ, UR7 ;  /* 0x00000007ffc37e24 */ /* 0x000fe2000f8e00ff */
[----:B------:R-:W-:-:S03]  /*0ff0*/  UISETP.NE.AND.EX UP0, UPT, UR9, URZ, UPT, UP0 ;  /* 0x0000003f0900728c */ /* 0x000fc6000bf05300 */
[----:B------:R-:W-:Y:S01]  /*1000*/  ULDC.64 UR8, c[0x0][0xa20] ;  /* 0x0002880000087ab9 */ /* 0x000fe20000000a00 */
[----:B------:R-:W-:Y:S01]  /*1010*/  USEL UR4, UR4, 0x1, UP0 ;  /* 0x0000000104047887 */ /* 0x000fe20008000000 */
[----:B------:R-:W-:Y:S01]  /*1020*/  ISETP.NE.U32.AND P1, PT, RZ, UR8, PT ;  /* 0x00000008ff007c0c */ /* 0x000fe2000bf25070 */
[----:B------:R-:W-:Y:S02]  /*1030*/  ULDC UR8, c[0x0][0x2f0] ;  /* 0x0000bc0000087ab9 */ /* 0x000fe40000000800 */
[----:B------:R-:W-:Y:S01]  /*1040*/  UIMAD UR4, UR4, UR8, URZ ;  /* 0x00000008040472a4 */ /* 0x000fe2000f8e023f */
[----:B------:R-:W-:Y:S01]  /*1050*/  ISETP.NE.AND.EX P1, PT, RZ, UR9, PT, P1 ;  /* 0x00000009ff007c0c */ /* 0x000fe2000bf25310 */
[----:B0--3--:R-:W-:-:S12]  /*1060*/  @P2 BRA `(.L_x_1365) ;  /* 0x0000000000302947 */ /* 0x009fd80003800000 */
[----:B------:R-:W-:Y:S02]  /*1070*/  ULDC.64 UR8, c[0x0][0xa00] ;  /* 0x0002800000087ab9 */ /* 0x000fe40000000a00 */
[----:B------:R-:W-:-:S04]  /*1080*/  ISETP.NE.U32.AND P0, PT, RZ, UR8, PT ;  /* 0x00000008ff007c0c */ /* 0x000fc8000bf05070 */
[----:B------:R-:W-:-:S13]  /*1090*/  ISETP.NE.AND.EX P0, PT, RZ, UR9, PT, P0 ;  /* 0x00000009ff007c0c */ /* 0x000fda000bf05300 */
[----:B------:R-:W-:Y:S05]  /*10a0*/  @!P0 BRA `(.L_x_1365) ;  /* 0x0000000000208947 */ /* 0x000fea0003800000 */
[----:B------:R-:W-:Y:S01]  /*10b0*/  ULDC.64 UR8, c[0x0][0xa00] ;  /* 0x0002800000087ab9 */ /* 0x000fe20000000a00 */
[----:B------:R-:W-:Y:S01]  /*10c0*/  ULDC.64 UR10, c[0x0][0x208] ;  /* 0x00008200000a7ab9 */ /* 0x000fe20000000a00 */
[----:B------:R-:W-:-:S06]  /*10d0*/  UIMAD.WIDE UR8, UR6, 0x4, UR8 ;  /* 0x00000004060878a5 */ /* 0x000fcc000f8e0208 */
[----:B------:R-:W-:Y:S02]  /*10e0*/  IMAD.U32 R2, RZ, RZ, UR8 ;  /* 0x00000008ff027e24 */ /* 0x000fe4000f8e00ff */
[----:B------:R-:W-:-:S05]  /*10f0*/  IMAD.U32 R3, RZ, RZ, UR9 ;  /* 0x00000009ff037e24 */ /* 0x000fca000f8e00ff */
[----:B-----5:R-:W2:Y:S04]  /*1100*/  LDG.E R17, desc[UR10][R2.64] ;  /* 0x0000000a02117981 */ /* 0x020ea8000c1e1900 */
[----:B------:R-:W2:Y:S02]  /*1110*/  LDG.E R0, desc[UR10][R2.64+0x4] ;  /* 0x0000040a02007981 */ /* 0x000ea4000c1e1900 */
[----:B--2---:R-:W-:-:S07]  /*1120*/  IMAD.IADD R17, R0, 0x1, -R17 ;  /* 0x0000000100117824 */ /* 0x004fce00078e0a11 */
.L_x_1365:
[----:B------:R-:W-:Y:S02]  /*1130*/  IMAD.U32 R16, RZ, RZ, UR4 ;  /* 0x00000004ff107e24 */ /* 0x000fe4000f8e00ff */
[----:B------:R-:W-:Y:S01]  /*1140*/  IMAD.U32 R197, RZ, RZ, UR6 ;  /* 0x00000006ffc57e24 */ /* 0x000fe2000f8e00ff */
[----:B------:R-:W-:Y:S06]  /*1150*/  @!P1 BRA `(.L_x_1366) ;  /* 0x00000000001c9947 */ /* 0x000fec0003800000 */
[----:B------:R-:W-:Y:S01]  /*1160*/  ULDC.64 UR8, c[0x0][0xa20] ;  /* 0x0002880000087ab9 */ /* 0x000fe20000000a00 */
[----:B------:R-:W-:Y:S01]  /*1170*/  ULDC.64 UR10, c[0x0][0x208] ;  /* 0x00008200000a7ab9 */ /* 0x000fe20000000a00 */
[----:B------:R-:W-:-:S06]  /*1180*/  UIMAD.WIDE UR6, UR6, 0x4, UR8 ;  /* 0x00000004060678a5 */ /* 0x000fcc000f8e0208 */
[----:B------:R-:W-:Y:S02]  /*1190*/  IMAD.U32 R2, RZ, RZ, UR6 ;  /* 0x00000006ff027e24 */ /* 0x000fe4000f8e00ff */
[----:B------:R-:W-:-:S05]  /*11a0*/  IMAD.U32 R3, RZ, RZ, UR7 ;  /* 0x00000007ff037e24 */ /* 0x000fca000f8e00ff */
[----:B------:R0:W5:Y:S01]  /*11b0*/  LDG.E R16, desc[UR10][R2.64] ;  /* 0x0000000a02107981 */ /* 0x000162000c1e1900 */
[----:B------:R-:W-:Y:S05]  /*11c0*/  BRA `(.L_x_1367) ;  /* 0x0000000000307947 */ /* 0x000fea0003800000 */
.L_x_1366:
        /* <DEDUP_REMOVED lines=9> */
[----:B------:R-:W2:Y:S04]  /*1260*/  LDG.E R16, desc[UR10][R2.64] ;  /* 0x0000000a02107981 */ /* 0x000ea8000c1e1900 */
[----:B------:R-:W2:Y:S02]  /*1270*/  LDG.E R5, desc[UR10][R2.64+0x4] ;  /* 0x0000040a02057981 */ /* 0x000ea4000c1e1900 */
[----:B--2---:R-:W-:-:S07]  /*1280*/  IMAD.IADD R16, R5, 0x1, -R16 ;  /* 0x0000000105107824 */ /* 0x004fce00078e0a10 */
.L_x_1367:
[----:B------:R-:W1:Y:S01]  /*1290*/  LDC R0, c[0x0][0x448] ;  /* 0x00011200ff007b82 */ /* 0x000e620000000800 */
[----:B------:R-:W-:Y:S01]  /*12a0*/  USHF.L.U32 UR60, UR5, 0x7, URZ ;  /* 0x00000007053c7899 */ /* 0x000fe2000800063f */
[----:B-----5:R-:W-:-:S03]  /*12b0*/  IMAD.IADD R16, R16, 0x1, -R7 ;  /* 0x0000000110107824 */ /* 0x020fc600078e0a07 */
[----:B------:R-:W-:Y:S02]  /*12c0*/  UIADD3 UR4, UR60, 0x7f, URZ ;  /* 0x0000007f3c047890 */ /* 0x000fe4000fffe03f */
[----:B0-----:R-:W-:Y:S01]  /*12d0*/  IADD3 R3, R16, 0x1, -R17 ;  /* 0x0000000110037810 */ /* 0x001fe20007ffe811 */
[----:B------:R-:W0:Y:S01]  /*12e0*/  LDC.64 R8, c[0x0][0x9e0] ;  /* 0x00027800ff087b82 */ /* 0x000e220000000a00 */
[----:B-1----:R-:W-:Y:S02]  /*12f0*/  ISETP.NE.AND P1, PT, R0, 0x1, PT ;  /* 0x000000010000780c */ /* 0x002fe40003f25270 */
[----:B------:R-:W-:Y:S01]  /*1300*/  IMAD.U32 R0, RZ, RZ, UR4 ;  /* 0x00000004ff007e24 */ /* 0x000fe2000f8e00ff */
[----:B0-----:R-:W-:-:S10]  /*1310*/  ISETP.GE.AND P2, PT, R9, 0x1, PT ;  /* 0x000000010900780c */ /* 0x001fd40003f46270 */
[----:B------:R-:W0:Y:S08]  /*1320*/  @P1 LDC R2, c[0x0][0x44c] ;  /* 0x00011300ff021b82 */ /* 0x000e300000000800 */
[----:B------:R-:W1:Y:S01]  /*1330*/  @P1 LDC R5, c[0x0][0x450] ;  /* 0x00011400ff051b82 */ /* 0x000e620000000800 */
[----:B0-----:R-:W-:-:S05]  /*1340*/  @P1 IMAD.HI.U32 R2, R2, UR4, RZ ;  /* 0x0000000402021c27 */ /* 0x001fca000f8e00ff */
[----:B-1----:R-:W-:-:S05]  /*1350*/  @P1 SHF.R.U32.HI R0, RZ, R5, R2 ;  /* 0x00000005ff001219 */ /* 0x002fca0000011602 */
        /* <DEDUP_REMOVED lines=13> */
.L_x_1369:
[----:B------:R-:W-:-:S13]  /*1430*/  ISETP.NE.AND P0, PT, R9, 0x1, PT ;  /* 0x000000010900780c */ /* 0x000fda0003f05270 */
[----:B------:R-:W0:Y:S02]  /*1440*/  @P0 LDC.64 R4, c[0x0][0x9e8] ;  /* 0x00027a00ff040b82 */ /* 0x000e240000000a00 */
[----:B0-----:R-:W-:-:S05]  /*1450*/  @P0 IMAD.HI.U32 R4, R2, R4, RZ ;  /* 0x0000000402040227 */ /* 0x001fca00078e00ff */
[----:B------:R-:W-:-:S07]  /*1460*/  @P0 SHF.R.U32.HI R2, RZ, R5, R4 ;  /* 0x00000005ff020219 */ /* 0x000fce0000011604 */
.L_x_1370:
[----:B------:R-:W-:-:S05]  /*1470*/  IMAD R3, R2, R9, R9 ;  /* 0x0000000902037224 */ /* 0x000fca00078e0209 */
[----:B------:R-:W-:-:S07]  /*1480*/  VIMNMX R0, R0, R3, PT ;  /* 0x0000000300007248 */ /* 0x000fce0003fe0100 */
.L_x_1368:
[----:B------:R-:W0:Y:S01]  /*1490*/  @P1 LDC R4, c[0x0][0x44c] ;  /* 0x00011300ff041b82 */ /* 0x000e220000000800 */
[----:B------:R-:W-:Y:S01]  /*14a0*/  IMAD.U32 R3, RZ, RZ, UR60 ;  /* 0x0000003cff037e24 */ /* 0x000fe2000f8e00ff */
[----:B------:R-:W-:Y:S01]  /*14b0*/  ULDC UR4, c[0x0][0x9dc] ;  /* 0x0002770000047ab9 */ /* 0x000fe20000000800 */
[----:B------:R-:W-:Y:S02]  /*14c0*/  VIADD R2, R0, 0x5f ;  /* 0x0000005f00027836 */ /* 0x000fe40000000000 */
[C---:B------:R-:W-:Y:S02]  /*14d0*/  VIADD R0, R16.reuse, 0x5f ;  /* 0x0000005f10007836 */ /* 0x040fe40000000000 */
[----:B------:R-:W-:Y:S01]  /*14e0*/  IMAD.IADD R74, R16, 0x1, -R17 ;  /* 0x00000001104a7824 */ /* 0x000fe200078e0a11 */
        /* <DEDUP_REMOVED lines=23> */
.L_x_1372:
[----:B------:R-:W-:-:S13]  /*1660*/  ISETP.NE.AND P0, PT, R9, 0x1, PT ;  /* 0x000000010900780c */ /* 0x000fda0003f05270 */
[----:B------:R-:W0:Y:S02]  /*1670*/  @P0 LDC.64 R2, c[0x0][0x9e8] ;  /* 0x00027a00ff020b82 */ /* 0x000e240000000a00 */
[----:B0-----:R-:W-:-:S05]  /*1680*/  @P0 IMAD.HI.U32 R0, R4, R2, RZ ;  /* 0x0000000204000227 */ /* 0x001fca00078e00ff */
[----:B------:R-:W-:-:S07]  /*1690*/  @P0 SHF.R.U32.HI R4, RZ, R3, R0 ;  /* 0x00000003ff040219 */ /* 0x000fce0000011600 */
.L_x_1373:
[----:B------:R-:W-:-:S05]  /*16a0*/  IMAD R4, R4, R9, RZ ;  /* 0x0000000904047224 */ /* 0x000fca00078e02ff */
[----:B------:R-:W-:-:S13]  /*16b0*/  R2UR UR5, R4 ;  /* 0x00000000040572ca */ /* 0x000fda00000e0000 */
[----:B------:R-:W-:-:S04]  /*16c0*/  UISETP.LT.AND UP0, UPT, UR4, UR5, UPT ;  /* 0x000000050400728c */ /* 0x000fc8000bf01270 */
[----:B------:R-:W-:-:S12]  /*16d0*/  USEL UR4, UR4, UR5, !UP0 ;  /* 0x0000000504047287 */ /* 0x000fd8000c000000 */
.L_x_1371:
[----:B------:R-:W-:Y:S01]  /*16e0*/  UIMAD.WIDE UR4, UR4, 0x2aaaaaab, URZ ;  /* 0x2aaaaaab040478a5 */ /* 0x000fe2000f8e023f */
[----:B------:R-:W-:Y:S02]  /*16f0*/  PLOP3.LUT P0, PT, PT, PT, PT, 0x80, 0x0 ;  /* 0x000000000000781c */ /* 0x000fe40003f0f070 */
[----:B------:R-:W-:Y:S01]  /*1700*/  CS2R R2, SRZ ;  /* 0x0000000000027805 */ /* 0x000fe2000001ff00 */
[----:B------:R-:W-:Y:S01]  /*1710*/  IMAD.MOV.U32 R0, RZ, RZ, RZ ;  /* 0x000000ffff007224 */ /* 0x000fe200078e00ff */
        /* <DEDUP_REMOVED lines=87> */
.L_x_1375:
        /* <DEDUP_REMOVED lines=11> */
.L_x_1601:
[----:B------:R-:W-:Y:S05]  /*1d40*/  @!P0 BRA `(.L_x_1377) ;  /* 0x0000000000048947 */ /* 0x000fea0003800000 */
[----:B------:R-:W-:Y:S01]  /*1d50*/  BPT.TRAP 0x1 ;  /* 0x000000040000795c */ /* 0x000fe20000300000 */
.L_x_1377:
[----:B------:R-:W-:Y:S02]  /*1d60*/  IMAD.U32 R11, RZ, RZ, UR37 ;  /* 0x00000025ff0b7e24 */ /* 0x000fe4000f8e00ff */
[----:B0-----:R-:W-:-:S03]  /*1d70*/  IMAD.U32 R0, RZ, RZ, UR36 ;  /* 0x00000024ff007e24 */ /* 0x001fc6000f8e00ff */
[----:B------:R-:W-:Y:S02]  /*1d80*/  LEA R11, R11, UR38, 0x3 ;  /* 0x000000260b0b7c11 */ /* 0x000fe4000f8e18ff */
[----:B------:R-:W-:-:S04]  /*1d90*/  SHF.L.U32 R0, R0, 0x1f, RZ ;  /* 0x0000001f00007819 */ /* 0x000fc800000006ff */
[----:B------:R0:W1:Y:S01]  /*1da0*/  SYNCS.PHASECHK.TRANS64.TRYWAIT P1, [R11+URZ+0x30830], R0 ;  /* 0x030830000b0075a7 */ /* 0x000062000802017f */
[----:B------:R-:W-:Y:S05]  /*1db0*/  @!P0 BRA `(.L_x_1378) ;  /* 0x0000000000048947 */ /* 0x000fea0003800000 */
[----:B------:R-:W-:Y:S01]  /*1dc0*/  BPT.TRAP 0x1 ;  /* 0x000000040000795c */ /* 0x000fe20000300000 */
.L_x_1378:
        /* <DEDUP_REMOVED lines=9> */
.L_x_1379:
        /* <DEDUP_REMOVED lines=15> */
[----:B------:R-:W-:-:S02]  /*1f50*/  ULOP3.LUT UR4, UR39, 0x10000, URZ, 0xfc, !UPT ;  /* 0x0001000027047892 */ /* 0x000fc4000f8efc3f */
[----:B------:R-:W-:Y:S01]  /*1f60*/  UIMAD UR5, UR37, 0x900, UR61 ;  /* 0x00000900250578a4 */ /* 0x000fe2000f8e023d */
[----:B------:R-:W-:Y:S01]  /*1f70*/  IMAD.MOV.U32 R10, RZ, RZ, R4 ;  /* 0x000000ffff0a7224 */ /* 0x000fe200078e0004 */
[----:B------:R-:W-:Y:S02]  /*1f80*/  UIADD3 UR56, UR4, 0x2, URZ ;  /* 0x0000000204387890 */ /* 0x000fe4000fffe03f */
[----:B------:R-:W-:Y:S01]  /*1f90*/  UIADD3 UR58, UR5, 0x2, URZ ;  /* 0x00000002053a7890 */ /* 0x000fe2000fffe03f */
[----:B------:R-:W-:Y:S02]  /*1fa0*/  UMOV UR8, UR4 ;  /* 0x0000000400087c82 */ /* 0x000fe40008000000 */
[----:B------:R-:W-:Y:S01]  /*1fb0*/  UMOV UR10, UR5 ;  /* 0x00000005000a7c82 */ /* 0x000fe20008000000 */
[----:B------:R-:W-:Y:S01]  /*1fc0*/  UIADD3 UR52, UR4, 0x4, URZ ;  /* 0x0000000404347890 */ /* 0x000fe2000fffe03f */
[----:B------:R-:W-:Y:S01]  /*1fd0*/  HGMMA.64x96x16.F32.BF16 R24, gdesc[UR8], RZ, !UPT, gsb0 ;  /* 0x01600000081879f0 */ /* 0x000fe2000c0018ff */
[----:B------:R-:W-:Y:S01]  /*1fe0*/  UIADD3 UR54, UR5, 0x4, URZ ;  /* 0x0000000405367890 */ /* 0x000fe2000fffe03f */
[----:B------:R-:W-:Y:S01]  /*1ff0*/  IMAD.U32 R6, RZ, RZ, UR8 ;  /* 0x00000008ff067e24 */ /* 0x000fe2000f8e00ff */
        /* <DEDUP_REMOVED lines=8> */
[----:B------:R-:W-:Y:S01]  /*2080*/  UIADD3 UR16, UR4, 0x402, URZ ;  /* 0x0000040204107890 */ /* 0x000fe2000fffe03f */
[----:B---3--:R-:W-:Y:S01]  /*2090*/  LOP3.LUT P3, RZ, R12, 0x7f, RZ, 0xc0, !PT ;  /* 0x0000007f0cff7812 */ /* 0x008fe2000786c0ff */
[----:B------:R-:W-:Y:S01]  /*20a0*/  UIADD3 UR18, UR5, 0x302, URZ ;  /* 0x0000030205127890 */ /* 0x000fe2000fffe03f */
[----:B------:R-:W-:Y:S01]  /*20b0*/  IMAD.MOV.U32 R12, RZ, RZ, -0x60 ;  /* 0xffffffa0ff0c7424 */ /* 0x000fe200078e00ff */
[----:B------:R-:W-:Y:S01]  /*20c0*/  UMOV UR17, 0x40000040 ;  /* 0x4000004000117882 */ /* 0x000fe20000000000 */
[----:B------:R-:W-:Y:S01]  /*20d0*/  UMOV UR19, 0x40000040 ;  /* 0x4000004000137882 */ /* 0x000fe20000000000 */
[----:B------:R-:W-:Y:S01]  /*20e0*/  UIADD3 UR20, UR4, 0x404, URZ ;  /* 0x0000040404147890 */ /* 0x000fe2000fffe03f */
[----:B------:R-:W-:Y:S01]  /*20f0*/  IMAD R15, R75, R12, 0x61 ;  /* 0x000000614b0f7424 */ /* 0x000fe200078e020c */
[----:B------:R-:W-:Y:S01]  /*2100*/  UIADD3 UR22, UR5, 0x304, URZ ;  /* 0x0000030405167890 */ /* 0x000fe2000fffe03f */
[----:B------:R-:W-:Y:S01]  /*2110*/  UMOV UR21, 0x40000040 ;  /* 0x4000004000157882 */ /* 0x000fe20000000000 */
[----:B------:R-:W-:Y:S01]  /*2120*/  UMOV UR23, 0x40000040 ;  /* 0x4000004000177882 */ /* 0x000fe20000000000 */
[----:B------:R-:W-:Y:S01]  /*2130*/  UIADD3 UR24, UR4, 0x406, URZ ;  /* 0x0000040604187890 */ /* 0x000fe2000fffe03f */
[----:B------:R-:W-:Y:S01]  /*2140*/  IMAD R12, R18, -0x2, R15 ;  /* 0xfffffffe120c7824 */ /* 0x000fe200078e020f */
[----:B------:R-:W-:Y:S01]  /*2150*/  UIADD3 UR26, UR5, 0x306, URZ ;  /* 0x00000306051a7890 */ /* 0x000fe2000fffe03f */
[----:B------:R-:W-:Y:S01]  /*2160*/  VIADD R15, R15, 0xffffffff ;  /* 0xffffffff0f0f7836 */ /* 0x000fe20000000000 */
        /* <DEDUP_REMOVED lines=27> */
[----:B------:R-:W-:-:S04]  /*2320*/  @P2 SHF.R.U32.HI R10, RZ, UR5, R9 ;  /* 0x00000005ff0a2c19 */ /* 0x000fc80008011609 */
[----:B------:R-:W-:Y:S01]  /*2330*/  @!P3 PRMT R4, RZ, 0x654, R4 ;  /* 0x00000654ff04b816 */ /* 0x000fe20000000004 */
        /* <DEDUP_REMOVED lines=88> */
[----:B------:R-:W2:Y:S05]  /*28c0*/  MUFU.TANH R24, R24 ;  /* 0x0000001800187308 */ /* 0x000eaa0000002400 */
[----:B------:R-:W-:Y:S01]  /*28d0*/  PLOP3.LUT P1, PT, PT, PT, UP1, 0x40, 0x0 ;  /* 0x000000000000781c */ /* 0x000fe20003f2e818 */
[----:B-1----:R-:W-:-:S02]  /*28e0*/  IMAD R4, R75, -0x60, R16 ;  /* 0xffffffa04b047824 */ /* 0x002fc400078e0210 */
[----:B------:R-:W1:Y:S02]  /*28f0*/  MUFU.TANH R25, R25 ;  /* 0x0000001900197308 */ /* 0x000e640000002400 */
[----:B------:R-:W-:Y:S01]  /*2900*/  VIADD R9, R4, 0x60 ;  /* 0x0000006004097836 */ /* 0x000fe20000000000 */
[----:B------:R-:W-:-:S03]  /*2910*/  IADD3 R4, -R17, R12, R16 ;  /* 0x0000000c11047210 */ /* 0x000fc60007ffe110 */
[----:B------:R-:W-:Y:S02]  /*2920*/  IMAD R20, R18, -0x2, R9 ;  /* 0xfffffffe12147824 */ /* 0x000fe400078e0209 */
[----:B------:R-:W3:Y:S01]  /*2930*/  MUFU.TANH R2, R2 ;  /* 0x0000000200027308 */ /* 0x000ee20000002400 */
[C---:B------:R-:W-:Y:S02]  /*2940*/  VIADD R21, R4.reuse, UR4 ;  /* 0x0000000404157c36 */ /* 0x040fe40008000000 */
[----:B------:R-:W-:-:S03]  /*2950*/  VIADD R27, R4, UR54 ;  /* 0x00000036041b7c36 */ /* 0x000fc60008000000 */
[----:B0-----:R-:W-:Y:S01]  /*2960*/  VIADDMNMX R4, R66, R21, R20, PT ;  /* 0x0000001542047246 */ /* 0x001fe20003800114 */
[----:B------:R-:W-:Y:S01]  /*2970*/  IMAD.IADD R9, R27, 0x1, R66 ;  /* 0x000000011b097824 */ /* 0x000fe200078e0242 */
        /* <DEDUP_REMOVED lines=45> */
[----:B-----5:R-:W-:Y:S01]  /*2c50*/  VIADD R31, R12, 0xffffffff ;  /* 0xffffffff0c1f7836 */ /* 0x020fe20000000000 */
[----:B-1234-:R-:W-:Y:S06]  /*2c60*/  @P1 BRA `(.L_x_1381) ;  /* 0x0000000000541947 */ /* 0x01efec0003800000 */
[----:B------:R-:W-:Y:S01]  /*2c70*/  IADD3 R12, -R17, R16, R66 ;  /* 0x00000010110c7210 */ /* 0x000fe20007ffe142 */
        /* <DEDUP_REMOVED lines=11> */
.L_x_1383:
[----:B------:R-:W-:-:S06]  /*2d30*/  UISETP.NE.AND UP2, UPT, UR5, 0x1, UPT ;  /* 0x000000010500788c */ /* 0x000fcc000bf45270 */
[----:B------:R-:W-:-:S05]  /*2d40*/  PLOP3.LUT P1, PT, PT, PT, UP2, 0x80, 0x0 ;  /* 0x000000000000781c */ /* 0x000fca0003f2f028 */
[----:B------:R-:W-:-:S08]  /*2d50*/  @UP2 ULDC.64 UR6, c[0x0][0x9e8] ;  /* 0x00027a0000062ab9 */ /* 0x000fd00000000a00 */
[----:B------:R-:W-:-:S05]  /*2d60*/  @P1 IMAD.HI.U32 R63, R12, UR6, RZ ;  /* 0x000000060c3f1c27 */ /* 0x000fca000f8e00ff */
[----:B------:R-:W-:-:S07]  /*2d70*/  @P1 SHF.R.U32.HI R12, RZ, UR7, R63 ;  /* 0x00000007ff0c1c19 */ /* 0x000fce000801163f */
.L_x_1384:
[----:B------:R-:W-:Y:S05]  /*2d80*/  BSYNC B0 ;  /* 0x0000000000007941 */ /* 0x000fea0003800000 */
.L_x_1382:
[----:B------:R-:W-:-:S05]  /*2d90*/  IMAD R12, R12, UR5, R31 ;  /* 0x000000050c0c7c24 */ /* 0x000fca000f8e021f */
[----:B------:R-:W-:Y:S02]  /*2da0*/  VIMNMX R9, R9, R12, !PT ;  /* 0x0000000c09097248 */ /* 0x000fe40007fe0100 */
[----:B------:R-:W-:-:S07]  /*2db0*/  VIADDMNMX R4, R12, UR5, R4, PT ;  /* 0x000000050c047c46 */ /* 0x000fce000b800104 */
.L_x_1381:
[C---:B------:R-:W-:Y:S02]  /*2dc0*/  ISETP.GE.AND P1, PT, R15.reuse, 0x2, PT ;  /* 0x000000020f00780c */ /* 0x040fe40003f26270 */
        /* <DEDUP_REMOVED lines=29> */
[C---:B------:R-:W-:Y:S02]  /*2fa0*/  ISETP.LT.OR P3, PT, R4.reuse, 0x1a, P3 ;  /* 0x0000001a0400780c */ /* 0x040fe40001f61670 */
        /* <DEDUP_REMOVED lines=102> */
.L_x_1387:
[----:B------:R-:W-:-:S06]  /*3610*/  UISETP.NE.AND UP2, UPT, UR5, 0x1, UPT ;  /* 0x000000010500788c */ /* 0x000fcc000bf45270 */
[----:B------:R-:W-:-:S05]  /*3620*/  PLOP3.LUT P5, PT, PT, PT, UP2, 0x80, 0x0 ;  /* 0x000000000000781c */ /* 0x000fca0003faf028 */
[----:B------:R-:W-:-:S08]  /*3630*/  @UP2 ULDC.64 UR6, c[0x0][0x9e8] ;  /* 0x00027a0000062ab9 */ /* 0x000fd00000000a00 */
[----:B------:R-:W-:Y:S01]  /*3640*/  @P5 IMAD.HI.U32 R9, R4, UR6, RZ ;  /* 0x0000000604095c27 */ /* 0x000fe2000f8e00ff */
[----:B------:R-:W-:-:S13]  /*3650*/  PLOP3.LUT P5, PT, PT, PT, UP2, 0x80, 0x0 ;  /* 0x000000000000781c */ /* 0x000fda0003faf028 */
[----:B------:R-:W-:-:S07]  /*3660*/  @P5 SHF.R.U32.HI R4, RZ, UR7, R9 ;  /* 0x00000007ff045c19 */ /* 0x000fce0008011609 */
.L_x_1388:
[----:B------:R-:W-:Y:S05]  /*3670*/  BSYNC B0 ;  /* 0x0000000000007941 */ /* 0x000fea0003800000 */
.L_x_1386:
[----:B------:R-:W-:-:S05]  /*3680*/  IMAD R4, R4, UR5, R31 ;  /* 0x0000000504047c24 */ /* 0x000fca000f8e021f */
[----:B------:R-:W-:Y:S02]  /*3690*/  VIMNMX R20, R20, R4, !PT ;  /* 0x0000000414147248 */ /* 0x000fe40007fe0100 */
[----:B------:R-:W-:-:S07]  /*36a0*/  VIADDMNMX R15, R4, UR5, R15, PT ;  /* 0x00000005040f7c46 */ /* 0x000fce000b80010f */
.L_x_1385:
        /* <DEDUP_REMOVED lines=138> */
[----:B------:R0:W1:Y:S01]  /*3f50*/  MUFU.EX2 R188, R29 ;  /* 0x0000001d00bc7308 */ /* 0x0000620000000800 */
[----:B------:R-:W-:Y:S01]  /*3f60*/  ISETP.GT.AND P2, PT, R20, 0x50, !P2 ;  /* 0x000000501400780c */ /* 0x000fe20005744270 */
[-CC-:B------:R-:W-:Y:S01]  /*3f70*/  FFMA.FTZ R43, R65, R9.reuse, -R60.reuse ;  /* 0x00000009412b7223 */ /* 0x180fe2000001083c */
[----:B------:R-:W-:Y:S01]  /*3f80*/  ISETP.LT.OR P1, PT, R15, 0x4a, P1 ;  /* 0x0000004a0f00780c */ /* 0x000fe20000f21670 */
[--C-:B------:R-:W-:Y:S01]  /*3f90*/  FFMA.FTZ R39, R91, R9, -R60.reuse ;  /* 0x000000095b277223 */ /* 0x100fe2000001083c */
[----:B------:R-:W-:Y:S01]  /*3fa0*/  FMNMX.FTZ R25, R0, R25, !PT ;  /* 0x0000001900197209 */ /* 0x000fe20007810000 */
[-CC-:B------:R-:W-:Y:S01]  /*3fb0*/  FFMA.FTZ R14, R14, R9.reuse, -R60.reuse ;  /* 0x000000090e0e7223 */ /* 0x180fe2000001083c */
[C---:B------:R-:W-:Y:S01]  /*3fc0*/  ISETP.GT.AND P4, PT, R20.reuse, 0x58, !P4 ;  /* 0x000000581400780c */ /* 0x040fe20006784270 */
[----:B------:R-:W2:Y:S01]  /*3fd0*/  MUFU.EX2 R31, R31 ;  /* 0x0000001f001f7308 */ /* 0x000ea20000000800 */
[----:B------:R-:W-:Y:S01]  /*3fe0*/  ISETP.GT.AND P5, PT, R20, 0x59, !P5 ;  /* 0x000000591400780c */ /* 0x000fe20006fa4270 */
[----:B0-----:R-:W-:Y:S01]  /*3ff0*/  FFMA.FTZ R29, R77, R9, -R60 ;  /* 0x000000094d1d7223 */ /* 0x001fe2000001083c */
[----:B------:R-:W-:-:S02]  /*4000*/  ISETP.LT.OR P2, PT, R15, 0x51, P2 ;  /* 0x000000510f00780c */ /* 0x000fc40001741670 */
[----:B------:R-:W-:Y:S01]  /*4010*/  FSEL R20, R3, -INF , !P1 ;  /* 0xff80000003147808 */ /* 0x000fe20004800000 */
[--C-:B------:R-:W-:Y:S01]  /*4020*/  FFMA.FTZ R3, R83, R9, -R60.reuse ;  /* 0x0000000953037223 */ /* 0x100fe2000001083c */
[----:B------:R-:W-:Y:S01]  /*4030*/  FMNMX.FTZ R25, R50, R25, !PT ;  /* 0x0000001932197209 */ /* 0x000fe20007810000 */
[----:B------:R0:W3:Y:S01]  /*4040*/  MUFU.EX2 R190, R33 ;  /* 0x0000002100be7308 */ /* 0x0000e20000000800 */
[C---:B------:R-:W-:Y:S02]  /*4050*/  ISETP.LT.OR P3, PT, R15.reuse, 0x52, P3 ;  /* 0x000000520f00780c */ /* 0x040fe40001f61670 */
[----:B------:R-:W-:Y:S02]  /*4060*/  FSEL R8, R8, -INF , !P2 ;  /* 0xff80000008087808 */ /* 0x000fe40005000000 */
[----:B------:R-:W-:Y:S02]  /*4070*/  FMNMX.FTZ R25, R20, R25, !PT ;  /* 0x0000001914197209 */ /* 0x000fe40007810000 */
[----:B------:R-:W-:Y:S01]  /*4080*/  ISETP.LT.OR P4, PT, R15, 0x59, P4 ;  /* 0x000000590f00780c */ /* 0x000fe20002781670 */
[----:B------:R4:W-:Y:S01]  /*4090*/  MUFU.EX2 R180, R3 ;  /* 0x0000000300b47308 */ /* 0x0009e20000000800 */
[----:B------:R-:W-:Y:S01]  /*40a0*/  FSEL R52, R5, -INF , !P3 ;  /* 0xff80000005347808 */ /* 0x000fe20005800000 */
[--C-:B------:R-:W-:Y:S01]  /*40b0*/  FFMA.FTZ R5, R41, R9, -R60.reuse ;  /* 0x0000000929057223 */ /* 0x100fe2000001083c */
[----:B------:R-:W-:Y:S01]  /*40c0*/  FMNMX.FTZ R25, R8, R25, !PT ;  /* 0x0000001908197209 */ /* 0x000fe20007810000 */
[-CC-:B------:R-:W-:Y:S01]  /*40d0*/  FFMA.FTZ R41, R61, R9.reuse, -R60.reuse ;  /* 0x000000093d297223 */ /* 0x180fe2000001083c */
[----:B------:R-:W-:Y:S01]  /*40e0*/  ISETP.LT.OR P5, PT, R15, 0x5a, P5 ;  /* 0x0000005a0f00780c */ /* 0x000fe20002fa1670 */
[--C-:B0-----:R-:W-:Y:S01]  /*40f0*/  FFMA.FTZ R33, R81, R9, -R60.reuse ;  /* 0x0000000951217223 */ /* 0x101fe2000001083c */
[----:B------:R-:W-:Y:S01]  /*4100*/  FSEL R54, R13, -INF , !P4 ;  /* 0xff8000000d367808 */ /* 0x000fe20006000000 */
[----:B------:R-:W-:Y:S01]  /*4110*/  MUFU.EX2 R174, R41 ;  /* 0x0000002900ae7308 */ /* 0x000fe20000000800 */
[----:B------:R-:W-:Y:S01]  /*4120*/  FMNMX.FTZ R25, R52, R25, !PT ;  /* 0x0000001934197209 */ /* 0x000fe20007810000 */
[-CC-:B----4-:R-:W-:Y:S01]  /*4130*/  FFMA.FTZ R3, R85, R9.reuse, -R60.reuse ;  /* 0x0000000955037223 */ /* 0x190fe2000001083c */
[----:B------:R-:W-:Y:S01]  /*4140*/  FSEL R56, R11, -INF , !P5 ;  /* 0xff8000000b387808 */ /* 0x000fe20006800000 */
[--C-:B------:R-:W-:Y:S01]  /*4150*/  FFMA.FTZ R11, R45, R9, -R60.reuse ;  /* 0x000000092d0b7223 */ /* 0x100fe2000001083c */
[----:B------:R-:W-:Y:S01]  /*4160*/  FMNMX.FTZ R25, R54, R25, !PT ;  /* 0x0000001936197209 */ /* 0x000fe20007810000 */
[-CC-:B------:R-:W-:Y:S01]  /*4170*/  FFMA.FTZ R13, R87, R9.reuse, -R60.reuse ;  /* 0x00000009570d7223 */ /* 0x180fe2000001083c */
[----:B------:R-:W-:Y:S01]  /*4180*/  FFMA.FTZ R15, R49, R9, -R60 ;  /* 0x00000009310f7223 */ /* 0x000fe2000001083c */
[----:B------:R-:W-:Y:S01]  /*4190*/  MUFU.EX2 R182, R3 ;  /* 0x0000000300b67308 */ /* 0x000fe20000000800 */
[----:B------:R-:W-:-:S02]  /*41a0*/  FMNMX.FTZ R25, R56, R25, !PT ;  /* 0x0000001938197209 */ /* 0x000fc40007810000 */
[----:B------:R-:W-:-:S03]  /*41b0*/  R2UR UR11, R74 ;  /* 0x000000004a0b72ca */ /* 0x000fc600000e0000 */
[----:B------:R-:W0:Y:S02]  /*41c0*/  SHFL.BFLY PT, R58, R25, 0x2, 0x1f ;  /* 0x0c401f00193a7f89 */ /* 0x000e2400000e0000 */
[----:B------:R-:W4:Y:S08]  /*41d0*/  MUFU.EX2 R35, R35 ;  /* 0x0000002300237308 */ /* 0x000f300000000800 */
[----:B------:R5:W4:Y:S01]  /*41e0*/  MUFU.EX2 R184, R29 ;  /* 0x0000001d00b87308 */ /* 0x000b220000000800 */
[----:B------:R-:W-:-:S04]  /*41f0*/  UIADD3 UR6, UR11, UR10, URZ ;  /* 0x0000000a0b067290 */ /* 0x000fc8000fffe03f */
[----:B------:R-:W-:-:S03]  /*4200*/  UIADD3 UR4, UR6, UR4, URZ ;  /* 0x0000000406047290 */ /* 0x000fc6000fffe03f */
[----:B------:R-:W4:Y:S01]  /*4210*/  MUFU.EX2 R37, R37 ;  /* 0x0000002500257308 */ /* 0x000f220000000800 */
[-CC-:B-----5:R-:W-:Y:S01]  /*4220*/  FFMA.FTZ R29, R89, R9.reuse, -R60.reuse ;  /* 0x00000009591d7223 */ /* 0x1a0fe2000001083c */
[----:B0-----:R-:W-:Y:S01]  /*4230*/  FMNMX.FTZ R58, R25, R58, !PT ;  /* 0x0000003a193a7209 */ /* 0x001fe20007810000 */
[----:B------:R-:W-:-:S05]  /*4240*/  FFMA.FTZ R25, R57, R9, -R60 ;  /* 0x0000000939197223 */ /* 0x000fca000001083c */
[----:B------:R-:W-:Y:S01]  /*4250*/  MUFU.EX2 R168, R43 ;  /* 0x0000002b00a87308 */ /* 0x000fe20000000800 */
[----:B------:R-:W0:Y:S07]  /*4260*/  SHFL.BFLY PT, R3, R58, 0x1, 0x1f ;  /* 0x0c201f003a037f89 */ /* 0x000e2e00000e0000 */
[----:B------:R-:W-:Y:S08]  /*4270*/  MUFU.EX2 R172, R25 ;  /* 0x0000001900ac7308 */ /* 0x000ff00000000800 */
[----:B------:R5:W4:Y:S08]  /*4280*/  MUFU.EX2 R186, R33 ;  /* 0x0000002100ba7308 */ /* 0x000b300000000800 */
[----:B------:R-:W-:Y:S01]  /*4290*/  MUFU.EX2 R5, R5 ;  /* 0x0000000500057308 */ /* 0x000fe20000000800 */
[----:B-----5:R-:W-:Y:S01]  /*42a0*/  FFMA.FTZ R33, R53, R9, -R60 ;  /* 0x0000000935217223 */ /* 0x020fe2000001083c */
[----:B0-----:R-:W-:-:S04]  /*42b0*/  FMNMX.FTZ R3, R58, R3, !PT ;  /* 0x000000033a037209 */ /* 0x001fc80007810000 */
[C---:B------:R-:W-:Y:S01]  /*42c0*/  FSETP.NEU.FTZ.AND P1, PT, R3.reuse, -INF , PT ;  /* 0xff8000000300780b */ /* 0x040fe20003f3d000 */
[-C--:B------:R-:W-:Y:S01]  /*42d0*/  FMUL.FTZ R25, R3, R9.reuse ;  /* 0x0000000903197220 */ /* 0x080fe20000410000 */
[----:B------:R-:W-:Y:S04]  /*42e0*/  MUFU.EX2 R11, R11 ;  /* 0x0000000b000b7308 */ /* 0x000fe80000000800 */
[----:B------:R-:W-:Y:S02]  /*42f0*/  FSEL R41, R25, RZ, P1 ;  /* 0x000000ff19297208 */ /* 0x000fe40000800000 */
[----:B------:R-:W-:Y:S02]  /*4300*/  PLOP3.LUT P1, PT, PT, PT, UP1, 0x40, 0x0 ;  /* 0x000000000000781c */ /* 0x000fe40003f2e818 */
        /* <DEDUP_REMOVED lines=21> */
[----:B--2---:R-:W-:Y:S01]  /*4460*/  FADD.FTZ R43, R31, R26 ;  /* 0x0000001a1f2b7221 */ /* 0x004fe20000010000 */
[----:B------:R-:W-:Y:S01]  /*4470*/  F2FP.BF16.F32.PACK_AB R188, R188, R27 ;  /* 0x0000001bbcbc723e */ /* 0x000fe200000010ff */
[-C--:B------:R-:W-:Y:S01]  /*4480*/  FFMA.FTZ R10, R10, R9.reuse, -R41 ;  /* 0x000000090a0a7223 */ /* 0x080fe20000010829 */
[----:B------:R-:W0:Y:S01]  /*4490*/  MUFU.EX2 R21, R21 ;  /* 0x0000001500157308 */ /* 0x000e220000000800 */
[----:B---3--:R-:W-:Y:S01]  /*44a0*/  FADD.FTZ R26, R190, R43 ;  /* 0x0000002bbe1a7221 */ /* 0x008fe20000010000 */
[-CC-:B------:R-:W-:Y:S01]  /*44b0*/  FFMA.FTZ R50, R50, R9.reuse, -R41.reuse ;  /* 0x0000000932327223 */ /* 0x180fe20000010829 */
[-CC-:B------:R-:W-:Y:S01]  /*44c0*/  FFMA.FTZ R20, R20, R9.reuse, -R41.reuse ;  /* 0x0000000914147223 */ /* 0x180fe20000010829 */
[-CC-:B------:R-:W-:Y:S01]  /*44d0*/  FFMA.FTZ R52, R52, R9.reuse, -R41.reuse ;  /* 0x0000000934347223 */ /* 0x180fe20000010829 */
[----:B----4-:R-:W-:Y:S01]  /*44e0*/  FADD.FTZ R43, R35, R26 ;  /* 0x0000001a232b7221 */ /* 0x010fe20000010000 */
[----:B------:R-:W-:Y:S01]  /*44f0*/  FFMA.FTZ R54, R54, R9, -R41 ;  /* 0x0000000936367223 */ /* 0x000fe20000010829 */
[----:B------:R-:W-:Y:S01]  /*4500*/  F2FP.BF16.F32.PACK_AB R190, R190, R31 ;  /* 0x0000001fbebe723e */ /* 0x000fe200000010ff */
[----:B------:R-:W1:Y:S01]  /*4510*/  MUFU.EX2 R24, R24 ;  /* 0x0000001800187308 */ /* 0x000e620000000800 */
[C---:B------:R-:W-:Y:S01]  /*4520*/  FADD.FTZ R26, R184.reuse, R43 ;  /* 0x0000002bb81a7221 */ /* 0x040fe20000010000 */
[----:B------:R-:W-:-:S03]  /*4530*/  F2FP.BF16.F32.PACK_AB R184, R184, R35 ;  /* 0x00000023b8b8723e */ /* 0x000fc600000010ff */
[----:B------:R-:W-:-:S03]  /*4540*/  FADD.FTZ R43, R37, R26 ;  /* 0x0000001a252b7221 */ /* 0x000fc60000010000 */
[----:B------:R-:W2:Y:S01]  /*4550*/  MUFU.EX2 R28, R28 ;  /* 0x0000001c001c7308 */ /* 0x000ea20000000800 */
[C---:B------:R-:W-:Y:S01]  /*4560*/  FADD.FTZ R43, R186.reuse, R43 ;  /* 0x0000002bba2b7221 */ /* 0x040fe20000010000 */
[----:B------:R-:W-:Y:S02]  /*4570*/  F2FP.BF16.F32.PACK_AB R186, R186, R37 ;  /* 0x00000025baba723e */ /* 0x000fe400000010ff */
[----:B0-----:R-:W-:Y:S01]  /*4580*/  F2FP.BF16.F32.PACK_AB R189, R21, R2 ;  /* 0x0000000215bd723e */ /* 0x001fe200000010ff */
[----:B------:R-:W-:Y:S01]  /*4590*/  FADD.FTZ R26, R180, R43 ;  /* 0x0000002bb41a7221 */ /* 0x000fe20000010000 */
[----:B------:R-:W-:Y:S01]  /*45a0*/  FADD.FTZ R43, R2, R21 ;  /* 0x00000015022b7221 */ /* 0x000fe20000010000 */
[C---:B------:R-:W-:Y:S01]  /*45b0*/  F2FP.BF16.F32.PACK_AB R180, R5.reuse, R180 ;  /* 0x000000b405b4723e */ /* 0x040fe200000010ff */
[----:B------:R0:W3:Y:S01]  /*45c0*/  MUFU.EX2 R185, R30 ;  /* 0x0000001e00b97308 */ /* 0x0000e20000000800 */
[----:B------:R-:W-:Y:S01]  /*45d0*/  FADD.FTZ R45, R5, R26 ;  /* 0x0000001a052d7221 */ /* 0x000fe20000010000 */
[----:B-1----:R-:W-:-:S04]  /*45e0*/  FADD.FTZ R26, R24, R43 ;  /* 0x0000002b181a7221 */ /* 0x002fc80000010000 */
[C---:B------:R-:W-:Y:S01]  /*45f0*/  FADD.FTZ R43, R191.reuse, R26 ;  /* 0x0000001abf2b7221 */ /* 0x040fe20000010000 */
[----:B------:R-:W-:Y:S01]  /*4600*/  F2FP.BF16.F32.PACK_AB R191, R191, R24 ;  /* 0x00000018bfbf723e */ /* 0x000fe200000010ff */
[----:B------:R-:W1:Y:S01]  /*4610*/  MUFU.EX2 R32, R32 ;  /* 0x0000002000207308 */ /* 0x000e620000000800 */
[----:B0-----:R-:W-:Y:S01]  /*4620*/  FADD.FTZ R30, R182, R45 ;  /* 0x0000002db61e7221 */ /* 0x001fe20000010000 */
[----:B--2---:R-:W-:Y:S01]  /*4630*/  FADD.FTZ R26, R28, R43 ;  /* 0x0000002b1c1a7221 */ /* 0x004fe20000010000 */
[C---:B------:R-:W-:Y:S02]  /*4640*/  F2FP.BF16.F32.PACK_AB R182, R11.reuse, R182 ;  /* 0x000000b60bb6723e */ /* 0x040fe400000010ff */
[----:B------:R-:W-:-:S03]  /*4650*/  FADD.FTZ R30, R11, R30 ;  /* 0x0000001e0b1e7221 */ /* 0x000fc60000010000 */
[----:B------:R-:W0:Y:S01]  /*4660*/  MUFU.EX2 R187, R34 ;  /* 0x0000002200bb7308 */ /* 0x000e220000000800 */
[----:B---3--:R-:W-:Y:S01]  /*4670*/  FADD.FTZ R43, R185, R26 ;  /* 0x0000001ab92b7221 */ /* 0x008fe20000010000 */
[----:B------:R-:W-:Y:S01]  /*4680*/  FADD.FTZ R45, R13, R30 ;  /* 0x0000001e0d2d7221 */ /* 0x000fe20000010000 */
[----:B------:R-:W-:-:S05]  /*4690*/  F2FP.BF16.F32.PACK_AB R185, R185, R28 ;  /* 0x0000001cb9b9723e */ /* 0x000fca00000010ff */
[----:B------:R-:W2:Y:S08]  /*46a0*/  MUFU.EX2 R36, R36 ;  /* 0x0000002400247308 */ /* 0x000eb00000000800 */
[----:B------:R-:W3:Y:S08]  /*46b0*/  MUFU.EX2 R181, R38 ;  /* 0x0000002600b57308 */ /* 0x000ef00000000800 */
[----:B------:R4:W-:Y:S08]  /*46c0*/  MUFU.EX2 R179, R12 ;  /* 0x0000000c00b37308 */ /* 0x0009f00000000800 */
[----:B------:R-:W-:Y:S01]  /*46d0*/  MUFU.EX2 R40, R40 ;  /* 0x0000002800287308 */ /* 0x000fe20000000800 */
[-C--:B----4-:R-:W-:Y:S01]  /*46e0*/  FFMA.FTZ R12, R8, R9.reuse, -R41 ;  /* 0x00000009080c7223 */ /* 0x090fe20000010829 */
[----:B-1----:R-:W-:Y:S01]  /*46f0*/  FADD.FTZ R8, R32, R43 ;  /* 0x0000002b20087221 */ /* 0x002fe20000010000 */
[----:B------:R-:W-:-:S03]  /*4700*/  FFMA.FTZ R41, R56, R9, -R41 ;  /* 0x0000000938297223 */ /* 0x000fc60000010829 */
[C---:B0-----:R-:W-:Y:S01]  /*4710*/  FADD.FTZ R43, R187.reuse, R8 ;  /* 0x00000008bb2b7221 */ /* 0x041fe20000010000 */
[----:B------:R-:W-:Y:S01]  /*4720*/  F2FP.BF16.F32.PACK_AB R187, R187, R32 ;  /* 0x00000020bbbb723e */ /* 0x000fe200000010ff */
[----:B------:R-:W-:Y:S02]  /*4730*/  MUFU.EX2 R183, R42 ;  /* 0x0000002a00b77308 */ /* 0x000fe40000000800 */
[----:B--2---:R-:W-:-:S04]  /*4740*/  FADD.FTZ R8, R36, R43 ;  /* 0x0000002b24087221 */ /* 0x004fc80000010000 */
[C---:B---3--:R-:W-:Y:S01]  /*4750*/  FADD.FTZ R27, R181.reuse, R8 ;  /* 0x00000008b51b7221 */ /* 0x048fe20000010000 */
[----:B------:R-:W-:Y:S01]  /*4760*/  F2FP.BF16.F32.PACK_AB R181, R181, R36 ;  /* 0x00000024b5b5723e */ /* 0x000fe200000010ff */
[----:B------:R-:W-:Y:S08]  /*4770*/  MUFU.EX2 R44, R44 ;  /* 0x0000002c002c7308 */ /* 0x000ff00000000800 */
[----:B------:R0:W1:Y:S08]  /*4780*/  MUFU.EX2 R176, R15 ;  /* 0x0000000f00b07308 */ /* 0x0000700000000800 */
[----:B------:R-:W-:Y:S01]  /*4790*/  MUFU.EX2 R177, R46 ;  /* 0x0000002e00b17308 */ /* 0x000fe20000000800 */
[----:B0-----:R-:W-:-:S07]  /*47a0*/  FFMA.FTZ R15, R93, R9, -R60 ;  /* 0x000000095d0f7223 */ /* 0x001fce000001083c */
[----:B------:R-:W0:Y:S01]  /*47b0*/  MUFU.EX2 R29, R29 ;  /* 0x0000001d001d7308 */ /* 0x000e220000000800 */
[C---:B-1----:R-:W-:Y:S01]  /*47c0*/  FADD.FTZ R26, R176.reuse, R45 ;  /* 0x0000002db01a7221 */ /* 0x042fe20000010000 */
        /* <DEDUP_REMOVED lines=66> */
.L_x_1390:
[----:B------:R-:W-:-:S11]  /*4bf0*/  UISETP.NE.AND UP2, UPT, UR5, 0x1, UPT ;  /* 0x000000010500788c */ /* 0x000fd6000bf45270 */
[----:B------:R-:W-:Y:S02]  /*4c00*/  @UP2 ULDC.64 UR6, c[0x0][0x9e8] ;  /* 0x00027a0000062ab9 */ /* 0x000fe40000000a00 */
[----:B------:R-:W-:-:S04]  /*4c10*/  UIMAD.WIDE.U32 UR10, UR14, UR6, URZ ;  /* 0x000000060e0a72a5 */ /* 0x000fc8000f8e003f */
[----:B------:R-:W-:-:S12]  /*4c20*/  @UP2 USHF.R.U32.HI UR14, URZ, UR7, UR11 ;  /* 0x000000073f0e2299 */ /* 0x000fd8000801160b */
.L_x_1391:
[----:B------:R-:W-:-:S04]  /*4c30*/  UIMAD UR5, UR14, UR5, UR5 ;  /* 0x000000050e0572a4 */ /* 0x000fc8000f8e0205 */
[----:B------:R-:W-:-:S04]  /*4c40*/  UISETP.LT.AND UP2, UPT, UR4, UR5, UPT ;  /* 0x000000050400728c */ /* 0x000fc8000bf41270 */
[----:B------:R-:W-:-:S12]  /*4c50*/  USEL UR4, UR4, UR5, UP2 ;  /* 0x0000000504047287 */ /* 0x000fd80009000000 */
.L_x_1389:
        /* <DEDUP_REMOVED lines=63> */
.L_x_1409:
[----:B------:R-:W-:-:S04]  /*5050*/  UIADD3 UR5, UR37, 0x1, URZ ;  /* 0x0000000125057890 */ /* 0x000fc8000fffe03f */
[----:B------:R-:W-:-:S04]  /*5060*/  UISETP.NE.AND UP2, UPT, UR5, 0x2, UPT ;  /* 0x000000020500788c */ /* 0x000fc8000bf45270 */
[----:B------:R-:W-:Y:S02]  /*5070*/  USEL UR39, URZ, 0x1, UP2 ;  /* 0x000000013f277887 */ /* 0x000fe40009000000 */
[----:B------:R-:W-:Y:S02]  /*5080*/  USEL UR5, UR5, URZ, UP2 ;  /* 0x0000003f05057287 */ /* 0x000fe40009000000 */
[----:B------:R-:W-:Y:S01]  /*5090*/  ULOP3.LUT UR39, UR36, UR39, URZ, 0x3c, !UPT ;  /* 0x0000002724277292 */ /* 0x000fe2000f8e3c3f */
[----:B------:R-:W-:Y:S11]  /*50a0*/  @!P0 BRA `(.L_x_1393) ;  /* 0x0000000000048947 */ /* 0x000ff60003800000 */
[----:B------:R-:W-:Y:S01]  /*50b0*/  BPT.TRAP 0x1 ;  /* 0x000000040000795c */ /* 0x000fe20000300000 */
.L_x_1393:
[----:B------:R-:W-:Y:S01]  /*50c0*/  ULEA UR7, UR5, UR38, 0x3 ;  /* 0x0000002605077291 */ /* 0x000fe2000f8e183f */
[----:B------:R-:W-:-:S05]  /*50d0*/  IMAD.U32 R9, RZ, RZ, UR39 ;  /* 0x00000027ff097e24 */ /* 0x000fca000f8e00ff */
[----:B------:R-:W-:-:S04]  /*50e0*/  SHF.L.U32 R9, R9, 0x1f, RZ ;  /* 0x0000001f09097819 */ /* 0x000fc800000006ff */
[----:B------:R0:W1:Y:S01]  /*50f0*/  SYNCS.PHASECHK.TRANS64.TRYWAIT P1, [UR7+0x30830], R9 ;  /* 0x03083009ff0075a7 */ /* 0x0000620008020147 */
[----:B------:R-:W-:Y:S05]  /*5100*/  @!P0 BRA `(.L_x_1394) ;  /* 0x0000000000048947 */ /* 0x000fea0003800000 */
[----:B------:R-:W-:Y:S01]  /*5110*/  BPT.TRAP 0x1 ;  /* 0x000000040000795c */ /* 0x000fe20000300000 */
.L_x_1394:
[----:B-1----:R-:W-:Y:S05]  /*5120*/  @P1 BRA `(.L_x_1395) ;  /* 0x0000000000081947 */ /* 0x002fea0003800000 */
[----:B------:R-:W1:Y:S02]  /*5130*/  SYNCS.PHASECHK.TRANS64.TRYWAIT P1, [UR7+0x30830], R9 ;  /* 0x03083009ff0075a7 */ /* 0x000e640008020147 */
[----:B-1----:R-:W-:Y:S05]  /*5140*/  @!P1 BRA `(.L_x_1396) ;  /* 0x0000013800849947 */ /* 0x002fea0003800000 */
.L_x_1395:
        /* <DEDUP_REMOVED lines=167> */
.L_x_1397:
[----:B------:R-:W-:Y:S01]  /*5bc0*/  ULEA UR6, UR37, UR38, 0x3 ;  /* 0x0000002625067291 */ /* 0x000fe2000f8e183f */
[----:B------:R-:W-:-:S05]  /*5bd0*/  IMAD.U32 R0, RZ, RZ, UR36 ;  /* 0x00000024ff007e24 */ /* 0x000fca000f8e00ff */
[----:B------:R-:W-:-:S04]  /*5be0*/  SHF.L.U32 R0, R0, 0x1f, RZ ;  /* 0x0000001f00007819 */ /* 0x000fc800000006ff */
[----:B------:R2:W3:Y:S01]  /*5bf0*/  SYNCS.PHASECHK.TRANS64.TRYWAIT P1, [UR6+0x30850], R0 ;  /* 0x03085000ff0075a7 */ /* 0x0004e20008020146 */
[----:B------:R-:W-:Y:S05]  /*5c00*/  @!P0 BRA `(.L_x_1398) ;  /* 0x0000000000048947 */ /* 0x000fea0003800000 */
[----:B------:R-:W-:Y:S01]  /*5c10*/  BPT.TRAP 0x1 ;  /* 0x000000040000795c */ /* 0x000fe20000300000 */
.L_x_1398:
[----:B---3--:R-:W-:Y:S05]  /*5c20*/  @P1 BRA `(.L_x_1399) ;  /* 0x0000000000081947 */ /* 0x008fea0003800000 */
[----:B------:R-:W3:Y:S02]  /*5c30*/  SYNCS.PHASECHK.TRANS64.TRYWAIT P1, [UR6+0x30850], R0 ;  /* 0x03085000ff0075a7 */ /* 0x000ee40008020146 */
[----:B---3--:R-:W-:Y:S05]  /*5c40*/  @!P1 BRA `(.L_x_1400) ;  /* 0x0000012c00dc9947 */ /* 0x008fea0003800000 */
.L_x_1399:
        /* <DEDUP_REMOVED lines=10> */
[----:B------:R-:W-:Y:S02]  /*5cf0*/  VIADD R143, R19, UR60 ;  /* 0x0000003c138f7c36 */ /* 0x000fe40008000000 */
[----:B0-2---:R-:W-:Y:S01]  /*5d00*/  FMUL.FTZ R0, R122, UR4 ;  /* 0x000000047a007c20 */ /* 0x005fe20008410000 */
[----:B------:R-:W-:Y:S01]  /*5d10*/  ULOP3.LUT UR10, UR10, 0x3000000, URZ, 0xfc, !UPT ;  /* 0x030000000a0a7892 */ /* 0x000fe2000f8efc3f */
[----:B------:R-:W-:Y:S01]  /*5d20*/  FMUL.FTZ R14, R127, UR4 ;  /* 0x000000047f0e7c20 */ /* 0x000fe20008410000 */
[----:B------:R-:W-:Y:S01]  /*5d30*/  FMUL.FTZ R122, R138, UR4 ;  /* 0x000000048a7a7c20 */ /* 0x000fe20008410000 */
[----:B------:R-:W-:Y:S01]  /*5d40*/  FMUL.FTZ R138, R140, UR4 ;  /* 0x000000048c8a7c20 */ /* 0x000fe20008410000 */
[----:B------:R-:W-:Y:S01]  /*5d50*/  UIMAD UR14, UR37, 0x900, UR10 ;  /* 0x00000900250e78a4 */ /* 0x000fe2000f8e020a */
[----:B------:R-:W-:Y:S01]  /*5d60*/  FMUL.FTZ R127, R162, UR4 ;  /* 0x00000004a27f7c20 */ /* 0x000fe20008410000 */
[----:B------:R-:W-:Y:S01]  /*5d70*/  FMUL.FTZ R140, R144, UR4 ;  /* 0x00000004908c7c20 */ /* 0x000fe20008410000 */
[----:B------:R-:W-:Y:S01]  /*5d80*/  FMUL.FTZ R144, R148, UR4 ;  /* 0x0000000494907c20 */ /* 0x000fe20008410000 */
[----:B------:R-:W-:Y:S01]  /*5d90*/  FMUL.FTZ R148, R152, UR4 ;  /* 0x0000000498947c20 */ /* 0x000fe20008410000 */
[----:B------:R-:W-:Y:S01]  /*5da0*/  FMUL.FTZ R152, R156, UR4 ;  /* 0x000000049c987c20 */ /* 0x000fe20008410000 */
[----:B-1----:R-:W-:Y:S01]  /*5db0*/  FMUL.FTZ R9, R120, UR4 ;  /* 0x0000000478097c20 */ /* 0x002fe20008410000 */
        /* <DEDUP_REMOVED lines=70> */
[----:B------:R-:W-:-:S10]  /*6220*/  FMUL.FTZ R121, R139, UR4 ;  /* 0x000000048b797c20 */ /* 0x000fd40008410000 */
        /* <DEDUP_REMOVED lines=24> */
[----:B------:R-:W-:Y:S02]  /*63b0*/  IMAD R147, R10, -0x60, RZ ;  /* 0xffffffa00a937824 */ /* 0x000fe400078e02ff */
[----:B------:R-:W-:Y:S01]  /*63c0*/  FMUL.FTZ R172, R124, UR4 ;  /* 0x000000047cac7c20 */ /* 0x000fe20008410000 */
        /* <DEDUP_REMOVED lines=14> */
[----:B------:R-:W5:Y:S01]  /*64b0*/  SHFL.IDX PT, R162, R143, RZ, 0x1c1f ;  /* 0x001c1fff8fa27589 */ /* 0x000f6200000e0000 */
[----:B------:R-:W-:Y:S01]  /*64c0*/  IMAD R13, R18, -0x2, R13 ;  /* 0xfffffffe120d7824 */ /* 0x000fe200078e020d */
[----:B------:R-:W0:Y:S01]  /*64d0*/  MUFU.TANH R172, R172 ;  /* 0x000000ac00ac7308 */ /* 0x000e220000002400 */
[----:B------:R-:W-:-:S02]  /*64e0*/  @!P3 VIADD R12, R12, 0x30840 ;  /* 0x000308400c0cb836 */ /* 0x000fc40000000000 */
[----:B------:R-:W-:Y:S01]  /*64f0*/  VIADD R145, R13, 0xffffffff ;  /* 0xffffffff0d917836 */ /* 0x000fe20000000000 */
[----:B------:R-:W-:Y:S02]  /*6500*/  IADD3 R149, -R17, R13, R16 ;  /* 0x0000000d11957210 */ /* 0x000fe40007ffe110 */
[----:B------:R-:W-:Y:S02]  /*6510*/  @!P3 PRMT R12, RZ, 0x654, R12 ;  /* 0x00000654ff0cb816 */ /* 0x000fe4000000000c */
[----:B------:R-:W0:Y:S01]  /*6520*/  MUFU.TANH R173, R173 ;  /* 0x000000ad00ad7308 */ /* 0x000e220000002400 */
[C---:B------:R-:W-:Y:S02]  /*6530*/  VIADD R151, R149.reuse, UR55 ;  /* 0x0000003795977c36 */ /* 0x040fe40008000000 */
[----:B------:R-:W-:-:S05]  /*6540*/  VIADD R149, R149, UR54 ;  /* 0x0000003695957c36 */ /* 0x000fca0008000000 */
[----:B------:R-:W0:Y:S01]  /*6550*/  MUFU.TANH R174, R174 ;  /* 0x000000ae00ae7308 */ /* 0x000e220000002400 */
[----:B-----5:R-:W-:-:S07]  /*6560*/  IMAD.IADD R153, R151, 0x1, R162 ;  /* 0x0000000197997824 */ /* 0x020fce00078e02a2 */
[----:B------:R-:W0:Y:S01]  /*6570*/  MUFU.TANH R175, R175 ;  /* 0x000000af00af7308 */ /* 0x000e220000002400 */
[----:B------:R-:W-:-:S07]  /*6580*/  IMAD.IADD R155, R149, 0x1, R162 ;  /* 0x00000001959b7824 */ /* 0x000fce00078e02a2 */
        /* <DEDUP_REMOVED lines=8> */
[----:B------:R-:W-:Y:S01]  /*6610*/  IADD3 R141, -R17, R16, R162 ;  /* 0x00000010118d7210 */ /* 0x000fe20007ffe1a2 */
        /* <DEDUP_REMOVED lines=11> */
.L_x_1403:
[----:B------:R-:W-:-:S05]  /*66d0*/  IMAD.U32 R162, RZ, RZ, UR51 ;  /* 0x00000033ffa27e24 */ /* 0x000fca000f8e00ff */
[----:B------:R-:W-:-:S13]  /*66e0*/  ISETP.NE.AND P1, PT, R162, 0x1, PT ;  /* 0x00000001a200780c */ /* 0x000fda0003f25270 */
[----:B0-----:R-:W0:Y:S02]  /*66f0*/  @P1 LDC.64 R12, c[0x0][0x9e8] ;  /* 0x00027a00ff0c1b82 */ /* 0x001e240000000a00 */
[----:B0-----:R-:W-:-:S05]  /*6700*/  @P1 IMAD.HI.U32 R12, R141, R12, RZ ;  /* 0x0000000c8d0c1227 */ /* 0x001fca00078e00ff */
[----:B------:R-:W-:-:S07]  /*6710*/  @P1 SHF.R.U32.HI R141, RZ, R13, R12 ;  /* 0x0000000dff8d1219 */ /* 0x000fce000001160c */
.L_x_1404:
[----:B------:R-:W-:Y:S05]  /*6720*/  BSYNC B0 ;  /* 0x0000000000007941 */ /* 0x000fea0003800000 */
.L_x_1402:
[----:B------:R-:W-:-:S05]  /*6730*/  IMAD R12, R141, R162, R145 ;  /* 0x000000a28d0c7224 */ /* 0x000fca00078e0291 */
[----:B------:R-:W-:Y:S02]  /*6740*/  VIADDMNMX R153, R12, R162, R153, PT ;  /* 0x000000a20c997246 */ /* 0x000fe40003800199 */
[----:B------:R-:W-:-:S07]  /*6750*/  VIMNMX R155, R155, R12, !PT ;  /* 0x0000000c9b9b7248 */ /* 0x000fce0007fe0100 */
.L_x_1401:
        /* <DEDUP_REMOVED lines=120> */
[----:B------:R-:W-:Y:S01]  /*6ee0*/  IADD3 R9, -R17, R16, R12 ;  /* 0x0000001011097210 */ /* 0x000fe20007ffe10c */
        /* <DEDUP_REMOVED lines=11> */
.L_x_1407:
[----:B------:R-:W-:-:S05]  /*6fa0*/  IMAD.U32 R184, RZ, RZ, UR51 ;  /* 0x00000033ffb87e24 */ /* 0x000fca000f8e00ff */
[----:B------:R-:W-:-:S13]  /*6fb0*/  ISETP.NE.AND P6, PT, R184, 0x1, PT ;  /* 0x00000001b800780c */ /* 0x000fda0003fc5270 */
[----:B------:R-:W0:Y:S02]  /*6fc0*/  @P6 LDC.64 R12, c[0x0][0x9e8] ;  /* 0x00027a00ff0c6b82 */ /* 0x000e240000000a00 */
[----:B0-----:R-:W-:-:S05]  /*6fd0*/  @P6 IMAD.HI.U32 R12, R9, R12, RZ ;  /* 0x0000000c090c6227 */ /* 0x001fca00078e00ff */
[----:B------:R-:W-:-:S07]  /*6fe0*/  @P6 SHF.R.U32.HI R9, RZ, R13, R12 ;  /* 0x0000000dff096219 */ /* 0x000fce000001160c */
.L_x_1408:
[----:B------:R-:W-:Y:S05]  /*6ff0*/  BSYNC B0 ;  /* 0x0000000000007941 */ /* 0x000fea0003800000 */
.L_x_1406:
[----:B------:R-:W-:-:S05]  /*7000*/  IMAD R12, R9, R184, R145 ;  /* 0x000000b8090c7224 */ /* 0x000fca00078e0291 */
[----:B------:R-:W-:Y:S02]  /*7010*/  VIADDMNMX R137, R12, R184, R137, PT ;  /* 0x000000b80c897246 */ /* 0x000fe40003800189 */
[----:B------:R-:W-:-:S07]  /*7020*/  VIMNMX R139, R139, R12, !PT ;  /* 0x0000000c8b8b7248 */ /* 0x000fce0007fe0100 */
.L_x_1405:
        /* <DEDUP_REMOVED lines=70> */
[----:B------:R-:W-:Y:S01]  /*7490*/  ISETP.LT.OR P1, PT, R137, 0x31, P1 ;  /* 0x000000318900780c */ /* 0x000fe20000f21670 */
[----:B------:R-:W0:Y:S01]  /*74a0*/  LDC R9, c[0x0][0x988] ;  /* 0x00026200ff097b82 */ /* 0x000e220000000800 */
[----:B------:R-:W-:Y:S01]  /*74b0*/  ISETP.NE.AND P2, PT, R187, RZ, PT ;  /* 0x000000ffbb00720c */ /* 0x000fe20003f45270 */
[----:B------:R-:W1:Y:S01]  /*74c0*/  SHFL.BFLY PT, R12, R11, 0x2, 0x1f ;  /* 0x0c401f000b0c7f89 */ /* 0x000e6200000e0000 */
[----:B------:R-:W-:Y:S02]  /*74d0*/  FSEL R126, R126, -INF , !P1 ;  /* 0xff8000007e7e7808 */ /* 0x000fe40004800000 */
[----:B------:R-:W-:-:S02]  /*74e0*/  ISETP.NE.AND P1, PT, R173, RZ, PT ;  /* 0x000000ffad00720c */ /* 0x000fc40003f25270 */
[----:B------:R-:W-:Y:S02]  /*74f0*/  ISETP.NE.AND P6, PT, R189, RZ, PT ;  /* 0x000000ffbd00720c */ /* 0x000fe40003fc5270 */
[C---:B------:R-:W-:Y:S02]  /*7500*/  ISETP.GT.AND P1, PT, R139.reuse, 0x31, !P1 ;  /* 0x000000318b00780c */ /* 0x040fe40004f24270 */
[----:B------:R-:W-:Y:S02]  /*7510*/  ISETP.GT.AND P3, PT, R139, 0x50, !P3 ;  /* 0x000000508b00780c */ /* 0x000fe40005f64270 */
[----:B------:R-:W-:Y:S02]  /*7520*/  ISETP.LT.OR P1, PT, R137, 0x32, P1 ;  /* 0x000000328900780c */ /* 0x000fe40000f21670 */
[----:B------:R-:W-:Y:S02]  /*7530*/  ISETP.GT.AND P4, PT, R139, 0x51, !P4 ;  /* 0x000000518b00780c */ /* 0x000fe40006784270 */
[----:B------:R-:W-:-:S02]  /*7540*/  FSEL R20, R125, -INF , !P1 ;  /* 0xff8000007d147808 */ /* 0x000fc40004800000 */
[----:B------:R-:W-:Y:S02]  /*7550*/  ISETP.NE.AND P1, PT, R175, RZ, PT ;  /* 0x000000ffaf00720c */ /* 0x000fe40003f25270 */
[----:B------:R-:W-:Y:S02]  /*7560*/  ISETP.LT.OR P3, PT, R137, 0x51, P3 ;  /* 0x000000518900780c */ /* 0x000fe40001f61670 */
[C---:B------:R-:W-:Y:S02]  /*7570*/  ISETP.GT.AND P1, PT, R139.reuse, 0x38, !P1 ;  /* 0x000000388b00780c */ /* 0x040fe40004f24270 */
[----:B------:R-:W-:Y:S02]  /*7580*/  ISETP.GT.AND P5, PT, R139, 0x58, !P5 ;  /* 0x000000588b00780c */ /* 0x000fe40006fa4270 */
[----:B------:R-:W-:Y:S02]  /*7590*/  ISETP.LT.OR P1, PT, R137, 0x39, P1 ;  /* 0x000000398900780c */ /* 0x000fe40000f21670 */
[----:B-1----:R-:W-:-:S02]  /*75a0*/  FMNMX.FTZ R13, R11, R12, !PT ;  /* 0x0000000c0b0d7209 */ /* 0x002fc40007810000 */
[----:B------:R-:W-:Y:S02]  /*75b0*/  FSEL R132, R132, -INF , !P1 ;  /* 0xff80000084847808 */ /* 0x000fe40004800000 */
[----:B------:R-:W-:Y:S01]  /*75c0*/  ISETP.NE.AND P1, PT, R177, RZ, PT ;  /* 0x000000ffb100720c */ /* 0x000fe20003f25270 */
[----:B------:R-:W1:Y:S01]  /*75d0*/  SHFL.BFLY PT, R12, R13, 0x1, 0x1f ;  /* 0x0c201f000d0c7f89 */ /* 0x000e6200000e0000 */
[----:B------:R-:W-:Y:S02]  /*75e0*/  ISETP.LT.OR P4, PT, R137, 0x52, P4 ;  /* 0x000000528900780c */ /* 0x000fe40002781670 */
[----:B------:R-:W-:Y:S02]  /*75f0*/  ISETP.GT.AND P1, PT, R139, 0x39, !P1 ;  /* 0x000000398b00780c */ /* 0x000fe40004f24270 */
[C---:B------:R-:W-:Y:S02]  /*7600*/  ISETP.LT.OR P5, PT, R137.reuse, 0x59, P5 ;  /* 0x000000598900780c */ /* 0x040fe40002fa1670 */
[----:B------:R-:W-:-:S02]  /*7610*/  ISETP.LT.OR P1, PT, R137, 0x3a, P1 ;  /* 0x0000003a8900780c */ /* 0x000fc40000f21670 */
[----:B------:R-:W-:Y:S02]  /*7620*/  FSEL R128, R128, -INF , !P4 ;  /* 0xff80000080807808 */ /* 0x000fe40006000000 */
[----:B------:R-:W-:Y:S02]  /*7630*/  FSEL R120, R131, -INF , !P1 ;  /* 0xff80000083787808 */ /* 0x000fe40004800000 */
[----:B------:R-:W-:-:S04]  /*7640*/  ISETP.NE.AND P1, PT, R179, RZ, PT ;  /* 0x000000ffb300720c */ /* 0x000fc80003f25270 */
[----:B------:R-:W-:-:S04]  /*7650*/  ISETP.GT.AND P1, PT, R139, 0x40, !P1 ;  /* 0x000000408b00780c */ /* 0x000fc80004f24270 */
[----:B------:R-:W-:Y:S02]  /*7660*/  ISETP.LT.OR P1, PT, R137, 0x41, P1 ;  /* 0x000000418900780c */ /* 0x000fe40000f21670 */
[----:B-1----:R-:W-:Y:S02]  /*7670*/  FMNMX.FTZ R12, R13, R12, !PT ;  /* 0x0000000c0d0c7209 */ /* 0x002fe40007810000 */
[----:B------:R-:W-:Y:S02]  /*7680*/  FSEL R134, R134, -INF , !P1 ;  /* 0xff80000086867808 */ /* 0x000fe40004800000 */
[----:B------:R-:W-:Y:S01]  /*7690*/  ISETP.NE.AND P1, PT, R181, RZ, PT ;  /* 0x000000ffb500720c */ /* 0x000fe20003f25270 */
[----:B0-----:R-:W-:-:S03]  /*76a0*/  FMUL.FTZ R121, R12, R9 ;  /* 0x000000090c797220 */ /* 0x001fc60000410000 */
[----:B------:R-:W-:-:S04]  /*76b0*/  ISETP.GT.AND P1, PT, R139, 0x41, !P1 ;  /* 0x000000418b00780c */ /* 0x000fc80004f24270 */
        /* <DEDUP_REMOVED lines=42> */
[----:B------:R-:W-:Y:S01]  /*7960*/  MUFU.EX2 R11, R141 ;  /* 0x0000008d000b7308 */ /* 0x000fe20000000800 */
[--C-:B0-----:R-:W-:Y:S01]  /*7970*/  FFMA.FTZ R172, R178, R9, -R121.reuse ;  /* 0x00000009b2ac7223 */ /* 0x101fe20000010879 */
[----:B------:R-:W-:Y:S01]  /*7980*/  FMNMX.FTZ R15, R186, R15, !PT ;  /* 0x0000000fba0f7209 */ /* 0x000fe20007810000 */
[-CC-:B------:R-:W-:Y:S01]  /*7990*/  FFMA.FTZ R178, R144, R9.reuse, -R121.reuse ;  /* 0x0000000990b27223 */ /* 0x180fe20000010879 */
[----:B------:R-:W-:Y:S01]  /*79a0*/  FFMA.FTZ R144, R154, R9, -R121 ;  /* 0x000000099a907223 */ /* 0x000fe20000010879 */
[----:B------:R-:W-:-:S02]  /*79b0*/  LOP3.LUT P6, RZ, R209, 0x7f, RZ, 0xc0, !PT ;  /* 0x0000007fd1ff7812 */ /* 0x000fc400078cc0ff */
        /* <DEDUP_REMOVED lines=8> */
[----:B0-----:R-:W-:Y:S01]  /*7a40*/  FSEL R174, R127, -INF , !P3 ;  /* 0xff8000007fae7808 */ /* 0x001fe20005800000 */
[--C-:B------:R-:W-:Y:S01]  /*7a50*/  FFMA.FTZ R127, R166, R9, -R121.reuse ;  /* 0x00000009a67f7223 */ /* 0x100fe20000010879 */
[----:B------:R-:W-:Y:S02]  /*7a60*/  FMNMX.FTZ R123, R132, R123, !PT ;  /* 0x0000007b847b7209 */ /* 0x000fe40007810000 */
[----:B------:R-:W-:Y:S01]  /*7a70*/  FSEL R166, R129, -INF , !P5 ;  /* 0xff80000081a67808 */ /* 0x000fe20006800000 */
[--C-:B------:R-:W-:Y:S01]  /*7a80*/  FFMA.FTZ R129, R146, R9, -R121.reuse ;  /* 0x0000000992817223 */ /* 0x100fe20000010879 */
[----:B------:R-:W-:Y:S01]  /*7a90*/  FMNMX.FTZ R123, R120, R123, !PT ;  /* 0x0000007b787b7209 */ /* 0x000fe20007810000 */
[----:B------:R-:W-:Y:S01]  /*7aa0*/  MUFU.EX2 R21, R180 ;  /* 0x000000b400157308 */ /* 0x000fe20000000800 */
[----:B------:R-:W-:-:S02]  /*7ab0*/  FFMA.FTZ R146, R158, R9, -R121 ;  /* 0x000000099e927223 */ /* 0x000fc40000010879 */
        /* <DEDUP_REMOVED lines=9> */
[----:B------:R0:W-:Y:S03]  /*7b50*/  MUFU.EX2 R123, R127 ;  /* 0x0000007f007b7308 */ /* 0x0001e60000000800 */
[----:B------:R-:W-:-:S04]  /*7b60*/  FMNMX.FTZ R125, R166, R125, !PT ;  /* 0x0000007da67d7209 */ /* 0x000fc80007810000 */
[----:B------:R-:W-:Y:S01]  /*7b70*/  FMNMX.FTZ R0, R130, R125, !PT ;  /* 0x0000007d82007209 */ /* 0x000fe20007810000 */
[----:B------:R-:W-:Y:S01]  /*7b80*/  MUFU.EX2 R172, R172 ;  /* 0x000000ac00ac7308 */ /* 0x000fe20000000800 */
[----:B0-----:R-:W-:-:S03]  /*7b90*/  FFMA.FTZ R127, R140, R9, -R121 ;  /* 0x000000098c7f7223 */ /* 0x001fc60000010879 */
[----:B------:R-:W0:Y:S04]  /*7ba0*/  SHFL.BFLY PT, R133, R0, 0x2, 0x1f ;  /* 0x0c401f0000857f89 */ /* 0x000e2800000e0000 */
        /* <DEDUP_REMOVED lines=21> */
[-CC-:B-1----:R-:W-:Y:S01]  /*7d00*/  FFMA.FTZ R148, R216, R9.reuse, -R121.reuse ;  /* 0x00000009d8947223 */ /* 0x182fe20000010879 */
[-CC-:B------:R-:W-:Y:S01]  /*7d10*/  FFMA.FTZ R150, R214, R9.reuse, -R121.reuse ;  /* 0x00000009d6967223 */ /* 0x180fe20000010879 */
        /* <DEDUP_REMOVED lines=29> */
[-CC-:B------:R-:W-:Y:S01]  /*7ef0*/  FFMA.FTZ R174, R174, R9.reuse, -R121.reuse ;  /* 0x00000009aeae7223 */ /* 0x180fe20000010879 */
[-CC-:B------:R-:W-:Y:S01]  /*7f00*/  FFMA.FTZ R128, R128, R9.reuse, -R121.reuse ;  /* 0x0000000980807223 */ /* 0x180fe20000010879 */
[-CC-:B------:R-:W-:Y:S01]  /*7f10*/  FFMA.FTZ R166, R166, R9.reuse, -R121.reuse ;  /* 0x00000009a6a67223 */ /* 0x180fe20000010879 */
[----:B------:R-:W-:Y:S01]  /*7f20*/  FFMA.FTZ R121, R130, R9, -R121 ;  /* 0x0000000982797223 */ /* 0x000fe20000010879 */
[----:B------:R-:W-:Y:S01]  /*7f30*/  IMAD.U32 R132, RZ, RZ, UR6 ;  /* 0x00000006ff847e24 */ /* 0x000fe2000f8e00ff */
[----:B------:R-:W-:Y:S01]  /*7f40*/  ISETP.GT.AND P1, PT, R10, UR50, PT ;  /* 0x000000320a007c0c */ /* 0x000fe2000bf24270 */
[----:B------:R-:W0:Y:S01]  /*7f50*/  MUFU.EX2 R150, R150 ;  /* 0x0000009600967308 */ /* 0x000e220000000800 */
[----:B-1----:R-:W-:Y:S01]  /*7f60*/  FADD.FTZ R8, R148, R5 ;  /* 0x0000000594087221 */ /* 0x002fe20000010000 */
[----:B------:R-:W-:Y:S01]  /*7f70*/  FADD.FTZ R5, R21, R126 ;  /* 0x0000007e15057221 */ /* 0x000fe20000010000 */
[----:B------:R-:W-:Y:S01]  /*7f80*/  @!P6 VIADD R132, R132, 0x30860 ;  /* 0x000308608484e836 */ /* 0x000fe20000000000 */
[----:B------:R-:W-:Y:S01]  /*7f90*/  F2FP.BF16.F32.PACK_AB R184, R170, R15 ;  /* 0x0000000faab8723e */ /* 0x000fe200000010ff */
[----:B------:R-:W-:-:S02]  /*7fa0*/  VIADD R10, R10, 0xffffffff ;  /* 0xffffffff0a0a7836 */ /* 0x000fc40000000000 */
[----:B------:R-:W-:Y:S01]  /*7fb0*/  FADD.FTZ R5, R172, R5 ;  /* 0x00000005ac057221 */ /* 0x000fe20000010000 */
[----:B------:R-:W-:Y:S01]  /*7fc0*/  F2FP.BF16.F32.PACK_AB R188, R176, R11 ;  /* 0x0000000bb0bc723e */ /* 0x000fe200000010ff */
[----:B------:R-:W1:Y:S01]  /*7fd0*/  MUFU.EX2 R185, R185 ;  /* 0x000000b900b97308 */ /* 0x000e620000000800 */
[----:B--2---:R-:W-:Y:S01]  /*7fe0*/  FADD.FTZ R3, R191, R8 ;  /* 0x00000008bf037221 */ /* 0x004fe20000010000 */
[----:B------:R-:W-:Y:S01]  /*7ff0*/  FADD.FTZ R126, R180, R5 ;  /* 0x00000005b47e7221 */ /* 0x000fe20000010000 */
[----:B------:R-:W-:Y:S02]  /*8000*/  @!P6 PRMT R132, RZ, 0x654, R132 ;  /* 0x00000654ff84e816 */ /* 0x000fe40000000084 */
[----:B------:R-:W-:Y:S01]  /*8010*/  F2FP.BF16.F32.PACK_AB R190, R168, R13 ;  /* 0x0000000da8be723e */ /* 0x000fe200000010ff */
[----:B------:R-:W-:Y:S01]  /*8020*/  FADD.FTZ R5, R123, R126 ;  /* 0x0000007e7b057221 */ /* 0x000fe20000010000 */
[----:B------:R2:W-:Y:S01]  /*8030*/  @!P6 SYNCS.ARRIVE.TRANS64.RED.A1T0 RZ, [R132+URZ], RZ ;  /* 0x000000ff84ffe9a7 */ /* 0x0005e2000810043f */
[----:B------:R-:W3:Y:S01]  /*8040*/  MUFU.EX2 R152, R152 ;  /* 0x0000009800987308 */ /* 0x000ee20000000800 */
[----:B0-----:R-:W-:Y:S01]  /*8050*/  FADD.FTZ R8, R150, R3 ;  /* 0x0000000396087221 */ /* 0x001fe20000010000 */
[----:B------:R-:W-:Y:S01]  /*8060*/  FADD.FTZ R126, R182, R5 ;  /* 0x00000005b67e7221 */ /* 0x000fe20000010000 */
[----:B------:R-:W-:-:S02]  /*8070*/  F2FP.BF16.F32.PACK_AB R186, R172, R21 ;  /* 0x00000015acba723e */ /* 0x000fc400000010ff */
[----:B------:R-:W-:Y:S01]  /*8080*/  F2FP.BF16.F32.PACK_AB R180, R123, R180 ;  /* 0x000000b47bb4723e */ /* 0x000fe200000010ff */
[C---:B------:R-:W-:Y:S01]  /*8090*/  FADD.FTZ R126, R125.reuse, R126 ;  /* 0x0000007e7d7e7221 */ /* 0x040fe20000010000 */
[----:B------:R-:W-:Y:S01]  /*80a0*/  F2FP.BF16.F32.PACK_AB R182, R125, R182 ;  /* 0x000000b67db6723e */ /* 0x000fe200000010ff */
[----:B------:R-:W0:Y:S01]  /*80b0*/  MUFU.EX2 R187, R187 ;  /* 0x000000bb00bb7308 */ /* 0x000e220000000800 */
[----:B-1----:R-:W-:Y:S01]  /*80c0*/  FADD.FTZ R3, R185, R8 ;  /* 0x00000008b9037221 */ /* 0x002fe20000010000 */
[----:B------:R-:W-:Y:S01]  /*80d0*/  FADD.FTZ R5, R127, R126 ;  /* 0x0000007e7f057221 */ /* 0x000fe20000010000 */
[----:B------:R-:W-:Y:S02]  /*80e0*/  F2FP.BF16.F32.PACK_AB R176, R138, R127 ;  /* 0x0000007f8ab0723e */ /* 0x000fe400000010ff */
[----:B------:R-:W-:Y:S01]  /*80f0*/  F2FP.BF16.F32.PACK_AB R189, R148, R189 ;  /* 0x000000bd94bd723e */ /* 0x000fe200000010ff */
[----:B------:R-:W-:Y:S01]  /*8100*/  FADD.FTZ R5, R138, R5 ;  /* 0x000000058a057221 */ /* 0x000fe20000010000 */
[----:B------:R-:W-:Y:S01]  /*8110*/  F2FP.BF16.F32.PACK_AB R191, R150, R191 ;  /* 0x000000bf96bf723e */ /* 0x000fe200000010ff */
[----:B------:R-:W1:Y:S01]  /*8120*/  MUFU.EX2 R154, R154 ;  /* 0x0000009a009a7308 */ /* 0x000e620000000800 */
[----:B---3--:R-:W-:Y:S01]  /*8130*/  FADD.FTZ R8, R152, R3 ;  /* 0x0000000398087221 */ /* 0x008fe20000010000 */
[----:B------:R-:W-:Y:S01]  /*8140*/  FADD.FTZ R126, R178, R5 ;  /* 0x00000005b27e7221 */ /* 0x000fe20000010000 */
[----:B------:R-:W-:-:S02]  /*8150*/  F2FP.BF16.F32.PACK_AB R178, R129, R178 ;  /* 0x000000b281b2723e */ /* 0x000fc400000010ff */
[----:B------:R-:W-:Y:S01]  /*8160*/  F2FP.BF16.F32.PACK_AB R185, R152, R185 ;  /* 0x000000b998b9723e */ /* 0x000fe200000010ff */
[----:B------:R-:W-:Y:S02]  /*8170*/  FADD.FTZ R126, R129, R126 ;  /* 0x0000007e817e7221 */ /* 0x000fe40000010000 */
[----:B------:R-:W3:Y:S01]  /*8180*/  MUFU.EX2 R181, R181 ;  /* 0x000000b500b57308 */ /* 0x000ee20000000800 */
[----:B0-----:R-:W-:Y:S01]  /*8190*/  FADD.FTZ R3, R187, R8 ;  /* 0x00000008bb037221 */ /* 0x001fe20000010000 */
[----:B------:R-:W-:-:S06]  /*81a0*/  FADD.FTZ R5, R131, R126 ;  /* 0x0000007e83057221 */ /* 0x000fcc0000010000 */
[----:B------:R-:W0:Y:S01]  /*81b0*/  MUFU.EX2 R156, R156 ;  /* 0x0000009c009c7308 */ /* 0x000e220000000800 */
[C---:B-1----:R-:W-:Y:S01]  /*81c0*/  FADD.FTZ R8, R154.reuse, R3 ;  /* 0x000000039a087221 */ /* 0x042fe20000010000 */
[----:B------:R-:W-:-:S06]  /*81d0*/  F2FP.BF16.F32.PACK_AB R187, R154, R187 ;  /* 0x000000bb9abb723e */ /* 0x000fcc00000010ff */
[----:B------:R-:W1:Y:S01]  /*81e0*/  MUFU.EX2 R183, R183 ;  /* 0x000000b700b77308 */ /* 0x000e620000000800 */
[----:B---3--:R-:W-:-:S07]  /*81f0*/  FADD.FTZ R3, R181, R8 ;  /* 0x00000008b5037221 */ /* 0x008fce0000010000 */
[----:B------:R-:W3:Y:S01]  /*8200*/  MUFU.EX2 R124, R124 ;  /* 0x0000007c007c7308 */ /* 0x000ee20000000800 */
[C---:B0-----:R-:W-:Y:S01]  /*8210*/  FADD.FTZ R8, R156.reuse, R3 ;  /* 0x000000039c087221 */ /* 0x041fe20000010000 */
[----:B------:R-:W-:-:S06]  /*8220*/  F2FP.BF16.F32.PACK_AB R181, R156, R181 ;  /* 0x000000b59cb5723e */ /* 0x000fcc00000010ff */
[----:B------:R-:W0:Y:S01]  /*8230*/  MUFU.EX2 R177, R177 ;  /* 0x000000b100b17308 */ /* 0x000e220000000800 */
[----:B-1----:R-:W-:-:S07]  /*8240*/  FADD.FTZ R3, R183, R8 ;  /* 0x00000008b7037221 */ /* 0x002fce0000010000 */
[----:B------:R-:W1:Y:S01]  /*8250*/  MUFU.EX2 R20, R20 ;  /* 0x0000001400147308 */ /* 0x000e620000000800 */
[C---:B---3--:R-:W-:Y:S01]  /*8260*/  FADD.FTZ R8, R124.reuse, R3 ;  /* 0x000000037c087221 */ /* 0x048fe20000010000 */
[----:B------:R-:W-:-:S06]  /*8270*/  F2FP.BF16.F32.PACK_AB R183, R124, R183 ;  /* 0x000000b77cb7723e */ /* 0x000fcc00000010ff */
[----:B------:R-:W3:Y:S01]  /*8280*/  MUFU.EX2 R179, R179 ;  /* 0x000000b300b37308 */ /* 0x000ee20000000800 */
[----:B0-----:R-:W-:-:S07]  /*8290*/  FADD.FTZ R3, R177, R8 ;  /* 0x00000008b1037221 */ /* 0x001fce0000010000 */
        /* <DEDUP_REMOVED lines=14> */
[C---:B0-----:R-:W-:Y:S01]  /*8380*/  FADD.FTZ R3, R14.reuse, R3 ;  /* 0x000000030e037221 */ /* 0x041fe20000010000 */
[----:B------:R-:W-:-:S06]  /*8390*/  F2FP.BF16.F32.PACK_AB R173, R14, R173 ;  /* 0x000000ad0ead723e */ /* 0x000fcc00000010ff */
[----:B------:R-:W0:Y:S01]  /*83a0*/  MUFU.EX2 R144, R144 ;  /* 0x0000009000907308 */ /* 0x000e220000000800 */
[----:B-1----:R-:W-:-:S07]  /*83b0*/  FADD.FTZ R5, R133, R126 ;  /* 0x0000007e85057221 */ /* 0x002fce0000010000 */
[----:B------:R0:W1:Y:S01]  /*83c0*/  MUFU.EX2 R175, R122 ;  /* 0x0000007a00af7308 */ /* 0x0000620000000800 */
[----:B---3--:R-:W-:-:S07]  /*83d0*/  FADD.FTZ R3, R136, R3 ;  /* 0x0000000388037221 */ /* 0x008fce0000010000 */
[----:B------:R-:W3:Y:S01]  /*83e0*/  MUFU.EX2 R135, R135 ;  /* 0x0000008700877308 */ /* 0x000ee20000000800 */
[----:B0-----:R-:W-:-:S07]  /*83f0*/  FADD.FTZ R122, R144, R5 ;  /* 0x00000005907a7221 */ /* 0x001fce0000010000 */
[----:B------:R0:W4:Y:S01]  /*8400*/  MUFU.EX2 R130, R174 ;  /* 0x000000ae00827308 */ /* 0x0001220000000800 */
[C---:B-1----:R-:W-:Y:S01]  /*8410*/  FADD.FTZ R3, R175.reuse, R3 ;  /* 0x00000003af037221 */ /* 0x042fe20000010000 */
[----:B------:R-:W-:-:S06]  /*8420*/  F2FP.BF16.F32.PACK_AB R175, R175, R136 ;  /* 0x00000088afaf723e */ /* 0x000fcc00000010ff */
[----:B------:R-:W1:Y:S01]  /*8430*/  MUFU.EX2 R146, R146 ;  /* 0x0000009200927308 */ /* 0x000e620000000800 */
[----:B---3--:R-:W-:Y:S01]  /*8440*/  FADD.FTZ R5, R135, R122 ;  /* 0x0000007a87057221 */ /* 0x008fe20000010000 */
[----:B0-----:R-:W-:-:S06]  /*8450*/  F2FP.BF16.F32.PACK_AB R174, R144, R133 ;  /* 0x0000008590ae723e */ /* 0x001fcc00000010ff */
[----:B------:R-:W0:Y:S01]  /*8460*/  MUFU.EX2 R128, R128 ;  /* 0x0000008000807308 */ /* 0x000e220000000800 */
[----:B----4-:R-:W-:-:S07]  /*8470*/  FADD.FTZ R3, R130, R3 ;  /* 0x0000000382037221 */ /* 0x010fce0000010000 */
[----:B------:R-:W3:Y:S01]  /*8480*/  MUFU.EX2 R137, R160 ;  /* 0x000000a000897308 */ /* 0x000ee20000000800 */
[C---:B-1----:R-:W-:Y:S01]  /*8490*/  FADD.FTZ R8, R146.reuse, R5 ;  /* 0x0000000592087221 */ /* 0x042fe20000010000 */
[----:B------:R-:W-:-:S06]  /*84a0*/  F2FP.BF16.F32.PACK_AB R168, R146, R135 ;  /* 0x0000008792a8723e */ /* 0x000fcc00000010ff */
[----:B------:R-:W1:Y:S01]  /*84b0*/  MUFU.EX2 R166, R166 ;  /* 0x000000a600a67308 */ /* 0x000e620000000800 */
[C---:B0-----:R-:W-:Y:S01]  /*84c0*/  FADD.FTZ R3, R128.reuse, R3 ;  /* 0x0000000380037221 */ /* 0x041fe20000010000 */
[----:B------:R-:W-:-:S06]  /*84d0*/  F2FP.BF16.F32.PACK_AB R169, R128, R130 ;  /* 0x0000008280a9723e */ /* 0x000fcc00000010ff */
[----:B------:R-:W0:Y:S01]  /*84e0*/  MUFU.EX2 R4, R4 ;  /* 0x0000000400047308 */ /* 0x000e220000000800 */
[----:B---3--:R-:W-:-:S07]  /*84f0*/  FADD.FTZ R5, R137, R8 ;  /* 0x0000000889057221 */ /* 0x008fce0000010000 */
[----:B------:R-:W3:Y:S01]  /*8500*/  MUFU.EX2 R121, R121 ;  /* 0x0000007900797308 */ /* 0x000ee20000000800 */
[----:B-1----:R-:W-:Y:S01]  /*8510*/  FADD.FTZ R3, R166, R3 ;  /* 0x00000003a6037221 */ /* 0x002fe20000010000 */
[C---:B0-----:R-:W-:Y:S01]  /*8520*/  FADD.FTZ R8, R4.reuse, R5 ;  /* 0x0000000504087221 */ /* 0x041fe20000010000 */
[----:B------:R-:W-:Y:S01]  /*8530*/  F2FP.BF16.F32.PACK_AB R170, R4, R137 ;  /* 0x0000008904aa723e */ /* 0x000fe200000010ff */
[----:B------:R-:W-:Y:S02]  /*8540*/  IMAD.MOV.U32 R4, RZ, RZ, R12 ;  /* 0x000000ffff047224 */ /* 0x000fe400078e000c */
[C---:B---3--:R-:W-:Y:S01]  /*8550*/  FADD.FTZ R5, R121.reuse, R3 ;  /* 0x0000000379057221 */ /* 0x048fe20000010000 */
[----:B------:R-:W-:Y:S01]  /*8560*/  F2FP.BF16.F32.PACK_AB R171, R121, R166 ;  /* 0x000000a679ab723e */ /* 0x000fe200000010ff */
[----:B------:R-:W-:Y:S01]  /*8570*/  IMAD.MOV.U32 R3, RZ, RZ, R140 ;  /* 0x000000ffff037224 */ /* 0x000fe200078e008c */
[----:B--2---:R-:W-:Y:S06]  /*8580*/  @P1 BRA `(.L_x_1409) ;  /* 0xffffffc800b01947 */ /* 0x004fec000383ffff */
[----:B------:R-:W-:Y:S01]  /*8590*/  IMAD.MOV.U32 R3, RZ, RZ, R140 ;  /* 0x000000ffff037224 */ /* 0x000fe200078e008c */
[----:B------:R-:W-:Y:S01]  /*85a0*/  UMOV UR37, UR5 ;  /* 0x0000000500257c82 */ /* 0x000fe20008000000 */
[----:B------:R-:W-:Y:S01]  /*85b0*/  IMAD.MOV.U32 R4, RZ, RZ, R12 ;  /* 0x000000ffff047224 */ /* 0x000fe200078e000c */
[----:B------:R-:W-:-:S06]  /*85c0*/  UMOV UR36, UR39 ;  /* 0x0000002700247c82 */ /* 0x000fcc0008000000 */
.L_x_1392:
        /* <DEDUP_REMOVED lines=27> */
.L_x_1411:
[----:B------:R-:W-:-:S11]  /*8780*/  UISETP.NE.AND UP2, UPT, UR10, 0x1, UPT ;  /* 0x000000010a00788c */ /* 0x000fd6000bf45270 */
[----:B------:R-:W-:Y:S02]  /*8790*/  @UP2 ULDC.64 UR4, c[0x0][0x9e8] ;  /* 0x00027a0000042ab9 */ /* 0x000fe40000000a00 */
[----:B------:R-:W-:-:S04]  /*87a0*/  UIMAD.WIDE.U32 UR6, UR11, UR4, URZ ;  /* 0x000000040b0672a5 */ /* 0x000fc8000f8e003f */
[----:B------:R-:W-:-:S12]  /*87b0*/  @UP2 USHF.R.U32.HI UR11, URZ, UR5, UR7 ;  /* 0x000000053f0b2299 */ /* 0x000fd80008011607 */
.L_x_1412:
[----:B------:R-:W-:-:S04]  /*87c0*/  UIMAD UR10, UR11, UR10, URZ ;  /* 0x0000000a0b0a72a4 */ /* 0x000fc8000f8e023f */
[----:B------:R-:W-:-:S04]  /*87d0*/  UISETP.LT.AND UP2, UPT, UR14, UR10, UPT ;  /* 0x0000000a0e00728c */ /* 0x000fc8000bf41270 */
[----:B------:R-:W-:-:S12]  /*87e0*/  USEL UR14, UR14, UR10, !UP2 ;  /* 0x0000000a0e0e7287 */ /* 0x000fd8000d000000 */
.L_x_1410:
        /* <DEDUP_REMOVED lines=14> */
.L_x_1422:
[----:B------:R-:W-:-:S04]  /*88d0*/  UIADD3 UR37, UR4, 0x1, URZ ;  /* 0x0000000104257890 */ /* 0x000fc8000fffe03f */
[----:B------:R-:W-:-:S04]  /*88e0*/  UISETP.NE.AND UP2, UPT, UR37, 0x2, UPT ;  /* 0x000000022500788c */ /* 0x000fc8000bf45270 */
[----:B------:R-:W-:Y:S02]  /*88f0*/  USEL UR36, URZ, 0x1, UP2 ;  /* 0x000000013f247887 */ /* 0x000fe40009000000 */
[----:B------:R-:W-:Y:S02]  /*8900*/  USEL UR37, UR37, URZ, UP2 ;  /* 0x0000003f25257287 */ /* 0x000fe40009000000 */
[----:B------:R-:W-:Y:S01]  /*8910*/  ULOP3.LUT UR36, UR7, UR36, URZ, 0x3c, !UPT ;  /* 0x0000002407247292 */ /* 0x000fe2000f8e3c3f */
[----:B------:R-:W-:Y:S11]  /*8920*/  @!P0 BRA `(.L_x_1414) ;  /* 0x0000000000048947 */ /* 0x000ff60003800000 */
[----:B------:R-:W-:Y:S01]  /*8930*/  BPT.TRAP 0x1 ;  /* 0x000000040000795c */ /* 0x000fe20000300000 */
.L_x_1414:
[----:B------:R-:W-:Y:S01]  /*8940*/  ULEA UR6, UR37, UR38, 0x3 ;  /* 0x0000002625067291 */ /* 0x000fe2000f8e183f */
[----:B------:R-:W-:-:S05]  /*8950*/  IMAD.U32 R3, RZ, RZ, UR36 ;  /* 0x00000024ff037e24 */ /* 0x000fca000f8e00ff */
[----:B------:R-:W-:-:S04]  /*8960*/  SHF.L.U32 R3, R3, 0x1f, RZ ;  /* 0x0000001f03037819 */ /* 0x000fc800000006ff */
[----:B------:R0:W1:Y:S01]  /*8970*/  SYNCS.PHASECHK.TRANS64.TRYWAIT P1, [UR6+0x30830], R3 ;  /* 0x03083003ff0075a7 */ /* 0x0000620008020146 */
[----:B------:R-:W-:Y:S05]  /*8980*/  @!P0 BRA `(.L_x_1415) ;  /* 0x0000000000048947 */ /* 0x000fea0003800000 */
[----:B------:R-:W-:Y:S01]  /*8990*/  BPT.TRAP 0x1 ;  /* 0x000000040000795c */ /* 0x000fe20000300000 */
.L_x_1415:
[----:B-1----:R-:W-:Y:S05]  /*89a0*/  @P1 BRA `(.L_x_1416) ;  /* 0x0000000000081947 */ /* 0x002fea0003800000 */
[----:B------:R-:W1:Y:S02]  /*89b0*/  SYNCS.PHASECHK.TRANS64.TRYWAIT P1, [UR6+0x30830], R3 ;  /* 0x03083003ff0075a7 */ /* 0x000e640008020146 */
[----:B-1----:R-:W-:Y:S05]  /*89c0*/  @!P1 BRA `(.L_x_1417) ;  /* 0x0000010000949947 */ /* 0x002fea0003800000 */
.L_x_1416:
        /* <DEDUP_REMOVED lines=167> */
.L_x_1418:
[----:B------:R-:W-:Y:S01]  /*9440*/  ULEA UR10, UR4, UR38, 0x3 ;  /* 0x00000026040a7291 */ /* 0x000fe2000f8e183f */
[----:B------:R-:W-:-:S05]  /*9450*/  IMAD.U32 R0, RZ, RZ, UR7 ;  /* 0x00000007ff007e24 */ /* 0x000fca000f8e00ff */
[----:B------:R-:W-:-:S04]  /*9460*/  SHF.L.U32 R0, R0, 0x1f, RZ ;  /* 0x0000001f00007819 */ /* 0x000fc800000006ff */
[----:B------:R2:W3:Y:S01]  /*9470*/  SYNCS.PHASECHK.TRANS64.TRYWAIT P1, [UR10+0x30850], R0 ;  /* 0x03085000ff0075a7 */ /* 0x0004e2000802014a */
[----:B------:R-:W-:Y:S05]  /*9480*/  @!P0 BRA `(.L_x_1419) ;  /* 0x0000000000048947 */ /* 0x000fea0003800000 */
[----:B------:R-:W-:Y:S01]  /*9490*/  BPT.TRAP 0x1 ;  /* 0x000000040000795c */ /* 0x000fe20000300000 */
.L_x_1419:
[----:B---3--:R-:W-:Y:S05]  /*94a0*/  @P1 BRA `(.L_x_1420) ;  /* 0x0000000000081947 */ /* 0x008fea0003800000 */
[----:B------:R-:W3:Y:S02]  /*94b0*/  SYNCS.PHASECHK.TRANS64.TRYWAIT P1, [UR10+0x30850], R0 ;  /* 0x03085000ff0075a7 */ /* 0x000ee4000802014a */
[----:B---3--:R-:W-:Y:S05]  /*94c0*/  @!P1 BRA `(.L_x_1421) ;  /* 0x000000f400ec9947 */ /* 0x008fea0003800000 */
.L_x_1420:
        /* <DEDUP_REMOVED lines=56> */
[----:B------:R-:W0:Y:S01]  /*9850*/  LDC R9, c[0x0][0x988] ;  /* 0x00026200ff097b82 */ /* 0x000e220000000800 */
[----:B------:R-:W1:Y:S02]  /*9860*/  S2R R209, SR_TID.X ;  /* 0x0000000000d17919 */ /* 0x000e640000002100 */
        /* <DEDUP_REMOVED lines=71> */
[----:B------:R-:W1:Y:S01]  /*9ce0*/  MUFU.TANH R180, R180 ;  /* 0x000000b400b47308 */ /* 0x000e620000002400 */
[----:B------:R-:W-:Y:S01]  /*9cf0*/  UIADD3 UR6, UR4, 0x200, URZ ;  /* 0x0000020004067890 */ /* 0x000fe2000fffe03f */
[----:B------:R-:W-:-:S06]  /*9d00*/  UMOV UR7, 0x40000040 ;  /* 0x4000004000077882 */ /* 0x000fcc0000000000 */
[----:B------:R-:W3:Y:S08]  /*9d10*/  MUFU.TANH R182, R182 ;  /* 0x000000b600b67308 */ /* 0x000ef00000002400 */
[----:B------:R-:W4:Y:S01]  /*9d20*/  MUFU.TANH R148, R148 ;  /* 0x0000009400947308 */ /* 0x000f220000002400 */
[----:B-1----:R-:W-:-:S07]  /*9d30*/  FMNMX.FTZ R3, R180, R3, !PT ;  /* 0x00000003b4037209 */ /* 0x002fce0007810000 */
[----:B------:R-:W1:Y:S01]  /*9d40*/  MUFU.TANH R150, R150 ;  /* 0x0000009600967308 */ /* 0x000e620000002400 */
        /* <DEDUP_REMOVED lines=9> */
[----:B--2---:R-:W2:Y:S02]  /*9de0*/  SHFL.BFLY PT, R0, R3, 0x2, 0x1f ;  /* 0x0c401f0003007f89 */ /* 0x004ea400000e0000 */
[----:B--2---:R-:W-:-:S05]  /*9df0*/  FMNMX.FTZ R0, R3, R0, !PT ;  /* 0x0000000003007209 */ /* 0x004fca0007810000 */
[----:B------:R-:W2:Y:S02]  /*9e00*/  SHFL.BFLY PT, R3, R0, 0x1, 0x1f ;  /* 0x0c201f0000037f89 */ /* 0x000ea400000e0000 */
[----:B--2---:R-:W-:Y:S02]  /*9e10*/  FMNMX.FTZ R4, R0, R3, !PT ;  /* 0x0000000300047209 */ /* 0x004fe40007810000 */
        /* <DEDUP_REMOVED lines=31> */
[-C--:B------:R-:W-:Y:S01]  /*a010*/  FFMA.FTZ R160, R160, R9.reuse, -R127 ;  /* 0x00000009a0a07223 */ /* 0x080fe2000001087f */
[----:B------:R-:W-:Y:S01]  /*a020*/  FMUL.FTZ R0, R0, R9 ;  /* 0x0000000900007220 */ /* 0x000fe20000410000 */
[----:B------:R-:W-:Y:S01]  /*a030*/  FMNMX.FTZ R3, R138, R3, !PT ;  /* 0x000000038a037209 */ /* 0x000fe20007810000 */
[----:B------:R-:W-:Y:S03]  /*a040*/  MUFU.EX2 R11, R11 ;  /* 0x0000000b000b7308 */ /* 0x000fe60000000800 */
[----:B------:R-:W-:-:S04]  /*a050*/  FMNMX.FTZ R3, R140, R3, !PT ;  /* 0x000000038c037209 */ /* 0x000fc80007810000 */
[----:B------:R-:W-:Y:S01]  /*a060*/  FMNMX.FTZ R3, R142, R3, !PT ;  /* 0x000000038e037209 */ /* 0x000fe20007810000 */
[----:B------:R-:W-:Y:S03]  /*a070*/  MUFU.EX2 R0, R0 ;  /* 0x0000000000007308 */ /* 0x000fe60000000800 */
[----:B------:R-:W-:-:S04]  /*a080*/  FMNMX.FTZ R3, R144, R3, !PT ;  /* 0x0000000390037209 */ /* 0x000fc80007810000 */
[----:B------:R-:W-:Y:S01]  /*a090*/  FMNMX.FTZ R3, R146, R3, !PT ;  /* 0x0000000392037209 */ /* 0x000fe20007810000 */
[----:B------:R-:W0:Y:S03]  /*a0a0*/  MUFU.EX2 R14, R14 ;  /* 0x0000000e000e7308 */ /* 0x000e260000000800 */
[----:B----4-:R-:W-:-:S04]  /*a0b0*/  FMNMX.FTZ R3, R148, R3, !PT ;  /* 0x0000000394037209 */ /* 0x010fc80007810000 */
[----:B-1----:R-:W-:Y:S01]  /*a0c0*/  FMNMX.FTZ R3, R150, R3, !PT ;  /* 0x0000000396037209 */ /* 0x002fe20007810000 */
[----:B------:R-:W-:Y:S03]  /*a0d0*/  MUFU.EX2 R15, R15 ;  /* 0x0000000f000f7308 */ /* 0x000fe60000000800 */
[----:B------:R-:W-:-:S04]  /*a0e0*/  FMNMX.FTZ R3, R152, R3, !PT ;  /* 0x0000000398037209 */ /* 0x000fc80007810000 */
[----:B------:R-:W-:Y:S01]  /*a0f0*/  FMNMX.FTZ R3, R154, R3, !PT ;  /* 0x000000039a037209 */ /* 0x000fe20007810000 */
        /* <DEDUP_REMOVED lines=48> */
[-C--:B------:R-:W-:Y:S01]  /*a400*/  FFMA.FTZ R214, R230, R9.reuse, -R127 ;  /* 0x00000009e6d67223 */ /* 0x080fe2000001087f */
[-C--:B------:R-:W-:Y:S02]  /*a410*/  FMUL.FTZ R127, R3, R9.reuse ;  /* 0x00000009037f7220 */ /* 0x080fe40000410000 */
[----:B------:R-:W-:Y:S01]  /*a420*/  HGMMA.64x192x16.F32.BF16 R24, R168, gdesc[UR4].tnspB, R24, gsb0 ;  /* 0x42e00004a8187df0 */ /* 0x000fe20008001818 */
[----:B------:R-:W-:Y:S01]  /*a430*/  MUFU.EX2 R172, R172 ;  /* 0x000000ac00ac7308 */ /* 0x000fe20000000800 */
[-CC-:B------:R-:W-:Y:S01]  /*a440*/  FFMA.FTZ R189, R13, R9.reuse, -R127.reuse ;  /* 0x000000090dbd7223 */ /* 0x180fe2000001087f */
[----:B------:R-:W-:Y:S02]  /*a450*/  IMAD.U32 R13, RZ, RZ, UR37 ;  /* 0x00000025ff0d7e24 */ /* 0x000fe4000f8e00ff */
[-CC-:B------:R-:W-:Y:S01]  /*a460*/  FFMA.FTZ R20, R20, R9.reuse, -R127.reuse ;  /* 0x0000000914147223 */ /* 0x180fe2000001087f */
[-CC-:B------:R-:W-:Y:S01]  /*a470*/  FFMA.FTZ R191, R120, R9.reuse, -R127.reuse ;  /* 0x0000000978bf7223 */ /* 0x180fe2000001087f */
[-CC-:B------:R-:W-:Y:S01]  /*a480*/  FFMA.FTZ R120, R124, R9.reuse, -R127.reuse ;  /* 0x000000097c787223 */ /* 0x180fe2000001087f */
[-CC-:B------:R-:W-:Y:S01]  /*a490*/  FFMA.FTZ R185, R126, R9.reuse, -R127.reuse ;  /* 0x000000097eb97223 */ /* 0x180fe2000001087f */
[----:B------:R-:W-:Y:S01]  /*a4a0*/  @!P1 LEA R13, R13, UR38, 0x3 ;  /* 0x000000260d0d9c11 */ /* 0x000fe2000f8e18ff */
[----:B------:R-:W0:Y:S01]  /*a4b0*/  MUFU.EX2 R189, R189 ;  /* 0x000000bd00bd7308 */ /* 0x000e220000000800 */
[----:B------:R-:W-:Y:S01]  /*a4c0*/  FFMA.FTZ R181, R136, R9, -R127 ;  /* 0x0000000988b57223 */ /* 0x000fe2000001087f */
[----:B------:R-:W-:-:S02]  /*a4d0*/  IMAD.U32 R136, RZ, RZ, UR10 ;  /* 0x0000000aff887e24 */ /* 0x000fc4000f8e00ff */
[-CC-:B------:R-:W-:Y:S01]  /*a4e0*/  FFMA.FTZ R124, R130, R9.reuse, -R127.reuse ;  /* 0x00000009827c7223 */ /* 0x180fe2000001087f */
[----:B------:R-:W-:Y:S02]  /*a4f0*/  @!P1 VIADD R13, R13, 0x30840 ;  /* 0x000308400d0d9836 */ /* 0x000fe40000000000 */
[-CC-:B------:R-:W-:Y:S01]  /*a500*/  FFMA.FTZ R187, R132, R9.reuse, -R127.reuse ;  /* 0x0000000984bb7223 */ /* 0x180fe2000001087f */
[----:B------:R-:W-:Y:S02]  /*a510*/  @!P1 VIADD R136, R136, 0x30860 ;  /* 0x0003086088889836 */ /* 0x000fe40000000000 */
[-C--:B------:R-:W-:Y:S01]  /*a520*/  FFMA.FTZ R130, R138, R9.reuse, -R127 ;  /* 0x000000098a827223 */ /* 0x080fe2000001087f */
[----:B------:R-:W1:Y:S01]  /*a530*/  MUFU.EX2 R20, R20 ;  /* 0x0000001400147308 */ /* 0x000e620000000800 */
[----:B------:R-:W-:Y:S01]  /*a540*/  @!P1 PRMT R13, RZ, 0x654, R13 ;  /* 0x00000654ff0d9816 */ /* 0x000fe2000000000d */
[-CC-:B------:R-:W-:Y:S01]  /*a550*/  FFMA.FTZ R126, R134, R9.reuse, -R127.reuse ;  /* 0x00000009867e7223 */ /* 0x180fe2000001087f */
[----:B------:R-:W-:Y:S01]  /*a560*/  @!P1 PRMT R138, RZ, 0x654, R136 ;  /* 0x00000654ff8a9816 */ /* 0x000fe20000000088 */
[-CC-:B------:R-:W-:Y:S01]  /*a570*/  FFMA.FTZ R183, R140, R9.reuse, -R127.reuse ;  /* 0x000000098cb77223 */ /* 0x180fe2000001087f */
[-CC-:B------:R-:W-:Y:S01]  /*a580*/  FFMA.FTZ R132, R142, R9.reuse, -R127.reuse ;  /* 0x000000098e847223 */ /* 0x180fe2000001087f */
[-CC-:B------:R-:W-:Y:S01]  /*a590*/  FFMA.FTZ R177, R144, R9.reuse, -R127.reuse ;  /* 0x0000000990b17223 */ /* 0x180fe2000001087f */
        /* <DEDUP_REMOVED lines=12> */
[----:B------:R-:W-:Y:S01]  /*a660*/  FFMA.FTZ R166, R166, R9, -R127 ;  /* 0x00000009a6a67223 */ /* 0x000fe2000001087f */
[----:B------:R-:W-:Y:S01]  /*a670*/  UMOV UR7, UR36 ;  /* 0x0000002400077c82 */ /* 0x000fe20008000000 */
[----:B------:R-:W-:-:S03]  /*a680*/  F2FP.BF16.F32.PACK_AB R182, R172, R125 ;  /* 0x0000007dacb6723e */ /* 0x000fc600000010ff */
        /* <DEDUP_REMOVED lines=18> */
[----:B------:R-:W0:Y:S01]  /*a7b0*/  MUFU.EX2 R214, R214 ;  /* 0x000000d600d67308 */ /* 0x000e220000000800 */
[----:B-1----:R-:W-:-:S07]  /*a7c0*/  F2FP.BF16.F32.PACK_AB R175, R158, R156 ;  /* 0x0000009c9eaf723e */ /* 0x002fce00000010ff */
[----:B------:R-:W-:Y:S01]  /*a7d0*/  MUFU.EX2 R166, R166 ;  /* 0x000000a600a67308 */ /* 0x000fe20000000800 */
[----:B------:R-:W-:Y:S02]  /*a7e0*/  WARPGROUP.DEPBAR.LE gsb0, 0x0 ;  /* 0x00008000000079c5 */ /* 0x000fe40000010000 */
[----:B------:R1:W-:Y:S01]  /*a7f0*/  @!P1 SYNCS.ARRIVE.TRANS64.RED.A1T0 RZ, [R13+URZ], RZ ;  /* 0x000000ff0dff99a7 */ /* 0x0003e2000810043f */
[----:B------:R-:W-:Y:S02]  /*a800*/  F2FP.BF16.F32.PACK_AB R170, R12, R139 ;  /* 0x0000008b0caa723e */ /* 0x000fe400000010ff */
[----:B0-----:R-:W-:Y:S01]  /*a810*/  F2FP.BF16.F32.PACK_AB R168, R214, R137 ;  /* 0x00000089d6a8723e */ /* 0x001fe200000010ff */
[----:B-1----:R-:W-:Y:S01]  /*a820*/  FFMA.FTZ R13, R0, R8, R11 ;  /* 0x00000008000d7223 */ /* 0x002fe2000001000b */
[----:B------:R0:W-:Y:S01]  /*a830*/  @!P1 SYNCS.ARRIVE.TRANS64.RED.A1T0 RZ, [R138+URZ], RZ ;  /* 0x000000ff8aff99a7 */ /* 0x0001e2000810043f */
[C---:B------:R-:W-:Y:S01]  /*a840*/  ISETP.GT.AND P1, PT, R10.reuse, UR39, PT ;  /* 0x000000270a007c0c */ /* 0x040fe2000bf24270 */
[----:B------:R-:W-:-:S02]  /*a850*/  VIADD R10, R10, 0xffffffff ;  /* 0xffffffff0a0a7836 */ /* 0x000fc40000000000 */
[----:B------:R-:W-:Y:S01]  /*a860*/  FADD.FTZ R8, R14, R13 ;  /* 0x0000000d0e087221 */ /* 0x000fe20000010000 */
[----:B------:R-:W-:Y:S01]  /*a870*/  FADD.FTZ R13, R191, R136 ;  /* 0x00000088bf0d7221 */ /* 0x000fe20000010000 */
[C---:B------:R-:W-:Y:S02]  /*a880*/  F2FP.BF16.F32.PACK_AB R191, R120.reuse, R191 ;  /* 0x000000bf78bf723e */ /* 0x040fe400000010ff */
        /* <DEDUP_REMOVED lines=66> */
.L_x_1413:
        /* <DEDUP_REMOVED lines=9> */
[----:B------:R-:W-:-:S05]  /*ad40*/  ULDC UR50, c[0x0][0x9e0] ;  /* 0x0002780000327ab9 */ /* 0x000fca0000000800 */
.L_x_1440:
[----:B------:R-:W-:-:S04]  /*ad50*/  UIADD3 UR37, UR4, 0x1, URZ ;  /* 0x0000000104257890 */ /* 0x000fc8000fffe03f */
[----:B------:R-:W-:-:S04]  /*ad60*/  UISETP.NE.AND UP2, UPT, UR37, 0x2, UPT ;  /* 0x000000022500788c */ /* 0x000fc8000bf45270 */
[----:B------:R-:W-:Y:S02]  /*ad70*/  USEL UR36, URZ, 0x1, UP2 ;  /* 0x000000013f247887 */ /* 0x000fe40009000000 */
[----:B------:R-:W-:Y:S02]  /*ad80*/  USEL UR37, UR37, URZ, UP2 ;  /* 0x0000003f25257287 */ /* 0x000fe40009000000 */
[----:B------:R-:W-:Y:S01]  /*ad90*/  ULOP3.LUT UR36, UR7, UR36, URZ, 0x3c, !UPT ;  /* 0x0000002407247292 */ /* 0x000fe2000f8e3c3f */
[----:B------:R-:W-:Y:S11]  /*ada0*/  @!P0 BRA `(.L_x_1424) ;  /* 0x0000000000048947 */ /* 0x000ff60003800000 */
[----:B------:R-:W-:Y:S01]  /*adb0*/  BPT.TRAP 0x1 ;  /* 0x000000040000795c */ /* 0x000fe20000300000 */
.L_x_1424:
[----:B------:R-:W-:Y:S01]  /*adc0*/  ULEA UR6, UR37, UR38, 0x3 ;  /* 0x0000002625067291 */ /* 0x000fe2000f8e183f */
[----:B------:R-:W-:-:S05]  /*add0*/  IMAD.U32 R3, RZ, RZ, UR36 ;  /* 0x00000024ff037e24 */ /* 0x000fca000f8e00ff */
[----:B------:R-:W-:-:S04]  /*ade0*/  SHF.L.U32 R3, R3, 0x1f, RZ ;  /* 0x0000001f03037819 */ /* 0x000fc800000006ff */
[----:B------:R0:W1:Y:S01]  /*adf0*/  SYNCS.PHASECHK.TRANS64.TRYWAIT P1, [UR6+0x30830], R3 ;  /* 0x03083003ff0075a7 */ /* 0x0000620008020146 */
[----:B------:R-:W-:Y:S05]  /*ae00*/  @!P0 BRA `(.L_x_1425) ;  /* 0x0000000000048947 */ /* 0x000fea0003800000 */
[----:B------:R-:W-:Y:S01]  /*ae10*/  BPT.TRAP 0x1 ;  /* 0x000000040000795c */ /* 0x000fe20000300000 */
.L_x_1425:
[----:B-1----:R-:W-:Y:S05]  /*ae20*/  @P1 BRA `(.L_x_1426) ;  /* 0x0000000000081947 */ /* 0x002fea0003800000 */
[----:B------:R-:W1:Y:S02]  /*ae30*/  SYNCS.PHASECHK.TRANS64.TRYWAIT P1, [UR6+0x30830], R3 ;  /* 0x03083003ff0075a7 */ /* 0x000e640008020146 */
[----:B-1----:R-:W-:Y:S05]  /*ae40*/  @!P1 BRA `(.L_x_1427) ;  /* 0x000000dc00a49947 */ /* 0x002fea0003800000 */
.L_x_1426:
        /* <DEDUP_REMOVED lines=167> */
.L_x_1428:
[----:B------:R-:W-:Y:S01]  /*b8c0*/  ULEA UR10, UR4, UR38, 0x3 ;  /* 0x00000026040a7291 */ /* 0x000fe2000f8e183f */
[----:B------:R-:W-:-:S05]  /*b8d0*/  IMAD.U32 R0, RZ, RZ, UR7 ;  /* 0x00000007ff007e24 */ /* 0x000fca000f8e00ff */
[----:B------:R-:W-:-:S04]  /*b8e0*/  SHF.L.U32 R0, R0, 0x1f, RZ ;  /* 0x0000001f00007819 */ /* 0x000fc800000006ff */
[----:B------:R2:W3:Y:S01]  /*b8f0*/  SYNCS.PHASECHK.TRANS64.TRYWAIT P1, [UR10+0x30850], R0 ;  /* 0x03085000ff0075a7 */ /* 0x0004e2000802014a */
[----:B------:R-:W-:Y:S05]  /*b900*/  @!P0 BRA `(.L_x_1429) ;  /* 0x0000000000048947 */ /* 0x000fea0003800000 */
[----:B------:R-:W-:Y:S01]  /*b910*/  BPT.TRAP 0x1 ;  /* 0x000000040000795c */ /* 0x000fe20000300000 */
.L_x_1429:
[----:B---3--:R-:W-:Y:S05]  /*b920*/  @P1 BRA `(.L_x_1430) ;  /* 0x0000000000081947 */ /* 0x008fea0003800000 */
[----:B------:R-:W3:Y:S02]  /*b930*/  SYNCS.PHASECHK.TRANS64.TRYWAIT P1, [UR10+0x30850], R0 ;  /* 0x03085000ff0075a7 */ /* 0x000ee4000802014a */
[----:B---3--:R-:W-:Y:S05]  /*b940*/  @!P1 BRA `(.L_x_1431) ;  /* 0x000000d000fc9947 */ /* 0x008fea0003800000 */
.L_x_1430:
[----:B------:R-:W-:Y:S01]  /*b950*/  UIADD3 UR6, UR38, 0x400, URZ ;  /* 0x0000040026067890 */ /* 0x000fe2000fffe03f */
[----:B------:R-:W-:Y:S01]  /*b960*/  WARPGROUP.ARRIVE ;  /* 0x00000000000079c5 */ /* 0x000fe20000000000 */
[----:B------:R-:W-:-:S05]  /*b970*/  UMOV UR7, 0x40000040 ;  /* 0x4000004000077882 */ /* 0x000fca0000000000 */
[----:B------:R-:W3:Y:S01]  /*b980*/  S2R R209, SR_TID.X ;  /* 0x0000000000d17919 */ /* 0x000ee20000002100 */
[----:B------:R-:W-:Y:S01]  /*b990*/  USHF.R.U32.HI UR6, URZ, 0x4, UR6 ;  /* 0x000000043f067899 */ /* 0x000fe20008011606 */
[----:B------:R-:W-:Y:S01]  /*b9a0*/  PLOP3.LUT P1, PT, PT, PT, UP0, 0x80, 0x0 ;  /* 0x000000000000781c */ /* 0x000fe20003f2f008 */
[----:B0-2---:R-:W-:Y:S01]  /*b9b0*/  FMUL.FTZ R0, R122, UR5 ;  /* 0x000000057a007c20 */ /* 0x005fe20008410000 */
[----:B------:R-:W-:Y:S01]  /*b9c0*/  PLOP3.LUT P2, PT, PT, PT, UP0, 0x80, 0x0 ;  /* 0x000000000000781c */ /* 0x000fe20003f4f008 */
[----:B------:R-:W-:Y:S01]  /*b9d0*/  ULOP3.LUT UR6, UR6, 0x3fff, URZ, 0xc0, !UPT ;  /* 0x00003fff06067892 */ /* 0x000fe2000f8ec03f */
[----:B------:R-:W-:Y:S01]  /*b9e0*/  FMUL.FTZ R9, R127, UR5 ;  /* 0x000000057f097c20 */ /* 0x000fe20008410000 */
[----:B------:R-:W-:Y:S01]  /*b9f0*/  FMUL.FTZ R122, R138, UR5 ;  /* 0x000000058a7a7c20 */ /* 0x000fe20008410000 */
[----:B------:R-:W-:Y:S01]  /*ba00*/  FMUL.FTZ R138, R140, UR5 ;  /* 0x000000058c8a7c20 */ /* 0x000fe20008410000 */
[----:B------:R-:W-:Y:S01]  /*ba10*/  ULOP3.LUT UR6, UR6, 0x3000000, URZ, 0xfc, !UPT ;  /* 0x0300000006067892 */ /* 0x000fe2000f8efc3f */
[----:B------:R-:W-:Y:S01]  /*ba20*/  FMUL.FTZ R127, R162, UR5 ;  /* 0x00000005a27f7c20 */ /* 0x000fe20008410000 */
[----:B------:R-:W-:-:S02]  /*ba30*/  IMAD.U32 R15, RZ, RZ, UR37 ;  /* 0x00000025ff0f7e24 */ /* 0x000fc4000f8e00ff */
[----:B------:R-:W-:Y:S01]  /*ba40*/  FMUL.FTZ R140, R144, UR5 ;  /* 0x00000005908c7c20 */ /* 0x000fe20008410000 */
[----:B------:R-:W-:Y:S01]  /*ba50*/  UIMAD UR4, UR4, 0x900, UR6 ;  /* 0x00000900040478a4 */ /* 0x000fe2000f8e0206 */
[----:B------:R-:W-:Y:S01]  /*ba60*/  FMUL.FTZ R144, R148, UR5 ;  /* 0x0000000594907c20 */ /* 0x000fe20008410000 */
[----:B------:R-:W-:Y:S01]  /*ba70*/  FMUL.FTZ R148, R152, UR5 ;  /* 0x0000000598947c20 */ /* 0x000fe20008410000 */
        /* <DEDUP_REMOVED lines=73> */
[----:B------:R-:W-:Y:S02]  /*bf10*/  VIADD R141, R19, UR60 ;  /* 0x0000003c138d7c36 */ /* 0x000fe40008000000 */
[----:B------:R-:W-:-:S09]  /*bf20*/  FMUL.FTZ R177, R132, UR5 ;  /* 0x0000000584b17c20 */ /* 0x000fd20008410000 */
        /* <DEDUP_REMOVED lines=13> */
[----:B------:R-:W-:Y:S01]  /*c000*/  @!P3 LEA R14, R15, UR38, 0x3 ;  /* 0x000000260f0ebc11 */ /* 0x000fe2000f8e18ff */
[----:B------:R-:W-:Y:S01]  /*c010*/  FMUL.FTZ R158, R161, UR5 ;  /* 0x00000005a19e7c20 */ /* 0x000fe20008410000 */
[----:B------:R-:W-:Y:S01]  /*c020*/  PLOP3.LUT P1, PT, PT, PT, UP1, 0x40, 0x0 ;  /* 0x000000000000781c */ /* 0x000fe20003f2e818 */
[----:B------:R-:W5:Y:S01]  /*c030*/  SHFL.IDX PT, R162, R141, RZ, 0x1c1f ;  /* 0x001c1fff8da27589 */ /* 0x000f6200000e0000 */
[----:B------:R-:W0:Y:S01]  /*c040*/  MUFU.TANH R176, R176 ;  /* 0x000000b000b07308 */ /* 0x000e220000002400 */
[----:B------:R-:W-:-:S05]  /*c050*/  @!P3 VIADD R14, R14, 0x30840 ;  /* 0x000308400e0eb836 */ /* 0x000fca0000000000 */
[----:B------:R-:W-:Y:S02]  /*c060*/  @!P3 PRMT R14, RZ, 0x654, R14 ;  /* 0x00000654ff0eb816 */ /* 0x000fe4000000000e */
        /* <DEDUP_REMOVED lines=15> */
[----:B------:R-:W-:Y:S02]  /*c160*/  IMAD R145, R10, -0x60, RZ ;  /* 0xffffffa00a917824 */ /* 0x000fe400078e02ff */
[----:B------:R-:W-:Y:S01]  /*c170*/  FMUL.FTZ R173, R125, UR5 ;  /* 0x000000057dad7c20 */ /* 0x000fe20008410000 */
[----:B------:R-:W-:Y:S01]  /*c180*/  HGMMA.64x192x16.F32.BF16 R24, R168, gdesc[UR4].tnspB, R24, gsb0 ;  /* 0x42e00004a8187df0 */ /* 0x000fe20008001818 */
[----:B------:R-:W-:Y:S01]  /*c190*/  FMUL.FTZ R174, R128, UR5 ;  /* 0x0000000580ae7c20 */ /* 0x000fe20008410000 */
[----:B------:R-:W-:Y:S01]  /*c1a0*/  FMUL.FTZ R175, R129, UR5 ;  /* 0x0000000581af7c20 */ /* 0x000fe20008410000 */
[----:B------:R-:W-:-:S02]  /*c1b0*/  VIADD R15, R145, 0x1 ;  /* 0x00000001910f7836 */ /* 0x000fc40000000000 */
[----:B------:R-:W-:Y:S01]  /*c1c0*/  FMUL.FTZ R125, R147, UR5 ;  /* 0x00000005937d7c20 */ /* 0x000fe20008410000 */
[----:B------:R-:W-:Y:S01]  /*c1d0*/  FMUL.FTZ R128, R163, UR5 ;  /* 0x00000005a3807c20 */ /* 0x000fe20008410000 */
[----:B------:R-:W-:Y:S01]  /*c1e0*/  FMUL.FTZ R129, R166, UR5 ;  /* 0x00000005a6817c20 */ /* 0x000fe20008410000 */
[----:B------:R-:W-:Y:S01]  /*c1f0*/  IMAD R15, R18, -0x2, R15 ;  /* 0xfffffffe120f7824 */ /* 0x000fe200078e020f */
[----:B------:R-:W0:Y:S03]  /*c200*/  MUFU.TANH R172, R172 ;  /* 0x000000ac00ac7308 */ /* 0x000e260000002400 */
[----:B------:R-:W-:Y:S01]  /*c210*/  VIADD R143, R15, 0xffffffff ;  /* 0xffffffff0f8f7836 */ /* 0x000fe20000000000 */
[----:B------:R-:W-:-:S04]  /*c220*/  IADD3 R147, -R17, R15, R16 ;  /* 0x0000000f11937210 */ /* 0x000fc80007ffe110 */
        /* <DEDUP_REMOVED lines=27> */
.L_x_1434:
[----:B------:R-:W-:-:S05]  /*c3e0*/  IMAD.U32 R162, RZ, RZ, UR39 ;  /* 0x00000027ffa27e24 */ /* 0x000fca000f8e00ff */
[----:B------:R-:W-:-:S13]  /*c3f0*/  ISETP.NE.AND P1, PT, R162, 0x1, PT ;  /* 0x00000001a200780c */ /* 0x000fda0003f25270 */
[----:B0-----:R-:W0:Y:S02]  /*c400*/  @P1 LDC.64 R14, c[0x0][0x9e8] ;  /* 0x00027a00ff0e1b82 */ /* 0x001e240000000a00 */
[----:B0-----:R-:W-:-:S05]  /*c410*/  @P1 IMAD.HI.U32 R14, R155, R14, RZ ;  /* 0x0000000e9b0e1227 */ /* 0x001fca00078e00ff */
[----:B------:R-:W-:-:S07]  /*c420*/  @P1 SHF.R.U32.HI R155, RZ, R15, R14 ;  /* 0x0000000fff9b1219 */ /* 0x000fce000001160e */
.L_x_1435:
[----:B------:R-:W-:Y:S05]  /*c430*/  BSYNC B0 ;  /* 0x0000000000007941 */ /* 0x000fea0003800000 */
.L_x_1433:
[----:B------:R-:W-:-:S05]  /*c440*/  IMAD R14, R155, R162, R143 ;  /* 0x000000a29b0e7224 */ /* 0x000fca00078e028f */
[----:B------:R-:W-:Y:S02]  /*c450*/  VIADDMNMX R151, R14, R162, R151, PT ;  /* 0x000000a20e977246 */ /* 0x000fe40003800197 */
[----:B------:R-:W-:-:S07]  /*c460*/  VIMNMX R153, R153, R14, !PT ;  /* 0x0000000e99997248 */ /* 0x000fce0007fe0100 */
.L_x_1432:
        /* <DEDUP_REMOVED lines=111> */
[----:B------:R-:W-:Y:S01]  /*cb60*/  FSEL R218, R3, -INF , !P6 ;  /* 0xff80000003da7808 */ /* 0x000fe20007000000 */
[----:B------:R-:W-:Y:S01]  /*cb70*/  IMAD.IADD R3, R149, 0x1, R14 ;  /* 0x0000000195037824 */ /* 0x000fe200078e020e */
        /* <DEDUP_REMOVED lines=19> */
.L_x_1438:
[----:B------:R-:W-:-:S05]  /*ccb0*/  IMAD.U32 R184, RZ, RZ, UR39 ;  /* 0x00000027ffb87e24 */ /* 0x000fca000f8e00ff */
[----:B------:R-:W-:-:S13]  /*ccc0*/  ISETP.NE.AND P6, PT, R184, 0x1, PT ;  /* 0x00000001b800780c */ /* 0x000fda0003fc5270 */
[----:B------:R-:W0:Y:S02]  /*ccd0*/  @P6 LDC.64 R14, c[0x0][0x9e8] ;  /* 0x00027a00ff0e6b82 */ /* 0x000e240000000a00 */
[----:B0-----:R-:W-:-:S05]  /*cce0*/  @P6 IMAD.HI.U32 R14, R139, R14, RZ ;  /* 0x0000000e8b0e6227 */ /* 0x001fca00078e00ff */
[----:B------:R-:W-:-:S07]  /*ccf0*/  @P6 SHF.R.U32.HI R139, RZ, R15, R14 ;  /* 0x0000000fff8b6219 */ /* 0x000fce000001160e */
.L_x_1439:
[----:B------:R-:W-:Y:S05]  /*cd00*/  BSYNC B0 ;  /* 0x0000000000007941 */ /* 0x000fea0003800000 */
.L_x_1437:
[----:B------:R-:W-:-:S05]  /*cd10*/  IMAD R14, R139, R184, R143 ;  /* 0x000000b88b0e7224 */ /* 0x000fca00078e028f */
[----:B------:R-:W-:Y:S02]  /*cd20*/  VIADDMNMX R3, R14, R184, R3, PT ;  /* 0x000000b80e037246 */ /* 0x000fe40003800103 */
[----:B------:R-:W-:-:S07]  /*cd30*/  VIMNMX R137, R137, R14, !PT ;  /* 0x0000000e89897248 */ /* 0x000fce0007fe0100 */
.L_x_1436:
[C---:B------:R-:W-:Y:S01]  /*cd40*/  ISETP.GT.AND P1, PT, R137.reuse, 0x1, !P1 ;  /* 0x000000018900780c */ /* 0x040fe20004f24270 */
[----:B------:R-:W-:Y:S01]  /*cd50*/  UMOV UR7, UR36 ;  /* 0x0000002400077c82 */ /* 0x000fe20008000000 */
[----:B------:R-:W-:Y:S02]  /*cd60*/  ISETP.GT.AND P2, PT, R137, 0x8, !P2 ;  /* 0x000000088900780c */ /* 0x000fe40005744270 */
        /* <DEDUP_REMOVED lines=32> */
[----:B------:R-:W-:Y:S02]  /*cf70*/  ISETP.NE.AND P2, PT, R186, RZ, PT ;  /* 0x000000ffba00720c */ /* 0x000fe40003f45270 */
        /* <DEDUP_REMOVED lines=55> */
[C---:B------:R-:W-:Y:S01]  /*d2f0*/  ISETP.LT.OR P5, PT, R3.reuse, 0x59, P5 ;  /* 0x000000590300780c */ /* 0x040fe20002fa1670 */
[----:B------:R-:W1:Y:S01]  /*d300*/  SHFL.BFLY PT, R4, R15, 0x1, 0x1f ;  /* 0x0c201f000f047f89 */ /* 0x000e6200000e0000 */
[----:B------:R-:W-:Y:S02]  /*d310*/  ISETP.LT.OR P1, PT, R3, 0x3a, P1 ;  /* 0x0000003a0300780c */ /* 0x000fe40000f21670 */
[----:B------:R-:W-:-:S02]  /*d320*/  FSEL R128, R128, -INF , !P4 ;  /* 0xff80000080807808 */ /* 0x000fc40006000000 */
[----:B------:R-:W-:Y:S02]  /*d330*/  FSEL R120, R131, -INF , !P1 ;  /* 0xff80000083787808 */ /* 0x000fe40004800000 */
[----:B------:R-:W-:Y:S02]  /*d340*/  ISETP.NE.AND P1, PT, R177, RZ, PT ;  /* 0x000000ffb100720c */ /* 0x000fe40003f25270 */
[----:B------:R-:W-:Y:S02]  /*d350*/  R2UR UR4, R23 ;  /* 0x00000000170472ca */ /* 0x000fe400000e0000 */
        /* <DEDUP_REMOVED lines=32> */
[--C-:B------:R-:W-:Y:S01]  /*d560*/  FFMA.FTZ R176, R176, R9, -R125.reuse ;  /* 0x00000009b0b07223 */ /* 0x100fe2000001087d */
[----:B------:R-:W-:Y:S01]  /*d570*/  FSEL R146, R4, RZ, P1 ;  /* 0x000000ff04927208 */ /* 0x000fe20000800000 */
        /* <DEDUP_REMOVED lines=14> */
[----:B------:R-:W-:Y:S01]  /*d660*/  FFMA.FTZ R141, R160, R9, -R125 ;  /* 0x00000009a08d7223 */ /* 0x000fe2000001087d */
[----:B------:R-:W-:Y:S01]  /*d670*/  LOP3.LUT P6, RZ, R209, 0x7f, RZ, 0xc0, !PT ;  /* 0x0000007fd1ff7812 */ /* 0x000fe200078cc0ff */
[----:B------:R0:W-:Y:S01]  /*d680*/  MUFU.EX2 R15, R172 ;  /* 0x000000ac000f7308 */ /* 0x0001e20000000800 */
[----:B------:R-:W-:-:S04]  /*d690*/  FMNMX.FTZ R21, R186, R21, !PT ;  /* 0x00000015ba157209 */ /* 0x000fc80007810000 */
[----:B------:R-:W-:-:S03]  /*d6a0*/  FMNMX.FTZ R121, R208, R21, !PT ;  /* 0x00000015d0797209 */ /* 0x000fc60007810000 */
[----:B------:R1:W-:Y:S01]  /*d6b0*/  MUFU.EX2 R21, R174 ;  /* 0x000000ae00157308 */ /* 0x0003e20000000800 */
[----:B------:R-:W-:Y:S01]  /*d6c0*/  FMNMX.FTZ R121, R124, R121, !PT ;  /* 0x000000797c797209 */ /* 0x000fe20007810000 */
[-CC-:B0-----:R-:W-:Y:S01]  /*d6d0*/  FFMA.FTZ R172, R178, R9.reuse, -R125.reuse ;  /* 0x00000009b2ac7223 */ /* 0x181fe2000001087d */
[-CC-:B------:R-:W-:Y:S01]  /*d6e0*/  FFMA.FTZ R178, R144, R9.reuse, -R125.reuse ;  /* 0x0000000990b27223 */ /* 0x180fe2000001087d */
[----:B------:R-:W-:Y:S01]  /*d6f0*/  FFMA.FTZ R144, R158, R9, -R125 ;  /* 0x000000099e907223 */ /* 0x000fe2000001087d */
[----:B------:R-:W-:-:S03]  /*d700*/  FMNMX.FTZ R121, R190, R121, !PT ;  /* 0x00000079be797209 */ /* 0x000fc60007810000 */
[----:B------:R-:W-:Y:S01]  /*d710*/  MUFU.EX2 R168, R168 ;  /* 0x000000a800a87308 */ /* 0x000fe20000000800 */
[----:B------:R-:W-:Y:S02]  /*d720*/  FMNMX.FTZ R121, R126, R121, !PT ;  /* 0x000000797e797209 */ /* 0x000fe40007810000 */
[----:B-1----:R-:W-:Y:S01]  /*d730*/  FSEL R174, R127, -INF , !P3 ;  /* 0xff8000007fae7808 */ /* 0x002fe20005800000 */
[--C-:B------:R-:W-:Y:S01]  /*d740*/  FFMA.FTZ R127, R166, R9, -R125.reuse ;  /* 0x00000009a67f7223 */ /* 0x100fe2000001087d */
[----:B------:R-:W-:Y:S02]  /*d750*/  FMNMX.FTZ R131, R20, R121, !PT ;  /* 0x0000007914837209 */ /* 0x000fe40007810000 */
[----:B------:R-:W-:Y:S01]  /*d760*/  FSEL R166, R129, -INF , !P5 ;  /* 0xff80000081a67808 */ /* 0x000fe20006800000 */
[--C-:B------:R-:W-:Y:S01]  /*d770*/  FFMA.FTZ R129, R138, R9, -R125.reuse ;  /* 0x000000098a817223 */ /* 0x100fe2000001087d */
[----:B------:R-:W-:Y:S01]  /*d780*/  FMNMX.FTZ R131, R132, R131, !PT ;  /* 0x0000008384837209 */ /* 0x000fe20007810000 */
[-CC-:B------:R-:W-:Y:S01]  /*d790*/  FFMA.FTZ R138, R142, R9.reuse, -R125.reuse ;  /* 0x000000098e8a7223 */ /* 0x180fe2000001087d */
[----:B------:R-:W-:Y:S01]  /*d7a0*/  MUFU.EX2 R170, R170 ;  /* 0x000000aa00aa7308 */ /* 0x000fe20000000800 */
[----:B------:R-:W-:Y:S01]  /*d7b0*/  FFMA.FTZ R142, R154, R9, -R125 ;  /* 0x000000099a8e7223 */ /* 0x000fe2000001087d */
[----:B------:R-:W-:-:S04]  /*d7c0*/  FMNMX.FTZ R131, R120, R131, !PT ;  /* 0x0000008378837209 */ /* 0x000fc80007810000 */
[----:B------:R-:W-:Y:S02]  /*d7d0*/  FMNMX.FTZ R131, R134, R131, !PT ;  /* 0x0000008386837209 */ /* 0x000fe40007810000 */
[----:B------:R-:W-:Y:S02]  /*d7e0*/  MUFU.EX2 R121, R180 ;  /* 0x000000b400797308 */ /* 0x000fe40000000800 */
[----:B------:R-:W-:-:S04]  /*d7f0*/  FMNMX.FTZ R131, R14, R131, !PT ;  /* 0x000000830e837209 */ /* 0x000fc80007810000 */
[----:B------:R-:W-:Y:S02]  /*d800*/  FMNMX.FTZ R131, R136, R131, !PT ;  /* 0x0000008388837209 */ /* 0x000fe40007810000 */
[----:B------:R-:W-:Y:S02]  /*d810*/  MUFU.EX2 R172, R172 ;  /* 0x000000ac00ac7308 */ /* 0x000fe40000000800 */
[----:B------:R-:W-:-:S04]  /*d820*/  FMNMX.FTZ R131, R122, R131, !PT ;  /* 0x000000837a837209 */ /* 0x000fc80007810000 */
[----:B------:R-:W-:Y:S02]  /*d830*/  FMNMX.FTZ R131, R174, R131, !PT ;  /* 0x00000083ae837209 */ /* 0x000fe40007810000 */
[----:B------:R0:W-:Y:S02]  /*d840*/  MUFU.EX2 R180, R182 ;  /* 0x000000b600b47308 */ /* 0x0001e40000000800 */
[----:B------:R-:W-:-:S04]  /*d850*/  FMNMX.FTZ R131, R128, R131, !PT ;  /* 0x0000008380837209 */ /* 0x000fc80007810000 */
[----:B------:R-:W-:Y:S02]  /*d860*/  FMNMX.FTZ R131, R166, R131, !PT ;  /* 0x00000083a6837209 */ /* 0x000fe40007810000 */
[----:B------:R-:W-:Y:S01]  /*d870*/  MUFU.EX2 R127, R127 ;  /* 0x0000007f007f7308 */ /* 0x000fe20000000800 */
[--C-:B0-----:R-:W-:Y:S01]  /*d880*/  FFMA.FTZ R182, R162, R9, -R125.reuse ;  /* 0x00000009a2b67223 */ /* 0x101fe2000001087d */
[----:B------:R-:W-:Y:S01]  /*d890*/  FMNMX.FTZ R0, R130, R131, !PT ;  /* 0x0000008382007209 */ /* 0x000fe20007810000 */
[-CC-:B------:R-:W-:Y:S01]  /*d8a0*/  FFMA.FTZ R131, R140, R9.reuse, -R125.reuse ;  /* 0x000000098c837223 */ /* 0x180fe2000001087d */
[----:B------:R-:W-:-:S03]  /*d8b0*/  FFMA.FTZ R140, R150, R9, -R125 ;  /* 0x00000009968c7223 */ /* 0x000fc6000001087d */
        /* <DEDUP_REMOVED lines=159> */
.L_x_1423:
        /* <DEDUP_REMOVED lines=99> */
.L_x_1441:
[----:B------:R-:W-:Y:S01]  /*e8e0*/  ULEA UR5, UR37, UR38, 0x3 ;  /* 0x0000002625057291 */ /* 0x000fe2000f8e183f */
[----:B------:R-:W-:-:S05]  /*e8f0*/  IMAD.U32 R0, RZ, RZ, UR36 ;  /* 0x00000024ff007e24 */ /* 0x000fca000f8e00ff */
[----:B------:R-:W-:-:S04]  /*e900*/  SHF.L.U32 R0, R0, 0x1f, RZ ;  /* 0x0000001f00007819 */ /* 0x000fc800000006ff */
[----:B------:R0:W1:Y:S01]  /*e910*/  SYNCS.PHASECHK.TRANS64.TRYWAIT P1, [UR5+0x30850], R0 ;  /* 0x03085000ff0075a7 */ /* 0x0000620008020145 */
[----:B------:R-:W-:Y:S05]  /*e920*/  @!P0 BRA `(.L_x_1442) ;  /* 0x0000000000048947 */ /* 0x000fea0003800000 */
[----:B------:R-:W-:Y:S01]  /*e930*/  BPT.TRAP 0x1 ;  /* 0x000000040000795c */ /* 0x000fe20000300000 */
.L_x_1442:
[----:B-1----:R-:W-:Y:S05]  /*e940*/  @P1 BRA `(.L_x_1443) ;  /* 0x0000000000081947 */ /* 0x002fea0003800000 */
[----:B------:R-:W1:Y:S02]  /*e950*/  SYNCS.PHASECHK.TRANS64.TRYWAIT P0, [UR5+0x30850], R0 ;  /* 0x03085000ff0075a7 */ /* 0x000e640008000145 */
[----:B-1----:R-:W-:Y:S05]  /*e960*/  @!P0 BRA `(.L_x_1444) ;  /* 0x000000a4000c8947 */ /* 0x002fea0003800000 */
.L_x_1443:
[----:B------:R-:W-:Y:S01]  /*e970*/  UIADD3 UR38, UR38, 0x400, URZ ;  /* 0x0000040026267890 */ /* 0x000fe2000fffe03f */
[----:B------:R-:W-:Y:S01]  /*e980*/  WARPGROUP.ARRIVE ;  /* 0x00000000000079c5 */ /* 0x000fe20000000000 */
[----:B------:R-:W-:Y:S01]  /*e990*/  UMOV UR7, 0x40000040 ;  /* 0x4000004000077882 */ /* 0x000fe20000000000 */
[----:B01----:R-:W0:Y:S01]  /*e9a0*/  SHFL.BFLY PT, R0, R5, 0x2, 0x1f ;  /* 0x0c401f0005007f89 */ /* 0x003e2200000e0000 */
[----:B------:R-:W-:Y:S01]  /*e9b0*/  USHF.R.U32.HI UR38, URZ, 0x4, UR38 ;  /* 0x000000043f267899 */ /* 0x000fe20008011626 */
[----:B------:R-:W-:Y:S01]  /*e9c0*/  IMAD.MOV.U32 R10, RZ, RZ, RZ ;  /* 0x000000ffff0a7224 */ /* 0x000fe200078e00ff */
[----:B------:R-:W-:Y:S01]  /*e9d0*/  R2UR UR8, R198 ;  /* 0x00000000c60872ca */ /* 0x000fe200000e0000 */
[----:B------:R-:W1:Y:S01]  /*e9e0*/  SHFL.BFLY PT, R7, R8, 0x2, 0x1f ;  /* 0x0c401f0008077f89 */ /* 0x000e6200000e0000 */
[----:B------:R-:W-:Y:S01]  /*e9f0*/  ULOP3.LUT UR38, UR38, 0x3fff, URZ, 0xc0, !UPT ;  /* 0x00003fff26267892 */ /* 0x000fe2000f8ec03f */
[----:B------:R-:W2:Y:S03]  /*ea00*/  S2R R12, SR_TID.X ;  /* 0x00000000000c7919 */ /* 0x000ea60000002100 */
        /* <DEDUP_REMOVED lines=8> */
[----:B0-----:R-:W-:Y:S01]  /*ea90*/  FADD.FTZ R2, R0, R5 ;  /* 0x0000000500027221 */ /* 0x001fe20000010000 */
[----:B------:R-:W-:Y:S01]  /*eaa0*/  UMOV UR7, 0x40000040 ;  /* 0x4000004000077882 */ /* 0x000fe20000000000 */
[----:B------:R-:W-:-:S02]  /*eab0*/  IMAD.U32 R198, RZ, RZ, UR8 ;  /* 0x00000008ffc67e24 */ /* 0x000fc4000f8e00ff */
[----:B-1----:R-:W-:Y:S01]  /*eac0*/  FADD.FTZ R7, R7, R8 ;  /* 0x0000000807077221 */ /* 0x002fe20000010000 */
        /* <DEDUP_REMOVED lines=9> */
[----:B------:R-:W-:Y:S02]  /*eb60*/  IMAD.U32 R7, RZ, RZ, UR5 ;  /* 0x00000005ff077e24 */ /* 0x000fe4000f8e00ff */
[----:B------:R-:W-:Y:S01]  /*eb70*/  IMAD.MOV.U32 R0, RZ, RZ, -0x800000 ;  /* 0xff800000ff007424 */ /* 0x000fe200078e00ff */
[----:B------:R-:W-:-:S03]  /*eb80*/  FSETP.NE.FTZ.AND P0, PT, R13, RZ, PT ;  /* 0x000000ff0d00720b */ /* 0x000fc60003f15000 */
[----:B------:R-:W-:-:S06]  /*eb90*/  @!P2 VIADD R7, R7, 0x30860 ;  /* 0x000308600707a836 */ /* 0x000fcc0000000000 */
[----:B------:R-:W0:Y:S04]  /*eba0*/  @P1 MUFU.LG2 R11, R14 ;  /* 0x0000000e000b1308 */ /* 0x000e280000000c00 */
[C---:B------:R-:W-:Y:S01]  /*ebb0*/  @P0 FMUL.FTZ R5, R9.reuse, 0.69314718246459960938 ;  /* 0x3f31721809050820 */ /* 0x040fe20000410000 */
[----:B------:R-:W-:-:S03]  /*ebc0*/  @P1 FMUL.FTZ R9, R9, 0.69314718246459960938 ;  /* 0x3f31721809091820 */ /* 0x000fc60000410000 */
[----:B------:R-:W1:Y:S08]  /*ebd0*/  @P0 MUFU.LG2 R6, R13 ;  /* 0x0000000d00060308 */ /* 0x000e700000000c00 */
[----:B------:R-:W2:Y:S01]  /*ebe0*/  @P1 MUFU.RCP R10, R14 ;  /* 0x0000000e000a1308 */ /* 0x000ea20000001000 */
[----:B0-----:R-:W-:-:S04]  /*ebf0*/  @P1 FMUL.FTZ R12, R11, 0.69314718246459960938 ;  /* 0x3f3172180b0c1820 */ /* 0x001fc80000410000 */
[----:B------:R-:W-:Y:S01]  /*ec00*/  @P1 FFMA.FTZ R2, R9, R3, R12 ;  /* 0x0000000309021223 */ /* 0x000fe2000001000c */
[----:B------:R-:W-:Y:S02]  /*ec10*/  @!P2 PRMT R9, RZ, 0x654, R7 ;  /* 0x00000654ff09a816 */ /* 0x000fe40000000007 */
[----:B------:R-:W0:Y:S01]  /*ec20*/  @P0 MUFU.RCP R8, R13 ;  /* 0x0000000d00080308 */ /* 0x000e220000001000 */
[----:B-1----:R-:W-:-:S04]  /*ec30*/  @P0 FMUL.FTZ R6, R6, 0.69314718246459960938 ;  /* 0x3f31721806060820 */ /* 0x002fc80000410000 */
[----:B------:R-:W-:Y:S01]  /*ec40*/  @P0 FFMA.FTZ R0, R5, R4, R6 ;  /* 0x0000000405000223 */ /* 0x000fe20000010006 */
[----:B------:R-:W-:Y:S01]  /*ec50*/  PLOP3.LUT P0, PT, PT, PT, PT, 0x8, 0x0 ;  /* 0x000000000000781c */ /* 0x000fe20003f0e170 */
        /* <DEDUP_REMOVED lines=27> */
[----:B------:R1:W-:Y:S01]  /*ee10*/  @!P2 SYNCS.ARRIVE.TRANS64.RED.A1T0 RZ, [R9+URZ], RZ ;  /* 0x000000ff09ffa9a7 */ /* 0x0003e2000810043f */
[----:B--2---:R-:W-:Y:S01]  /*ee20*/  FMUL.FTZ R125, R43, R10 ;  /* 0x0000000a2b7d7220 */ /* 0x004fe20000410000 */
[----:B0-----:R-:W-:Y:S01]  /*ee30*/  FMUL.FTZ R3, R32, R8 ;  /* 0x0000000820037220 */ /* 0x001fe20000410000 */
        /* <DEDUP_REMOVED lines=94> */
.L_x_1374:
[----:B------:R-:W0:Y:S01]  /*f420*/  S2R R8, SR_CgaCtaId ;  /* 0x0000000000087919 */ /* 0x000e220000008800 */
[----:B------:R-:W-:Y:S01]  /*f430*/  MOV R23, 0x400 ;  /* 0x0000040000177802 */ /* 0x000fe20000000f00 */
[----:B------:R-:W-:Y:S01]  /*f440*/  BSSY B0, `(.L_x_1445) ;  /* 0x0000288000007945 */ /* 0x000fe20003800000 */
[----:B------:R-:W-:Y:S02]  /*f450*/  BAR.SYNC.DEFER_BLOCKING 0x5, 0x180 ;  /* 0x0146000000007b1d */ /* 0x000fe40000010000 */
[----:B0-----:R-:W-:-:S05]  /*f460*/  LEA R23, R8, R23, 0x18 ;  /* 0x0000001708177211 */ /* 0x001fca00078ec0ff */
[----:B------:R-:W0:Y:S02]  /*f470*/  LDS.128 R8, [R23+0x308d0] ;  /* 0x0308d00017087984 */ /* 0x000e240000000c00 */
[----:B0-----:R-:W-:Y:S02]  /*f480*/  R2UR UR5, R9 ;  /* 0x00000000090572ca */ /* 0x001fe400000e0000 */
[----:B------:R-:W-:Y:S02]  /*f490*/  R2UR UR7, R10 ;  /* 0x000000000a0772ca */ /* 0x000fe400000e0000 */
[----:B------:R-:W-:Y:S01]  /*f4a0*/  R2UR UR6, R11 ;  /* 0x000000000b0672ca */ /* 0x000fe200000e0000 */
[----:B------:R-:W-:Y:S06]  /*f4b0*/  BAR.ARV 0x4, 0x180 ;  /* 0x0106000000007b1d */ /* 0x000fec0000002000 */
[----:B------:R-:W-:Y:S08]  /*f4c0*/  @P0 BRA `(.L_x_1446) ;  /* 0x0000001800ac0947 */ /* 0x000ff00003800000 */
[----:B------:R-:W0:Y:S01]  /*f4d0*/  S2R R8, SR_SWINHI ;  /* 0x0000000000087919 */ /* 0x000e220000002f00 */
[----:B------:R-:W-:Y:S01]  /*f4e0*/  F2FP.BF16.F32.PACK_AB R4, R5, R4 ;  /* 0x000000040504723e */ /* 0x000fe200000010ff */
[----:B------:R-:W-:Y:S01]  /*f4f0*/  ULDC.64 UR8, c[0x0][0xc00] ;  /* 0x0003000000087ab9 */ /* 0x000fe20000000a00 */
[----:B------:R-:W-:Y:S01]  /*f500*/  F2FP.BF16.F32.PACK_AB R6, R7, R6 ;  /* 0x000000060706723e */ /* 0x000fe200000010ff */
[----:B------:R-:W-:Y:S01]  /*f510*/  UISETP.NE.U32.AND UP0, UPT, UR8, URZ, UPT ;  /* 0x0000003f0800728c */ /* 0x000fe2000bf05070 */
[----:B------:R-:W-:Y:S01]  /*f520*/  F2FP.BF16.F32.PACK_AB R5, R131, R32 ;  /* 0x000000208305723e */ /* 0x000fe200000010ff */
[----:B------:R-:W-:Y:S01]  /*f530*/  ULDC.64 UR12, c[0x0][0x208] ;  /* 0x00008200000c7ab9 */ /* 0x000fe20000000a00 */
[----:B------:R-:W-:Y:S01]  /*f540*/  F2FP.BF16.F32.PACK_AB R7, R129, R20 ;  /* 0x000000148107723e */ /* 0x000fe200000010ff */
[----:B------:R-:W-:Y:S01]  /*f550*/  UISETP.NE.AND.EX UP0, UPT, UR9, URZ, UPT, UP0 ;  /* 0x0000003f0900728c */ /* 0x000fe2000bf05300 */
[----:B------:R-:W-:Y:S02]  /*f560*/  F2FP.BF16.F32.PACK_AB R88, R89, R88 ;  /* 0x000000585958723e */ /* 0x000fe400000010ff */
[----:B------:R-:W-:Y:S01]  /*f570*/  F2FP.BF16.F32.PACK_AB R89, R43, R90 ;  /* 0x0000005a2b59723e */ /* 0x000fe200000010ff */
[----:B------:R-:W-:Y:S01]  /*f580*/  ULDC.64 UR8, c[0x0][0xc00] ;  /* 0x0003000000087ab9 */ /* 0x000fe20000000a00 */
        /* <DEDUP_REMOVED lines=10> */
[----:B------:R-:W-:Y:S02]  /*f630*/  MOV R16, R23 ;  /* 0x0000001700107202 */ /* 0x000fe40000000f00 */
[----:B0-----:R-:W-:Y:S02]  /*f640*/  MOV R17, R8 ;  /* 0x0000000800117202 */ /* 0x001fe40000000f00 */
[----:B------:R-:W-:-:S02]  /*f650*/  F2FP.BF16.F32.PACK_AB R107, R111, R110 ;  /* 0x0000006e6f6b723e */ /* 0x000fc400000010ff */
[----:B------:R-:W-:Y:S01]  /*f660*/  F2FP.BF16.F32.PACK_AB R113, R115, R114 ;  /* 0x000000727371723e */ /* 0x000fe200000010ff */
[----:B------:R-:W-:Y:S01]  /*f670*/  IMAD.WIDE R38, R202, 0x2, R16 ;  /* 0x00000002ca267825 */ /* 0x000fe200078e0210 */
[----:B------:R-:W-:Y:S02]  /*f680*/  F2FP.BF16.F32.PACK_AB R114, R117, R116 ;  /* 0x000000747572723e */ /* 0x000fe400000010ff */
[----:B------:R-:W-:Y:S02]  /*f690*/  F2FP.BF16.F32.PACK_AB R115, R119, R118 ;  /* 0x000000767773723e */ /* 0x000fe400000010ff */
[C---:B------:R-:W-:Y:S02]  /*f6a0*/  LOP3.LUT R21, R38.reuse, 0x380, RZ, 0xc0, !PT ;  /* 0x0000038026157812 */ /* 0x040fe400078ec0ff */
[C---:B------:R-:W-:Y:S02]  /*f6b0*/  IADD3 R75, P2, R38.reuse, 0x20, RZ ;  /* 0x00000020264b7810 */ /* 0x040fe40007f5e0ff */
[----:B------:R-:W-:-:S02]  /*f6c0*/  IADD3 R95, P1, R38, 0x40, RZ ;  /* 0x00000040265f7810 */ /* 0x000fc40007f3e0ff */
[C---:B------:R-:W-:Y:S01]  /*f6d0*/  IADD3 R133, P6, R38.reuse, 0x60, RZ ;  /* 0x0000006026857810 */ /* 0x040fe20007fde0ff */
[--C-:B------:R-:W-:Y:S01]  /*f6e0*/  IMAD.X R9, RZ, RZ, R39.reuse, P2 ;  /* 0x000000ffff097224 */ /* 0x100fe200010e0627 */
[C---:B------:R-:W-:Y:S01]  /*f6f0*/  IADD3 R135, P5, R38.reuse, 0x4000, RZ ;  /* 0x0000400026877810 */ /* 0x040fe20007fbe0ff */
[--C-:B------:R-:W-:Y:S01]  /*f700*/  IMAD.X R11, RZ, RZ, R39.reuse, P1 ;  /* 0x000000ffff0b7224 */ /* 0x100fe200008e0627 */
[----:B------:R-:W-:Y:S01]  /*f710*/  SHF.R.U64 R21, R21, 0x3, RZ ;  /* 0x0000000315157819 */ /* 0x000fe200000012ff */
        /* <DEDUP_REMOVED lines=8> */
[----:B------:R-:W-:Y:S01]  /*f7a0*/  LOP3.LUT R8, R75, 0x380, RZ, 0xc0, !PT ;  /* 0x000003804b087812 */ /* 0x000fe200078ec0ff */
[--C-:B------:R-:W-:Y:S01]  /*f7b0*/  IMAD.X R29, RZ, RZ, R39.reuse, P3 ;  /* 0x000000ffff1d7224 */ /* 0x100fe200018e0627 */
[----:B------:R-:W-:Y:S01]  /*f7c0*/  LOP3.LUT R10, R95, 0x380, RZ, 0xc0, !PT ;  /* 0x000003805f0a7812 */ /* 0x000fe200078ec0ff */
[----:B------:R-:W-:Y:S01]  /*f7d0*/  IMAD.X R31, RZ, RZ, R39, P2 ;  /* 0x000000ffff1f7224 */ /* 0x000fe200010e0627 */
[----:B------:R-:W-:-:S02]  /*f7e0*/  IADD3 R145, P1, R38, 0x8020, RZ ;  /* 0x0000802026917810 */ /* 0x000fc40007f3e0ff */
[C---:B------:R-:W-:Y:S02]  /*f7f0*/  IADD3 R147, P6, R38.reuse, 0x8040, RZ ;  /* 0x0000804026937810 */ /* 0x040fe40007fde0ff */
[----:B------:R-:W-:Y:S01]  /*f800*/  IADD3 R149, P5, R38, 0x8060, RZ ;  /* 0x0000806026957810 */ /* 0x000fe20007fbe0ff */
[--C-:B------:R-:W-:Y:S01]  /*f810*/  IMAD.X R33, RZ, RZ, R39.reuse, P1 ;  /* 0x000000ffff217224 */ /* 0x100fe200008e0627 */
[----:B------:R-:W-:Y:S01]  /*f820*/  LOP3.LUT R38, R21, R38, RZ, 0x3c, !PT ;  /* 0x0000002615267212 */ /* 0x000fe200078e3cff */
[--C-:B------:R-:W-:Y:S01]  /*f830*/  IMAD.X R35, RZ, RZ, R39.reuse, P6 ;  /* 0x000000ffff237224 */ /* 0x100fe200030e0627 */
[----:B------:R-:W-:Y:S01]  /*f840*/  LOP3.LUT R12, R133, 0x380, RZ, 0xc0, !PT ;  /* 0x00000380850c7812 */ /* 0x000fe200078ec0ff */
[----:B------:R-:W-:Y:S01]  /*f850*/  IMAD.X R21, RZ, RZ, R39, P5 ;  /* 0x000000ffff157224 */ /* 0x000fe200028e0627 */
[----:B------:R-:W-:Y:S02]  /*f860*/  LOP3.LUT R14, R135, 0x380, RZ, 0xc0, !PT ;  /* 0x00000380870e7812 */ /* 0x000fe400078ec0ff */
[----:B------:R-:W-:-:S02]  /*f870*/  LOP3.LUT R24, R137, 0x380, RZ, 0xc0, !PT ;  /* 0x0000038089187812 */ /* 0x000fc400078ec0ff */
[----:B------:R-:W-:Y:S02]  /*f880*/  LOP3.LUT R26, R139, 0x380, RZ, 0xc0, !PT ;  /* 0x000003808b1a7812 */ /* 0x000fe400078ec0ff */
[----:B------:R-:W-:Y:S02]  /*f890*/  SHF.R.U64 R8, R8, 0x3, RZ ;  /* 0x0000000308087819 */ /* 0x000fe400000012ff */
[----:B------:R-:W-:Y:S02]  /*f8a0*/  SHF.R.U64 R10, R10, 0x3, RZ ;  /* 0x000000030a0a7819 */ /* 0x000fe400000012ff */
[----:B------:R-:W-:Y:S02]  /*f8b0*/  LOP3.LUT R28, R141, 0x380, RZ, 0xc0, !PT ;  /* 0x000003808d1c7812 */ /* 0x000fe400078ec0ff */
[----:B------:R-:W-:Y:S02]  /*f8c0*/  LOP3.LUT R30, R143, 0x380, RZ, 0xc0, !PT ;  /* 0x000003808f1e7812 */ /* 0x000fe400078ec0ff */
[----:B------:R-:W-:-:S02]  /*f8d0*/  SHF.R.U64 R12, R12, 0x3, RZ ;  /* 0x000000030c0c7819 */ /* 0x000fc400000012ff */
[----:B------:R-:W-:Y:S02]  /*f8e0*/  SHF.R.U64 R14, R14, 0x3, RZ ;  /* 0x000000030e0e7819 */ /* 0x000fe400000012ff */
[----:B------:R-:W-:Y:S01]  /*f8f0*/  MOV R132, R38 ;  /* 0x0000002600847202 */ /* 0x000fe20000000f00 */
[----:B------:R-:W-:Y:S01]  /*f900*/  BAR.SYNC.DEFER_BLOCKING 0x1, 0x100 ;  /* 0x0044000000007b1d */ /* 0x000fe20000010000 */
[----:B------:R-:W-:Y:S02]  /*f910*/  SHF.R.U64 R24, R24, 0x3, RZ ;  /* 0x0000000318187819 */ /* 0x000fe400000012ff */
[----:B------:R-:W-:Y:S02]  /*f920*/  SHF.R.U64 R26, R26, 0x3, RZ ;  /* 0x000000031a1a7819 */ /* 0x000fe400000012ff */
[----:B------:R-:W-:Y:S02]  /*f930*/  LOP3.LUT R38, R149, 0x380, RZ, 0xc0, !PT ;  /* 0x0000038095267812 */ /* 0x000fe400078ec0ff */
[----:B------:R-:W-:-:S02]  /*f940*/  LOP3.LUT R8, R8, R75, RZ, 0x3c, !PT ;  /* 0x0000004b08087212 */ /* 0x000fc400078e3cff */
[----:B------:R-:W-:Y:S02]  /*f950*/  LOP3.LUT R10, R10, R95, RZ, 0x3c, !PT ;  /* 0x0000005f0a0a7212 */ /* 0x000fe400078e3cff */
[----:B------:R-:W-:Y:S02]  /*f960*/  SHF.R.U64 R28, R28, 0x3, RZ ;  /* 0x000000031c1c7819 */ /* 0x000fe400000012ff */
[----:B------:R-:W-:Y:S02]  /*f970*/  SHF.R.U64 R30, R30, 0x3, RZ ;  /* 0x000000031e1e7819 */ /* 0x000fe400000012ff */
[----:B------:R-:W-:Y:S02]  /*f980*/  LOP3.LUT R32, R145, 0x380, RZ, 0xc0, !PT ;  /* 0x0000038091207812 */ /* 0x000fe400078ec0ff */
[----:B------:R-:W-:Y:S02]  /*f990*/  LOP3.LUT R12, R12, R133, RZ, 0x3c, !PT ;  /* 0x000000850c0c7212 */ /* 0x000fe400078e3cff */
[----:B------:R-:W-:-:S02]  /*f9a0*/  LOP3.LUT R14, R14, R135, RZ, 0x3c, !PT ;  /* 0x000000870e0e7212 */ /* 0x000fc400078e3cff */
[----:B------:R-:W-:Y:S02]  /*f9b0*/  LOP3.LUT R34, R147, 0x380, RZ, 0xc0, !PT ;  /* 0x0000038093227812 */ /* 0x000fe400078ec0ff */
[----:B------:R-:W-:Y:S01]  /*f9c0*/  LOP3.LUT R24, R24, R137, RZ, 0x3c, !PT ;  /* 0x0000008918187212 */ /* 0x000fe200078e3cff */
[----:B------:R0:W-:Y:S01]  /*f9d0*/  STSM.16.M88.4 [R132], R4 ;  /* 0x0000000484007844 */ /* 0x0001e20000000200 */
[----:B------:R-:W-:Y:S02]  /*f9e0*/  LOP3.LUT R26, R26, R139, RZ, 0x3c, !PT ;  /* 0x0000008b1a1a7212 */ /* 0x000fe400078e3cff */
[----:B------:R-:W-:Y:S02]  /*f9f0*/  SHF.R.U64 R38, R38, 0x3, RZ ;  /* 0x0000000326267819 */ /* 0x000fe400000012ff */
[----:B------:R-:W-:Y:S02]  /*fa00*/  LOP3.LUT R28, R28, R141, RZ, 0x3c, !PT ;  /* 0x0000008d1c1c7212 */ /* 0x000fe400078e3cff */
[----:B------:R-:W-:-:S02]  /*fa10*/  LOP3.LUT R30, R30, R143, RZ, 0x3c, !PT ;  /* 0x0000008f1e1e7212 */ /* 0x000fc400078e3cff */
[----:B------:R-:W-:Y:S02]  /*fa20*/  MOV R130, R8 ;  /* 0x0000000800827202 */ /* 0x000fe40000000f00 */
[----:B------:R-:W-:Y:S02]  /*fa30*/  MOV R129, R10 ;  /* 0x0000000a00817202 */ /* 0x000fe40000000f00 */
[----:B------:R-:W-:Y:S02]  /*fa40*/  SHF.R.U64 R32, R32, 0x3, RZ ;  /* 0x0000000320207819 */ /* 0x000fe400000012ff */
[----:B------:R-:W-:Y:S02]  /*fa50*/  F2FP.BF16.F32.PACK_AB R8, R41, R40 ;  /* 0x000000282908723e */ /* 0x000fe400000010ff */
[----:B0-----:R-:W-:Y:S02]  /*fa60*/  F2FP.BF16.F32.PACK_AB R4, R120, R3 ;  /* 0x000000037804723e */ /* 0x001fe400000010ff */
[----:B------:R-:W-:-:S02]  /*fa70*/  F2FP.BF16.F32.PACK_AB R5, R127, R124 ;  /* 0x0000007c7f05723e */ /* 0x000fc400000010ff */
[----:B------:R-:W-:Y:S02]  /*fa80*/  F2FP.BF16.F32.PACK_AB R6, R37, R36 ;  /* 0x000000242506723e */ /* 0x000fe400000010ff */
[----:B------:R-:W-:Y:S02]  /*fa90*/  F2FP.BF16.F32.PACK_AB R7, R128, R123 ;  /* 0x0000007b8007723e */ /* 0x000fe400000010ff */
[----:B------:R-:W-:Y:S02]  /*faa0*/  F2FP.BF16.F32.PACK_AB R9, R125, R122 ;  /* 0x0000007a7d09723e */ /* 0x000fe400000010ff */
[----:B------:R-:W-:Y:S01]  /*fab0*/  F2FP.BF16.F32.PACK_AB R10, R45, R44 ;  /* 0x0000002c2d0a723e */ /* 0x000fe200000010ff */
[----:B------:R0:W-:Y:S01]  /*fac0*/  STSM.16.M88.4 [R130], R4 ;  /* 0x0000000482007844 */ /* 0x0001e20000000200 */
[----:B------:R-:W-:Y:S02]  /*fad0*/  F2FP.BF16.F32.PACK_AB R11, R126, R121 ;  /* 0x000000797e0b723e */ /* 0x000fe400000010ff */
[----:B------:R-:W-:-:S02]  /*fae0*/  SHF.R.U64 R34, R34, 0x3, RZ ;  /* 0x0000000322227819 */ /* 0x000fc400000012ff */
        /* <DEDUP_REMOVED lines=10> */
[----:B------:R-:W-:Y:S02]  /*fb90*/  MOV R39, R28 ;  /* 0x0000001c00277202 */ /* 0x000fe40000000f00 */
[----:B------:R-:W-:Y:S01]  /*fba0*/  MOV R38, R30 ;  /* 0x0000001e00267202 */ /* 0x000fe20000000f00 */
[----:B------:R-:W-:Y:S01]  /*fbb0*/  STSM.16.M88.4 [R95], R12 ;  /* 0x0000000c5f007844 */ /* 0x000fe20000000200 */
[----:B------:R-:W-:-:S02]  /*fbc0*/  F2FP.BF16.F32.PACK_AB R24, R57, R56 ;  /* 0x000000383918723e */ /* 0x000fc400000010ff */
[----:B------:R-:W-:Y:S02]  /*fbd0*/  F2FP.BF16.F32.PACK_AB R25, R59, R58 ;  /* 0x0000003a3b19723e */ /* 0x000fe400000010ff */
[----:B------:R-:W-:Y:S02]  /*fbe0*/  F2FP.BF16.F32.PACK_AB R26, R61, R60 ;  /* 0x0000003c3d1a723e */ /* 0x000fe400000010ff */
[----:B------:R-:W-:Y:S01]  /*fbf0*/  F2FP.BF16.F32.PACK_AB R27, R63, R62 ;  /* 0x0000003e3f1b723e */ /* 0x000fe200000010ff */
[----:B------:R-:W2:Y:S01]  /*fc00*/  LDC R60, c[0x0][0xbe8] ;  /* 0x0002fa00ff3c7b82 */ /* 0x000ea20000000800 */
[----:B------:R-:W-:Y:S02]  /*fc10*/  LOP3.LUT R32, R32, R145, RZ, 0x3c, !PT ;  /* 0x0000009120207212 */ /* 0x000fe400078e3cff */
[----:B------:R-:W-:Y:S01]  /*fc20*/  F2FP.BF16.F32.PACK_AB R28, R65, R64 ;  /* 0x00000040411c723e */ /* 0x000fe200000010ff */
[----:B------:R-:W-:Y:S01]  /*fc30*/  STSM.16.M88.4 [R94], R24 ;  /* 0x000000185e007844 */ /* 0x000fe20000000200 */
[----:B------:R-:W-:-:S02]  /*fc40*/  F2FP.BF16.F32.PACK_AB R29, R67, R66 ;  /* 0x00000042431d723e */ /* 0x000fc400000010ff */
[----:B------:R-:W-:Y:S02]  /*fc50*/  F2FP.BF16.F32.PACK_AB R30, R69, R68 ;  /* 0x00000044451e723e */ /* 0x000fe400000010ff */
[----:B------:R-:W-:Y:S02]  /*fc60*/  F2FP.BF16.F32.PACK_AB R31, R71, R70 ;  /* 0x00000046471f723e */ /* 0x000fe400000010ff */
[----:B------:R-:W-:Y:S02]  /*fc70*/  LOP3.LUT R34, R34, R147, RZ, 0x3c, !PT ;  /* 0x0000009322227212 */ /* 0x000fe400078e3cff */
[----:B0-----:R-:W-:Y:S01]  /*fc80*/  F2FP.BF16.F32.PACK_AB R4, R73, R72 ;  /* 0x000000484904723e */ /* 0x001fe200000010ff */
[----:B------:R-:W-:Y:S01]  /*fc90*/  STSM.16.M88.4 [R75], R28 ;  /* 0x0000001c4b007844 */ /* 0x000fe20000000200 */
[----:B------:R-:W-:Y:S02]  /*fca0*/  F2FP.BF16.F32.PACK_AB R5, R47, R42 ;  /* 0x0000002a2f05723e */ /* 0x000fe400000010ff */
[----:B------:R-:W-:-:S02]  /*fcb0*/  F2FP.BF16.F32.PACK_AB R6, R77, R76 ;  /* 0x0000004c4d06723e */ /* 0x000fc400000010ff */
[----:B------:R-:W-:Y:S02]  /*fcc0*/  F2FP.BF16.F32.PACK_AB R7, R79, R78 ;  /* 0x0000004e4f07723e */ /* 0x000fe400000010ff */
[----:B-1----:R-:W-:Y:S02]  /*fcd0*/  F2FP.BF16.F32.PACK_AB R8, R81, R80 ;  /* 0x000000505108723e */ /* 0x002fe400000010ff */
[----:B------:R-:W-:Y:S01]  /*fce0*/  F2FP.BF16.F32.PACK_AB R9, R83, R82 ;  /* 0x000000525309723e */ /* 0x000fe200000010ff */
[----:B------:R0:W-:Y:S01]  /*fcf0*/  STSM.16.M88.4 [R74], R4 ;  /* 0x000000044a007844 */ /* 0x0001e20000000200 */
[----:B------:R-:W-:Y:S02]  /*fd00*/  F2FP.BF16.F32.PACK_AB R10, R85, R84 ;  /* 0x00000054550a723e */ /* 0x000fe400000010ff */
[----:B------:R-:W-:Y:S02]  /*fd10*/  F2FP.BF16.F32.PACK_AB R11, R87, R86 ;  /* 0x00000056570b723e */ /* 0x000fe400000010ff */
[----:B------:R-:W-:-:S02]  /*fd20*/  MOV R32, R32 ;  /* 0x0000002000207202 */ /* 0x000fc40000000f00 */
[----:B------:R-:W-:Y:S01]  /*fd30*/  MOV R34, R34 ;  /* 0x0000002200227202 */ /* 0x000fe20000000f00 */
[----:B------:R1:W-:Y:S01]  /*fd40*/  STSM.16.M88.4 [R39], R8 ;  /* 0x0000000827007844 */ /* 0x0003e20000000200 */
[----:B------:R-:W-:Y:S02]  /*fd50*/  MOV R20, R20 ;  /* 0x0000001400147202 */ /* 0x000fe40000000f00 */
[----:B------:R-:W-:Y:S01]  /*fd60*/  R2UR UR4, R197 ;  /* 0x00000000c50472ca */ /* 0x000fe200000e0000 */
[----:B------:R3:W-:Y:S01]  /*fd70*/  STSM.16.M88.4 [R38], R88 ;  /* 0x0000005826007844 */ /* 0x0007e20000000200 */
[----:B------:R-:W-:-:S03]  /*fd80*/  PLOP3.LUT P0, PT, PT, PT, UP0, 0x80, 0x0 ;  /* 0x000000000000781c */ /* 0x000fc60003f0f008 */
[----:B------:R3:W-:Y:S04]  /*fd90*/  STSM.16.M88.4 [R32], R96 ;  /* 0x0000006020007844 */ /* 0x0007e80000000200 */
[----:B------:R3:W-:Y:S04]  /*fda0*/  STSM.16.M88.4 [R34], R104 ;  /* 0x0000006822007844 */ /* 0x0007e80000000200 */
[----:B------:R3:W-:Y:S01]  /*fdb0*/  STSM.16.M88.4 [R20], R112 ;  /* 0x0000007014007844 */ /* 0x0007e20000000200 */
[----:B------:R-:W-:-:S06]  /*fdc0*/  UIMAD.WIDE UR8, UR4, 0x4, UR8 ;  /* 0x00000004040878a5 */ /* 0x000fcc000f8e0208 */
[----:B0-----:R-:W-:Y:S02]  /*fdd0*/  IMAD.U32 R4, RZ, RZ, UR8 ;  /* 0x00000008ff047e24 */ /* 0x001fe4000f8e00ff */
[----:B------:R-:W-:Y:S01]  /*fde0*/  IMAD.U32 R5, RZ, RZ, UR9 ;  /* 0x00000009ff057e24 */ /* 0x000fe2000f8e00ff */
[----:B------:R-:W-:Y:S01]  /*fdf0*/  BAR.SYNC.DEFER_BLOCKING 0x1, 0x100 ;  /* 0x0044000000007b1d */ /* 0x000fe20000010000 */
[----:B--2---:R-:W-:-:S05]  /*fe00*/  ISETP.NE.AND P1, PT, R60, 0x1, PT ;  /* 0x000000013c00780c */ /* 0x004fca0003f25270 */
[----:B------:R-:W-:Y:S01]  /*fe10*/  ULDC.64 UR8, c[0x0][0xc08] ;  /* 0x0003020000087ab9 */ /* 0x000fe20000000a00 */
[----:B------:R-:W2:Y:S01]  /*fe20*/  @P0 LDG.E R3, desc[UR12][R4.64] ;  /* 0x0000000c04030981 */ /* 0x000ea2000c1e1900 */
[----:B------:R-:W-:-:S06]  /*fe30*/  UISETP.NE.U32.AND UP1, UPT, UR8, URZ, UPT ;  /* 0x0000003f0800728c */ /* 0x000fcc000bf25070 */
[----:B------:R-:W0:Y:S01]  /*fe40*/  @P1 LDC R6, c[0x0][0xbec] ;  /* 0x0002fb00ff061b82 */ /* 0x000e220000000800 */
[----:B------:R-:W-:Y:S01]  /*fe50*/  ULDC UR10, c[0x0][0xa88] ;  /* 0x0002a200000a7ab9 */ /* 0x000fe20000000800 */
[----:B------:R-:W-:-:S06]  /*fe60*/  UISETP.NE.AND.EX UP1, UPT, UR9, URZ, UPT, UP1 ;  /* 0x0000003f0900728c */ /* 0x000fcc000bf25310 */
[----:B-1----:R-:W1:Y:S01]  /*fe70*/  @P1 LDC R8, c[0x0][0xbf0] ;  /* 0x0002fc00ff081b82 */ /* 0x002e620000000800 */
[----:B------:R-:W-:-:S04]  /*fe80*/  PLOP3.LUT P2, PT, PT, PT, UP1, 0x80, 0x0 ;  /* 0x000000000000781c */ /* 0x000fc80003f4f018 */
[----:B------:R-:W-:Y:S02]  /*fe90*/  @UP1 ULDC.64 UR8, c[0x0][0xc08] ;  /* 0x0003020000081ab9 */ /* 0x000fe40000000a00 */
[----:B------:R-:W-:-:S03]  /*fea0*/  @UP1 UIMAD.WIDE UR8, UR4, 0x4, UR8 ;  /* 0x00000004040818a5 */ /* 0x000fc6000f8e0208 */
[----:B------:R-:W-:-:S03]  /*feb0*/  UMOV UR4, URZ ;  /* 0x0000003f00047c82 */ /* 0x000fc60008000000 */
[----:B------:R-:W-:Y:S02]  /*fec0*/  IMAD.U32 R10, RZ, RZ, UR8 ;  /* 0x00000008ff0a7e24 */ /* 0x000fe4000f8e00ff */
[----:B------:R-:W-:Y:S01]  /*fed0*/  IMAD.U32 R11, RZ, RZ, UR9 ;  /* 0x00000009ff0b7e24 */ /* 0x000fe2000f8e00ff */
[----:B--2---:R-:W-:Y:S01]  /*fee0*/  @P0 R2UR UR4, R3 ;  /* 0x00000000030402ca */ /* 0x004fe200000e0000 */
[----:B------:R-:W-:-:S06]  /*fef0*/  IMAD.U32 R3, RZ, RZ, UR10 ;  /* 0x0000000aff037e24 */ /* 0x000fcc000f8e00ff */
[----:B------:R3:W5:Y:S01]  /*ff00*/  @P2 LDG.E R3, desc[UR12][R10.64] ;  /* 0x0000000c0a032981 */ /* 0x000762000c1e1900 */
[----:B01----:R-:W-:Y:S07]  /*ff10*/  @P2 BRA `(.L_x_1447) ;  /* 0x0000000000142947 */ /* 0x003fee0003800000 */
[----:B------:R-:W-:Y:S05]  /*ff20*/  @!P0 BRA `(.L_x_1447) ;  /* 0x0000000000108947 */ /* 0x000fea0003800000 */
[----:B------:R-:W-:Y:S02]  /*ff30*/  ULDC.64 UR8, c[0x0][0x208] ;  /* 0x0000820000087ab9 */ /* 0x000fe40000000a00 */
[----:B---3--:R-:W2:Y:S04]  /*ff40*/  LDG.E R10, desc[UR8][R4.64] ;  /* 0x00000008040a7981 */ /* 0x008ea8000c1e1900 */
[----:B-----5:R-:W2:Y:S02]  /*ff50*/  LDG.E R3, desc[UR8][R4.64+0x4] ;  /* 0x0000040804037981 */ /* 0x020ea4000c1e1900 */
[----:B--2---:R-:W-:-:S07]  /*ff60*/  IMAD.IADD R3, R3, 0x1, -R10 ;  /* 0x0000000103037824 */ /* 0x004fce00078e0a0a */
.L_x_1447:
[----:B------:R-:W-:Y:S01]  /*ff70*/  R2UR UR19, R195 ;  /* 0x00000000c31372ca */ /* 0x000fe200000e0000 */
[----:B------:R-:W-:Y:S01]  /*ff80*/  USHF.R.S32.HI UR9, URZ, 0x1f, UR4 ;  /* 0x0000001f3f097899 */ /* 0x000fe20008011404 */
[----:B------:R-:W-:Y:S01]  /*ff90*/  R2UR UR13, R197 ;  /* 0x00000000c50d72ca */ /* 0x000fe200000e0000 */
[----:B------:R-:W-:Y:S01]  /*ffa0*/  ULDC.64 UR14, c[0x0][0xb90] ;  /* 0x0002e400000e7ab9 */ /* 0x000fe20000000a00 */
[----:B------:R-:W-:Y:S01]  /*ffb0*/  UMOV UR8, UR4 ;  /* 0x0000000400087c82 */ /* 0x000fe20008000000 */
[----:B------:R-:W-:Y:S01]  /*ffc0*/  VIADD R9, R19, UR60 ;  /* 0x0000003c13097c36 */ /* 0x000fe20008000000 */
[----:B------:R-:W-:Y:S01]  /*ffd0*/  ULDC.64 UR20, c[0x0][0x208] ;  /* 0x0000820000147ab9 */ /* 0x000fe20000000a00 */
[----:B------:R-:W-:Y:S02]  /*ffe0*/  VIADD R26, R201, UR60 ;  /* 0x0000003cc91a7c36 */ /* 0x000fe40008000000 */
[----:B------:R-:W-:-:S04]  /*fff0*/  @P1 IMAD.HI.U32 R5, R9, R6, RZ ;  /* 0x0000000609051227 */ /* 0x000fc800078e00ff */
[----:B------:R-:W-:Y:S01]  /*10000*/  USHF.R.S32.HI UR16, URZ, 0x1f, UR19 ;  /* 0x0000001f3f107899 */ /* 0x000fe20008011413 */
[----:B------:R-:W-:Y:S01]  /*10010*/  IMAD.MOV.U32 R4, RZ, RZ, R9 ;  /* 0x000000ffff047224 */ /* 0x000fe200078e0009 */
[----:B------:R-:W-:Y:S01]  /*10020*/  UIMAD.WIDE.U32 UR10, UR19, UR14, UR8 ;  /* 0x0000000e130a72a5 */ /* 0x000fe2000f8e0008 */
[----:B------:R-:W-:Y:S01]  /*10030*/  @P1 SHF.R.U32.HI R4, RZ, R8, R5 ;  /* 0x00000008ff041219 */ /* 0x000fe20000011605 */
[----:B------:R-:W-:Y:S01]  /*10040*/  USHF.R.S32.HI UR8, URZ, 0x1f, UR13 ;  /* 0x0000001f3f087899 */ /* 0x000fe2000801140d */
[----:B------:R-:W-:Y:S01]  /*10050*/  IMAD R5, R196, 0x40, R22 ;  /* 0x00000040c4057824 */ /* 0x000fe200078e0216 */
[----:B------:R-:W-:Y:S01]  /*10060*/  UIMAD UR12, UR16, UR14, URZ ;  /* 0x0000000e100c72a4 */ /* 0x000fe2000f8e023f */
[----:B-----5:R-:W-:Y:S01]  /*10070*/  IMAD R63, R3, R60, RZ ;  /* 0x0000003c033f7224 */ /* 0x020fe200078e02ff */
[----:B------:R-:W-:Y:S01]  /*10080*/  USEL UR18, UR8, URZ, !UP0 ;  /* 0x0000003f08127287 */ /* 0x000fe2000c000000 */
[----:B------:R-:W-:Y:S01]  /*10090*/  IMAD.MOV R7, RZ, RZ, -R4 ;  /* 0x000000ffff077224 */ /* 0x000fe200078e0a04 */
[----:B------:R-:W-:Y:S01]  /*100a0*/  UIMAD UR12, UR19, UR15, UR12 ;  /* 0x0000000f130c72a4 */ /* 0x000fe2000f8e020c */
[----:B------:R-:W-:Y:S01]  /*100b0*/  IMAD.WIDE R16, R5, 0x2, R16 ;  /* 0x0000000205107825 */ /* 0x000fe200078e0210 */
[----:B------:R-:W-:Y:S01]  /*100c0*/  USEL UR17, UR13, URZ, !UP0 ;  /* 0x0000003f0d117287 */ /* 0x000fe2000c000000 */
[----:B------:R-:W-:Y:S01]  /*100d0*/  SHF.R.S32.HI R5, RZ, 0x1f, R4 ;  /* 0x0000001fff057819 */ /* 0x000fe20000011404 */
[----:B------:R-:W-:Y:S01]  /*100e0*/  ULDC.64 UR14, c[0x0][0xb98] ;  /* 0x0002e600000e7ab9 */ /* 0x000fe20000000a00 */
[----:B------:R-:W-:Y:S01]  /*100f0*/  UIADD3 UR11, UR11, UR12, URZ ;  /* 0x0000000c0b0b7290 */ /* 0x000fe2000fffe03f */
[----:B------:R-:W-:Y:S01]  /*10100*/  IMAD R7, R60, R7, R9 ;  /* 0x000000073c077224 */ /* 0x000fe200078e0209 */
[----:B------:R-:W-:Y:S01]  /*10110*/  UIMAD UR8, UR18, UR14, URZ ;  /* 0x0000000e120872a4 */ /* 0x000fe2000f8e023f */
[C---:B------:R-:W-:Y:S01]  /*10120*/  IADD3 R13, P2, R16.reuse, 0x1000, RZ ;  /* 0x00001000100d7810 */ /* 0x040fe20007f5e0ff */
[----:B------:R-:W-:Y:S01]  /*10130*/  UIMAD.WIDE.U32 UR10, UR17, UR14, UR10 ;  /* 0x0000000e110a72a5 */ /* 0x000fe2000f8e000a */
[----:B------:R-:W-:Y:S01]  /*10140*/  IADD3 R33, P3, R16, 0x6000, RZ ;  /* 0x0000600010217810 */ /* 0x000fe20007f7e0ff */
[----:B------:R-:W-:Y:S01]  /*10150*/  UIMAD UR8, UR17, UR15, UR8 ;  /* 0x0000000f110872a4 */ /* 0x000fe2000f8e0208 */
[----:B------:R-:W-:Y:S01]  /*10160*/  SHF.R.S32.HI R6, RZ, 0x1f, R7 ;  /* 0x0000001fff067819 */ /* 0x000fe20000011407 */
[----:B------:R-:W-:Y:S01]  /*10170*/  ULDC.64 UR12, c[0x0][0xaa0] ;  /* 0x0002a800000c7ab9 */ /* 0x000fe20000000a00 */
[----:B------:R-:W-:-:S02]  /*10180*/  LOP3.LUT R12, R13, 0x380, RZ, 0xc0, !PT ;  /* 0x000003800d0c7812 */ /* 0x000fc400078ec0ff */
[----:B------:R-:W-:Y:S01]  /*10190*/  IADD3 R4, P0, R4, UR10, RZ ;  /* 0x0000000a04047c10 */ /* 0x000fe2000ff1e0ff */
[----:B------:R-:W-:Y:S01]  /*101a0*/  IMAD.U32 R8, RZ, RZ, UR8 ;  /* 0x00000008ff087e24 */ /* 0x000fe2000f8e00ff */
[----:B------:R-:W-:Y:S02]  /*101b0*/  SHF.R.U64 R12, R12, 0x3, RZ ;  /* 0x000000030c0c7819 */ /* 0x000fe400000012ff */
[----:B---3--:R-:W-:Y:S02]  /*101c0*/  LOP3.LUT R32, R33, 0x380, RZ, 0xc0, !PT ;  /* 0x0000038021207812 */ /* 0x008fe400078ec0ff */
[----:B------:R-:W-:Y:S01]  /*101d0*/  IADD3.X R5, R5, UR11, R8, P0, !PT ;  /* 0x0000000b05057c10 */ /* 0x000fe200087fe408 */
[----:B------:R-:W-:Y:S01]  /*101e0*/  ULDC.64 UR10, c[0x0][0xb88] ;  /* 0x0002e200000a7ab9 */ /* 0x000fe20000000a00 */
[----:B------:R-:W-:Y:S01]  /*101f0*/  LOP3.LUT R12, R12, R13, RZ, 0x3c, !PT ;  /* 0x0000000d0c0c7212 */ /* 0x000fe200078e3cff */
[----:B------:R-:W-:Y:S01]  /*10200*/  IMAD R6, R6, UR10, RZ ;  /* 0x0000000a06067c24 */ /* 0x000fe2000f8e02ff */
[----:B------:R-:W-:Y:S01]  /*10210*/  SHF.R.U64 R32, R32, 0x3, RZ ;  /* 0x0000000320207819 */ /* 0x000fe200000012ff */
[----:B------:R-:W-:Y:S01]  /*10220*/  IMAD.WIDE.U32 R4, R7, UR10, R4 ;  /* 0x0000000a07047c25 */ /* 0x000fe2000f8e0004 */
[----:B------:R-:W-:-:S02]  /*10230*/  IADD3 R9, P6, R16, 0x2000, RZ ;  /* 0x0000200010097810 */ /* 0x000fc40007fde0ff */
[----:B------:R-:W-:Y:S01]  /*10240*/  LOP3.LUT R32, R32, R33, RZ, 0x3c, !PT ;  /* 0x0000002120207212 */ /* 0x000fe200078e3cff */
[----:B------:R-:W-:Y:S01]  /*10250*/  IMAD R11, R7, UR11, R6 ;  /* 0x0000000b070b7c24 */ /* 0x000fe2000f8e0206 */
[----:B------:R-:W-:Y:S01]  /*10260*/  ULDC.64 UR10, c[0x0][0xb50] ;  /* 0x0002d400000a7ab9 */ /* 0x000fe20000000a00 */
[----:B------:R-:W-:Y:S01]  /*10270*/  IMAD.X R13, RZ, RZ, R17, P2 ;  /* 0x000000ffff0d7224 */ /* 0x000fe200010e0611 */
[----:B------:R-:W-:Y:S01]  /*10280*/  IADD3 R25, P2, R16, 0x7000, RZ ;  /* 0x0000700010197810 */ /* 0x000fe20007f5e0ff */
[----:B------:R-:W-:Y:S01]  /*10290*/  IMAD.IADD R5, R5, 0x1, R11 ;  /* 0x0000000105057824 */ /* 0x000fe200078e020b */
[----:B------:R-:W-:Y:S01]  /*102a0*/  LEA R11, P0, R4, UR10, 0x2 ;  /* 0x0000000a040b7c11 */ /* 0x000fe2000f8010ff */
[----:B------:R-:W-:Y:S01]  /*102b0*/  IMAD.X R33, RZ, RZ, R17, P3 ;  /* 0x000000ffff217224 */ /* 0x000fe200018e0611 */
[----:B------:R-:W-:Y:S01]  /*102c0*/  LOP3.LUT R24, R25, 0x380, RZ, 0xc0, !PT ;  /* 0x0000038019187812 */ /* 0x000fe200078ec0ff */
[----:B------:R-:W-:Y:S01]  /*102d0*/  VIADD R6, R26, 0x8 ;  /* 0x000000081a067836 */ /* 0x000fe20000000000 */
[----:B------:R-:W-:Y:S01]  /*102e0*/  LEA.HI.X R14, R4, UR11, R5, 0x2, P0 ;  /* 0x0000000b040e7c11 */ /* 0x000fe200080f1405 */
[----:B------:R-:W-:Y:S01]  /*102f0*/  SHFL.IDX PT, R20, R11, RZ, 0x1c1f ;  /* 0x001c1fff0b147589 */ /* 0x000fe200000e0000 */
[----:B------:R-:W-:-:S02]  /*10300*/  IADD3 R41, P0, R16, 0x5000, RZ ;  /* 0x0000500010297810 */ /* 0x000fc40007f1e0ff */
[----:B------:R-:W-:Y:S01]  /*10310*/  SHF.R.U64 R24, R24, 0x3, RZ ;  /* 0x0000000318187819 */ /* 0x000fe200000012ff */
[----:B------:R-:W0:Y:S01]  /*10320*/  SHFL.IDX PT, R21, R14, RZ, 0x1c1f ;  /* 0x001c1fff0e157589 */ /* 0x000e2200000e0000 */
[----:B------:R-:W-:Y:S02]  /*10330*/  LOP3.LUT R40, R41, 0x380, RZ, 0xc0, !PT ;  /* 0x0000038029287812 */ /* 0x000fe400078ec0ff */
[----:B------:R-:W-:Y:S01]  /*10340*/  IADD3 R10, P3, R16, 0xb000, RZ ;  /* 0x0000b000100a7810 */ /* 0x000fe20007f7e0ff */
[----:B------:R-:W-:Y:S01]  /*10350*/  SHFL.IDX PT, R38, R11, 0x1, 0x1c1f ;  /* 0x003c1f000b267f89 */ /* 0x000fe200000e0000 */
[----:B------:R-:W-:Y:S02]  /*10360*/  SHF.R.U64 R40, R40, 0x3, RZ ;  /* 0x0000000328287819 */ /* 0x000fe400000012ff */
[----:B------:R-:W-:Y:S01]  /*10370*/  LOP3.LUT R24, R24, R25, RZ, 0x3c, !PT ;  /* 0x0000001918187212 */ /* 0x000fe200078e3cff */
[--C-:B------:R-:W-:Y:S01]  /*10380*/  IMAD.X R25, RZ, RZ, R17.reuse, P2 ;  /* 0x000000ffff197224 */ /* 0x100fe200010e0611 */
[----:B------:R-:W-:Y:S01]  /*10390*/  LOP3.LUT R40, R40, R41, RZ, 0x3c, !PT ;  /* 0x0000002928287212 */ /* 0x000fe200078e3cff */
[----:B------:R-:W-:Y:S01]  /*103a0*/  IMAD.X R41, RZ, RZ, R17, P0 ;  /* 0x000000ffff297224 */ /* 0x000fe200000e0611 */
[----:B------:R-:W-:Y:S01]  /*103b0*/  LOP3.LUT P0, RZ, R199, 0x3, RZ, 0xc0, !PT ;  /* 0x00000003c7ff7812 */ /* 0x000fe2000780c0ff */
[----:B------:R-:W1:Y:S01]  /*103c0*/  SHFL.IDX PT, R39, R14, 0x1, 0x1c1f ;  /* 0x003c1f000e277f89 */ /* 0x000e6200000e0000 */
[----:B------:R-:W-:-:S02]  /*103d0*/  LOP3.LUT R3, R10, 0x380, RZ, 0xc0, !PT ;  /* 0x000003800a037812 */ /* 0x000fc400078ec0ff */
[C---:B------:R-:W-:Y:S02]  /*103e0*/  IADD3 R45, P4, R16.reuse, 0x4000, RZ ;  /* 0x00004000102d7810 */ /* 0x040fe40007f9e0ff */
[----:B------:R-:W-:Y:S02]  /*103f0*/  LOP3.LUT R8, R9, 0x380, RZ, 0xc0, !PT ;  /* 0x0000038009087812 */ /* 0x000fe400078ec0ff */
[----:B------:R-:W-:Y:S01]  /*10400*/  LOP3.LUT R7, R16, 0x380, RZ, 0xc0, !PT ;  /* 0x0000038010077812 */ /* 0x000fe200078ec0ff */
[----:B------:R-:W-:Y:S01]  /*10410*/  UIMAD UR10, UR9, UR12, URZ ;  /* 0x0000000c090a72a4 */ /* 0x000fe2000f8e023f */
[----:B------:R-:W-:Y:S01]  /*10420*/  ISETP.GE.OR P2, PT, R26, R63, P0 ;  /* 0x0000003f1a00720c */ /* 0x000fe20000746670 */
[----:B------:R-:W-:Y:S01]  /*10430*/  IMAD.X R37, RZ, RZ, R17, P3 ;  /* 0x000000ffff257224 */ /* 0x000fe200018e0611 */
[----:B------:R-:W-:Y:S02]  /*10440*/  SHF.R.U64 R3, R3, 0x3, RZ ;  /* 0x0000000303037819 */ /* 0x000fe400000012ff */
[----:B------:R-:W-:-:S02]  /*10450*/  IADD3 R5, P5, R16, 0x3000, RZ ;  /* 0x0000300010057810 */ /* 0x000fc40007fbe0ff */
[----:B------:R-:W-:Y:S02]  /*10460*/  LOP3.LUT R36, R3, R10, RZ, 0x3c, !PT ;  /* 0x0000000a03247212 */ /* 0x000fe400078e3cff */
[----:B------:R-:W2:Y:S01]  /*10470*/  @P1 LDC R3, c[0x0][0xbec] ;  /* 0x0002fb00ff031b82 */ /* 0x000ea20000000800 */
[----:B------:R-:W-:Y:S02]  /*10480*/  LOP3.LUT R4, R5, 0x380, RZ, 0xc0, !PT ;  /* 0x0000038005047812 */ /* 0x000fe400078ec0ff */
[----:B------:R-:W-:Y:S02]  /*10490*/  LOP3.LUT R44, R45, 0x380, RZ, 0xc0, !PT ;  /* 0x000003802d2c7812 */ /* 0x000fe400078ec0ff */
[----:B0-----:R0:W-:Y:S01]  /*104a0*/  @!P2 ST.E desc[UR20][R20.64], R0 ;  /* 0x000000001400a985 */ /* 0x0011e2000c101914 */
[----:B------:R-:W-:Y:S02]  /*104b0*/  ISETP.GE.OR P0, PT, R6, R63, P0 ;  /* 0x0000003f0600720c */ /* 0x000fe40000706670 */
[----:B------:R-:W-:-:S02]  /*104c0*/  SHF.R.U64 R8, R8, 0x3, RZ ;  /* 0x0000000308087819 */ /* 0x000fc400000012ff */
[----:B------:R-:W-:Y:S02]  /*104d0*/  SHF.R.U64 R4, R4, 0x3, RZ ;  /* 0x0000000304047819 */ /* 0x000fe400000012ff */
[----:B------:R-:W-:Y:S02]  /*104e0*/  SHF.R.U64 R44, R44, 0x3, RZ ;  /* 0x000000032c2c7819 */ /* 0x000fe400000012ff */
[----:B------:R-:W-:Y:S02]  /*104f0*/  SHF.R.U64 R7, R7, 0x3, RZ ;  /* 0x0000000307077819 */ /* 0x000fe400000012ff */
[----:B------:R-:W-:Y:S01]  /*10500*/  LOP3.LUT R8, R8, R9, RZ, 0x3c, !PT ;  /* 0x0000000908087212 */ /* 0x000fe200078e3cff */
[----:B0-----:R-:W0:Y:S01]  /*10510*/  @P1 LDC R21, c[0x0][0xbf0] ;  /* 0x0002fc00ff151b82 */ /* 0x001e220000000800 */
[----:B------:R-:W-:Y:S01]  /*10520*/  LOP3.LUT R4, R4, R5, RZ, 0x3c, !PT ;  /* 0x0000000504047212 */ /* 0x000fe200078e3cff */
[--C-:B------:R-:W-:Y:S01]  /*10530*/  IMAD.X R9, RZ, RZ, R17.reuse, P6 ;  /* 0x000000ffff097224 */ /* 0x100fe200030e0611 */
[----:B------:R-:W-:Y:S01]  /*10540*/  LOP3.LUT R44, R44, R45, RZ, 0x3c, !PT ;  /* 0x0000002d2c2c7212 */ /* 0x000fe200078e3cff */
[--C-:B------:R-:W-:Y:S01]  /*10550*/  IMAD.X R5, RZ, RZ, R17.reuse, P5 ;  /* 0x000000ffff057224 */ /* 0x100fe200028e0611 */
[C---:B------:R-:W-:Y:S01]  /*10560*/  IADD3 R57, P6, R16.reuse, 0x8000, RZ ;  /* 0x0000800010397810 */ /* 0x040fe20007fde0ff */
[--C-:B------:R-:W-:Y:S01]  /*10570*/  IMAD.X R45, RZ, RZ, R17.reuse, P4 ;  /* 0x000000ffff2d7224 */ /* 0x100fe200020e0611 */
[C---:B------:R-:W-:Y:S01]  /*10580*/  IADD3 R53, P5, R16.reuse, 0x9000, RZ ;  /* 0x0000900010357810 */ /* 0x040fe20007fbe0ff */
[----:B------:R-:W-:Y:S01]  /*10590*/  UIMAD.WIDE.U32 UR8, UR4, UR12, URZ ;  /* 0x0000000c040872a5 */ /* 0x000fe2000f8e003f */
[----:B------:R-:W-:Y:S01]  /*105a0*/  IADD3 R49, P4, R16, 0xa000, RZ ;  /* 0x0000a00010317810 */ /* 0x000fe20007f9e0ff */
[----:B------:R-:W-:Y:S01]  /*105b0*/  UIMAD UR10, UR4, UR13, UR10 ;  /* 0x0000000d040a72a4 */ /* 0x000fe2000f8e020a */
[----:B------:R-:W-:Y:S01]  /*105c0*/  LOP3.LUT R16, R7, R16, RZ, 0x3c, !PT ;  /* 0x0000001007107212 */ /* 0x000fe200078e3cff */
[----:B------:R-:W-:Y:S01]  /*105d0*/  IMAD R0, R194, 0x20, R196 ;  /* 0x00000020c2007824 */ /* 0x000fe200078e02c4 */
[----:B------:R-:W-:Y:S01]  /*105e0*/  ULDC.64 UR12, c[0x0][0xae8] ;  /* 0x0002ba00000c7ab9 */ /* 0x000fe20000000a00 */
[----:B------:R-:W-:Y:S01]  /*105f0*/  UIADD3 UR9, UR9, UR10, URZ ;  /* 0x0000000a09097290 */ /* 0x000fe2000fffe03f */
[----:B------:R-:W-:Y:S01]  /*10600*/  LOP3.LUT R56, R57, 0x380, RZ, 0xc0, !PT ;  /* 0x0000038039387812 */ /* 0x000fe200078ec0ff */
[----:B------:R-:W-:Y:S01]  /*10610*/  UIMAD UR4, UR16, UR12, URZ ;  /* 0x0000000c100472a4 */ /* 0x000fe2000f8e023f */
[----:B------:R-:W-:Y:S01]  /*10620*/  LOP3.LUT R52, R53, 0x380, RZ, 0xc0, !PT ;  /* 0x0000038035347812 */ /* 0x000fe200078ec0ff */
[----:B-1----:R1:W-:Y:S01]  /*10630*/  @!P0 ST.E desc[UR20][R38.64], R2 ;  /* 0x0000000226008985 */ /* 0x0023e2000c101914 */
[----:B------:R-:W-:Y:S01]  /*10640*/  LOP3.LUT R48, R49, 0x380, RZ, 0xc0, !PT ;  /* 0x0000038031307812 */ /* 0x000fe200078ec0ff */
[----:B------:R-:W-:Y:S01]  /*10650*/  UIMAD UR4, UR19, UR13, UR4 ;  /* 0x0000000d130472a4 */ /* 0x000fe2000f8e0204 */
[----:B------:R-:W-:Y:S01]  /*10660*/  SHF.R.U64 R56, R56, 0x3, RZ ;  /* 0x0000000338387819 */ /* 0x000fe200000012ff */
[----:B------:R3:W5:Y:S01]  /*10670*/  LD.E.128 R28, desc[UR20][R16.64] ;  /* 0x00000014101c7980 */ /* 0x000762000c101d00 */
[----:B------:R-:W-:Y:S01]  /*10680*/  UIMAD.WIDE.U32 UR8, UR19, UR12, UR8 ;  /* 0x0000000c130872a5 */ /* 0x000fe2000f8e0008 */
[----:B------:R-:W-:Y:S01]  /*10690*/  SHF.R.U64 R52, R52, 0x3, RZ ;  /* 0x0000000334347819 */ /* 0x000fe200000012ff */
[----:B------:R-:W-:Y:S01]  /*106a0*/  ULDC.64 UR10, c[0x0][0xaf0] ;  /* 0x0002bc00000a7ab9 */ /* 0x000fe20000000a00 */
[----:B------:R-:W-:Y:S01]  /*106b0*/  SHF.R.U64 R48, R48, 0x3, RZ ;  /* 0x0000000330307819 */ /* 0x000fe200000012ff */
[----:B------:R-:W-:Y:S01]  /*106c0*/  UIADD3 UR9, UR9, UR4, URZ ;  /* 0x0000000409097290 */ /* 0x000fe2000fffe03f */
[----:B------:R-:W-:Y:S01]  /*106d0*/  LOP3.LUT R56, R56, R57, RZ, 0x3c, !PT ;  /* 0x0000003938387212 */ /* 0x000fe200078e3cff */
[----:B------:R-:W5:Y:S01]  /*106e0*/  LD.E.128 R12, desc[UR20][R12.64] ;  /* 0x000000140c0c7980 */ /* 0x000f62000c101d00 */
[----:B------:R-:W-:Y:S01]  /*106f0*/  LOP3.LUT R52, R52, R53, RZ, 0x3c, !PT ;  /* 0x0000003534347212 */ /* 0x000fe200078e3cff */
[----:B---3--:R-:W-:Y:S01]  /*10700*/  VIADD R16, R0, UR60 ;  /* 0x0000003c00107c36 */ /* 0x008fe20008000000 */
[----:B------:R-:W-:Y:S01]  /*10710*/  LOP3.LUT R48, R48, R49, RZ, 0x3c, !PT ;  /* 0x0000003130307212 */ /* 0x000fe200078e3cff */
[----:B------:R-:W-:Y:S01]  /*10720*/  UIMAD UR4, UR18, UR10, URZ ;  /* 0x0000000a120472a4 */ /* 0x000fe2000f8e023f */
[----:B------:R-:W-:Y:S01]  /*10730*/  IMAD.X R57, RZ, RZ, R17, P6 ;  /* 0x000000ffff397224 */ /* 0x000fe200030e0611 */
[----:B------:R-:W5:Y:S01]  /*10740*/  LD.E.128 R8, desc[UR20][R8.64] ;  /* 0x0000001408087980 */ /* 0x000f62000c101d00 */
[----:B--2---:R-:W-:Y:S01]  /*10750*/  @P1 IMAD.HI.U32 R0, R16, R3, RZ ;  /* 0x0000000310001227 */ /* 0x004fe200078e00ff */
[----:B------:R-:W-:-:S02]  /*10760*/  UIMAD UR4, UR17, UR11, UR4 ;  /* 0x0000000b110472a4 */ /* 0x000fc4000f8e0204 */
[----:B------:R-:W5:Y:S01]  /*10770*/  LD.E.128 R4, desc[UR20][R4.64] ;  /* 0x0000001404047980 */ /* 0x000f62000c101d00 */
[--C-:B------:R-:W-:Y:S02]  /*10780*/  IMAD.X R53, RZ, RZ, R17.reuse, P5 ;  /* 0x000000ffff357224 */ /* 0x100fe400028e0611 */
[----:B------:R-:W-:Y:S01]  /*10790*/  IMAD.X R49, RZ, RZ, R17, P4 ;  /* 0x000000ffff317224 */ /* 0x000fe200020e0611 */
[----:B------:R-:W-:Y:S01]  /*107a0*/  UIMAD.WIDE.U32 UR8, UR17, UR10, UR8 ;  /* 0x0000000a110872a5 */ /* 0x000fe2000f8e0008 */
[----:B------:R-:W-:Y:S01]  /*107b0*/  IMAD.MOV.U32 R17, RZ, RZ, R16 ;  /* 0x000000ffff117224 */ /* 0x000fe200078e0010 */
[----:B0-----:R-:W-:Y:S01]  /*107c0*/  @P1 SHF.R.U32.HI R17, RZ, R21, R0 ;  /* 0x00000015ff111219 */ /* 0x001fe20000011600 */
[----:B------:R-:W-:Y:S01]  /*107d0*/  ULDC.64 UR10, c[0x0][0xae0] ;  /* 0x0002b800000a7ab9 */ /* 0x000fe20000000a00 */
[----:B------:R-:W-:Y:S01]  /*107e0*/  UIADD3 UR4, UR9, UR4, URZ ;  /* 0x0000000409047290 */ /* 0x000fe2000fffe03f */
[----:B------:R-:W5:Y:S01]  /*107f0*/  LD.E.128 R44, desc[UR20][R44.64] ;  /* 0x000000142c2c7980 */ /* 0x000f62000c101d00 */
[--C-:B------:R-:W-:Y:S01]  /*10800*/  SHF.R.S32.HI R0, RZ, 0x1f, R17.reuse ;  /* 0x0000001fff007819 */ /* 0x100fe20000011411 */
[----:B------:R-:W-:-:S02]  /*10810*/  IMAD.MOV R21, RZ, RZ, -R17 ;  /* 0x000000ffff157224 */ /* 0x000fc400078e0a11 */
[----:B------:R-:W-:Y:S01]  /*10820*/  IMAD.U32 R3, RZ, RZ, UR9 ;  /* 0x00000009ff037e24 */ /* 0x000fe2000f8e00ff */
[----:B------:R-:W5:Y:S01]  /*10830*/  LD.E.128 R40, desc[UR20][R40.64] ;  /* 0x0000001428287980 */ /* 0x000f62000c101d00 */
[----:B------:R-:W-:Y:S02]  /*10840*/  IMAD R0, R0, UR10, RZ ;  /* 0x0000000a00007c24 */ /* 0x000fe4000f8e02ff */
[----:B------:R-:W-:Y:S01]  /*10850*/  IMAD R21, R60, R21, R16 ;  /* 0x000000153c157224 */ /* 0x000fe200078e0210 */
[----:B------:R-:W5:Y:S01]  /*10860*/  LD.E.128 R32, desc[UR20][R32.64] ;  /* 0x0000001420207980 */ /* 0x000f62000c101d00 */
[----:B-1----:R-:W-:Y:S01]  /*10870*/  IMAD.U32 R2, RZ, RZ, UR8 ;  /* 0x00000008ff027e24 */ /* 0x002fe2000f8e00ff */
[----:B------:R-:W-:Y:S01]  /*10880*/  ULDC.64 UR8, c[0x0][0xad8] ;  /* 0x0002b60000087ab9 */ /* 0x000fe20000000a00 */
[----:B------:R-:W-:Y:S01]  /*10890*/  IMAD.U32 R3, RZ, RZ, UR4 ;  /* 0x00000004ff037e24 */ /* 0x000fe2000f8e00ff */
[----:B------:R-:W5:Y:S01]  /*108a0*/  LD.E.128 R24, desc[UR20][R24.64] ;  /* 0x0000001418187980 */ /* 0x000f62000c101d00 */
[----:B------:R-:W-:Y:S01]  /*108b0*/  IMAD R61, R17, UR11, R0 ;  /* 0x0000000b113d7c24 */ /* 0x000fe2000f8e0200 */
[----:B------:R-:W-:-:S02]  /*108c0*/  SHF.R.S32.HI R0, RZ, 0x1f, R21 ;  /* 0x0000001fff007819 */ /* 0x000fc40000011415 */
[----:B------:R-:W5:Y:S01]  /*108d0*/  LD.E.128 R56, desc[UR20][R56.64] ;  /* 0x0000001438387980 */ /* 0x000f62000c101d00 */
[----:B------:R-:W-:-:S03]  /*108e0*/  IMAD.WIDE.U32 R2, R17, UR10, R2 ;  /* 0x0000000a11027c25 */ /* 0x000fc6000f8e0002 */
[----:B------:R-:W5:Y:S04]  /*108f0*/  LD.E.128 R52, desc[UR20][R52.64] ;  /* 0x0000001434347980 */ /* 0x000f68000c101d00 */
[----:B------:R-:W5:Y:S04]  /*10900*/  LD.E.128 R48, desc[UR20][R48.64] ;  /* 0x0000001430307980 */ /* 0x000f68000c101d00 */
[----:B------:R-:W5:Y:S01]  /*10910*/  LD.E.128 R36, desc[UR20][R36.64] ;  /* 0x0000001424247980 */ /* 0x000f62000c101d00 */
        /* <DEDUP_REMOVED lines=11> */
[----:B------:R-:W-:Y:S01]  /*109d0*/  ISETP.GE.AND P2, PT, R62, R63, PT ;  /* 0x0000003f3e00720c */ /* 0x000fe20003f46270 */
[----:B------:R-:W-:Y:S02]  /*109e0*/  ULDC.64 UR8, c[0x0][0xa80] ;  /* 0x0002a00000087ab9 */ /* 0x000fe40000000a00 */
[----:B------:R-:W-:Y:S01]  /*109f0*/  IMAD.IADD R3, R3, 0x1, R17 ;  /* 0x0000000103037824 */ /* 0x000fe200078e0211 */
[----:B------:R-:W-:Y:S01]  /*10a00*/  LEA R60, P3, R2, UR8, 0x1 ;  /* 0x00000008023c7c11 */ /* 0x000fe2000f8608ff */
[----:B------:R-:W-:-:S02]  /*10a10*/  VIADD R23, R23, 0x30820 ;  /* 0x0003082017177836 */ /* 0x000fc40000000000 */
[----:B------:R-:W-:Y:S01]  /*10a20*/  VIADD R0, R62, 0x20 ;  /* 0x000000203e007836 */ /* 0x000fe20000000000 */
[----:B------:R-:W-:Y:S02]  /*10a30*/  LEA.HI.X R61, R2, UR9, R3, 0x1, P3 ;  /* 0x00000009023d7c11 */ /* 0x000fe400098f0c03 */
[----:B------:R-:W-:Y:S02]  /*10a40*/  PRMT R23, RZ, 0x654, R23 ;  /* 0x00000654ff177816 */ /* 0x000fe40000000017 */
[-C--:B------:R-:W-:Y:S01]  /*10a50*/  ISETP.GE.AND P1, PT, R0, R63.reuse, PT ;  /* 0x0000003f0000720c */ /* 0x080fe20003f26270 */
[----:B------:R-:W-:Y:S01]  /*10a60*/  VIADD R0, R62, 0x40 ;  /* 0x000000403e007836 */ /* 0x000fe20000000000 */
[----:B0-----:R0:W-:Y:S01]  /*10a70*/  SYNCS.ARRIVE.TRANS64.RED.A1T0 RZ, [R23+URZ], RZ ;  /* 0x000000ff17ff79a7 */ /* 0x0011e2000810043f */
[----:B------:R0:W1:Y:S01]  /*10a80*/  SHFL.IDX PT, R17, R60, RZ, 0x181f ;  /* 0x00181fff3c117589 */ /* 0x00006200000e0000 */
[----:B------:R-:W-:Y:S03]  /*10a90*/  BSSY B1, `(.L_x_1448) ;  /* 0x0000012000017945 */ /* 0x000fe60003800000 */
[----:B------:R0:W2:Y:S01]  /*10aa0*/  SHFL.IDX PT, R21, R61, RZ, 0x181f ;  /* 0x00181fff3d157589 */ /* 0x0000a200000e0000 */
[----:B------:R-:W-:Y:S01]  /*10ab0*/  ISETP.GE.AND P0, PT, R0, R63, PT ;  /* 0x0000003f0000720c */ /* 0x000fe20003f06270 */
[----:B------:R-:W-:-:S12]  /*10ac0*/  @P2 BRA `(.L_x_1449) ;  /* 0x0000000000382947 */ /* 0x000fd80003800000 */
        /* <DEDUP_REMOVED lines=14> */
.L_x_1449:
[----:B------:R-:W-:Y:S05]  /*10bb0*/  BSYNC B1 ;  /* 0x0000000000017941 */ /* 0x000fea0003800000 */
.L_x_1448:
[----:B--23--:R2:W3:Y:S01]  /*10bc0*/  SHFL.IDX PT, R21, R61, 0x1, 0x181f ;  /* 0x00381f003d157f89 */ /* 0x00c4e200000e0000 */
[----:B------:R-:W-:Y:S03]  /*10bd0*/  BSSY B1, `(.L_x_1450) ;  /* 0x0000011000017945 */ /* 0x000fe60003800000 */
[----:B------:R2:W4:Y:S01]  /*10be0*/  SHFL.IDX PT, R3, R60, 0x1, 0x181f ;  /* 0x00381f003c037f89 */ /* 0x00052200000e0000 */
[----:B------:R-:W-:Y:S05]  /*10bf0*/  @P1 BRA `(.L_x_1451) ;  /* 0x0000000000381947 */ /* 0x000fea0003800000 */
[----:B------:R-:W-:Y:S01]  /*10c00*/  ULDC UR4, c[0x0][0xac8] ;  /* 0x0002b20000047ab9 */ /* 0x000fe20000000800 */
[----:B------:R-:W-:Y:S01]  /*10c10*/  ULDC.64 UR8, c[0x0][0x208] ;  /* 0x0000820000087ab9 */ /* 0x000fe20000000a00 */
[----:B------:R-:W-:Y:S02]  /*10c20*/  ISETP.GE.AND P4, PT, R22, UR4, PT ;  /* 0x0000000416007c0c */ /* 0x000fe4000bf86270 */
[----:B------:R-:W-:Y:S02]  /*10c30*/  ISETP.GE.AND P5, PT, R192, UR4, PT ;  /* 0x00000004c0007c0c */ /* 0x000fe4000bfa6270 */
[----:B------:R-:W-:-:S09]  /*10c40*/  ISETP.GE.AND P6, PT, R193, UR4, PT ;  /* 0x00000004c1007c0c */ /* 0x000fd2000bfc6270 */
[-C--:B----4-:R-:W-:Y:S02]  /*10c50*/  @!P4 LEA R2, P1, R22, R3.reuse, 0x1 ;  /* 0x000000031602c211 */ /* 0x090fe400078208ff */
[-C--:B------:R-:W-:Y:S02]  /*10c60*/  @!P5 LEA R16, P2, R192, R3.reuse, 0x1 ;  /* 0x00000003c010d211 */ /* 0x080fe400078408ff */
[C---:B------:R-:W-:Y:S02]  /*10c70*/  @!P6 LEA R20, P3, R193.reuse, R3, 0x1 ;  /* 0x00000003c114e211 */ /* 0x040fe400078608ff */
[-C--:B---3--:R-:W-:Y:S02]  /*10c80*/  @!P4 LEA.HI.X R3, R22, R21.reuse, R206, 0x1, P1 ;  /* 0x000000151603c211 */ /* 0x088fe400008f0cce */
[-C--:B-1----:R-:W-:Y:S02]  /*10c90*/  @!P5 LEA.HI.X R17, R192, R21.reuse, R205, 0x1, P2 ;  /* 0x00000015c011d211 */ /* 0x082fe400010f0ccd */
[----:B------:R-:W-:Y:S01]  /*10ca0*/  @!P6 LEA.HI.X R21, R193, R21, R204, 0x1, P3 ;  /* 0x00000015c115e211 */ /* 0x000fe200018f0ccc */
[----:B-----5:R1:W-:Y:S04]  /*10cb0*/  @!P4 ST.E.128 desc[UR8][R2.64], R12 ;  /* 0x0000000c0200c985 */ /* 0x0203e8000c101d08 */
[----:B------:R1:W-:Y:S04]  /*10cc0*/  @!P5 ST.E.128 desc[UR8][R16.64], R40 ;  /* 0x000000281000d985 */ /* 0x0003e8000c101d08 */
[----:B------:R1:W-:Y:S02]  /*10cd0*/  @!P6 ST.E.128 desc[UR8][R20.64], R52 ;  /* 0x000000341400e985 */ /* 0x0003e4000c101d08 */
.L_x_1451:
[----:B------:R-:W-:Y:S05]  /*10ce0*/  BSYNC B1 ;  /* 0x0000000000017941 */ /* 0x000fea0003800000 */
.L_x_1450:
[----:B-1---5:R1:W0:Y:S01]  /*10cf0*/  SHFL.IDX PT, R15, R61, 0x2, 0x181f ;  /* 0x00581f003d0f7f89 */ /* 0x02222200000e0000 */
[----:B------:R-:W-:Y:S03]  /*10d00*/  BSSY B1, `(.L_x_1452) ;  /* 0x0000011000017945 */ /* 0x000fe60003800000 */
[----:B----4-:R1:W4:Y:S01]  /*10d10*/  SHFL.IDX PT, R3, R60, 0x2, 0x181f ;  /* 0x00581f003c037f89 */ /* 0x01032200000e0000 */
        /* <DEDUP_REMOVED lines=15> */
.L_x_1453:
[----:B------:R-:W-:Y:S05]  /*10e10*/  BSYNC B1 ;  /* 0x0000000000017941 */ /* 0x000fea0003800000 */
.L_x_1452:
[----:B------:R-:W-:Y:S01]  /*10e20*/  VIADD R0, R62, 0x60 ;  /* 0x000000603e007836 */ /* 0x000fe20000000000 */
[----:B012---:R-:W0:Y:S04]  /*10e30*/  SHFL.IDX PT, R61, R61, 0x3, 0x181f ;  /* 0x00781f003d3d7f89 */ /* 0x007e2800000e0000 */
        /* <DEDUP_REMOVED lines=9> */
[-C--:B0---4-:R-:W-:Y:S02]  /*10ed0*/  @!P2 LEA.HI.X R3, R22, R61.reuse, R206, 0x1, P0 ;  /* 0x0000003d1603a211 */ /* 0x091fe400000f0cce */
[----:B------:R-:W-:Y:S02]  /*10ee0*/  ISETP.GE.AND P0, PT, R193, UR4, PT ;  /* 0x00000004c1007c0c */ /* 0x000fe4000bf06270 */
[----:B------:R-:W-:Y:S01]  /*10ef0*/  @!P3 LEA.HI.X R9, R192, R61, R205, 0x1, P1 ;  /* 0x0000003dc009b211 */ /* 0x000fe200008f0ccd */
[----:B------:R1:W-:Y:S04]  /*10f00*/  @!P2 ST.E.128 desc[UR8][R2.64], R4 ;  /* 0x000000040200a985 */ /* 0x0003e8000c101d08 */
[----:B------:R1:W-:Y:S06]  /*10f10*/  @!P3 ST.E.128 desc[UR8][R8.64], R24 ;  /* 0x000000180800b985 */ /* 0x0003ec000c101d08 */
[----:B------:R-:W-:Y:S05]  /*10f20*/  @P0 BRA `(.L_x_1454) ;  /* 0x0000000c00640947 */ /* 0x000fea0003800000 */
[----:B-1----:R-:W-:Y:S01]  /*10f30*/  LEA R2, P0, R193, R11, 0x1 ;  /* 0x0000000bc1027211 */ /* 0x002fe200078008ff */
[----:B------:R-:W-:-:S03]  /*10f40*/  ULDC.64 UR8, c[0x0][0x208] ;  /* 0x0000820000087ab9 */ /* 0x000fc60000000a00 */
[----:B------:R-:W-:-:S05]  /*10f50*/  LEA.HI.X R3, R193, R61, R204, 0x1, P0 ;  /* 0x0000003dc1037211 */ /* 0x000fca00000f0ccc */
[----:B------:R0:W-:Y:S01]  /*10f60*/  ST.E.128 desc[UR8][R2.64], R36 ;  /* 0x0000002402007985 */ /* 0x0001e2000c101d08 */
[----:B------:R-:W-:Y:S05]  /*10f70*/  BRA `(.L_x_1454) ;  /* 0x0000000c00507947 */ /* 0x000fea0003800000 */
.L_x_1446:
[----:B------:R-:W-:Y:S01]  /*10f80*/  ULDC.64 UR8, c[0x0][0xc00] ;  /* 0x0003000000087ab9 */ /* 0x000fe20000000a00 */
[----:B------:R-:W-:Y:S01]  /*10f90*/  R2UR UR4, R197 ;  /* 0x00000000c50472ca */ /* 0x000fe200000e0000 */
[----:B------:R-:W-:Y:S01]  /*10fa0*/  UISETP.NE.U32.AND UP0, UPT, UR8, URZ, UPT ;  /* 0x0000003f0800728c */ /* 0x000fe2000bf05070 */
[----:B------:R-:W0:Y:S01]  /*10fb0*/  LDC R11, c[0x0][0xbe8] ;  /* 0x0002fa00ff0b7b82 */ /* 0x000e220000000800 */
[----:B------:R-:W-:Y:S01]  /*10fc0*/  ULDC.64 UR12, c[0x0][0x208] ;  /* 0x00008200000c7ab9 */ /* 0x000fe20000000a00 */
[----:B------:R-:W-:Y:S01]  /*10fd0*/  R2UR UR10, R195 ;  /* 0x00000000c30a72ca */ /* 0x000fe200000e0000 */
[----:B------:R-:W-:-:S03]  /*10fe0*/  UISETP.NE.AND.EX UP0, UPT, UR9, URZ, UPT, UP0 ;  /* 0x0000003f0900728c */ /* 0x000fc6000bf05300 */
[----:B------:R-:W-:-:S03]  /*10ff0*/  ULDC.64 UR8, c[0x0][0xc00] ;  /* 0x0003000000087ab9 */ /* 0x000fc60000000a00 */
[----:B------:R-:W-:Y:S02]  /*11000*/  PLOP3.LUT P2, PT, PT, PT, UP0, 0x80, 0x0 ;  /* 0x000000000000781c */ /* 0x000fe40003f4f008 */
[----:B------:R-:W-:-:S06]  /*11010*/  UIMAD.WIDE UR8, UR4, 0x4, UR8 ;  /* 0x00000004040878a5 */ /* 0x000fcc000f8e0208 */
[----:B------:R-:W-:Y:S02]  /*11020*/  IMAD.U32 R2, RZ, RZ, UR8 ;  /* 0x00000008ff027e24 */ /* 0x000fe4000f8e00ff */
[----:B------:R-:W-:Y:S01]  /*11030*/  IMAD.U32 R3, RZ, RZ, UR9 ;  /* 0x00000009ff037e24 */ /* 0x000fe2000f8e00ff */
[----:B------:R-:W-:-:S04]  /*11040*/  ULDC.64 UR8, c[0x0][0xc08] ;  /* 0x0003020000087ab9 */ /* 0x000fc80000000a00 */
[----:B------:R-:W2:Y:S01]  /*11050*/  @P2 LDG.E R6, desc[UR12][R2.64] ;  /* 0x0000000c02062981 */ /* 0x000ea2000c1e1900 */
[----:B0-----:R-:W-:Y:S01]  /*11060*/  ISETP.NE.AND P0, PT, R11, 0x1, PT ;  /* 0x000000010b00780c */ /* 0x001fe20003f05270 */
[----:B------:R-:W-:-:S04]  /*11070*/  UISETP.NE.U32.AND UP1, UPT, UR8, URZ, UPT ;  /* 0x0000003f0800728c */ /* 0x000fc8000bf25070 */
[----:B------:R-:W-:-:S06]  /*11080*/  UISETP.NE.AND.EX UP1, UPT, UR9, URZ, UPT, UP1 ;  /* 0x0000003f0900728c */ /* 0x000fcc000bf25310 */
[----:B------:R-:W-:Y:S02]  /*11090*/  PLOP3.LUT P3, PT, PT, PT, UP1, 0x80, 0x0 ;  /* 0x000000000000781c */ /* 0x000fe40003f6f018 */
[----:B------:R-:W0:Y:S03]  /*110a0*/  @P0 LDC R9, c[0x0][0xbec] ;  /* 0x0002fb00ff090b82 */ /* 0x000e260000000800 */
[----:B------:R-:W-:Y:S02]  /*110b0*/  @UP1 ULDC.64 UR8, c[0x0][0xc08] ;  /* 0x0003020000081ab9 */ /* 0x000fe40000000a00 */
[----:B------:R-:W-:-:S03]  /*110c0*/  @UP1 UIMAD.WIDE UR8, UR4, 0x4, UR8 ;  /* 0x00000004040818a5 */ /* 0x000fc6000f8e0208 */
[----:B------:R-:W-:Y:S02]  /*110d0*/  ULDC UR4, c[0x0][0xa88] ;  /* 0x0002a20000047ab9 */ /* 0x000fe40000000800 */
[----:B------:R-:W-:Y:S02]  /*110e0*/  IMAD.U32 R0, RZ, RZ, UR4 ;  /* 0x00000004ff007e24 */ /* 0x000fe4000f8e00ff */
[----:B------:R-:W-:Y:S02]  /*110f0*/  IMAD.U32 R4, RZ, RZ, UR8 ;  /* 0x00000008ff047e24 */ /* 0x000fe4000f8e00ff */
[----:B------:R-:W-:Y:S01]  /*11100*/  IMAD.U32 R5, RZ, RZ, UR9 ;  /* 0x00000009ff057e24 */ /* 0x000fe2000f8e00ff */
[----:B------:R-:W-:-:S04]  /*11110*/  UMOV UR4, URZ ;  /* 0x0000003f00047c82 */ /* 0x000fc80008000000 */
[----:B------:R1:W5:Y:S01]  /*11120*/  @P3 LDG.E R0, desc[UR12][R4.64] ;  /* 0x0000000c04003981 */ /* 0x000362000c1e1900 */
[----:B------:R-:W-:Y:S01]  /*11130*/  USHF.R.S32.HI UR12, URZ, 0x1f, UR10 ;  /* 0x0000001f3f0c7899 */ /* 0x000fe2000801140a */
[----:B------:R-:W-:Y:S02]  /*11140*/  ISETP.GE.AND P1, PT, R207, 0x80, PT ;  /* 0x00000080cf00780c */ /* 0x000fe40003f26270 */
[----:B--2---:R-:W-:Y:S01]  /*11150*/  @P2 R2UR UR4, R6 ;  /* 0x00000000060422ca */ /* 0x004fe200000e0000 */
[----:B01----:R-:W-:-:S14]  /*11160*/  @P3 BRA `(.L_x_1455) ;  /* 0x0000000000143947 */ /* 0x003fdc0003800000 */
[----:B------:R-:W-:Y:S05]  /*11170*/  @!P2 BRA `(.L_x_1455) ;  /* 0x000000000010a947 */ /* 0x000fea0003800000 */
[----:B------:R-:W-:Y:S02]  /*11180*/  ULDC.64 UR8, c[0x0][0x208] ;  /* 0x0000820000087ab9 */ /* 0x000fe40000000a00 */
[----:B------:R-:W2:Y:S04]  /*11190*/  LDG.E R5, desc[UR8][R2.64] ;  /* 0x0000000802057981 */ /* 0x000ea8000c1e1900 */
[----:B-----5:R-:W2:Y:S02]  /*111a0*/  LDG.E R0, desc[UR8][R2.64+0x4] ;  /* 0x0000040802007981 */ /* 0x020ea4000c1e1900 */
[----:B--2---:R-:W-:-:S07]  /*111b0*/  IMAD.IADD R0, R0, 0x1, -R5 ;  /* 0x0000000100007824 */ /* 0x004fce00078e0a05 */
.L_x_1455:
[----:B------:R-:W-:Y:S01]  /*111c0*/  R2UR UR9, R197 ;  /* 0x00000000c50972ca */ /* 0x000fe200000e0000 */
[----:B------:R-:W-:Y:S01]  /*111d0*/  USHF.R.S32.HI UR11, URZ, 0x1f, UR4 ;  /* 0x0000001f3f0b7899 */ /* 0x000fe20008011404 */
[----:B------:R-:W-:Y:S11]  /*111e0*/  BSSY B1, `(.L_x_1456) ;  /* 0x0000030000017945 */ /* 0x000ff60003800000 */
[----:B------:R-:W-:-:S02]  /*111f0*/  USHF.R.S32.HI UR8, URZ, 0x1f, UR9 ;  /* 0x0000001f3f087899 */ /* 0x000fc40008011409 */
[----:B------:R-:W-:Y:S02]  /*11200*/  USEL UR13, UR9, URZ, !UP0 ;  /* 0x0000003f090d7287 */ /* 0x000fe4000c000000 */
[----:B------:R-:W-:Y:S01]  /*11210*/  USEL UR14, UR8, URZ, !UP0 ;  /* 0x0000003f080e7287 */ /* 0x000fe2000c000000 */
[----:B------:R-:W-:Y:S11]  /*11220*/  @P1 BRA `(.L_x_1457) ;  /* 0x0000000000ac1947 */ /* 0x000ff60003800000 */
[----:B------:R-:W0:Y:S01]  /*11230*/  S2R R3, SR_TID.X ;  /* 0x0000000000037919 */ /* 0x000e220000002100 */
[----:B------:R-:W1:Y:S01]  /*11240*/  LDC R7, c[0x0][0xbe8] ;  /* 0x0002fa00ff077b82 */ /* 0x000e620000000800 */
[----:B------:R-:W-:Y:S02]  /*11250*/  IMAD.U32 R4, RZ, RZ, UR60 ;  /* 0x0000003cff047e24 */ /* 0x000fe4000f8e00ff */
[----:B-1---5:R-:W-:-:S03]  /*11260*/  IMAD R2, R0, R7, RZ ;  /* 0x0000000700027224 */ /* 0x022fc600078e02ff */
[----:B0-----:R-:W-:-:S04]  /*11270*/  IADD3 R4, R4, -0x80, R3 ;  /* 0xffffff8004047810 */ /* 0x001fc80007ffe003 */
[----:B------:R-:W-:-:S13]  /*11280*/  ISETP.GE.AND P1, PT, R4, R2, PT ;  /* 0x000000020400720c */ /* 0x000fda0003f26270 */
[----:B------:R-:W-:Y:S05]  /*11290*/  @P1 BRA `(.L_x_1457) ;  /* 0x0000000000901947 */ /* 0x000fea0003800000 */
[----:B------:R-:W-:Y:S01]  /*112a0*/  ISETP.NE.AND P1, PT, R7, 0x1, PT ;  /* 0x000000010700780c */ /* 0x000fe20003f25270 */
[----:B------:R-:W-:Y:S01]  /*112b0*/  ULDC.64 UR16, c[0x0][0xb90] ;  /* 0x0002e40000107ab9 */ /* 0x000fe20000000a00 */
[----:B------:R-:W-:Y:S01]  /*112c0*/  R2UR UR15, R195 ;  /* 0x00000000c30f72ca */ /* 0x000fe200000e0000 */
[----:B------:R-:W-:Y:S01]  /*112d0*/  UIMAD UR10, UR12, UR16, URZ ;  /* 0x000000100c0a72a4 */ /* 0x000fe2000f8e023f */
[----:B------:R-:W-:Y:S01]  /*112e0*/  IMAD.MOV.U32 R2, RZ, RZ, R4 ;  /* 0x000000ffff027224 */ /* 0x000fe200078e0004 */
[----:B------:R-:W-:Y:S01]  /*112f0*/  UMOV UR8, UR4 ;  /* 0x0000000400087c82 */ /* 0x000fe20008000000 */
[----:B------:R-:W-:Y:S01]  /*11300*/  UMOV UR9, UR11 ;  /* 0x0000000b00097c82 */ /* 0x000fe20008000000 */
[----:B------:R-:W-:-:S06]  /*11310*/  ULDC.64 UR18, c[0x0][0x208] ;  /* 0x0000820000127ab9 */ /* 0x000fcc0000000a00 */
[----:B------:R-:W0:Y:S02]  /*11320*/  @P1 LDC R3, c[0x0][0xbec] ;  /* 0x0002fb00ff031b82 */ /* 0x000e240000000800 */
[----:B------:R-:W-:Y:S02]  /*11330*/  UIMAD.WIDE.U32 UR8, UR15, UR16, UR8 ;  /* 0x000000100f0872a5 */ /* 0x000fe4000f8e0008 */
[----:B------:R-:W-:-:S03]  /*11340*/  UIMAD UR10, UR15, UR17, UR10 ;  /* 0x000000110f0a72a4 */ /* 0x000fc6000f8e020a */
[----:B------:R-:W-:Y:S01]  /*11350*/  ULDC.64 UR16, c[0x0][0xb98] ;  /* 0x0002e60000107ab9 */ /* 0x000fe20000000a00 */
[----:B------:R-:W1:Y:S01]  /*11360*/  @P1 LDC R6, c[0x0][0xbf0] ;  /* 0x0002fc00ff061b82 */ /* 0x000e620000000800 */
[----:B------:R-:W-:Y:S02]  /*11370*/  UIADD3 UR9, UR9, UR10, URZ ;  /* 0x0000000a09097290 */ /* 0x000fe4000fffe03f */
[----:B------:R-:W-:Y:S02]  /*11380*/  UIMAD UR10, UR14, UR16, URZ ;  /* 0x000000100e0a72a4 */ /* 0x000fe4000f8e023f */
[----:B------:R-:W-:Y:S02]  /*11390*/  UIMAD.WIDE.U32 UR8, UR13, UR16, UR8 ;  /* 0x000000100d0872a5 */ /* 0x000fe4000f8e0008 */
[----:B------:R-:W-:-:S03]  /*113a0*/  UIMAD UR10, UR13, UR17, UR10 ;  /* 0x000000110d0a72a4 */ /* 0x000fc6000f8e020a */
[----:B------:R-:W-:Y:S01]  /*113b0*/  ULDC.64 UR16, c[0x0][0xb88] ;  /* 0x0002e20000107ab9 */ /* 0x000fe20000000a00 */
[----:B0-----:R-:W-:-:S05]  /*113c0*/  @P1 IMAD.HI.U32 R3, R4, R3, RZ ;  /* 0x0000000304031227 */ /* 0x001fca00078e00ff */
[----:B-1----:R-:W-:Y:S01]  /*113d0*/  @P1 SHF.R.U32.HI R2, RZ, R6, R3 ;  /* 0x00000006ff021219 */ /* 0x002fe20000011603 */
[----:B------:R-:W-:-:S03]  /*113e0*/  IMAD.U32 R6, RZ, RZ, UR10 ;  /* 0x0000000aff067e24 */ /* 0x000fc6000f8e00ff */
[--C-:B------:R-:W-:Y:S01]  /*113f0*/  SHF.R.S32.HI R3, RZ, 0x1f, R2.reuse ;  /* 0x0000001fff037819 */ /* 0x100fe20000011402 */
[----:B------:R-:W-:Y:S01]  /*11400*/  IMAD.MOV R5, RZ, RZ, -R2 ;  /* 0x000000ffff057224 */ /* 0x000fe200078e0a02 */
[----:B------:R-:W-:-:S03]  /*11410*/  IADD3 R2, P1, R2, UR8, RZ ;  /* 0x0000000802027c10 */ /* 0x000fc6000ff3e0ff */
[----:B------:R-:W-:Y:S01]  /*11420*/  IMAD R5, R7, R5, R4 ;  /* 0x0000000507057224 */ /* 0x000fe200078e0204 */
[----:B------:R-:W-:Y:S01]  /*11430*/  IADD3.X R3, R3, UR9, R6, P1, !PT ;  /* 0x0000000903037c10 */ /* 0x000fe20008ffe406 */
[----:B------:R-:W-:-:S03]  /*11440*/  ULDC.64 UR8, c[0x0][0xb50] ;  /* 0x0002d40000087ab9 */ /* 0x000fc60000000a00 */
[----:B------:R-:W-:Y:S01]  /*11450*/  SHF.R.S32.HI R4, RZ, 0x1f, R5 ;  /* 0x0000001fff047819 */ /* 0x000fe20000011405 */
[----:B------:R-:W-:-:S04]  /*11460*/  IMAD.WIDE.U32 R2, R5, UR16, R2 ;  /* 0x0000001005027c25 */ /* 0x000fc8000f8e0002 */
[----:B------:R-:W-:-:S04]  /*11470*/  IMAD R4, R4, UR16, RZ ;  /* 0x0000001004047c24 */ /* 0x000fc8000f8e02ff */
[----:B------:R-:W-:Y:S01]  /*11480*/  IMAD R7, R5, UR17, R4 ;  /* 0x0000001105077c24 */ /* 0x000fe2000f8e0204 */
[----:B------:R-:W-:-:S03]  /*11490*/  LEA R4, P1, R2, UR8, 0x2 ;  /* 0x0000000802047c11 */ /* 0x000fc6000f8210ff */
[----:B------:R-:W-:-:S05]  /*114a0*/  IMAD.IADD R3, R3, 0x1, R7 ;  /* 0x0000000103037824 */ /* 0x000fca00078e0207 */
[----:B------:R-:W-:Y:S01]  /*114b0*/  LEA.HI.X R5, R2, UR9, R3, 0x2, P1 ;  /* 0x0000000902057c11 */ /* 0x000fe200088f1403 */
[----:B------:R-:W-:-:S05]  /*114c0*/  IMAD.MOV.U32 R3, RZ, RZ, -0x800000 ;  /* 0xff800000ff037424 */ /* 0x000fca00078e00ff */
[----:B------:R0:W-:Y:S02]  /*114d0*/  STG.E desc[UR18][R4.64], R3 ;  /* 0x0000000304007986 */ /* 0x0001e4000c101912 */
.L_x_1457:
[----:B------:R-:W-:Y:S05]  /*114e0*/  BSYNC B1 ;  /* 0x0000000000017941 */ /* 0x000fea0003800000 */
.L_x_1456:
[----:B0-----:R-:W0:Y:S01]  /*114f0*/  @P0 LDC R3, c[0x0][0xbf0] ;  /* 0x0002fc00ff030b82 */ /* 0x001e220000000800 */
[----:B------:R-:W-:Y:S01]  /*11500*/  ULDC.64 UR16, c[0x0][0xaa0] ;  /* 0x0002a80000107ab9 */ /* 0x000fe20000000a00 */
[----:B------:R-:W-:Y:S01]  /*11510*/  R2UR UR15, R195 ;  /* 0x00000000c30f72ca */ /* 0x000fe200000e0000 */
[----:B------:R-:W-:Y:S01]  /*11520*/  UIMAD UR10, UR11, UR16, URZ ;  /* 0x000000100b0a72a4 */ /* 0x000fe2000f8e023f */
[----:B------:R-:W-:Y:S01]  /*11530*/  IMAD R2, R194, 0x20, R196 ;  /* 0x00000020c2027824 */ /* 0x000fe200078e02c4 */
[----:B------:R-:W-:Y:S01]  /*11540*/  UIMAD.WIDE.U32 UR8, UR4, UR16, URZ ;  /* 0x00000010040872a5 */ /* 0x000fe2000f8e003f */
[----:B------:R-:W-:Y:S01]  /*11550*/  BSSY B1, `(.L_x_1458) ;  /* 0x000003d000017945 */ /* 0x000fe20003800000 */
[----:B------:R-:W-:Y:S01]  /*11560*/  UIMAD UR10, UR4, UR17, UR10 ;  /* 0x00000011040a72a4 */ /* 0x000fe2000f8e020a */
[----:B------:R-:W-:Y:S02]  /*11570*/  VIADD R6, R2, UR60 ;  /* 0x0000003c02067c36 */ /* 0x000fe40008000000 */
[----:B------:R-:W-:Y:S01]  /*11580*/  ULDC.64 UR16, c[0x0][0xae8] ;  /* 0x0002ba0000107ab9 */ /* 0x000fe20000000a00 */
[----:B------:R-:W-:Y:S01]  /*11590*/  UIADD3 UR9, UR9, UR10, URZ ;  /* 0x0000000a09097290 */ /* 0x000fe2000fffe03f */
[----:B------:R-:W-:Y:S01]  /*115a0*/  @P0 IMAD.HI.U32 R2, R6, R9, RZ ;  /* 0x0000000906020227 */ /* 0x000fe200078e00ff */
[----:B------:R-:W-:-:S02]  /*115b0*/  UIMAD UR4, UR12, UR16, URZ ;  /* 0x000000100c0472a4 */ /* 0x000fc4000f8e023f */
[----:B------:R-:W-:Y:S01]  /*115c0*/  UIMAD.WIDE.U32 UR8, UR15, UR16, UR8 ;  /* 0x000000100f0872a5 */ /* 0x000fe2000f8e0008 */
[----:B------:R-:W-:Y:S01]  /*115d0*/  IMAD.MOV.U32 R5, RZ, RZ, R6 ;  /* 0x000000ffff057224 */ /* 0x000fe200078e0006 */
[----:B------:R-:W-:Y:S01]  /*115e0*/  UIMAD UR4, UR15, UR17, UR4 ;  /* 0x000000110f0472a4 */ /* 0x000fe2000f8e0204 */
[----:B------:R-:W-:-:S03]  /*115f0*/  ULDC.64 UR10, c[0x0][0xaf0] ;  /* 0x0002bc00000a7ab9 */ /* 0x000fc60000000a00 */
[----:B------:R-:W-:Y:S02]  /*11600*/  UIADD3 UR9, UR9, UR4, URZ ;  /* 0x0000000409097290 */ /* 0x000fe4000fffe03f */
[----:B------:R-:W-:Y:S01]  /*11610*/  UIMAD UR4, UR14, UR10, URZ ;  /* 0x0000000a0e0472a4 */ /* 0x000fe2000f8e023f */
[----:B0-----:R-:W-:Y:S01]  /*11620*/  @P0 SHF.R.U32.HI R5, RZ, R3, R2 ;  /* 0x00000003ff050219 */ /* 0x001fe20000011602 */
[----:B------:R-:W-:Y:S02]  /*11630*/  UIMAD.WIDE.U32 UR8, UR13, UR10, UR8 ;  /* 0x0000000a0d0872a5 */ /* 0x000fe4000f8e0008 */
[----:B------:R-:W-:Y:S01]  /*11640*/  UIMAD UR4, UR13, UR11, UR4 ;  /* 0x0000000b0d0472a4 */ /* 0x000fe2000f8e0204 */
[--C-:B------:R-:W-:Y:S01]  /*11650*/  SHF.R.S32.HI R2, RZ, 0x1f, R5.reuse ;  /* 0x0000001fff027819 */ /* 0x100fe20000011405 */
[----:B------:R-:W-:Y:S01]  /*11660*/  IMAD.MOV R7, RZ, RZ, -R5 ;  /* 0x000000ffff077224 */ /* 0x000fe200078e0a05 */
[----:B------:R-:W-:Y:S01]  /*11670*/  ULDC.64 UR10, c[0x0][0xae0] ;  /* 0x0002b800000a7ab9 */ /* 0x000fe20000000a00 */
[----:B------:R-:W-:-:S02]  /*11680*/  UIADD3 UR4, UR9, UR4, URZ ;  /* 0x0000000409047290 */ /* 0x000fc4000fffe03f */
[----:B------:R-:W-:Y:S02]  /*11690*/  IMAD.U32 R3, RZ, RZ, UR9 ;  /* 0x00000009ff037e24 */ /* 0x000fe4000f8e00ff */
[----:B------:R-:W-:Y:S02]  /*116a0*/  IMAD R4, R2, UR10, RZ ;  /* 0x0000000a02047c24 */ /* 0x000fe4000f8e02ff */
[----:B------:R-:W-:Y:S02]  /*116b0*/  IMAD R7, R11, R7, R6 ;  /* 0x000000070b077224 */ /* 0x000fe400078e0206 */
[----:B------:R-:W-:Y:S01]  /*116c0*/  IMAD.U32 R2, RZ, RZ, UR8 ;  /* 0x00000008ff027e24 */ /* 0x000fe2000f8e00ff */
[----:B------:R-:W-:Y:S01]  /*116d0*/  ULDC.64 UR8, c[0x0][0xad8] ;  /* 0x0002b60000087ab9 */ /* 0x000fe20000000a00 */
[----:B------:R-:W-:Y:S02]  /*116e0*/  IMAD.U32 R3, RZ, RZ, UR4 ;  /* 0x00000004ff037e24 */ /* 0x000fe4000f8e00ff */
[C---:B------:R-:W-:Y:S01]  /*116f0*/  IMAD R9, R5.reuse, UR11, R4 ;  /* 0x0000000b05097c24 */ /* 0x040fe2000f8e0204 */
[----:B------:R-:W-:Y:S01]  /*11700*/  SHF.R.S32.HI R4, RZ, 0x1f, R7 ;  /* 0x0000001fff047819 */ /* 0x000fe20000011407 */
[----:B------:R-:W-:-:S04]  /*11710*/  IMAD.WIDE.U32 R2, R5, UR10, R2 ;  /* 0x0000000a05027c25 */ /* 0x000fc8000f8e0002 */
[----:B------:R-:W-:Y:S02]  /*11720*/  IMAD.IADD R3, R3, 0x1, R9 ;  /* 0x0000000103037824 */ /* 0x000fe400078e0209 */
[----:B------:R-:W-:Y:S02]  /*11730*/  IMAD R4, R4, UR8, RZ ;  /* 0x0000000804047c24 */ /* 0x000fe4000f8e02ff */
[----:B------:R-:W-:Y:S02]  /*11740*/  VIADD R6, R196, UR60 ;  /* 0x0000003cc4067c36 */ /* 0x000fe40008000000 */
[----:B-----5:R-:W-:Y:S02]  /*11750*/  IMAD R11, R0, R11, RZ ;  /* 0x0000000b000b7224 */ /* 0x020fe400078e02ff */
[C---:B------:R-:W-:Y:S02]  /*11760*/  IMAD R5, R7.reuse, UR9, R4 ;  /* 0x0000000907057c24 */ /* 0x040fe4000f8e0204 */
[----:B------:R-:W-:Y:S01]  /*11770*/  IMAD.WIDE.U32 R2, R7, UR8, R2 ;  /* 0x0000000807027c25 */ /* 0x000fe2000f8e0002 */
[----:B------:R-:W-:Y:S01]  /*11780*/  ISETP.GE.AND P2, PT, R6, R11, PT ;  /* 0x0000000b0600720c */ /* 0x000fe20003f46270 */
[----:B------:R-:W-:-:S02]  /*11790*/  ULDC.64 UR8, c[0x0][0xa80] ;  /* 0x0002a00000087ab9 */ /* 0x000fc40000000a00 */
[----:B------:R-:W-:Y:S01]  /*117a0*/  IMAD.IADD R3, R3, 0x1, R5 ;  /* 0x0000000103037824 */ /* 0x000fe200078e0205 */
[----:B------:R-:W-:Y:S01]  /*117b0*/  LEA R4, P3, R2, UR8, 0x1 ;  /* 0x0000000802047c11 */ /* 0x000fe2000f8608ff */
[----:B------:R-:W-:-:S03]  /*117c0*/  VIADD R0, R6, 0x20 ;  /* 0x0000002006007836 */ /* 0x000fc60000000000 */
[----:B------:R-:W-:Y:S01]  /*117d0*/  LEA.HI.X R5, R2, UR9, R3, 0x1, P3 ;  /* 0x0000000902057c11 */ /* 0x000fe200098f0c03 */
[----:B------:R0:W1:Y:S01]  /*117e0*/  SHFL.IDX PT, R7, R4, RZ, 0x181f ;  /* 0x00181fff04077589 */ /* 0x00006200000e0000 */
[-C--:B------:R-:W-:Y:S01]  /*117f0*/  ISETP.GE.AND P1, PT, R0, R11.reuse, PT ;  /* 0x0000000b0000720c */ /* 0x080fe20003f26270 */
[----:B------:R-:W-:Y:S02]  /*11800*/  VIADD R0, R6, 0x40 ;  /* 0x0000004006007836 */ /* 0x000fe40000000000 */
[----:B------:R0:W2:Y:S03]  /*11810*/  SHFL.IDX PT, R3, R5, RZ, 0x181f ;  /* 0x00181fff05037589 */ /* 0x0000a600000e0000 */
        /* <DEDUP_REMOVED lines=16> */
.L_x_1459:
[----:B------:R-:W-:Y:S05]  /*11920*/  BSYNC B1 ;  /* 0x0000000000017941 */ /* 0x000fea0003800000 */
.L_x_1458:
[----:B--23--:R2:W3:Y:S01]  /*11930*/  SHFL.IDX PT, R3, R5, 0x1, 0x181f ;  /* 0x00381f0005037f89 */ /* 0x00c4e200000e0000 */
[----:B------:R-:W-:Y:S03]  /*11940*/  BSSY B1, `(.L_x_1460) ;  /* 0x0000011000017945 */ /* 0x000fe60003800000 */
[----:B-1----:R2:W1:Y:S01]  /*11950*/  SHFL.IDX PT, R7, R4, 0x1, 0x181f ;  /* 0x00381f0004077f89 */ /* 0x00246200000e0000 */
        /* <DEDUP_REMOVED lines=15> */
.L_x_1461:
[----:B------:R-:W-:Y:S05]  /*11a50*/  BSYNC B1 ;  /* 0x0000000000017941 */ /* 0x000fea0003800000 */
.L_x_1460:
[----:B---34-:R3:W4:Y:S01]  /*11a60*/  SHFL.IDX PT, R3, R5, 0x2, 0x181f ;  /* 0x00581f0005037f89 */ /* 0x01872200000e0000 */
        /* <DEDUP_REMOVED lines=17> */
.L_x_1463:
[----:B------:R-:W-:Y:S05]  /*11b80*/  BSYNC B1 ;  /* 0x0000000000017941 */ /* 0x000fea0003800000 */
.L_x_1462:
[----:B------:R-:W-:Y:S01]  /*11b90*/  VIADD R0, R6, 0x60 ;  /* 0x0000006006007836 */ /* 0x000fe20000000000 */
[----:B0-23--:R-:W0:Y:S04]  /*11ba0*/  SHFL.IDX PT, R5, R5, 0x3, 0x181f ;  /* 0x00781f0005057f89 */ /* 0x00de2800000e0000 */
[----:B------:R-:W-:Y:S01]  /*11bb0*/  ISETP.GE.AND P0, PT, R0, R11, PT ;  /* 0x0000000b0000720c */ /* 0x000fe20003f06270 */
[----:B-1--4-:R1:W2:-:S12]  /*11bc0*/  SHFL.IDX PT, R3, R4, 0x3, 0x181f ;  /* 0x00781f0004037f89 */ /* 0x01229800000e0000 */
[----:B-1----:R-:W-:Y:S05]  /*11bd0*/  @P0 BRA `(.L_x_1454) ;  /* 0x0000000000380947 */ /* 0x002fea0003800000 */
[----:B------:R-:W-:Y:S01]  /*11be0*/  ULDC UR4, c[0x0][0xac8] ;  /* 0x0002b20000047ab9 */ /* 0x000fe20000000800 */
[----:B------:R-:W-:Y:S01]  /*11bf0*/  ULDC.64 UR8, c[0x0][0x208] ;  /* 0x0000820000087ab9 */ /* 0x000fe20000000a00 */
        /* <DEDUP_REMOVED lines=12> */
.L_x_1454:
[----:B------:R-:W-:Y:S05]  /*11cc0*/  BSYNC B0 ;  /* 0x0000000000007941 */ /* 0x000fea0003800000 */
.L_x_1445:
[----:B------:R-:W-:Y:S02]  /*11cd0*/  ULDC UR4, c[0x0][0xc3c] ;  /* 0x00030f0000047ab9 */ /* 0x000fe40000000800 */
[----:B------:R-:W-:-:S06]  /*11ce0*/  UISETP.GE.AND UP0, UPT, UR6, UR4, UPT ;  /* 0x000000040600728c */ /* 0x000fcc000bf06270 */
[----:B------:R-:W-:-:S13]  /*11cf0*/  PLOP3.LUT P0, PT, PT, PT, UP0, 0x80, 0x0 ;  /* 0x000000000000781c */ /* 0x000fda0003f0f008 */
[----:B------:R-:W-:Y:S05]  /*11d00*/  @!P0 BRA `(.L_x_1464) ;  /* 0xfffffef000508947 */ /* 0x000fea000383ffff */
[----:B------:R-:W-:Y:S05]  /*11d10*/  EXIT ;  /* 0x000000000000794d */ /* 0x000fea0003800000 */
.L_x_1363:
        /* <DEDUP_REMOVED lines=15> */
[----:B------:R-:W2:Y:S01]  /*11e10*/  LDS.128 R16, [UR4+0x308d0] ;  /* 0x0308d004ff107984 */ /* 0x000ea20008000c00 */
[----:B------:R-:W-:Y:S06]  /*11e20*/  BAR.ARV 0x4, 0x180 ;  /* 0x0106000000007b1d */ /* 0x000fec0000002000 */
[----:B------:R-:W-:Y:S05]  /*11e30*/  BRA `(.L_x_1466) ;  /* 0x0000000800947947 */ /* 0x000fea0003800000 */
.L_x_1465:
[----:B------:R-:W1:Y:S01]  /*11e40*/  S2R R0, SR_TID.X ;  /* 0x0000000000007919 */ /* 0x000e620000002100 */
[----:B------:R-:W-:Y:S01]  /*11e50*/  ULDC UR4, c[0x0][0xc3c] ;  /* 0x00030f0000047ab9 */ /* 0x000fe20000000800 */
[----:B------:R-:W-:Y:S01]  /*11e60*/  ULDC.64 UR6, c[0x0][0x208] ;  /* 0x0000820000067ab9 */ /* 0x000fe20000000a00 */
[----:B------:R-:W-:Y:S01]  /*11e70*/  ULDC UR5, c[0x0][0xc38] ;  /* 0x00030e0000057ab9 */ /* 0x000fe20000000800 */
[----:B-1----:R-:W-:-:S04]  /*11e80*/  LOP3.LUT R0, R0, 0x1f, RZ, 0xc0, !PT ;  /* 0x0000001f00007812 */ /* 0x002fc800078ec0ff */
[----:B------:R-:W-:-:S04]  /*11e90*/  ISETP.NE.AND P0, PT, R0, 0x1f, PT ;  /* 0x0000001f0000780c */ /* 0x000fc80003f05270 */
[----:B------:R-:W-:-:S13]  /*11ea0*/  ISETP.GE.OR P1, PT, R0, UR4, !P0 ;  /* 0x0000000400007c0c */ /* 0x000fda000c726670 */
[----:B0-----:R-:W0:Y:S02]  /*11eb0*/  @!P1 LDC.64 R2, c[0x0][0xc80] ;  /* 0x00032000ff029b82 */ /* 0x001e240000000a00 */
[----:B0-----:R-:W-:-:S05]  /*11ec0*/  @!P1 IMAD.WIDE.U32 R2, R0, 0x4, R2 ;  /* 0x0000000400029825 */ /* 0x001fca00078e0002 */
[----:B------:R-:W2:Y:S01]  /*11ed0*/  @!P1 LDG.E R5, desc[UR6][R2.64] ;  /* 0x0000000602059981 */ /* 0x000ea2000c1e1900 */
[C---:B------:R-:W-:Y:S01]  /*11ee0*/  ISETP.NE.AND P1, PT, R0.reuse, RZ, PT ;  /* 0x000000ff0000720c */ /* 0x040fe20003f25270 */
[----:B------:R-:W0:Y:S01]  /*11ef0*/  S2UR UR6, SR_CTAID.X ;  /* 0x00000000000679c3 */ /* 0x000e220000002500 */
[C---:B------:R-:W-:Y:S01]  /*11f00*/  ISETP.GE.U32.AND P2, PT, R0.reuse, 0x2, PT ;  /* 0x000000020000780c */ /* 0x040fe20003f46070 */
[----:B------:R-:W-:Y:S01]  /*11f10*/  UMOV UR4, URZ ;  /* 0x0000003f00047c82 */ /* 0x000fe20008000000 */
[C---:B------:R-:W-:Y:S01]  /*11f20*/  ISETP.GE.U32.AND P3, PT, R0.reuse, 0x4, PT ;  /* 0x000000040000780c */ /* 0x040fe20003f66070 */
[----:B------:R-:W-:Y:S01]  /*11f30*/  IMAD.MOV.U32 R16, RZ, RZ, RZ ;  /* 0x000000ffff107224 */ /* 0x000fe200078e00ff */
[C---:B------:R-:W-:Y:S02]  /*11f40*/  ISETP.GE.U32.AND P4, PT, R0.reuse, 0x8, PT ;  /* 0x000000080000780c */ /* 0x040fe40003f86070 */
[----:B------:R-:W-:Y:S01]  /*11f50*/  ISETP.GE.U32.AND P5, PT, R0, 0x10, PT ;  /* 0x000000100000780c */ /* 0x000fe20003fa6070 */
[----:B--2---:R-:W1:Y:S02]  /*11f60*/  SHFL.UP PT, R4, R5, 0x1, RZ ;  /* 0x0420000005047989 */ /* 0x004e6400000e00ff */
[----:B-1----:R-:W-:-:S05]  /*11f70*/  SEL R4, R4, RZ, P1 ;  /* 0x000000ff04047207 */ /* 0x002fca0000800000 */
[----:B------:R-:W-:-:S05]  /*11f80*/  IMAD.IADD R4, R5, 0x1, R4 ;  /* 0x0000000105047824 */ /* 0x000fca00078e0204 */
[----:B------:R-:W1:Y:S02]  /*11f90*/  SHFL.UP PT, R6, R4, 0x2, RZ ;  /* 0x0440000004067989 */ /* 0x000e6400000e00ff */
        /* <DEDUP_REMOVED lines=11> */
[----:B------:R-:W1:Y:S02]  /*12050*/  SHFL.IDX PT, R2, R4, 0x1f, 0x1f ;  /* 0x03e01f0004027f89 */ /* 0x000e6400000e0000 */
[----:B-1----:R-:W-:-:S04]  /*12060*/  IMAD R6, R2, UR5, RZ ;  /* 0x0000000502067c24 */ /* 0x002fc8000f8e02ff */
[----:B------:R-:W-:Y:S01]  /*12070*/  IMAD.MOV.U32 R7, RZ, RZ, R6 ;  /* 0x000000ffff077224 */ /* 0x000fe200078e0006 */
[----:B0-----:R-:W-:-:S13]  /*12080*/  ISETP.GT.AND P6, PT, R6, UR6, PT ;  /* 0x0000000606007c0c */ /* 0x001fda000bfc4270 */
[----:B------:R-:W-:Y:S05]  /*12090*/  @P6 BRA `(.L_x_1467) ;  /* 0x0000000000a06947 */ /* 0x000fea0003800000 */
[----:B------:R-:W0:Y:S01]  /*120a0*/  LDC R4, c[0x0][0xc3c] ;  /* 0x00030f00ff047b82 */ /* 0x000e220000000800 */
[----:B------:R-:W-:Y:S01]  /*120b0*/  IMAD.MOV.U32 R6, RZ, RZ, R7 ;  /* 0x000000ffff067224 */ /* 0x000fe200078e0007 */
[----:B------:R-:W-:Y:S01]  /*120c0*/  UMOV UR4, URZ ;  /* 0x0000003f00047c82 */ /* 0x000fe20008000000 */
[----:B------:R-:W-:Y:S01]  /*120d0*/  ULDC UR7, c[0x0][0xc3c] ;  /* 0x00030f0000077ab9 */ /* 0x000fe20000000800 */
[----:B------:R-:W-:-:S05]  /*120e0*/  ULDC UR5, c[0x0][0xc38] ;  /* 0x00030e0000057ab9 */ /* 0x000fca0000000800 */
.L_x_1471:
        /* <DEDUP_REMOVED lines=9> */
[----:B------:R-:W0:Y:S01]  /*12180*/  LDC.64 R2, c[0x0][0xc80] ;  /* 0x00032000ff027b82 */ /* 0x000e220000000a00 */
[----:B------:R-:W-:Y:S01]  /*12190*/  ULDC.64 UR8, c[0x0][0x208] ;  /* 0x0000820000087ab9 */ /* 0x000fe20000000a00 */
[----:B0-----:R-:W-:-:S05]  /*121a0*/  IMAD.WIDE R2, R7, 0x4, R2 ;  /* 0x0000000407027825 */ /* 0x001fca00078e0202 */
[----:B------:R0:W5:Y:S02]  /*121b0*/  LDG.E R5, desc[UR8][R2.64] ;  /* 0x0000000802057981 */ /* 0x000164000c1e1900 */
.L_x_1470:
[----:B------:R-:W-:Y:S05]  /*121c0*/  BSYNC B0 ;  /* 0x0000000000007941 */ /* 0x000fea0003800000 */
.L_x_1469:
        /* <DEDUP_REMOVED lines=21> */
.L_x_1467:
[----:B------:R-:W-:Y:S01]  /*12320*/  IMAD.IADD R7, R6, 0x1, -R7 ;  /* 0x0000000106077824 */ /* 0x000fe200078e0a07 */
[----:B------:R-:W-:-:S03]  /*12330*/  ULDC.64 UR8, c[0x0][0x208] ;  /* 0x0000820000087ab9 */ /* 0x000fc60000000a00 */
[----:B------:R-:W-:-:S05]  /*12340*/  IMAD R2, R4, UR5, R7 ;  /* 0x0000000504027c24 */ /* 0x000fca000f8e0207 */
[----:B------:R-:W-:Y:S02]  /*12350*/  ISETP.GT.AND P0, PT, R2, UR6, PT ;  /* 0x0000000602007c0c */ /* 0x000fe4000bf04270 */
[----:B------:R-:W0:Y:S11]  /*12360*/  LDC.64 R2, c[0x0][0xc90] ;  /* 0x00032400ff027b82 */ /* 0x000e360000000a00 */
[----:B------:R-:W-:-:S04]  /*12370*/  VOTE.ANY R11, PT, !P0 ;  /* 0x00000000000b7806 */ /* 0x000fc800040e0100 */
[----:B------:R-:W1:Y:S02]  /*12380*/  POPC R6, R11 ;  /* 0x0000000b00067309 */ /* 0x000e640000000000 */
[----:B-1----:R-:W-:-:S04]  /*12390*/  VIADD R19, R6, UR4 ;  /* 0x0000000406137c36 */ /* 0x002fc80008000000 */
[----:B0-----:R-:W-:-:S05]  /*123a0*/  IMAD.WIDE R2, R19, 0x4, R2 ;  /* 0x0000000413027825 */ /* 0x001fca00078e0202 */
[----:B------:R-:W2:Y:S01]  /*123b0*/  LDG.E R10, desc[UR8][R2.64] ;  /* 0x00000008020a7981 */ /* 0x000ea2000c1e1900 */
[----:B------:R-:W-:-:S03]  /*123c0*/  ISETP.NE.AND P0, PT, R11, RZ, PT ;  /* 0x000000ff0b00720c */ /* 0x000fc60003f05270 */
[----:B------:R-:W2:Y:S02]  /*123d0*/  SHFL.IDX PT, R5, R5, R6, 0x1f ;  /* 0x00001f0605057589 */ /* 0x000ea400000e0000 */
[----:B--2---:R-:W-:-:S05]  /*123e0*/  IMAD R8, R5, R10, RZ ;  /* 0x0000000a05087224 */ /* 0x004fca00078e02ff */
[----:B------:R-:W-:-:S04]  /*123f0*/  IABS R9, R8 ;  /* 0x0000000800097213 */ /* 0x000fc80000000000 */
[----:B------:R-:W0:Y:S08]  /*12400*/  I2F.RP R12, R9 ;  /* 0x00000009000c7306 */ /* 0x000e300000209400 */
[----:B0-----:R-:W0:Y:S02]  /*12410*/  MUFU.RCP R12, R12 ;  /* 0x0000000c000c7308 */ /* 0x001e240000001000 */
[----:B0-----:R-:W-:-:S06]  /*12420*/  VIADD R13, R12, 0xffffffe ;  /* 0x0ffffffe0c0d7836 */ /* 0x001fcc0000000000 */
[----:B------:R0:W1:Y:S01]  /*12430*/  F2I.FTZ.U32.TRUNC.NTZ R3, R13 ;  /* 0x0000000d00037305 */ /* 0x000062000021f000 */
[----:B------:R-:W-:Y:S05]  /*12440*/  @!P0 BRA `(.L_x_1472) ;  /* 0x0000000000088947 */ /* 0x000fea0003800000 */
[----:B------:R-:W-:-:S05]  /*12450*/  VIADD R11, R6, 0xffffffff ;  /* 0xffffffff060b7836 */ /* 0x000fca0000000000 */
[----:B------:R2:W3:Y:S02]  /*12460*/  SHFL.IDX PT, R16, R4, R11, 0x1f ;  /* 0x00001f0b04107589 */ /* 0x0004e400000e0000 */
.L_x_1472:
[----:B-1----:R-:W-:Y:S01]  /*12470*/  IMAD.MOV R2, RZ, RZ, -R3 ;  /* 0x000000ffff027224 */ /* 0x002fe200078e0a03 */
[----:B--2---:R-:W-:Y:S01]  /*12480*/  IABS R4, R8 ;  /* 0x0000000800047213 */ /* 0x004fe20000000000 */
[----:B---3--:R-:W-:Y:S02]  /*12490*/  IMAD R16, R16, UR5, R7 ;  /* 0x0000000510107c24 */ /* 0x008fe4000f8e0207 */
[----:B------:R-:W-:Y:S02]  /*124a0*/  IMAD R7, R2, R9, RZ ;  /* 0x0000000902077224 */ /* 0x000fe400078e02ff */
[----:B------:R-:W-:Y:S02]  /*124b0*/  IMAD.MOV.U32 R2, RZ, RZ, RZ ;  /* 0x000000ffff027224 */ /* 0x000fe400078e00ff */
[----:B------:R-:W-:Y:S02]  /*124c0*/  IMAD.MOV R4, RZ, RZ, -R4 ;  /* 0x000000ffff047224 */ /* 0x000fe400078e0a04 */
[----:B------:R-:W-:Y:S01]  /*124d0*/  IMAD.HI.U32 R2, R3, R7, R2 ;  /* 0x0000000703027227 */ /* 0x000fe200078e0002 */
[----:B------:R-:W-:-:S04]  /*124e0*/  IADD3 R7, -R16, UR6, RZ ;  /* 0x0000000610077c10 */ /* 0x000fc8000fffe1ff */
[----:B------:R-:W-:-:S05]  /*124f0*/  IABS R3, R7 ;  /* 0x0000000700037213 */ /* 0x000fca0000000000 */
[----:B------:R-:W-:-:S04]  /*12500*/  IMAD.HI.U32 R2, R2, R3, RZ ;  /* 0x0000000302027227 */ /* 0x000fc800078e00ff */
[----:B------:R-:W-:Y:S01]  /*12510*/  IMAD R4, R2, R4, R3 ;  /* 0x0000000402047224 */ /* 0x000fe200078e0203 */
[----:B------:R-:W-:-:S04]  /*12520*/  LOP3.LUT R3, R7, R8, RZ, 0x3c, !PT ;  /* 0x0000000807037212 */ /* 0x000fc800078e3cff */
[----:B------:R-:W-:Y:S02]  /*12530*/  ISETP.GT.U32.AND P1, PT, R9, R4, PT ;  /* 0x000000040900720c */ /* 0x000fe40003f24070 */
[----:B------:R-:W-:-:S11]  /*12540*/  ISETP.GE.AND P2, PT, R3, RZ, PT ;  /* 0x000000ff0300720c */ /* 0x000fd60003f46270 */
[----:B------:R-:W-:Y:S02]  /*12550*/  @!P1 IMAD.IADD R4, R4, 0x1, -R9 ;  /* 0x0000000104049824 */ /* 0x000fe400078e0a09 */
[----:B------:R-:W-:Y:S01]  /*12560*/  @!P1 VIADD R2, R2, 0x1 ;  /* 0x0000000102029836 */ /* 0x000fe20000000000 */
[----:B------:R-:W-:Y:S02]  /*12570*/  ISETP.NE.AND P1, PT, R8, RZ, PT ;  /* 0x000000ff0800720c */ /* 0x000fe40003f25270 */
[----:B------:R-:W-:-:S13]  /*12580*/  ISETP.GE.U32.AND P0, PT, R4, R9, PT ;  /* 0x000000090400720c */ /* 0x000fda0003f06070 */
[----:B------:R-:W-:-:S04]  /*12590*/  @P0 VIADD R2, R2, 0x1 ;  /* 0x0000000102020836 */ /* 0x000fc80000000000 */
[----:B------:R-:W-:-:S04]  /*125a0*/  IMAD.MOV.U32 R9, RZ, RZ, R2 ;  /* 0x000000ffff097224 */ /* 0x000fc800078e0002 */
[----:B------:R-:W-:Y:S01]  /*125b0*/  @!P2 IMAD.MOV R9, RZ, RZ, -R9 ;  /* 0x000000ffff09a224 */ /* 0x000fe200078e0a09 */
[----:B------:R-:W-:-:S05]  /*125c0*/  @!P1 LOP3.LUT R9, RZ, R8, RZ, 0x33, !PT ;  /* 0x00000008ff099212 */ /* 0x000fca00078e33ff */
[----:B------:R-:W-:Y:S02]  /*125d0*/  IMAD R4, R10, R9, RZ ;  /* 0x000000090a047224 */ /* 0x000fe400078e02ff */
[----:B------:R-:W-:Y:S02]  /*125e0*/  IMAD.MOV R9, RZ, RZ, -R9 ;  /* 0x000000ffff097224 */ /* 0x000fe400078e0a09 */
[----:B------:R-:W-:Y:S02]  /*125f0*/  IMAD.MOV R3, RZ, RZ, -R4 ;  /* 0x000000ffff037224 */ /* 0x000fe400078e0a04 */
[----:B------:R-:W-:-:S03]  /*12600*/  IMAD R7, R8, R9, R7 ;  /* 0x0000000908077224 */ /* 0x000fc600078e0207 */
[----:B------:R-:W-:Y:S01]  /*12610*/  VIADDMNMX R10, R3, UR5, R10, PT ;  /* 0x00000005030a7c46 */ /* 0x000fe2000b80010a */
[----:B------:R-:W-:Y:S01]  /*12620*/  IMAD.IADD R4, R7, 0x1, R4 ;  /* 0x0000000107047824 */ /* 0x000fe200078e0204 */
[----:B------:R-:W-:Y:S02]  /*12630*/  IABS R8, R7 ;  /* 0x0000000700087213 */ /* 0x000fe40000000000 */
[----:B------:R-:W-:-:S04]  /*12640*/  IABS R6, R10 ;  /* 0x0000000a00067213 */ /* 0x000fc80000000000 */
[----:B------:R-:W1:Y:S08]  /*12650*/  I2F.RP R11, R6 ;  /* 0x00000006000b7306 */ /* 0x000e700000209400 */
[----:B-1----:R-:W1:Y:S02]  /*12660*/  MUFU.RCP R11, R11 ;  /* 0x0000000b000b7308 */ /* 0x002e640000001000 */
[----:B-1----:R-:W-:-:S06]  /*12670*/  VIADD R2, R11, 0xffffffe ;  /* 0x0ffffffe0b027836 */ /* 0x002fcc0000000000 */
[----:B------:R1:W2:Y:S02]  /*12680*/  F2I.FTZ.U32.TRUNC.NTZ R3, R2 ;  /* 0x0000000200037305 */ /* 0x0002a4000021f000 */
[----:B-1----:R-:W-:Y:S02]  /*12690*/  IMAD.MOV.U32 R2, RZ, RZ, RZ ;  /* 0x000000ffff027224 */ /* 0x002fe400078e00ff */
[----:B--2---:R-:W-:-:S04]  /*126a0*/  IMAD.MOV R9, RZ, RZ, -R3 ;  /* 0x000000ffff097224 */ /* 0x004fc800078e0a03 */
[----:B------:R-:W-:-:S04]  /*126b0*/  IMAD R9, R9, R6, RZ ;  /* 0x0000000609097224 */ /* 0x000fc800078e02ff */
[----:B------:R-:W-:Y:S01]  /*126c0*/  IMAD.HI.U32 R3, R3, R9, R2 ;  /* 0x0000000903037227 */ /* 0x000fe200078e0002 */
[-C--:B------:R-:W-:Y:S02]  /*126d0*/  IABS R9, R10.reuse ;  /* 0x0000000a00097213 */ /* 0x080fe40000000000 */
[----:B------:R-:W-:-:S03]  /*126e0*/  LOP3.LUT R2, R7, R10, RZ, 0x3c, !PT ;  /* 0x0000000a07027212 */ /* 0x000fc600078e3cff */
[----:B------:R-:W-:Y:S01]  /*126f0*/  IMAD.MOV R9, RZ, RZ, -R9 ;  /* 0x000000ffff097224 */ /* 0x000fe200078e0a09 */
[----:B------:R-:W-:Y:S01]  /*12700*/  ISETP.GE.AND P2, PT, R2, RZ, PT ;  /* 0x000000ff0200720c */ /* 0x000fe20003f46270 */
[----:B------:R-:W-:-:S04]  /*12710*/  IMAD.HI.U32 R3, R3, R8, RZ ;  /* 0x0000000803037227 */ /* 0x000fc800078e00ff */
[----:B------:R-:W-:-:S05]  /*12720*/  IMAD R9, R3, R9, R8 ;  /* 0x0000000903097224 */ /* 0x000fca00078e0208 */
[----:B------:R-:W-:-:S13]  /*12730*/  ISETP.GT.U32.AND P1, PT, R6, R9, PT ;  /* 0x000000090600720c */ /* 0x000fda0003f24070 */
[----:B------:R-:W-:Y:S02]  /*12740*/  @!P1 IMAD.IADD R9, R9, 0x1, -R6 ;  /* 0x0000000109099824 */ /* 0x000fe400078e0a06 */
[----:B------:R-:W-:Y:S01]  /*12750*/  @!P1 VIADD R3, R3, 0x1 ;  /* 0x0000000103039836 */ /* 0x000fe20000000000 */
[----:B------:R-:W-:Y:S02]  /*12760*/  ISETP.NE.AND P1, PT, R10, RZ, PT ;  /* 0x000000ff0a00720c */ /* 0x000fe40003f25270 */
[----:B------:R-:W-:-:S13]  /*12770*/  ISETP.GE.U32.AND P0, PT, R9, R6, PT ;  /* 0x000000060900720c */ /* 0x000fda0003f06070 */
[----:B------:R-:W-:-:S04]  /*12780*/  @P0 VIADD R3, R3, 0x1 ;  /* 0x0000000103030836 */ /* 0x000fc80000000000 */
[----:B------:R-:W-:Y:S01]  /*12790*/  @!P2 IMAD.MOV R3, RZ, RZ, -R3 ;  /* 0x000000ffff03a224 */ /* 0x000fe200078e0a03 */
[----:B------:R-:W-:Y:S01]  /*127a0*/  @!P1 LOP3.LUT R3, RZ, R10, RZ, 0x33, !PT ;  /* 0x0000000aff039212 */ /* 0x000fe200078e33ff */
[----:B------:R-:W-:-:S03]  /*127b0*/  IMAD.MOV R10, RZ, RZ, -R10 ;  /* 0x000000ffff0a7224 */ /* 0x000fc600078e0a0a */
[----:B------:R-:W-:Y:S01]  /*127c0*/  LOP3.LUT R2, RZ, R3, RZ, 0x33, !PT ;  /* 0x00000003ff027212 */ /* 0x000fe200078e33ff */
[----:B------:R-:W-:-:S04]  /*127d0*/  IMAD R18, R3, R10, R4 ;  /* 0x0000000a03127224 */ /* 0x000fc800078e0204 */
[----:B------:R-:W-:Y:S01]  /*127e0*/  IMAD.IADD R17, R5, 0x1, R2 ;  /* 0x0000000105117824 */ /* 0x000fe200078e0202 */
[----:B------:R-:W-:Y:S06]  /*127f0*/  BRA `(.L_x_1473) ;  /* 0x00000000000c7947 */ /* 0x000fec0003800000 */
.L_x_1468:
[----:B------:R-:W-:Y:S02]  /*12800*/  IMAD.MOV.U32 R17, RZ, RZ, RZ ;  /* 0x000000ffff117224 */ /* 0x000fe400078e00ff */
[----:B------:R-:W-:Y:S02]  /*12810*/  IMAD.U32 R16, RZ, RZ, UR6 ;  /* 0x00000006ff107e24 */ /* 0x000fe4000f8e00ff */
[----:B------:R-:W-:-:S07]  /*12820*/  IMAD.MOV.U32 R18, RZ, RZ, RZ ;  /* 0x000000ffff127224 */ /* 0x000fce00078e00ff */
.L_x_1473:
[----:B------:R-:W-:-:S13]  /*12830*/  ISETP.NE.AND P0, PT, R0, RZ, PT ;  /* 0x000000ff0000720c */ /* 0x000fda0003f05270 */
[----:B------:R-:W1:Y:S01]  /*12840*/  @!P0 S2R R3, SR_CgaCtaId ;  /* 0x0000000000038919 */ /* 0x000e620000008800 */
[----:B------:R-:W-:-:S04]  /*12850*/  @!P0 MOV R0, 0x400 ;  /* 0x0000040000008802 */ /* 0x000fc80000000f00 */
[----:B-1----:R-:W-:-:S05]  /*12860*/  @!P0 LEA R0, R3, R0, 0x18 ;  /* 0x0000000003008211 */ /* 0x002fca00078ec0ff */
[----:B------:R1:W-:Y:S01]  /*12870*/  @!P0 STS.128 [R0+0x308d0], R16 ;  /* 0x0308d01000008388 */ /* 0x0003e20000000c00 */
[----:B------:R-:W-:Y:S06]  /*12880*/  BAR.ARV 0x5, 0x180 ;  /* 0x0146000000007b1d */ /* 0x000fec0000002000 */
.L_x_1466:
[----:B-1----:R-:W-:Y:S01]  /*12890*/  IMAD.MOV.U32 R0, RZ, RZ, 0x1 ;  /* 0x00000001ff007424 */ /* 0x002fe200078e00ff */
[----:B------:R1:W-:Y:S01]  /*128a0*/  STL [R1+0x4], RZ ;  /* 0x000004ff01007387 */ /* 0x0003e20000100800 */
[----:B------:R-:W-:Y:S02]  /*128b0*/  ULDC UR4, c[0x0][0xc3c] ;  /* 0x00030f0000047ab9 */ /* 0x000fe40000000800 */
[----:B--2---:R-:W-:Y:S01]  /*128c0*/  ISETP.GE.AND P0, PT, R19, UR4, PT ;  /* 0x0000000413007c0c */ /* 0x004fe2000bf06270 */
[----:B------:R1:W-:Y:S04]  /*128d0*/  STL [R1+0x10], R0 ;  /* 0x0000100001007387 */ /* 0x0003e80000100800 */
[----:B------:R1:W-:Y:S08]  /*128e0*/  STL [R1+0x38], RZ ;  /* 0x000038ff01007387 */ /* 0x0003f00000100800 */
[----:B-1----:R-:W-:Y:S05]  /*128f0*/  @P0 BRA `(.L_x_1474) ;  /* 0x0000005c00700947 */ /* 0x002fea0003800000 */
[----:B------:R-:W1:Y:S01]  /*12900*/  S2R R5, SR_TID.X ;  /* 0x0000000000057919 */ /* 0x000e620000002100 */
[----:B------:R-:W2:Y:S01]  /*12910*/  S2UR UR5, SR_CgaCtaId ;  /* 0x00000000000579c3 */ /* 0x000ea20000008800 */
[----:B------:R-:W-:Y:S01]  /*12920*/  UMOV UR4, 0x400 ;  /* 0x0000040000047882 */ /* 0x000fe20000000000 */
[----:B------:R-:W-:Y:S01]  /*12930*/  BSSY B8, `(.L_x_1474) ;  /* 0x00005d8000087945 */ /* 0x000fe20003800000 */
[----:B------:R-:W-:Y:S01]  /*12940*/  ULDC UR38, c[0x0][0xc] ;  /* 0x0000030000267ab9 */ /* 0x000fe20000000800 */
[----:B------:R-:W-:Y:S01]  /*12950*/  ULDC.64 UR36, c[0x0][0x198] ;  /* 0x0000660000247ab9 */ /* 0x000fe20000000a00 */
[----:B--2---:R-:W-:Y:S01]  /*12960*/  ULEA UR4, UR5, UR4, 0x18 ;  /* 0x0000000405047291 */ /* 0x004fe2000f8ec03f */
[C---:B-1----:R-:W-:Y:S01]  /*12970*/  IMAD.SHL.U32 R0, R5.reuse, 0x8, RZ ;  /* 0x0000000805007824 */ /* 0x042fe200078e00ff */
[----:B------:R-:W-:-:S04]  /*12980*/  LOP3.LUT R4, R5, 0x7f, RZ, 0xc0, !PT ;  /* 0x0000007f05047812 */ /* 0x000fc800078ec0ff */
[C---:B0-----:R-:W-:Y:S02]  /*12990*/  LOP3.LUT R2, R0.reuse, 0x1f8, RZ, 0xc0, !PT ;  /* 0x000001f800027812 */ /* 0x041fe400078ec0ff */
        /* <DEDUP_REMOVED lines=9> */
[----:B------:R-:W-:Y:S01]  /*12a30*/  STL [R1], R4 ;  /* 0x0000000401007387 */ /* 0x000fe20000100800 */
[----:B------:R-:W-:-:S03]  /*12a40*/  IMAD.MOV.U32 R2, RZ, RZ, 0x1 ;  /* 0x00000001ff027424 */ /* 0x000fc600078e00ff */
[----:B------:R-:W-:Y:S04]  /*12a50*/  STL [R1+0x1c], R3 ;  /* 0x00001c0301007387 */ /* 0x000fe80000100800 */
[----:B------:R-:W-:Y:S04]  /*12a60*/  STL [R1+0x38], RZ ;  /* 0x000038ff01007387 */ /* 0x000fe80000100800 */
[----:B------:R0:W-:Y:S04]  /*12a70*/  STL [R1+0x10], R2 ;  /* 0x0000100201007387 */ /* 0x0001e80000100800 */
[----:B------:R1:W-:Y:S01]  /*12a80*/  STL [R1+0x4], RZ ;  /* 0x000004ff01007387 */ /* 0x0003e20000100800 */
[----:B0-----:R-:W-:-:S02]  /*12a90*/  LOP3.LUT R2, R0, 0x40, RZ, 0xfc, !PT ;  /* 0x0000004000027812 */ /* 0x001fc400078efcff */
[----:B-1----:R-:W-:-:S07]  /*12aa0*/  LOP3.LUT R0, R0, 0x80, RZ, 0xfc, !PT ;  /* 0x0000008000007812 */ /* 0x002fce00078efcff */
.L_x_1588:
[----:B------:R-:W-:Y:S05]  /*12ab0*/  YIELD ;  /* 0x0000000000007946 */ /* 0x000fea0003800000 */
[----:B------:R-:W-:Y:S01]  /*12ac0*/  ULDC.64 UR4, c[0x0][0xa28] ;  /* 0x00028a0000047ab9 */ /* 0x000fe20000000a00 */
[----:B---3--:R-:W-:Y:S01]  /*12ad0*/  IMAD.MOV.U32 R0, RZ, RZ, RZ ;  /* 0x000000ffff007224 */ /* 0x008fe200078e00ff */
[----:B------:R-:W-:Y:S01]  /*12ae0*/  ISETP.NE.U32.AND P0, PT, RZ, UR4, PT ;  /* 0x00000004ff007c0c */ /* 0x000fe2000bf05070 */
[----:B0-----:R-:W0:Y:S01]  /*12af0*/  LDC.64 R4, c[0x0][0xa00] ;  /* 0x00028000ff047b82 */ /* 0x001e220000000a00 */
[----:B------:R-:W-:Y:S01]  /*12b00*/  ULDC.64 UR8, c[0x0][0x208] ;  /* 0x0000820000087ab9 */ /* 0x000fe20000000a00 */
[----:B-1----:R-:W-:-:S02]  /*12b10*/  CS2R R8, SRZ ;  /* 0x0000000000087805 */ /* 0x002fc4000001ff00 */
[----:B------:R-:W-:Y:S01]  /*12b20*/  ISETP.NE.AND.EX P0, PT, RZ, UR5, PT, P0 ;  /* 0x00000005ff007c0c */ /* 0x000fe2000bf05300 */
[----:B------:R-:W-:Y:S01]  /*12b30*/  ULDC.64 UR4, c[0x0][0xa18] ;  /* 0x0002860000047ab9 */ /* 0x000fe20000000a00 */
[----:B------:R-:W-:-:S11]  /*12b40*/  ULDC.64 UR6, c[0x0][0xa08] ;  /* 0x0002820000067ab9 */ /* 0x000fd60000000a00 */
[----:B------:R-:W1:Y:S02]  /*12b50*/  @P0 LDC.64 R2, c[0x0][0xa28] ;  /* 0x00028a00ff020b82 */ /* 0x000e640000000a00 */
[----:B-1----:R-:W-:-:S05]  /*12b60*/  @P0 IMAD.WIDE R2, R19, 0x4, R2 ;  /* 0x0000000413020825 */ /* 0x002fca00078e0202 */
[----:B------:R1:W5:Y:S01]  /*12b70*/  @P0 LDG.E R0, desc[UR8][R2.64] ;  /* 0x0000000802000981 */ /* 0x000362000c1e1900 */
[----:B------:R-:W-:Y:S01]  /*12b80*/  ISETP.NE.U32.AND P0, PT, RZ, UR4, PT ;  /* 0x00000004ff007c0c */ /* 0x000fe2000bf05070 */
[----:B0-----:R-:W-:Y:S01]  /*12b90*/  IMAD.WIDE R4, R19, 0x4, R4 ;  /* 0x0000000413047825 */ /* 0x001fe200078e0204 */
[----:B------:R-:W-:Y:S02]  /*12ba0*/  ISETP.NE.U32.AND P1, PT, RZ, UR6, PT ;  /* 0x00000006ff007c0c */ /* 0x000fe4000bf25070 */
[----:B------:R-:W-:Y:S01]  /*12bb0*/  ISETP.NE.AND.EX P2, PT, RZ, UR5, PT, P0 ;  /* 0x00000005ff007c0c */ /* 0x000fe2000bf45300 */
[----:B------:R-:W-:Y:S01]  /*12bc0*/  ULDC.64 UR4, c[0x0][0xa00] ;  /* 0x0002800000047ab9 */ /* 0x000fe20000000a00 */
[----:B------:R-:W-:Y:S02]  /*12bd0*/  ISETP.NE.AND.EX P1, PT, RZ, UR7, PT, P1 ;  /* 0x00000007ff007c0c */ /* 0x000fe4000bf25310 */
[----:B------:R-:W-:Y:S01]  /*12be0*/  ISETP.NE.U32.AND P0, PT, RZ, UR4, PT ;  /* 0x00000004ff007c0c */ /* 0x000fe2000bf05070 */
[----:B-1----:R-:W0:Y:S03]  /*12bf0*/  LDC.64 R2, c[0x0][0xa08] ;  /* 0x00028200ff027b82 */ /* 0x002e260000000a00 */
[----:B------:R-:W-:-:S05]  /*12c00*/  ISETP.NE.AND.EX P0, PT, RZ, UR5, PT, P0 ;  /* 0x00000005ff007c0c */ /* 0x000fca000bf05300 */
[----:B--2---:R-:W1:Y:S08]  /*12c10*/  @P2 LDC.64 R6, c[0x0][0xa18] ;  /* 0x00028600ff062b82 */ /* 0x004e700000000a00 */
[----:B------:R-:W2:Y:S01]  /*12c20*/  @P0 LDG.E R9, desc[UR8][R4.64] ;  /* 0x0000000804090981 */ /* 0x000ea2000c1e1900 */
[----:B------:R-:W-:Y:S01]  /*12c30*/  ULDC UR4, c[0x0][0x288] ;  /* 0x0000a20000047ab9 */ /* 0x000fe20000000800 */
[----:B0-----:R-:W-:-:S05]  /*12c40*/  IMAD.WIDE R2, R19, 0x4, R2 ;  /* 0x0000000413027825 */ /* 0x001fca00078e0202 */
[----:B------:R-:W5:Y:S01]  /*12c50*/  @P1 LDG.E R8, desc[UR8][R2.64] ;  /* 0x0000000802081981 */ /* 0x000f62000c1e1900 */
[----:B-1----:R-:W-:-:S03]  /*12c60*/  @P2 IMAD.WIDE R6, R19, 0x4, R6 ;  /* 0x0000000413062825 */ /* 0x002fc600078e0206 */
[----:B--2---:R0:W-:Y:S02]  /*12c70*/  STL [R1+0x34], R9 ;  /* 0x0000340901007387 */ /* 0x0041e40000100800 */
[----:B0-----:R-:W-:Y:S01]  /*12c80*/  IMAD.U32 R9, RZ, RZ, UR4 ;  /* 0x00000004ff097e24 */ /* 0x001fe2000f8e00ff */
[----:B------:R-:W-:-:S05]  /*12c90*/  ULDC.64 UR4, c[0x0][0x418] ;  /* 0x0001060000047ab9 */ /* 0x000fca0000000a00 */
        /* <DEDUP_REMOVED lines=11> */
[----:B------:R-:W-:Y:S02]  /*12d50*/  ULDC.64 UR4, c[0x0][0x208] ;  /* 0x0000820000047ab9 */ /* 0x000fe40000000a00 */
[----:B------:R-:W0:Y:S04]  /*12d60*/  LDG.E R7, desc[UR4][R4.64] ;  /* 0x0000000404077981 */ /* 0x000e28000c1e1900 */
[----:B------:R-:W0:Y:S02]  /*12d70*/  LDG.E R4, desc[UR4][R4.64+0x4] ;  /* 0x0000040404047981 */ /* 0x000e24000c1e1900 */
[----:B0-----:R-:W-:-:S05]  /*12d80*/  IMAD.IADD R9, R4, 0x1, -R7 ;  /* 0x0000000104097824 */ /* 0x001fca00078e0a07 */
[----:B------:R1:W-:Y:S02]  /*12d90*/  STL [R1+0x30], R9 ;  /* 0x0000300901007387 */ /* 0x0003e40000100800 */
.L_x_1475:
[----:B-----5:R-:W-:Y:S01]  /*12da0*/  IMAD.IADD R4, R8, 0x1, R0 ;  /* 0x0000000108047824 */ /* 0x020fe200078e0200 */
[----:B------:R-:W-:Y:S02]  /*12db0*/  ULDC.64 UR4, c[0x0][0xa20] ;  /* 0x0002880000047ab9 */ /* 0x000fe40000000a00 */
[----:B------:R-:W-:Y:S02]  /*12dc0*/  ISETP.NE.U32.AND P0, PT, RZ, UR4, PT ;  /* 0x00000004ff007c0c */ /* 0x000fe4000bf05070 */
[----:B------:R2:W-:Y:S02]  /*12dd0*/  STL [R1+0x14], R4 ;  /* 0x0000140401007387 */ /* 0x0005e40000100800 */
[----:B------:R-:W-:-:S13]  /*12de0*/  ISETP.NE.AND.EX P0, PT, RZ, UR5, PT, P0 ;  /* 0x00000005ff007c0c */ /* 0x000fda000bf05300 */
[----:B--2---:R-:W-:Y:S05]  /*12df0*/  @!P0 BRA `(.L_x_1476) ;  /* 0x0000000000148947 */ /* 0x004fea0003800000 */
[----:B------:R-:W2:Y:S01]  /*12e00*/  LDC.64 R2, c[0x0][0xa20] ;  /* 0x00028800ff027b82 */ /* 0x000ea20000000a00 */
[----:B------:R-:W-:Y:S01]  /*12e10*/  ULDC.64 UR4, c[0x0][0x208] ;  /* 0x0000820000047ab9 */ /* 0x000fe20000000a00 */
[----:B--2---:R-:W-:-:S05]  /*12e20*/  IMAD.WIDE R2, R19, 0x4, R2 ;  /* 0x0000000413027825 */ /* 0x004fca00078e0202 */
[----:B------:R2:W5:Y:S01]  /*12e30*/  LDG.E R6, desc[UR4][R2.64] ;  /* 0x0000000402067981 */ /* 0x000562000c1e1900 */
[----:B------:R-:W-:Y:S05]  /*12e40*/  BRA `(.L_x_1477) ;  /* 0x0000000000147947 */ /* 0x000fea0003800000 */
.L_x_1476:
[----:B------:R-:W-:Y:S05]  /*12e50*/  @!P1 BRA `(.L_x_1477) ;  /* 0x0000000000109947 */ /* 0x000fea0003800000 */
[----:B------:R-:W-:Y:S02]  /*12e60*/  ULDC.64 UR4, c[0x0][0x208] ;  /* 0x0000820000047ab9 */ /* 0x000fe40000000a00 */
[----:B------:R-:W2:Y:S04]  /*12e70*/  LDG.E R6, desc[UR4][R2.64] ;  /* 0x0000000402067981 */ /* 0x000ea8000c1e1900 */
[----:B------:R-:W2:Y:S02]  /*12e80*/  LDG.E R2, desc[UR4][R2.64+0x4] ;  /* 0x0000040402027981 */ /* 0x000ea4000c1e1900 */
[----:B--2---:R-:W-:-:S07]  /*12e90*/  IMAD.IADD R6, R2, 0x1, -R6 ;  /* 0x0000000102067824 */ /* 0x004fce00078e0a06 */
.L_x_1477:
[----:B--2---:R-:W2:Y:S01]  /*12ea0*/  LDC R2, c[0x0][0x448] ;  /* 0x00011200ff027b82 */ /* 0x004ea20000000800 */
[----:B------:R-:W-:Y:S02]  /*12eb0*/  IMAD.SHL.U32 R8, R17, 0x80, RZ ;  /* 0x0000008011087824 */ /* 0x000fe400078e00ff */
[----:B-----5:R-:W-:Y:S02]  /*12ec0*/  IMAD.IADD R0, R6, 0x1, -R0 ;  /* 0x0000000106007824 */ /* 0x020fe400078e0a00 */
[----:B------:R-:W-:Y:S01]  /*12ed0*/  VIADD R4, R8, 0x7f ;  /* 0x0000007f08047836 */ /* 0x000fe20000000000 */
[----:B------:R3:W-:Y:S03]  /*12ee0*/  STL [R1+0x2c], R8 ;  /* 0x00002c0801007387 */ /* 0x0007e60000100800 */
[----:B------:R-:W-:Y:S01]  /*12ef0*/  IMAD.MOV.U32 R6, RZ, RZ, R4 ;  /* 0x000000ffff067224 */ /* 0x000fe200078e0004 */
[----:B--2---:R-:W-:-:S13]  /*12f00*/  ISETP.NE.AND P1, PT, R2, 0x1, PT ;  /* 0x000000010200780c */ /* 0x004fda0003f25270 */
[----:B------:R-:W2:Y:S08]  /*12f10*/  @P1 LDC R3, c[0x0][0x44c] ;  /* 0x00011300ff031b82 */ /* 0x000eb00000000800 */
[----:B------:R-:W4:Y:S01]  /*12f20*/  @P1 LDC R2, c[0x0][0x450] ;  /* 0x00011400ff021b82 */ /* 0x000f220000000800 */
[----:B--2---:R-:W-:-:S05]  /*12f30*/  @P1 IMAD.HI.U32 R3, R4, R3, RZ ;  /* 0x0000000304031227 */ /* 0x004fca00078e00ff */
[----:B----4-:R-:W-:Y:S02]  /*12f40*/  @P1 SHF.R.U32.HI R6, RZ, R2, R3 ;  /* 0x00000002ff061219 */ /* 0x010fe40000011603 */
[----:B------:R-:W-:-:S05]  /*12f50*/  IADD3 R2, R0, 0x1, -R9 ;  /* 0x0000000100027810 */ /* 0x000fca0007ffe809 */
[----:B------:R-:W-:Y:S02]  /*12f60*/  IMAD.IADD R6, R2, 0x1, R6 ;  /* 0x0000000102067824 */ /* 0x000fe400078e0206 */
[----:B------:R-:W2:Y:S02]  /*12f70*/  LDC.64 R2, c[0x0][0x9e0] ;  /* 0x00027800ff027b82 */ /* 0x000ea40000000a00 */
[----:B--2---:R-:W-:Y:S01]  /*12f80*/  ISETP.GE.AND P2, PT, R3, 0x1, PT ;  /* 0x000000010300780c */ /* 0x004fe20003f46270 */
[----:B------:R-:W-:-:S12]  /*12f90*/  IMAD.IADD R2, R6, 0x1, R2 ;  /* 0x0000000106027824 */ /* 0x000fd800078e0202 */
[----:B---3--:R-:W-:Y:S05]  /*12fa0*/  @!P2 BRA `(.L_x_1478) ;  /* 0x000000000048a947 */ /* 0x008fea0003800000 */
[C---:B------:R-:W-:Y:S01]  /*12fb0*/  ISETP.GT.AND P0, PT, R6.reuse, RZ, PT ;  /* 0x000000ff0600720c */ /* 0x040fe20003f04270 */
[----:B------:R-:W-:Y:S01]  /*12fc0*/  BSSY B0, `(.L_x_1479) ;  /* 0x000000e000007945 */ /* 0x000fe20003800000 */
[----:B------:R-:W-:-:S11]  /*12fd0*/  VIADD R7, R6, 0xffffffff ;  /* 0xffffffff06077836 */ /* 0x000fd60000000000 */
[----:B------:R-:W-:Y:S05]  /*12fe0*/  @P0 BRA `(.L_x_1480) ;  /* 0x00000000001c0947 */ /* 0x000fea0003800000 */
[----:B------:R-:W-:Y:S01]  /*12ff0*/  ISETP.NE.AND P0, PT, R3, 0x1, PT ;  /* 0x000000010300780c */ /* 0x000fe20003f05270 */
[----:B------:R-:W-:-:S12]  /*13000*/  IMAD.MOV R6, RZ, RZ, -R6 ;  /* 0x000000ffff067224 */ /* 0x000fd800078e0a06 */
[----:B------:R-:W2:Y:S02]  /*13010*/  @P0 LDC.64 R4, c[0x0][0x9e8] ;  /* 0x00027a00ff040b82 */ /* 0x000ea40000000a00 */
[----:B--2---:R-:W-:-:S05]  /*13020*/  @P0 IMAD.HI.U32 R4, R6, R4, RZ ;  /* 0x0000000406040227 */ /* 0x004fca00078e00ff */
[----:B------:R-:W-:-:S04]  /*13030*/  @P0 SHF.R.U32.HI R6, RZ, R5, R4 ;  /* 0x00000005ff060219 */ /* 0x000fc80000011604 */
[----:B------:R-:W-:Y:S01]  /*13040*/  LOP3.LUT R7, RZ, R6, RZ, 0x33, !PT ;  /* 0x00000006ff077212 */ /* 0x000fe200078e33ff */
[----:B------:R-:W-:Y:S06]  /*13050*/  BRA `(.L_x_1481) ;  /* 0x0000000000107947 */ /* 0x000fec0003800000 */
.L_x_1480:
[----:B------:R-:W-:-:S13]  /*13060*/  ISETP.NE.AND P0, PT, R3, 0x1, PT ;  /* 0x000000010300780c */ /* 0x000fda0003f05270 */
[----:B------:R-:W2:Y:S02]  /*13070*/  @P0 LDC.64 R4, c[0x0][0x9e8] ;  /* 0x00027a00ff040b82 */ /* 0x000ea40000000a00 */
[----:B--2---:R-:W-:-:S05]  /*13080*/  @P0 IMAD.HI.U32 R4, R7, R4, RZ ;  /* 0x0000000407040227 */ /* 0x004fca00078e00ff */
[----:B------:R-:W-:-:S07]  /*13090*/  @P0 SHF.R.U32.HI R7, RZ, R5, R4 ;  /* 0x00000005ff070219 */ /* 0x000fce0000011604 */
.L_x_1481:
[----:B------:R-:W-:Y:S05]  /*130a0*/  BSYNC B0 ;  /* 0x0000000000007941 */ /* 0x000fea0003800000 */
.L_x_1479:
[----:B------:R-:W-:-:S05]  /*130b0*/  IMAD R7, R7, R3, R3 ;  /* 0x0000000307077224 */ /* 0x000fca00078e0203 */
[----:B------:R-:W-:-:S07]  /*130c0*/  VIMNMX R2, R2, R7, PT ;  /* 0x0000000702027248 */ /* 0x000fce0003fe0100 */
.L_x_1478:
[----:B------:R-:W2:Y:S01]  /*130d0*/  @P1 LDC R6, c[0x0][0x44c] ;  /* 0x00011300ff061b82 */ /* 0x000ea20000000800 */
[----:B------:R-:W-:Y:S01]  /*130e0*/  IMAD.MOV.U32 R4, RZ, RZ, R8 ;  /* 0x000000ffff047224 */ /* 0x000fe200078e0008 */
[----:B------:R-:W-:-:S06]  /*130f0*/  ULDC UR4, c[0x0][0x9dc] ;  /* 0x0002770000047ab9 */ /* 0x000fcc0000000800 */
[----:B------:R-:W3:Y:S01]  /*13100*/  @P1 LDC R5, c[0x0][0x450] ;  /* 0x00011400ff051b82 */ /* 0x000ee20000000800 */
[----:B--2---:R-:W-:-:S05]  /*13110*/  @P1 IMAD.HI.U32 R6, R8, R6, RZ ;  /* 0x0000000608061227 */ /* 0x004fca00078e00ff */
[----:B---3--:R-:W-:Y:S01]  /*13120*/  @P1 SHF.R.U32.HI R4, RZ, R5, R6 ;  /* 0x00000005ff041219 */ /* 0x008fe20000011606 */
[----:B------:R-:W-:Y:S02]  /*13130*/  VIADD R5, R2, 0x5f ;  /* 0x0000005f02057836 */ /* 0x000fe40000000000 */
[----:B------:R-:W-:Y:S01]  /*13140*/  VIADD R6, R0, 0x5f ;  /* 0x0000005f00067836 */ /* 0x000fe20000000000 */
[----:B------:R-:W-:Y:S01]  /*13150*/  IADD3 R2, R4, R0, -R9 ;  /* 0x0000000004027210 */ /* 0x000fe20007ffe809 */
[----:B------:R-:W-:-:S04]  /*13160*/  IMAD.HI R5, R5, 0x2aaaaaab, RZ ;  /* 0x2aaaaaab05057827 */ /* 0x000fc800078e02ff */
[----:B------:R-:W-:Y:S01]  /*13170*/  IMAD.HI R6, R6, 0x2aaaaaab, RZ ;  /* 0x2aaaaaab06067827 */ /* 0x000fe200078e02ff */
[----:B------:R-:W-:-:S04]  /*13180*/  SHF.R.U32.HI R0, RZ, 0x1f, R5 ;  /* 0x0000001fff007819 */ /* 0x000fc80000011605 */
[----:B------:R-:W-:Y:S02]  /*13190*/  SHF.R.U32.HI R4, RZ, 0x1f, R6 ;  /* 0x0000001fff047819 */ /* 0x000fe40000011606 */
[----:B------:R-:W-:Y:S02]  /*131a0*/  LEA.HI.SX32 R0, R5, R0, 0x1c ;  /* 0x0000000005007211 */ /* 0x000fe400078fe2ff */
[----:B------:R-:W-:-:S04]  /*131b0*/  LEA.HI.SX32 R4, R6, R4, 0x1c ;  /* 0x0000000406047211 */ /* 0x000fc800078fe2ff */
[----:B------:R-:W-:Y:S01]  /*131c0*/  VIMNMX R7, R4, R0, PT ;  /* 0x0000000004077248 */ /* 0x000fe20003fe0100 */
[----:B------:R-:W-:-:S04]  /*131d0*/  VIADD R0, R2, -UR4 ;  /* 0x8000000402007c36 */ /* 0x000fc80008000000 */
[----:B------:R2:W-:Y:S01]  /*131e0*/  STL [R1+0x28], R7 ;  /* 0x0000280701007387 */ /* 0x0005e20000100800 */
[----:B------:R-:W-:Y:S05]  /*131f0*/  @!P2 BRA `(.L_x_1482) ;  /* 0x000000000044a947 */ /* 0x000fea0003800000 */
[----:B------:R-:W-:Y:S01]  /*13200*/  ISETP.GT.AND P0, PT, R2, -0x1, PT ;  /* 0xffffffff0200780c */ /* 0x000fe20003f04270 */
[----:B------:R-:W-:-:S12]  /*13210*/  BSSY B0, `(.L_x_1483) ;  /* 0x000000d000007945 */ /* 0x000fd80003800000 */
[----:B------:R-:W-:Y:S05]  /*13220*/  @P0 BRA `(.L_x_1484) ;  /* 0x00000000001c0947 */ /* 0x000fea0003800000 */
[----:B------:R-:W-:Y:S02]  /*13230*/  ISETP.NE.AND P0, PT, R3, 0x1, PT ;  /* 0x000000010300780c */ /* 0x000fe40003f05270 */
[----:B------:R-:W-:-:S11]  /*13240*/  LOP3.LUT R2, RZ, R2, RZ, 0x33, !PT ;  /* 0x00000002ff027212 */ /* 0x000fd600078e33ff */
[----:B------:R-:W3:Y:S02]  /*13250*/  @P0 LDC.64 R4, c[0x0][0x9e8] ;  /* 0x00027a00ff040b82 */ /* 0x000ee40000000a00 */
[----:B---3--:R-:W-:-:S05]  /*13260*/  @P0 IMAD.HI.U32 R4, R2, R4, RZ ;  /* 0x0000000402040227 */ /* 0x008fca00078e00ff */
[----:B------:R-:W-:-:S04]  /*13270*/  @P0 SHF.R.U32.HI R2, RZ, R5, R4 ;  /* 0x00000005ff020219 */ /* 0x000fc80000011604 */
[----:B------:R-:W-:Y:S01]  /*13280*/  LOP3.LUT R2, RZ, R2, RZ, 0x33, !PT ;  /* 0x00000002ff027212 */ /* 0x000fe200078e33ff */
[----:B------:R-:W-:Y:S06]  /*13290*/  BRA `(.L_x_1485) ;  /* 0x0000000000107947 */ /* 0x000fec0003800000 */
.L_x_1484:
[----:B------:R-:W-:-:S13]  /*132a0*/  ISETP.NE.AND P0, PT, R3, 0x1, PT ;  /* 0x000000010300780c */ /* 0x000fda0003f05270 */
[----:B------:R-:W3:Y:S02]  /*132b0*/  @P0 LDC.64 R4, c[0x0][0x9e8] ;  /* 0x00027a00ff040b82 */ /* 0x000ee40000000a00 */
[----:B---3--:R-:W-:-:S05]  /*132c0*/  @P0 IMAD.HI.U32 R4, R2, R4, RZ ;  /* 0x0000000402040227 */ /* 0x008fca00078e00ff */
[----:B------:R-:W-:-:S07]  /*132d0*/  @P0 SHF.R.U32.HI R2, RZ, R5, R4 ;  /* 0x00000005ff020219 */ /* 0x000fce0000011604 */
.L_x_1485:
[----:B------:R-:W-:Y:S05]  /*132e0*/  BSYNC B0 ;  /* 0x0000000000007941 */ /* 0x000fea0003800000 */
.L_x_1483:
[----:B------:R-:W-:-:S05]  /*132f0*/  IMAD R2, R2, R3, RZ ;  /* 0x0000000302027224 */ /* 0x000fca00078e02ff */
[----:B------:R-:W-:-:S07]  /*13300*/  VIMNMX R0, R0, R2, !PT ;  /* 0x0000000200007248 */ /* 0x000fce0007fe0100 */
.L_x_1482:
[----:B------:R-:W-:Y:S01]  /*13310*/  IMAD.HI R0, R0, 0x2aaaaaab, RZ ;  /* 0x2aaaaaab00007827 */ /* 0x000fe200078e02ff */
[----:B------:R-:W-:Y:S04]  /*13320*/  BSSY B7, `(.L_x_1486) ;  /* 0x000046f000077945 */ /* 0x000fe80003800000 */
[----:B------:R-:W-:-:S04]  /*13330*/  SHF.R.U32.HI R2, RZ, 0x1f, R0 ;  /* 0x0000001fff027819 */ /* 0x000fc80000011600 */
[----:B------:R-:W-:-:S04]  /*13340*/  LEA.HI.SX32 R2, R0, R2, 0x1c ;  /* 0x0000000200027211 */ /* 0x000fc800078fe2ff */
[----:B------:R-:W-:-:S04]  /*13350*/  VIMNMX R3, RZ, R2, !PT ;  /* 0x00000002ff037248 */ /* 0x000fc80007fe0100 */
[----:B------:R-:W-:Y:S01]  /*13360*/  ISETP.GT.AND P0, PT, R7, R3, PT ;  /* 0x000000030700720c */ /* 0x000fe20003f04270 */
[----:B------:R3:W-:-:S12]  /*13370*/  STL [R1+0x20], R3 ;  /* 0x0000200301007387 */ /* 0x0007d80000100800 */
[----:B---3--:R-:W-:Y:S05]  /*13380*/  @P0 BRA `(.L_x_1487) ;  /* 0x0000000000480947 */ /* 0x008fea0003800000 */
[----:B------:R-:W3:Y:S02]  /*13390*/  S2R R3, SR_TID.X ;  /* 0x0000000000037919 */ /* 0x000ee40000002100 */
[----:B---3--:R-:W-:-:S04]  /*133a0*/  LOP3.LUT R3, R3, 0x7f, RZ, 0xc0, !PT ;  /* 0x0000007f03037812 */ /* 0x008fc800078ec0ff */
[----:B------:R-:W-:-:S13]  /*133b0*/  ISETP.NE.AND P0, PT, R3, RZ, PT ;  /* 0x000000ff0300720c */ /* 0x000fda0003f05270 */
[----:B------:R-:W-:Y:S05]  /*133c0*/  @P0 BRA `(.L_x_1488) ;  /* 0x0000004400900947 */ /* 0x000fea0003800000 */
[----:B------:R-:W3:Y:S01]  /*133d0*/  S2R R5, SR_LANEID ;  /* 0x0000000000057919 */ /* 0x000ee20000000000 */
[----:B------:R-:W-:Y:S01]  /*133e0*/  VOTEU.ANY UR4, UPT, PT ;  /* 0x0000000000047886 */ /* 0x000fe200038e0100 */
[----:B------:R-:W4:Y:S01]  /*133f0*/  LDC.64 R2, c[0x0][0xc60] ;  /* 0x00031800ff027b82 */ /* 0x000f220000000a00 */
[----:B------:R-:W3:Y:S01]  /*13400*/  FLO.U32 R0, UR4 ;  /* 0x0000000400007d00 */ /* 0x000ee200080e0000 */
[----:B------:R-:W-:Y:S01]  /*13410*/  ULDC.64 UR6, c[0x0][0x208] ;  /* 0x0000820000067ab9 */ /* 0x000fe20000000a00 */
[----:B---3--:R-:W-:-:S06]  /*13420*/  ISETP.EQ.U32.AND P0, PT, R0, R5, PT ;  /* 0x000000050000720c */ /* 0x008fcc0003f02070 */
[----:B------:R-:W4:Y:S07]  /*13430*/  POPC R5, UR4 ;  /* 0x0000000400057d09 */ /* 0x000f2e0008000000 */
[----:B----4-:R-:W3:Y:S01]  /*13440*/  @P0 ATOMG.E.ADD.STRONG.GPU PT, R3, desc[UR6][R2.64], R5 ;  /* 0x00000005020309a8 */ /* 0x010ee200081ee1c6 */
[----:B------:R-:W4:Y:S02]  /*13450*/  S2R R4, SR_LTMASK ;  /* 0x0000000000047919 */ /* 0x000f240000003900 */
[----:B----4-:R-:W-:-:S04]  /*13460*/  LOP3.LUT R4, R4, UR4, RZ, 0xc0, !PT ;  /* 0x0000000404047c12 */ /* 0x010fc8000f8ec0ff */
[----:B--2---:R-:W2:Y:S01]  /*13470*/  POPC R7, R4 ;  /* 0x0000000400077309 */ /* 0x004ea20000000000 */
[----:B---3--:R-:W2:Y:S02]  /*13480*/  SHFL.IDX PT, R0, R3, R0, 0x1f ;  /* 0x00001f0003007589 */ /* 0x008ea400000e0000 */
[----:B--2---:R-:W-:Y:S01]  /*13490*/  IADD3 R16, R0, UR38, R7 ;  /* 0x0000002600107c10 */ /* 0x004fe2000fffe007 */
[----:B------:R-:W-:Y:S06]  /*134a0*/  BRA `(.L_x_1488) ;  /* 0x0000004400587947 */ /* 0x000fec0003800000 */
.L_x_1487:
[----:B------:R-:W3:Y:S01]  /*134b0*/  LDL R17, [R1] ;  /* 0x0000000001117983 */ /* 0x000ee20000100800 */
[----:B------:R-:W-:Y:S01]  /*134c0*/  BSSY B6, `(.L_x_1489) ;  /* 0x0000014000067945 */ /* 0x000fe20003800000 */
[----:B---3--:R-:W-:-:S05]  /*134d0*/  VIADD R0, R17, 0x1e400 ;  /* 0x0001e40011007836 */ /* 0x008fca0000000000 */
[----:B------:R-:W-:-:S13]  /*134e0*/  LOP3.LUT P0, RZ, R0, 0x3ff, RZ, 0xc0, !PT ;  /* 0x000003ff00ff7812 */ /* 0x000fda000780c0ff */
[----:B------:R-:W-:Y:S05]  /*134f0*/  @!P0 BRA `(.L_x_1490) ;  /* 0x0000000000408947 */ /* 0x000fea0003800000 */
[----:B------:R-:W-:Y:S01]  /*13500*/  MOV R2, 0x0 ;  /* 0x0000000000027802 */ /* 0x000fe20000000f00 */
[----:B------:R-:W-:Y:S01]  /*13510*/  ULDC.64 UR6, c[0x4][0xa8] ;  /* 0x01002a0000067ab9 */ /* 0x000fe20000000a00 */
[----:B------:R-:W-:Y:S01]  /*13520*/  ULDC.64 UR8, c[0x4][0xb0] ;  /* 0x01002c0000087ab9 */ /* 0x000fe20000000a00 */
[----:B------:R-:W-:Y:S01]  /*13530*/  ULDC.64 UR4, c[0x4][0x30] ;  /* 0x01000c0000047ab9 */ /* 0x000fe20000000a00 */
[----:B------:R-:W-:Y:S02]  /*13540*/  IMAD.U32 R4, RZ, RZ, UR6 ;  /* 0x00000006ff047e24 */ /* 0x000fe4000f8e00ff */
[----:B------:R-:W3:Y:S01]  /*13550*/  LDC.64 R2, c[0x4][R2] ;  /* 0x0100000002027b82 */ /* 0x000ee20000000a00 */
[----:B------:R-:W-:Y:S02]  /*13560*/  IMAD.U32 R5, RZ, RZ, UR7 ;  /* 0x00000007ff057e24 */ /* 0x000fe4000f8e00ff */
[----:B------:R-:W-:Y:S02]  /*13570*/  IMAD.U32 R6, RZ, RZ, UR8 ;  /* 0x00000008ff067e24 */ /* 0x000fe4000f8e00ff */
[----:B--2---:R-:W-:-:S02]  /*13580*/  IMAD.U32 R7, RZ, RZ, UR9 ;  /* 0x00000009ff077e24 */ /* 0x004fc4000f8e00ff */
[----:B------:R-:W-:Y:S02]  /*13590*/  IMAD.U32 R10, RZ, RZ, UR4 ;  /* 0x00000004ff0a7e24 */ /* 0x000fe4000f8e00ff */
[----:B------:R-:W-:Y:S02]  /*135a0*/  IMAD.U32 R11, RZ, RZ, UR5 ;  /* 0x00000005ff0b7e24 */ /* 0x000fe4000f8e00ff */
[----:B------:R-:W-:Y:S02]  /*135b0*/  IMAD.MOV.U32 R8, RZ, RZ, 0x70 ;  /* 0x00000070ff087424 */ /* 0x000fe400078e00ff */
[----:B------:R-:W-:Y:S02]  /*135c0*/  IMAD.MOV.U32 R12, RZ, RZ, 0x1 ;  /* 0x00000001ff0c7424 */ /* 0x000fe400078e00ff */
[----:B------:R-:W-:-:S07]  /*135d0*/  IMAD.MOV.U32 R13, RZ, RZ, RZ ;  /* 0x000000ffff0d7224 */ /* 0x000fce00078e00ff */
[----:B------:R-:W-:-:S07]  /*135e0*/  LEPC R20, `(.L_x_1490) ;  /* 0x000000001014794e */ /* 0x000fce0000000000 */
[----:B01-3--:R-:W-:Y:S05]  /*135f0*/  CALL.ABS.NOINC R2 ;  /* 0x0000000002007343 */ /* 0x00bfea0003c00000 */
.L_x_1490:
[----:B------:R-:W-:Y:S05]  /*13600*/  BSYNC B6 ;  /* 0x0000000000067941 */ /* 0x000fea0003800000 */
.L_x_1489:
        /* <DEDUP_REMOVED lines=8> */
[----:B------:R3:W4:Y:S01]  /*13690*/  LDC.64 R2, c[0x4][R17] ;  /* 0x0100000011027b82 */ /* 0x0007220000000a00 */
[----:B------:R-:W-:Y:S02]  /*136a0*/  IMAD.U32 R4, RZ, RZ, UR6 ;  /* 0x00000006ff047e24 */ /* 0x000fe4000f8e00ff */
[----:B------:R-:W-:Y:S02]  /*136b0*/  IMAD.U32 R5, RZ, RZ, UR7 ;  /* 0x00000007ff057e24 */ /* 0x000fe4000f8e00ff */
[----:B------:R-:W-:Y:S02]  /*136c0*/  IMAD.U32 R6, RZ, RZ, UR8 ;  /* 0x00000008ff067e24 */ /* 0x000fe4000f8e00ff */
[----:B--2---:R-:W-:-:S02]  /*136d0*/  IMAD.U32 R7, RZ, RZ, UR9 ;  /* 0x00000009ff077e24 */ /* 0x004fc4000f8e00ff */
[----:B------:R-:W-:Y:S02]  /*136e0*/  IMAD.U32 R10, RZ, RZ, UR4 ;  /* 0x00000004ff0a7e24 */ /* 0x000fe4000f8e00ff */
[----:B------:R-:W-:Y:S02]  /*136f0*/  IMAD.U32 R11, RZ, RZ, UR5 ;  /* 0x00000005ff0b7e24 */ /* 0x000fe4000f8e00ff */
[----:B------:R-:W-:Y:S02]  /*13700*/  IMAD.MOV.U32 R8, RZ, RZ, 0x70 ;  /* 0x00000070ff087424 */ /* 0x000fe400078e00ff */
[----:B------:R-:W-:Y:S02]  /*13710*/  IMAD.MOV.U32 R12, RZ, RZ, 0x1 ;  /* 0x00000001ff0c7424 */ /* 0x000fe400078e00ff */
[----:B---3--:R-:W-:-:S07]  /*13720*/  IMAD.MOV.U32 R13, RZ, RZ, RZ ;  /* 0x000000ffff0d7224 */ /* 0x008fce00078e00ff */
[----:B------:R-:W-:-:S07]  /*13730*/  LEPC R20, `(.L_x_1493) ;  /* 0x000000001014794e */ /* 0x000fce0000000000 */
[----:B01--4-:R-:W-:Y:S05]  /*13740*/  CALL.ABS.NOINC R2 ;  /* 0x0000000002007343 */ /* 0x013fea0003c00000 */
.L_x_1493:
        /* <DEDUP_REMOVED lines=15> */
.L_x_1492:
[----:B------:R-:W-:Y:S05]  /*13840*/  BSYNC B6 ;  /* 0x0000000000067941 */ /* 0x000fea0003800000 */
.L_x_1491:
[----:B------:R-:W-:Y:S01]  /*13850*/  ULDC.64 UR4, c[0x0][0x9f8] ;  /* 0x00027e0000047ab9 */ /* 0x000fe20000000a00 */
[----:B------:R-:W3:Y:S01]  /*13860*/  LDL R17, [R1+0x28] ;  /* 0x0000280001117983 */ /* 0x000ee20000100800 */
[----:B------:R-:W-:Y:S01]  /*13870*/  ISETP.NE.U32.AND P0, PT, RZ, UR4, PT ;  /* 0x00000004ff007c0c */ /* 0x000fe2000bf05070 */
[----:B--2---:R-:W-:Y:S01]  /*13880*/  IMAD.MOV.U32 R7, RZ, RZ, R19 ;  /* 0x000000ffff077224 */ /* 0x004fe200078e0013 */
[----:B------:R-:W-:Y:S02]  /*13890*/  ULDC.64 UR6, c[0x0][0x208] ;  /* 0x0000820000067ab9 */ /* 0x000fe40000000a00 */
[----:B------:R-:W-:Y:S01]  /*138a0*/  ISETP.NE.AND.EX P0, PT, RZ, UR5, PT, P0 ;  /* 0x00000005ff007c0c */ /* 0x000fe2000bf05300 */
[----:B------:R-:W-:-:S12]  /*138b0*/  ULDC.64 UR4, c[0x0][0xa08] ;  /* 0x0002820000047ab9 */ /* 0x000fd80000000a00 */
[----:B------:R-:W2:Y:S02]  /*138c0*/  @P0 LDC.64 R2, c[0x0][0x9f8] ;  /* 0x00027e00ff020b82 */ /* 0x000ea40000000a00 */
[----:B--2---:R-:W-:-:S05]  /*138d0*/  @P0 IMAD.WIDE R2, R19, 0x4, R2 ;  /* 0x0000000413020825 */ /* 0x004fca00078e0202 */
[----:B------:R2:W4:Y:S02]  /*138e0*/  @P0 LDG.E R7, desc[UR6][R2.64] ;  /* 0x0000000602070981 */ /* 0x000524000c1e1900 */
[----:B--2---:R-:W2:Y:S02]  /*138f0*/  LDC.64 R2, c[0x0][0x418] ;  /* 0x00010600ff027b82 */ /* 0x004ea40000000a00 */
[----:B--2---:R-:W-:Y:S01]  /*13900*/  LOP3.LUT P0, RZ, R2, UR4, RZ, 0xfc, !PT ;  /* 0x0000000402ff7c12 */ /* 0x004fe2000f80fcff */
[----:B------:R-:W-:-:S03]  /*13910*/  UMOV UR4, 0xffffffff ;  /* 0xffffffff00047882 */ /* 0x000fc60000000000 */
[----:B------:R-:W-:Y:S01]  /*13920*/  LOP3.LUT P0, RZ, R3, UR5, RZ, 0xfc, P0 ;  /* 0x0000000503ff7c12 */ /* 0x000fe2000800fcff */
[----:B---3--:R-:W-:Y:S01]  /*13930*/  VIADD R0, R17, 0xffffffff ;  /* 0xffffffff11007836 */ /* 0x008fe20000000000 */
[----:B----4-:R-:W-:Y:S01]  /*13940*/  SHF.R.S32.HI R8, RZ, 0x1f, R7 ;  /* 0x0000001fff087819 */ /* 0x010fe20000011407 */
[----:B------:R2:W-:Y:S01]  /*13950*/  STL [R1+0xc], R7 ;  /* 0x00000c0701007387 */ /* 0x0005e20000100800 */
[----:B------:R-:W-:-:S03]  /*13960*/  SEL R17, R7, RZ, !P0 ;  /* 0x000000ff07117207 */ /* 0x000fc60004000000 */
[----:B------:R2:W-:Y:S01]  /*13970*/  STL [R1+0x18], R8 ;  /* 0x0000180801007387 */ /* 0x0005e20000100800 */
[----:B------:R-:W-:Y:S05]  /*13980*/  BRA.DIV UR4, `(.L_x_1494) ;  /* 0x00000056041c7947 */ /* 0x000fea000b800000 */
[----:B------:R-:W3:Y:S02]  /*13990*/  S2R R4, SR_TID.X ;  /* 0x0000000000047919 */ /* 0x000ee40000002100 */
[----:B---3--:R-:W-:-:S04]  /*139a0*/  SHF.R.U32.HI R4, RZ, 0x5, R4 ;  /* 0x00000005ff047819 */ /* 0x008fc80000011604 */
[----:B------:R-:W-:-:S05]  /*139b0*/  LOP3.LUT R4, R4, 0x3, RZ, 0xc0, !PT ;  /* 0x0000000304047812 */ /* 0x000fca00078ec0ff */
[----:B------:R3:W4:Y:S02]  /*139c0*/  SHFL.IDX PT, R14, R4, RZ, 0x1f ;  /* 0x00001fff040e7589 */ /* 0x00072400000e0000 */
.L_x_1604:
[----:B---3--:R-:W3:Y:S01]  /*139d0*/  LDL.LU R4, [R1+0x24] ;  /* 0x0000240001047983 */ /* 0x008ee20000300800 */
[----:B------:R-:W-:Y:S02]  /*139e0*/  PLOP3.LUT P1, PT, PT, PT, PT, 0x8, 0x0 ;  /* 0x000000000000781c */ /* 0x000fe40003f2e170 */
[----:B----4-:R-:W-:Y:S01]  /*139f0*/  ISETP.NE.AND P0, PT, R14, RZ, PT ;  /* 0x000000ff0e00720c */ /* 0x010fe20003f05270 */
[----:B------:R4:W-:Y:S01]  /*13a00*/  STL [R1+0x8], R0 ;  /* 0x0000080001007387 */ /* 0x0009e20000100800 */
[----:B---3--:R-:W-:-:S09]  /*13a10*/  LOP3.LUT R4, R4, 0xfffffffe, RZ, 0xc0, !PT ;  /* 0xfffffffe04047812 */ /* 0x008fd200078ec0ff */
[----:B------:R-:W-:-:S05]  /*13a20*/  @P1 LOP3.LUT R4, R4, 0x1, RZ, 0xfc, !PT ;  /* 0x0000000104041812 */ /* 0x000fca00078efcff */
[----:B------:R4:W-:Y:S01]  /*13a30*/  STL [R1+0x24], R4 ;  /* 0x0000240401007387 */ /* 0x0009e20000100800 */
[----:B------:R-:W-:Y:S05]  /*13a40*/  @P0 BRA `(.L_x_1495) ;  /* 0x00000004004c0947 */ /* 0x000fea0003800000 */
[----:B------:R-:W-:-:S03]  /*13a50*/  UMOV UR4, 0xffffffff ;  /* 0xffffffff00047882 */ /* 0x000fc60000000000 */
[----:B------:R-:W-:Y:S05]  /*13a60*/  BRA.DIV UR4, `(.L_x_1496) ;  /* 0x0000005604187947 */ /* 0x000fea000b800000 */
[----:B------:R-:W-:-:S13]  /*13a70*/  ELECT P6, URZ, PT ;  /* 0x00000000003f782f */ /* 0x000fda00038c0000 */
.L_x_1607:
[----:B------:R-:W-:Y:S05]  /*13a80*/  @!P6 BRA `(.L_x_1495) ;  /* 0x00000004003ce947 */ /* 0x000fea0003800000 */
[----:B------:R-:W-:-:S04]  /*13a90*/  ISETP.NE.U32.AND P0, PT, R2, RZ, PT ;  /* 0x000000ff0200720c */ /* 0x000fc80003f05070 */
[----:B------:R-:W-:-:S13]  /*13aa0*/  ISETP.NE.AND.EX P0, PT, R3, RZ, PT, P0 ;  /* 0x000000ff0300720c */ /* 0x000fda0003f05300 */
[----:B------:R-:W-:Y:S05]  /*13ab0*/  @!P0 BRA `(.L_x_1497) ;  /* 0x0000000000548947 */ /* 0x000fea0003800000 */
[----:B------:R-:W3:Y:S01]  /*13ac0*/  LDC R6, c[0x0][0x43c] ;  /* 0x00010f00ff067b82 */ /* 0x000ee20000000800 */
[----:B01----:R-:W-:Y:S01]  /*13ad0*/  IMAD.MOV.U32 R9, RZ, RZ, R0 ;  /* 0x000000ffff097224 */ /* 0x003fe200078e0000 */
[----:B------:R-:W-:Y:S01]  /*13ae0*/  ULDC.64 UR4, c[0x0][0x428] ;  /* 0x00010a0000047ab9 */ /* 0x000fe20000000a00 */
[----:B------:R-:W-:Y:S02]  /*13af0*/  ULDC.64 UR6, c[0x0][0x208] ;  /* 0x0000820000067ab9 */ /* 0x000fe40000000a00 */
[----:B----4-:R-:W-:Y:S01]  /*13b00*/  IMAD.MOV.U32 R0, RZ, RZ, R9 ;  /* 0x000000ffff007224 */ /* 0x010fe200078e0009 */
[----:B---3--:R-:W-:-:S13]  /*13b10*/  ISETP.NE.AND P0, PT, R6, 0x1, PT ;  /* 0x000000010600780c */ /* 0x008fda0003f05270 */
[----:B------:R-:W0:Y:S02]  /*13b20*/  @P0 LDC.64 R4, c[0x0][0x440] ;  /* 0x00011000ff040b82 */ /* 0x000e240000000a00 */
[----:B0-----:R-:W-:-:S05]  /*13b30*/  @P0 IMAD.HI.U32 R4, R9, R4, RZ ;  /* 0x0000000409040227 */ /* 0x001fca00078e00ff */
[----:B------:R-:W-:-:S04]  /*13b40*/  @P0 SHF.R.U32.HI R0, RZ, R5, R4 ;  /* 0x00000005ff000219 */ /* 0x000fc80000011604 */
[--C-:B------:R-:W-:Y:S01]  /*13b50*/  SHF.R.S32.HI R5, RZ, 0x1f, R0.reuse ;  /* 0x0000001fff057819 */ /* 0x100fe20000011400 */
[----:B------:R-:W-:-:S04]  /*13b60*/  IMAD.MOV R4, RZ, RZ, -R0 ;  /* 0x000000ffff047224 */ /* 0x000fc800078e0a00 */
[----:B------:R-:W-:Y:S02]  /*13b70*/  IMAD R9, R6, R4, R9 ;  /* 0x0000000406097224 */ /* 0x000fe400078e0209 */
[----:B------:R-:W-:Y:S02]  /*13b80*/  IMAD R6, R8, UR4, RZ ;  /* 0x0000000408067c24 */ /* 0x000fe4000f8e02ff */
[----:B------:R-:W-:Y:S01]  /*13b90*/  IMAD.MOV.U32 R4, RZ, RZ, R0 ;  /* 0x000000ffff047224 */ /* 0x000fe200078e0000 */
[----:B------:R3:W-:Y:S01]  /*13ba0*/  STL [R1+0x8], R9 ;  /* 0x0000080901007387 */ /* 0x0007e20000100800 */
[C---:B------:R-:W-:Y:S02]  /*13bb0*/  IMAD R0, R7.reuse, UR5, R6 ;  /* 0x0000000507007c24 */ /* 0x040fe4000f8e0206 */
[----:B------:R-:W-:-:S04]  /*13bc0*/  IMAD.WIDE.U32 R4, R7, UR4, R4 ;  /* 0x0000000407047c25 */ /* 0x000fc8000f8e0004 */
[----:B------:R-:W-:Y:S01]  /*13bd0*/  IMAD.IADD R0, R5, 0x1, R0 ;  /* 0x0000000105007824 */ /* 0x000fe200078e0200 */
[----:B------:R-:W-:-:S04]  /*13be0*/  LEA R2, P0, R4, R2, 0x2 ;  /* 0x0000000204027211 */ /* 0x000fc800078010ff */
[----:B------:R-:W-:-:S05]  /*13bf0*/  LEA.HI.X R3, R4, R3, R0, 0x2, P0 ;  /* 0x0000000304037211 */ /* 0x000fca00000f1400 */
[----:B------:R3:W5:Y:S04]  /*13c00*/  LDG.E R17, desc[UR6][R2.64] ;  /* 0x0000000602117981 */ /* 0x000768000c1e1900 */
.L_x_1497:
[----:B--2---:R-:W2:Y:S04]  /*13c10*/  LDL R7, [R1] ;  /* 0x0000000001077983 */ /* 0x004ea80000100800 */
[----:B----4-:R-:W2:Y:S04]  /*13c20*/  LDL R0, [R1+0x4] ;  /* 0x0000040001007983 */ /* 0x010ea80000100800 */
[----:B---3--:R-:W3:Y:S01]  /*13c30*/  LDL R2, [R1+0x10] ;  /* 0x0000100001027983 */ /* 0x008ee20000100800 */
[----:B--2---:R-:W-:Y:S01]  /*13c40*/  IMAD R0, R0, 0x8, R7 ;  /* 0x0000000800007824 */ /* 0x004fe200078e0207 */
[----:B---3--:R-:W-:-:S04]  /*13c50*/  SHF.L.U32 R2, R2, 0x1f, RZ ;  /* 0x0000001f02027819 */ /* 0x008fc800000006ff */
[----:B------:R-:W2:Y:S02]  /*13c60*/  SYNCS.PHASECHK.TRANS64.TRYWAIT P0, [R0+URZ+0x30840], R2 ;  /* 0x03084002000075a7 */ /* 0x000ea4000800017f */
[----:B--2---:R-:W-:Y:S05]  /*13c70*/  @!P0 BRA `(.L_x_1498) ;  /* 0x0000005000b48947 */ /* 0x004fea0003800000 */
.L_x_1608:
[----:B------:R-:W3:Y:S02]  /*13c80*/  S2R R3, SR_TID.X ;  /* 0x0000000000037919 */ /* 0x000ee40000002100 */
[----:B---3--:R-:W-:-:S04]  /*13c90*/  LOP3.LUT R3, R3, 0x7f, RZ, 0xc0, !PT ;  /* 0x0000007f03037812 */ /* 0x008fc800078ec0ff */
[----:B------:R-:W-:-:S13]  /*13ca0*/  ISETP.NE.AND P0, PT, R3, RZ, PT ;  /* 0x000000ff0300720c */ /* 0x000fda0003f05270 */
        /* <DEDUP_REMOVED lines=8> */
.L_x_1499:
[----:B------:R-:W3:Y:S04]  /*13d30*/  LDL R6, [R1] ;  /* 0x0000000001067983 */ /* 0x000ee80000100800 */
[----:B------:R-:W3:Y:S04]  /*13d40*/  LDL R5, [R1+0x4] ;  /* 0x0000040001057983 */ /* 0x000ee80000100800 */
[----:B------:R-:W4:Y:S04]  /*13d50*/  LDL R4, [R1+0x8] ;  /* 0x0000080001047983 */ /* 0x000f280000100800 */
[----:B------:R-:W4:Y:S04]  /*13d60*/  LDL R3, [R1+0x14] ;  /* 0x0000140001037983 */ /* 0x000f280000100800 */
[----:B--2---:R-:W2:Y:S01]  /*13d70*/  LDL.LU R2, [R1+0x24] ;  /* 0x0000240001027983 */ /* 0x004ea20000300800 */
[----:B------:R-:W-:Y:S01]  /*13d80*/  R2UR UR9, R0 ;  /* 0x00000000000972ca */ /* 0x000fe200000e0000 */
[----:B------:R-:W-:Y:S01]  /*13d90*/  UIADD3 UR4, UP0, UR36, 0x370, URZ ;  /* 0x0000037024047890 */ /* 0x000fe2000ff1e03f */
[----:B------:R-:W-:Y:S01]  /*13da0*/  R2UR UR12, R18 ;  /* 0x00000000120c72ca */ /* 0x000fe200000e0000 */
[----:B------:R-:W-:Y:S01]  /*13db0*/  UMOV UR10, URZ ;  /* 0x0000003f000a7c82 */ /* 0x000fe20008000000 */
[----:B-----5:R-:W-:Y:S01]  /*13dc0*/  R2UR UR13, R17 ;  /* 0x00000000110d72ca */ /* 0x020fe200000e0000 */
[----:B------:R-:W-:Y:S01]  /*13dd0*/  UMOV UR6, 0x0 ;  /* 0x0000000000067882 */ /* 0x000fe20000000000 */
[----:B------:R-:W-:Y:S01]  /*13de0*/  PLOP3.LUT P0, PT, PT, PT, PT, 0x80, 0x0 ;  /* 0x000000000000781c */ /* 0x000fe20003f0f070 */
[----:B------:R-:W-:Y:S01]  /*13df0*/  UMOV UR7, 0x14f00000 ;  /* 0x14f0000000077882 */ /* 0x000fe20000000000 */
[----:B------:R-:W-:-:S05]  /*13e00*/  UMOV UR16, 0x40 ;  /* 0x0000004000107882 */ /* 0x000fca0000000000 */
[----:B------:R-:W-:Y:S01]  /*13e10*/  UIADD3 UR9, UR9, 0x30830, URZ ;  /* 0x0003083009097890 */ /* 0x000fe2000fffe03f */
[----:B---3--:R-:W-:Y:S01]  /*13e20*/  IMAD R0, R5, 0x9000, R6 ;  /* 0x0000900005007824 */ /* 0x008fe200078e0206 */
[----:B----4-:R-:W-:-:S04]  /*13e30*/  R2UR UR11, R4 ;  /* 0x00000000040b72ca */ /* 0x010fc800000e0000 */
[----:B------:R-:W-:Y:S02]  /*13e40*/  R2UR UR8, R0 ;  /* 0x00000000000872ca */ /* 0x000fe400000e0000 */
[----:B------:R-:W-:Y:S02]  /*13e50*/  R2UR UR5, R3 ;  /* 0x00000000030572ca */ /* 0x000fe400000e0000 */
[----:B--2---:R-:W-:-:S04]  /*13e60*/  LOP3.LUT R2, R2, 0xfffffffe, RZ, 0xc0, !PT ;  /* 0xfffffffe02027812 */ /* 0x004fc800078ec0ff */
[----:B------:R-:W-:-:S05]  /*13e70*/  @P0 LOP3.LUT R2, R2, 0x1, RZ, 0xfc, !PT ;  /* 0x0000000102020812 */ /* 0x000fca00078efcff */
[----:B------:R-:W-:Y:S02]  /*13e80*/  UIADD3 UR14, UR8, 0x1e400, URZ ;  /* 0x0001e400080e7890 */ /* 0x000fe4000fffe03f */
[----:B------:R-:W-:Y:S01]  /*13e90*/  UIMAD UR11, UR11, 0x60, UR5 ;  /* 0x000000600b0b78a4 */ /* 0x000fe2000f8e0205 */
[----:B------:R3:W-:Y:S01]  /*13ea0*/  STL [R1+0x24], R2 ;  /* 0x0000240201007387 */ /* 0x0007e20000100800 */
[----:B------:R-:W-:Y:S02]  /*13eb0*/  UIADD3.X UR5, URZ, UR37, URZ, UP0, !UPT ;  /* 0x000000253f057290 */ /* 0x000fe400087fe43f */
[----:B------:R-:W-:Y:S02]  /*13ec0*/  UIADD3 UR15, UR8, 0x21400, URZ ;  /* 0x00021400080f7890 */ /* 0x000fe4000fffe03f */
[----:B------:R-:W-:-:S03]  /*13ed0*/  UIADD3 UR17, UR8, 0x24400, URZ ;  /* 0x0002440008117890 */ /* 0x000fc6000fffe03f */
[----:B------:R-:W-:Y:S01]  /*13ee0*/  UMOV UR8, UR14 ;  /* 0x0000000e00087c82 */ /* 0x000fe20008000000 */
[----:B------:R-:W-:Y:S01]  /*13ef0*/  UMOV UR14, 0x80 ;  /* 0x00000080000e7882 */ /* 0x000fe20000000000 */
[----:B------:R2:W-:Y:S02]  /*13f00*/  UTMALDG.4D [UR8], [UR4], desc[UR6] ;  /* 0x00000608040075b4 */ /* 0x0005e40008019000 */
[----:B--2---:R-:W-:Y:S01]  /*13f10*/  UMOV UR8, UR15 ;  /* 0x0000000f00087c82 */ /* 0x004fe20008000000 */
[----:B------:R-:W-:Y:S02]  /*13f20*/  UMOV UR10, UR16 ;  /* 0x00000010000a7c82 */ /* 0x000fe40008000000 */
[----:B------:R2:W-:Y:S02]  /*13f30*/  UTMALDG.4D [UR8], [UR4], desc[UR6] ;  /* 0x00000608040075b4 */ /* 0x0005e40008019000 */
[----:B--2---:R-:W-:Y:S01]  /*13f40*/  UMOV UR8, UR17 ;  /* 0x0000001100087c82 */ /* 0x004fe20008000000 */
[----:B------:R-:W-:-:S02]  /*13f50*/  UMOV UR10, UR14 ;  /* 0x0000000e000a7c82 */ /* 0x000fc40008000000 */
[----:B------:R3:W-:Y:S02]  /*13f60*/  UTMALDG.4D [UR8], [UR4], desc[UR6] ;  /* 0x00000608040075b4 */ /* 0x0007e40008019000 */
[----:B---3--:R-:W-:Y:S01]  /*13f70*/  NOP ;  /* 0x0000000000007918 */ /* 0x008fe20000000000 */
.L_x_1495:
[----:B----4-:R-:W3:Y:S04]  /*13f80*/  LDL R0, [R1] ;  /* 0x0000000001007983 */ /* 0x010ee80000100800 */
[----:B------:R-:W4:Y:S01]  /*13f90*/  LDL.LU R3, [R1+0x34] ;  /* 0x0000340001037983 */ /* 0x000f220000300800 */
[----:B------:R-:W-:Y:S05]  /*13fa0*/  WARPSYNC.ALL ;  /* 0x0000000000007948 */ /* 0x000fea0003800000 */
[----:B------:R-:W-:Y:S01]  /*13fb0*/  ULDC.64 UR4, c[0x0][0x298] ;  /* 0x0000a60000047ab9 */ /* 0x000fe20000000a00 */
[----:B------:R-:W-:Y:S01]  /*13fc0*/  BSSY B6, `(.L_x_1500) ;  /* 0x000001c000067945 */ /* 0x000fe20003800000 */
[----:B------:R-:W-:Y:S01]  /*13fd0*/  BAR.SYNC.DEFER_BLOCKING 0x8, 0x180 ;  /* 0x0206000000007b1d */ /* 0x000fe20000010000 */
[----:B---3--:R-:W-:Y:S01]  /*13fe0*/  VIADD R0, R0, 0x12400 ;  /* 0x0001240000007836 */ /* 0x008fe20000000000 */
[----:B----4-:R-:W-:Y:S01]  /*13ff0*/  SHF.R.S32.HI R2, RZ, 0x1f, R3 ;  /* 0x0000001fff027819 */ /* 0x010fe20000011403 */
[----:B------:R-:W-:-:S03]  /*14000*/  IMAD.WIDE.U32 R4, R3, UR4, RZ ;  /* 0x0000000403047c25 */ /* 0x000fc6000f8e00ff */
[----:B------:R-:W-:Y:S01]  /*14010*/  LOP3.LUT P0, RZ, R0, 0x3ff, RZ, 0xc0, !PT ;  /* 0x000003ff00ff7812 */ /* 0x000fe2000780c0ff */
[----:B------:R-:W-:Y:S01]  /*14020*/  IMAD R2, R2, UR4, RZ ;  /* 0x0000000402027c24 */ /* 0x000fe2000f8e02ff */
[----:B------:R3:W-:Y:S03]  /*14030*/  STL.64 [R1+0x40], R4 ;  /* 0x0000400401007387 */ /* 0x0007e60000100a00 */
[----:B------:R-:W-:-:S04]  /*14040*/  IMAD R2, R3, UR5, R2 ;  /* 0x0000000503027c24 */ /* 0x000fc8000f8e0202 */
[----:B------:R-:W-:-:S05]  /*14050*/  IMAD.IADD R0, R5, 0x1, R2 ;  /* 0x0000000105007824 */ /* 0x000fca00078e0202 */
[----:B------:R3:W-:Y:S01]  /*14060*/  STL [R1+0x34], R0 ;  /* 0x0000340001007387 */ /* 0x0007e20000100800 */
[----:B------:R-:W-:Y:S05]  /*14070*/  @!P0 BRA `(.L_x_1501) ;  /* 0x0000000000408947 */ /* 0x000fea0003800000 */
[----:B------:R-:W-:Y:S01]  /*14080*/  MOV R2, 0x0 ;  /* 0x0000000000027802 */ /* 0x000fe20000000f00 */
[----:B------:R-:W-:Y:S01]  /*14090*/  ULDC.64 UR6, c[0x4][0xa8] ;  /* 0x01002a0000067ab9 */ /* 0x000fe20000000a00 */
[----:B------:R-:W-:Y:S01]  /*140a0*/  ULDC.64 UR8, c[0x4][0xb0] ;  /* 0x01002c0000087ab9 */ /* 0x000fe20000000a00 */
[----:B------:R-:W-:Y:S01]  /*140b0*/  ULDC.64 UR4, c[0x4][0x20] ;  /* 0x0100080000047ab9 */ /* 0x000fe20000000a00 */
[----:B---3--:R-:W-:Y:S02]  /*140c0*/  IMAD.U32 R4, RZ, RZ, UR6 ;  /* 0x00000006ff047e24 */ /* 0x008fe4000f8e00ff */
        /* <DEDUP_REMOVED lines=11> */
.L_x_1501:
[----:B------:R-:W-:Y:S05]  /*14180*/  BSYNC B6 ;  /* 0x0000000000067941 */ /* 0x000fea0003800000 */
.L_x_1500:
[----:B---3--:R-:W3:Y:S01]  /*14190*/  LDL.LU R0, [R1+0x34] ;  /* 0x0000340001007983 */ /* 0x008ee20000300800 */
[----:B--2---:R-:W2:Y:S01]  /*141a0*/  LDC R7, c[0x0][0x448] ;  /* 0x00011200ff077b82 */ /* 0x004ea20000000800 */
[----:B------:R-:W-:Y:S01]  /*141b0*/  ULDC.64 UR4, c[0x0][0x2d8] ;  /* 0x0000b60000047ab9 */ /* 0x000fe20000000a00 */
[----:B------:R-:W-:Y:S01]  /*141c0*/  ULDC.64 UR6, c[0x0][0x280] ;  /* 0x0000a00000067ab9 */ /* 0x000fe20000000a00 */
[----:B------:R-:W3:Y:S04]  /*141d0*/  LDL.LU.64 R2, [R1+0x40] ;  /* 0x0000400001027983 */ /* 0x000ee80000300a00 */
[----:B01----:R-:W4:Y:S01]  /*141e0*/  LDL R9, [R1+0x2c] ;  /* 0x00002c0001097983 */ /* 0x003f220000100800 */
[----:B------:R-:W0:Y:S01]  /*141f0*/  S2R R5, SR_TID.X ;  /* 0x0000000000057919 */ /* 0x000e220000002100 */
[----:B------:R-:W1:Y:S01]  /*14200*/  S2R R6, SR_TID.X ;  /* 0x0000000000067919 */ /* 0x000e620000002100 */
[----:B------:R-:W1:Y:S01]  /*14210*/  S2R R10, SR_TID.X ;  /* 0x00000000000a7919 */ /* 0x000e620000002100 */
[----:B0-----:R-:W-:-:S04]  /*14220*/  LOP3.LUT R5, R5, 0x7f, RZ, 0xc0, !PT ;  /* 0x0000007f05057812 */ /* 0x001fc800078ec0ff */
[----:B------:R-:W-:Y:S01]  /*14230*/  SHF.R.U32.HI R5, RZ, 0x3, R5 ;  /* 0x00000003ff057819 */ /* 0x000fe20000011605 */
[----:B-1----:R-:W-:-:S05]  /*14240*/  IMAD.SHL.U32 R8, R6, 0x10, RZ ;  /* 0x0000001006087824 */ /* 0x002fca00078e00ff */
[----:B------:R-:W-:Y:S01]  /*14250*/  LOP3.LUT R8, R5, 0x70, R8, 0xf8, !PT ;  /* 0x0000007005087812 */ /* 0x000fe200078ef808 */
[----:B------:R-:W-:-:S05]  /*14260*/  IMAD.SHL.U32 R10, R10, 0x8, RZ ;  /* 0x000000080a0a7824 */ /* 0x000fca00078e00ff */
[----:B------:R-:W-:-:S04]  /*14270*/  LOP3.LUT R10, R10, 0x38, RZ, 0xc0, !PT ;  /* 0x000000380a0a7812 */ /* 0x000fc800078ec0ff */
[C---:B------:R-:W-:Y:S02]  /*14280*/  LOP3.LUT R11, R10.reuse, 0x40, RZ, 0xfc, !PT ;  /* 0x000000400a0b7812 */ /* 0x040fe400078efcff */
[----:B------:R-:W-:Y:S01]  /*14290*/  LOP3.LUT R10, R10, 0x80, RZ, 0xfc, !PT ;  /* 0x000000800a0a7812 */ /* 0x000fe200078efcff */
[----:B---3--:R-:W-:Y:S01]  /*142a0*/  IMAD.MOV.U32 R3, RZ, RZ, R0 ;  /* 0x000000ffff037224 */ /* 0x008fe200078e0000 */
[----:B------:R-:W-:-:S05]  /*142b0*/  SHF.R.S32.HI R0, RZ, 0x1f, R18 ;  /* 0x0000001fff007819 */ /* 0x000fca0000011412 */
[----:B------:R-:W-:Y:S02]  /*142c0*/  IMAD R0, R0, UR4, RZ ;  /* 0x0000000400007c24 */ /* 0x000fe4000f8e02ff */
[----:B------:R-:W-:-:S04]  /*142d0*/  IMAD.WIDE.U32 R2, R18, UR4, R2 ;  /* 0x0000000412027c25 */ /* 0x000fc8000f8e0002 */
[----:B------:R-:W-:Y:S01]  /*142e0*/  IMAD R0, R18, UR5, R0 ;  /* 0x0000000512007c24 */ /* 0x000fe2000f8e0200 */
[----:B------:R-:W-:Y:S02]  /*142f0*/  ULDC.64 UR4, c[0x0][0xa00] ;  /* 0x0002800000047ab9 */ /* 0x000fe40000000a00 */
[----:B------:R-:W-:Y:S01]  /*14300*/  ISETP.NE.U32.AND P0, PT, RZ, UR4, PT ;  /* 0x00000004ff007c0c */ /* 0x000fe2000bf05070 */
[----:B------:R-:W-:Y:S01]  /*14310*/  IMAD.IADD R3, R3, 0x1, R0 ;  /* 0x0000000103037824 */ /* 0x000fe200078e0200 */
[----:B------:R-:W-:Y:S02]  /*14320*/  SHF.R.S32.HI R0, RZ, 0x1f, R19 ;  /* 0x0000001fff007819 */ /* 0x000fe40000011413 */
[----:B------:R-:W-:Y:S01]  /*14330*/  ISETP.NE.AND.EX P0, PT, RZ, UR5, PT, P0 ;  /* 0x00000005ff007c0c */ /* 0x000fe2000bf05300 */
[----:B------:R-:W-:-:S03]  /*14340*/  ULDC.64 UR4, c[0x0][0x2e0] ;  /* 0x0000b80000047ab9 */ /* 0x000fc60000000a00 */
[----:B------:R-:W-:Y:S02]  /*14350*/  SEL R4, R0, RZ, !P0 ;  /* 0x000000ff00047207 */ /* 0x000fe40004000000 */
[----:B------:R-:W-:Y:S02]  /*14360*/  SEL R0, R19, RZ, !P0 ;  /* 0x000000ff13007207 */ /* 0x000fe40004000000 */
[----:B--2---:R-:W-:Y:S01]  /*14370*/  ISETP.NE.AND P0, PT, R7, 0x1, PT ;  /* 0x000000010700780c */ /* 0x004fe20003f05270 */
[----:B------:R-:W-:-:S12]  /*14380*/  IMAD R4, R4, UR4, RZ ;  /* 0x0000000404047c24 */ /* 0x000fd8000f8e02ff */
[----:B------:R-:W0:Y:S08]  /*14390*/  @P0 LDC R5, c[0x0][0x44c] ;  /* 0x00011300ff050b82 */ /* 0x000e300000000800 */
[----:B------:R-:W1:Y:S01]  /*143a0*/  @P0 LDC R6, c[0x0][0x450] ;  /* 0x00011400ff060b82 */ /* 0x000e620000000800 */
[----:B------:R-:W-:-:S04]  /*143b0*/  IMAD.WIDE.U32 R2, R0, UR4, R2 ;  /* 0x0000000400027c25 */ /* 0x000fc8000f8e0002 */
[----:B------:R-:W-:Y:S01]  /*143c0*/  IMAD R0, R0, UR5, R4 ;  /* 0x0000000500007c24 */ /* 0x000fe2000f8e0204 */
[----:B------:R-:W-:-:S03]  /*143d0*/  ULDC.64 UR4, c[0x0][0x2d0] ;  /* 0x0000b40000047ab9 */ /* 0x000fc60000000a00 */
[----:B------:R-:W-:Y:S02]  /*143e0*/  IMAD.IADD R3, R3, 0x1, R0 ;  /* 0x0000000103037824 */ /* 0x000fe400078e0200 */
[----:B----4-:R-:W-:-:S04]  /*143f0*/  IMAD.IADD R0, R8, 0x1, R9 ;  /* 0x0000000108007824 */ /* 0x010fc800078e0209 */
[----:B0-----:R-:W-:-:S04]  /*14400*/  @P0 IMAD.HI.U32 R5, R0, R5, RZ ;  /* 0x0000000500050227 */ /* 0x001fc800078e00ff */
[----:B------:R-:W-:Y:S01]  /*14410*/  IMAD.MOV.U32 R4, RZ, RZ, R0 ;  /* 0x000000ffff047224 */ /* 0x000fe200078e0000 */
[----:B-1----:R-:W-:-:S05]  /*14420*/  @P0 SHF.R.U32.HI R4, RZ, R6, R5 ;  /* 0x00000006ff040219 */ /* 0x002fca0000011605 */
[----:B------:R-:W-:-:S04]  /*14430*/  IMAD.MOV R5, RZ, RZ, -R4 ;  /* 0x000000ffff057224 */ /* 0x000fc800078e0a04 */
[----:B------:R-:W-:Y:S01]  /*14440*/  IMAD R0, R7, R5, R0 ;  /* 0x0000000507007224 */ /* 0x000fe200078e0200 */
[----:B------:R-:W-:Y:S01]  /*14450*/  SHF.R.S32.HI R5, RZ, 0x1f, R4 ;  /* 0x0000001fff057819 */ /* 0x000fe20000011404 */
        /* <DEDUP_REMOVED lines=9> */
[----:B------:R-:W-:Y:S02]  /*144f0*/  ISETP.GE.AND P0, PT, R10, UR4, PT ;  /* 0x000000040a007c0c */ /* 0x000fe4000bf06270 */
[----:B------:R0:W5:Y:S01]  /*14500*/  LDL R10, [R1+0x1c] ;  /* 0x00001c00010a7983 */ /* 0x0001620000100800 */
[----:B------:R-:W1:Y:S01]  /*14510*/  S2R R5, SR_TID.X ;  /* 0x0000000000057919 */ /* 0x000e620000002100 */
[----:B------:R-:W-:Y:S01]  /*14520*/  IMAD R0, R0, UR5, R4 ;  /* 0x0000000500007c24 */ /* 0x000fe2000f8e0204 */
[----:B------:R-:W-:-:S03]  /*14530*/  LEA R4, P3, R2, UR6, 0x1 ;  /* 0x0000000602047c11 */ /* 0x000fc6000f8608ff */
[----:B------:R-:W-:Y:S01]  /*14540*/  IMAD.IADD R0, R3, 0x1, R0 ;  /* 0x0000000103007824 */ /* 0x000fe200078e0200 */
[----:B------:R-:W-:-:S04]  /*14550*/  ISETP.GE.AND P1, PT, R11, UR4, PT ;  /* 0x000000040b007c0c */ /* 0x000fc8000bf26270 */
[----:B------:R-:W-:Y:S01]  /*14560*/  LEA.HI.X R3, R2, UR7, R0, 0x1, P3 ;  /* 0x0000000702037c11 */ /* 0x000fe200098f0c00 */
[----:B-1----:R-:W-:-:S05]  /*14570*/  IMAD.SHL.U32 R8, R5, 0x8, RZ ;  /* 0x0000000805087824 */ /* 0x002fca00078e00ff */
[----:B------:R-:W-:-:S04]  /*14580*/  LOP3.LUT R8, R8, 0x38, RZ, 0xc0, !PT ;  /* 0x0000003808087812 */ /* 0x000fc800078ec0ff */
[----:B------:R-:W-:Y:S01]  /*14590*/  ISETP.GE.AND P2, PT, R8, UR4, PT ;  /* 0x0000000408007c0c */ /* 0x000fe2000bf46270 */
[----:B------:R-:W-:-:S03]  /*145a0*/  UMOV UR4, 0xffffffff ;  /* 0xffffffff00047882 */ /* 0x000fc60000000000 */
[----:B0-----:R-:W-:Y:S09]  /*145b0*/  BRA.DIV UR4, `(.L_x_1502) ;  /* 0x0000004a04787947 */ /* 0x001ff2000b800000 */
[----:B------:R-:W0:Y:S01]  /*145c0*/  S2R R5, SR_TID.X ;  /* 0x0000000000057919 */ /* 0x000e220000002100 */
[----:B------:R-:W2:Y:S01]  /*145d0*/  LDL.LU R8, [R1+0x2c] ;  /* 0x00002c0001087983 */ /* 0x000ea20000300800 */
[----:B0-----:R-:W-:-:S04]  /*145e0*/  LOP3.LUT R5, R5, 0x7f, RZ, 0xc0, !PT ;  /* 0x0000007f05057812 */ /* 0x001fc800078ec0ff */
[----:B------:R-:W-:Y:S02]  /*145f0*/  SHF.R.U32.HI R6, RZ, 0x3, R5 ;  /* 0x00000003ff067819 */ /* 0x000fe40000011605 */
[----:B------:R-:W3:Y:S04]  /*14600*/  LDL.LU R5, [R1+0x30] ;  /* 0x0000300001057983 */ /* 0x000ee80000300800 */
[----:B------:R-:W-:Y:S01]  /*14610*/  SHFL.IDX PT, R9, R3, 0x1, 0x181f ;  /* 0x00381f0003097f89 */ /* 0x000fe200000e0000 */
[----:B------:R-:W-:Y:S01]  /*14620*/  ULDC.64 UR4, c[0x0][0x208] ;  /* 0x0000820000047ab9 */ /* 0x000fe20000000a00 */
[----:B--2---:R-:W-:Y:S02]  /*14630*/  IMAD.IADD R0, R6, 0x1, R8 ;  /* 0x0000000106007824 */ /* 0x004fe400078e0208 */
[----:B------:R-:W0:Y:S01]  /*14640*/  S2R R6, SR_TID.X ;  /* 0x0000000000067919 */ /* 0x000e220000002100 */
[----:B---3--:R-:W-:-:S02]  /*14650*/  IMAD R2, R5, R7, RZ ;  /* 0x0000000705027224 */ /* 0x008fc400078e02ff */
[----:B------:R-:W1:Y:S01]  /*14660*/  SHFL.IDX PT, R7, R4, RZ, 0x181f ;  /* 0x00181fff04077589 */ /* 0x000e6200000e0000 */
[----:B0-----:R-:W-:-:S03]  /*14670*/  IMAD.SHL.U32 R11, R6, 0x8, RZ ;  /* 0x00000008060b7824 */ /* 0x001fc600078e00ff */
[----:B------:R-:W0:Y:S01]  /*14680*/  SHFL.IDX PT, R6, R3, RZ, 0x181f ;  /* 0x00181fff03067589 */ /* 0x000e2200000e0000 */
[C---:B------:R-:W-:Y:S01]  /*14690*/  VIADD R5, R0.reuse, 0x10 ;  /* 0x0000001000057836 */ /* 0x040fe20000000000 */
[----:B------:R-:W-:-:S04]  /*146a0*/  ISETP.GE.AND P4, PT, R0, R2, PT ;  /* 0x000000020000720c */ /* 0x000fc80003f86270 */
[----:B------:R-:W-:Y:S02]  /*146b0*/  ISETP.GE.AND P3, PT, R5, R2, PT ;  /* 0x000000020500720c */ /* 0x000fe40003f66270 */
[----:B------:R-:W2:Y:S01]  /*146c0*/  SHFL.IDX PT, R5, R4, 0x1, 0x181f ;  /* 0x00381f0004057f89 */ /* 0x000ea200000e0000 */
[----:B------:R-:W-:-:S06]  /*146d0*/  LOP3.LUT R11, R11, 0x38, RZ, 0xc0, !PT ;  /* 0x000000380b0b7812 */ /* 0x000fcc00078ec0ff */
[----:B-1----:R-:W-:-:S05]  /*146e0*/  @!P4 LEA R7, P5, R11, R7, 0x1 ;  /* 0x000000070b07c211 */ /* 0x002fca00078a08ff */
[----:B0-----:R-:W-:-:S05]  /*146f0*/  @!P4 IMAD.X R6, RZ, RZ, R6, P5 ;  /* 0x000000ffff06c224 */ /* 0x001fca00028e0606 */
[----:B------:R-:W-:-:S04]  /*14700*/  @!P4 LOP3.LUT R7, R7, R6, RZ, 0x3c, !PT ;  /* 0x000000060707c212 */ /* 0x000fc800078e3cff */
[----:B------:R-:W-:Y:S02]  /*14710*/  @!P4 LOP3.LUT R6, R7, R6, RZ, 0x3c, !PT ;  /* 0x000000060706c212 */ /* 0x000fe400078e3cff */
[----:B--2---:R-:W-:Y:S02]  /*14720*/  @!P3 LEA R8, P5, R11, R5, 0x1 ;  /* 0x000000050b08b211 */ /* 0x004fe400078a08ff */
[----:B------:R-:W-:-:S03]  /*14730*/  @!P4 LOP3.LUT R7, R7, R6, RZ, 0x3c, !PT ;  /* 0x000000060707c212 */ /* 0x000fc600078e3cff */
[----:B------:R-:W-:Y:S02]  /*14740*/  @!P3 IMAD.X R5, RZ, RZ, R9, P5 ;  /* 0x000000ffff05b224 */ /* 0x000fe400028e0609 */
[----:B-----5:R-:W-:Y:S04]  /*14750*/  @!P4 LDGSTS.E.BYPASS.LTC128B.128 [R10+0x12400], desc[UR4][R6.64], !P2 ;  /* 0x12400000060acfae */ /* 0x020fe8000d101d44 */
[----:B------:R-:W-:Y:S04]  /*14760*/  @!P4 LDGSTS.E.BYPASS.LTC128B.128 [R10+0x16400], desc[UR4][R6.64+0x80], !P1 ;  /* 0x16400080060acfae */ /* 0x000fe8000c901d44 */
[----:B------:R0:W-:Y:S02]  /*14770*/  @!P4 LDGSTS.E.BYPASS.LTC128B.128 [R10+0x1a400], desc[UR4][R6.64+0x100], !P0 ;  /* 0x1a400100060acfae */ /* 0x0001e4000c101d44 */
[----:B0-----:R-:W-:-:S02]  /*14780*/  @!P3 IMAD.MOV.U32 R6, RZ, RZ, R8 ;  /* 0x000000ffff06b224 */ /* 0x001fc400078e0008 */
[----:B------:R-:W-:Y:S02]  /*14790*/  @!P3 IMAD.MOV.U32 R7, RZ, RZ, R5 ;  /* 0x000000ffff07b224 */ /* 0x000fe400078e0005 */
[----:B------:R-:W-:-:S03]  /*147a0*/  VIADD R5, R0, 0x20 ;  /* 0x0000002000057836 */ /* 0x000fc60000000000 */
[----:B------:R-:W-:Y:S04]  /*147b0*/  @!P3 LDGSTS.E.BYPASS.LTC128B.128 [R10+0x12c00], desc[UR4][R6.64], !P2 ;  /* 0x12c00000060abfae */ /* 0x000fe8000d101d44 */
[----:B------:R-:W-:Y:S04]  /*147c0*/  @!P3 LDGSTS.E.BYPASS.LTC128B.128 [R10+0x16c00], desc[UR4][R6.64+0x80], !P1 ;  /* 0x16c00080060abfae */ /* 0x000fe8000c901d44 */
[----:B------:R0:W-:Y:S01]  /*147d0*/  @!P3 LDGSTS.E.BYPASS.LTC128B.128 [R10+0x1ac00], desc[UR4][R6.64+0x100], !P0 ;  /* 0x1ac00100060abfae */ /* 0x0001e2000c101d44 */
[----:B------:R-:W-:-:S03]  /*147e0*/  ISETP.GE.AND P3, PT, R5, R2, PT ;  /* 0x000000020500720c */ /* 0x000fc60003f66270 */
[----:B------:R-:W1:Y:S04]  /*147f0*/  SHFL.IDX PT, R5, R4, 0x2, 0x181f ;  /* 0x00581f0004057f89 */ /* 0x000e6800000e0000 */
[----:B------:R-:W0:Y:S06]  /*14800*/  SHFL.IDX PT, R8, R3, 0x2, 0x181f ;  /* 0x00581f0003087f89 */ /* 0x000e2c00000e0000 */
        /* <DEDUP_REMOVED lines=44> */
[----:B0-----:R-:W-:-:S03]  /*14ad0*/  @!P4 LEA R5, P3, R11, R5, 0x1 ;  /* 0x000000050b05c211 */ /* 0x001fc600078608ff */
[----:B------:R-:W0:Y:S04]  /*14ae0*/  SHFL.IDX PT, R3, R3, 0x7, 0x181f ;  /* 0x00f81f0003037f89 */ /* 0x000e2800000e0000 */
[----:B------:R-:W2:Y:S01]  /*14af0*/  SHFL.IDX PT, R4, R4, 0x7, 0x181f ;  /* 0x00f81f0004047f89 */ /* 0x000ea200000e0000 */
[----:B-1----:R-:W-:-:S04]  /*14b00*/  @!P4 IMAD.X R6, RZ, RZ, R6, P3 ;  /* 0x000000ffff06c224 */ /* 0x002fc800018e0606 */
[----:B------:R-:W-:Y:S02]  /*14b10*/  @!P4 IMAD.MOV.U32 R7, RZ, RZ, R6 ;  /* 0x000000ffff07c224 */ /* 0x000fe400078e0006 */
[----:B------:R-:W-:-:S05]  /*14b20*/  @!P4 IMAD.MOV.U32 R6, RZ, RZ, R5 ;  /* 0x000000ffff06c224 */ /* 0x000fca00078e0005 */
[----:B------:R1:W-:Y:S04]  /*14b30*/  @!P4 LDGSTS.E.BYPASS.LTC128B.128 [R10+0x15400], desc[UR4][R6.64], !P2 ;  /* 0x15400000060acfae */ /* 0x0003e8000d101d44 */
[----:B------:R1:W-:Y:S04]  /*14b40*/  @!P4 LDGSTS.E.BYPASS.LTC128B.128 [R10+0x19400], desc[UR4][R6.64+0x80], !P1 ;  /* 0x19400080060acfae */ /* 0x0003e8000c901d44 */
[----:B0-2---:R1:W-:Y:S02]  /*14b50*/  @!P4 LDGSTS.E.BYPASS.LTC128B.128 [R10+0x1d400], desc[UR4][R6.64+0x100], !P0 ;  /* 0x1d400100060acfae */ /* 0x0053e4000c101d44 */
.L_x_1625:
[----:B------:R-:W-:Y:S01]  /*14b60*/  VIADD R0, R0, 0x70 ;  /* 0x0000007000007836 */ /* 0x000fe20000000000 */
[----:B------:R-:W-:Y:S04]  /*14b70*/  BSSY B0, `(.L_x_1503) ;  /* 0x000000f000007945 */ /* 0x000fe80003800000 */
[----:B------:R-:W-:-:S13]  /*14b80*/  ISETP.GE.AND P3, PT, R0, R2, PT ;  /* 0x000000020000720c */ /* 0x000fda0003f66270 */
[----:B------:R-:W-:Y:S05]  /*14b90*/  @P3 BRA `(.L_x_1504) ;  /* 0x0000000000303947 */ /* 0x000fea0003800000 */
[----:B------:R-:W0:Y:S01]  /*14ba0*/  S2R R5, SR_TID.X ;  /* 0x0000000000057919 */ /* 0x000e220000002100 */
[----:B------:R-:W-:Y:S01]  /*14bb0*/  ULDC.64 UR4, c[0x0][0x208] ;  /* 0x0000820000047ab9 */ /* 0x000fe20000000a00 */
[----:B0-----:R-:W-:-:S05]  /*14bc0*/  IMAD.SHL.U32 R5, R5, 0x8, RZ ;  /* 0x0000000805057824 */ /* 0x001fca00078e00ff */
        /* <DEDUP_REMOVED lines=9> */
.L_x_1504:
[----:B------:R-:W-:Y:S05]  /*14c60*/  BSYNC B0 ;  /* 0x0000000000007941 */ /* 0x000fea0003800000 */
.L_x_1503:
[----:B01----:R-:W2:Y:S01]  /*14c70*/  LDL R10, [R1] ;  /* 0x00000000010a7983 */ /* 0x003ea20000100800 */
[----:B------:R-:W-:Y:S01]  /*14c80*/  PLOP3.LUT P0, PT, PT, PT, PT, 0x80, 0x0 ;  /* 0x000000000000781c */ /* 0x000fe20003f0f070 */
[----:B------:R-:W-:Y:S01]  /*14c90*/  NOP ;  /* 0x0000000000007918 */ /* 0x000fe20000000000 */
[----:B--2---:R-:W-:-:S11]  /*14ca0*/  VIADD R10, R10, 0x30800 ;  /* 0x000308000a0a7836 */ /* 0x004fd60000000000 */
.L_x_1505:
[----:B------:R-:W2:Y:S01]  /*14cb0*/  LDL R2, [R1] ;  /* 0x0000000001027983 */ /* 0x000ea20000100800 */
        /* <DEDUP_REMOVED lines=18> */
.L_x_1626:
[----:B------:R-:W-:Y:S05]  /*14de0*/  BSYNC B0 ;  /* 0x0000000000007941 */ /* 0x000fea0003800000 */
.L_x_1506:
[----:B------:R-:W2:Y:S04]  /*14df0*/  LDL R3, [R1+0x28] ;  /* 0x0000280001037983 */ /* 0x000ea80000100800 */
[----:B0-----:R-:W3:Y:S01]  /*14e00*/  LDL R2, [R1+0x20] ;  /* 0x0000200001027983 */ /* 0x001ee20000100800 */
[----:B------:R-:W-:Y:S01]  /*14e10*/  BSSY B0, `(.L_x_1508) ;  /* 0x0000254000007945 */ /* 0x000fe20003800000 */
[----:B--2---:R-:W-:-:S05]  /*14e20*/  VIADD R0, R3, 0xfffffffe ;  /* 0xfffffffe03007836 */ /* 0x004fca0000000000 */
[----:B---3--:R-:W-:-:S13]  /*14e30*/  ISETP.GE.AND P0, PT, R0, R2, PT ;  /* 0x000000020000720c */ /* 0x008fda0003f06270 */
[----:B------:R-:W-:Y:S05]  /*14e40*/  @!P0 BRA `(.L_x_1509) ;  /* 0x0000002400408947 */ /* 0x000fea0003800000 */
[----:B------:R-:W-:Y:S01]  /*14e50*/  LOP3.LUT R8, RZ, R2, RZ, 0x33, !PT ;  /* 0x00000002ff087212 */ /* 0x000fe200078e33ff */
[----:B------:R-:W-:Y:S01]  /*14e60*/  IMAD.MOV R2, RZ, RZ, -R3 ;  /* 0x000000ffff027224 */ /* 0x000fe200078e0a03 */
[----:B------:R-:W-:Y:S04]  /*14e70*/  BSSY B2, `(.L_x_1510) ;  /* 0x00000ca000027945 */ /* 0x000fe80003800000 */
[----:B------:R-:W-:-:S05]  /*14e80*/  VIADDMNMX R8, R2, 0x1, R8, !PT ;  /* 0x0000000102087846 */ /* 0x000fca0007800108 */
[----:B------:R-:W-:-:S05]  /*14e90*/  IMAD.IADD R2, R3, 0x1, R8 ;  /* 0x0000000103027824 */ /* 0x000fca00078e0208 */
[----:B------:R-:W-:-:S04]  /*14ea0*/  LOP3.LUT R2, R2, 0x1, RZ, 0xc0, !PT ;  /* 0x0000000102027812 */ /* 0x000fc800078ec0ff */
[----:B------:R-:W-:-:S13]  /*14eb0*/  ISETP.NE.U32.AND P0, PT, R2, 0x1, PT ;  /* 0x000000010200780c */ /* 0x000fda0003f05070 */
[----:B------:R-:W-:Y:S05]  /*14ec0*/  @P0 BRA `(.L_x_1511) ;  /* 0x0000000c00100947 */ /* 0x000fea0003800000 */
[----:B------:R-:W2:Y:S04]  /*14ed0*/  LDL R5, [R1+0x24] ;  /* 0x0000240001057983 */ /* 0x000ea80000100800 */
[----:B------:R-:W3:Y:S04]  /*14ee0*/  LDL R4, [R1+0x4] ;  /* 0x0000040001047983 */ /* 0x000ee80000100800 */
[----:B------:R-:W4:Y:S01]  /*14ef0*/  LDL R3, [R1+0x10] ;  /* 0x0000100001037983 */ /* 0x000f220000100800 */
[----:B------:R-:W-:Y:S01]  /*14f00*/  BSSY B1, `(.L_x_1512) ;  /* 0x00000bc000017945 */ /* 0x000fe20003800000 */
[----:B--2---:R-:W-:Y:S01]  /*14f10*/  LOP3.LUT P1, RZ, R5, 0x1, RZ, 0xc0, !PT ;  /* 0x0000000105ff7812 */ /* 0x004fe2000782c0ff */
        /* <DEDUP_REMOVED lines=12> */
[----:B------:R-:W0:Y:S01]  /*14fe0*/  LDC R5, c[0x0][0x43c] ;  /* 0x00010f00ff057b82 */ /* 0x000e220000000800 */
[----:B------:R-:W-:Y:S02]  /*14ff0*/  ULDC.64 UR6, c[0x0][0x428] ;  /* 0x00010a0000067ab9 */ /* 0x000fe40000000a00 */
[----:B------:R-:W3:Y:S01]  /*15000*/  LDL R6, [R1+0xc] ;  /* 0x00000c0001067983 */ /* 0x000ee20000100800 */
        /* <DEDUP_REMOVED lines=16> */
.L_x_1514:
[----:B------:R-:W2:Y:S01]  /*15110*/  LDL R2, [R1] ;  /* 0x0000000001027983 */ /* 0x000ea20000100800 */
[----:B------:R-:W-:Y:S01]  /*15120*/  BSSY B3, `(.L_x_1515) ;  /* 0x0000005000037945 */ /* 0x000fe20003800000 */
[----:B--2---:R-:W-:Y:S01]  /*15130*/  IMAD R3, R7, 0x8, R2 ;  /* 0x0000000807037824 */ /* 0x004fe200078e0202 */
[----:B------:R-:W-:-:S04]  /*15140*/  SHF.L.U32 R2, R9, 0x1f, RZ ;  /* 0x0000001f09027819 */ /* 0x000fc800000006ff */
[----:B------:R-:W1:Y:S02]  /*15150*/  SYNCS.PHASECHK.TRANS64.TRYWAIT P0, [R3+URZ+0x30840], R2 ;  /* 0x03084002030075a7 */ /* 0x000e64000800017f */
[----:B-1----:R-:W-:Y:S05]  /*15160*/  @!P0 BRA `(.L_x_1516) ;  /* 0x00000048009c8947 */ /* 0x002fea0003800000 */
.L_x_1627:
[----:B------:R-:W-:Y:S05]  /*15170*/  BSYNC B3 ;  /* 0x0000000000037941 */ /* 0x000fea0003800000 */
.L_x_1515:
        /* <DEDUP_REMOVED lines=12> */
.L_x_1518:
[----:B------:R-:W-:Y:S05]  /*15240*/  BSYNC B3 ;  /* 0x0000000000037941 */ /* 0x000fea0003800000 */
.L_x_1517:
[----:B------:R-:W2:Y:S04]  /*15250*/  LDL R5, [R1] ;  /* 0x0000000001057983 */ /* 0x000ea80000100800 */
        /* <DEDUP_REMOVED lines=12> */
.L_x_1519:
        /* <DEDUP_REMOVED lines=16> */
.L_x_1520:
        /* <DEDUP_REMOVED lines=16> */
.L_x_1521:
        /* <DEDUP_REMOVED lines=17> */
.L_x_1628:
[----:B------:R-:W-:Y:S05]  /*15630*/  BSYNC B3 ;  /* 0x0000000000037941 */ /* 0x000fea0003800000 */
.L_x_1522:
[----:B------:R-:W-:Y:S01]  /*15640*/  BSSY B3, `(.L_x_1524) ;  /* 0x000000e000037945 */ /* 0x000fe20003800000 */
[----:B------:R-:W-:Y:S02]  /*15650*/  IMAD.MOV.U32 R12, RZ, RZ, 0x0 ;  /* 0x00000000ff0c7424 */ /* 0x000fe400078e00ff */
[----:B------:R-:W-:Y:S01]  /*15660*/  IMAD.MOV.U32 R13, RZ, RZ, 0x14f00000 ;  /* 0x14f00000ff0d7424 */ /* 0x000fe200078e00ff */
[----:B------:R-:W-:Y:S06]  /*15670*/  @P1 BRA `(.L_x_1525) ;  /* 0x0000000000281947 */ /* 0x000fec0003800000 */
[----:B0-----:R-:W2:Y:S04]  /*15680*/  LDL R3, [R1] ;  /* 0x0000000001037983 */ /* 0x001ea80000100800 */
[----:B------:R-:W2:Y:S01]  /*15690*/  LDL R6, [R1+0x4] ;  /* 0x0000040001067983 */ /* 0x000ea20000100800 */
[----:B------:R-:W0:Y:S02]  /*156a0*/  S2R R5, SR_TID.X ;  /* 0x0000000000057919 */ /* 0x000e240000002100 */
[----:B0-----:R-:W-:-:S04]  /*156b0*/  LOP3.LUT R5, R5, 0x1f, RZ, 0xc0, !PT ;  /* 0x0000001f05057812 */ /* 0x001fc800078ec0ff */
[----:B------:R-:W-:Y:S01]  /*156c0*/  ISETP.NE.AND P0, PT, R5, RZ, PT ;  /* 0x000000ff0500720c */ /* 0x000fe20003f05270 */
[----:B--2---:R-:W-:Y:S02]  /*156d0*/  IMAD R2, R6, 0x8, R3 ;  /* 0x0000000806027824 */ /* 0x004fe400078e0203 */
[----:B------:R-:W-:-:S04]  /*156e0*/  IMAD.MOV.U32 R3, RZ, RZ, 0x9000 ;  /* 0x00009000ff037424 */ /* 0x000fc800078e00ff */
[----:B------:R1:W-:Y:S06]  /*156f0*/  SYNCS.ARRIVE.TRANS64 RZ, [R2+URZ+0x30850], R3 ;  /* 0x0308500302ff79a7 */ /* 0x0003ec000800003f */
[----:B------:R-:W-:Y:S05]  /*15700*/  @!P0 BRA `(.L_x_1525) ;  /* 0x0000000000048947 */ /* 0x000fea0003800000 */
[----:B------:R-:W-:Y:S01]  /*15710*/  BPT.TRAP 0x1 ;  /* 0x000000040000795c */ /* 0x000fe20000300000 */
.L_x_1525:
[----:B------:R-:W-:Y:S05]  /*15720*/  BSYNC B3 ;  /* 0x0000000000037941 */ /* 0x000fea0003800000 */
.L_x_1524:
[----:B01----:R-:W2:Y:S01]  /*15730*/  LDL.LU R2, [R1+0x4] ;  /* 0x0000040001027983 */ /* 0x003ea20000300800 */
[----:B------:R-:W-:-:S03]  /*15740*/  R2UR UR10, R11 ;  /* 0x000000000b0a72ca */ /* 0x000fc600000e0000 */
[----:B------:R-:W3:Y:S04]  /*15750*/  LDL R6, [R1+0x14] ;  /* 0x0000140001067983 */ /* 0x000ee80000100800 */
[----:B------:R-:W3:Y:S04]  /*15760*/  LDL.LU R5, [R1+0x8] ;  /* 0x0000080001057983 */ /* 0x000ee80000300800 */
[----:B------:R-:W2:Y:S01]  /*15770*/  LDL R11, [R1] ;  /* 0x00000000010b7983 */ /* 0x000ea20000100800 */
[----:B------:R-:W-:Y:S01]  /*15780*/  R2UR UR6, R12 ;  /* 0x000000000c0672ca */ /* 0x000fe200000e0000 */
[----:B------:R-:W-:Y:S01]  /*15790*/  UIADD3 UR4, UP0, UR36, 0x470, URZ ;  /* 0x0000047024047890 */ /* 0x000fe2000ff1e03f */
[----:B------:R-:W-:-:S02]  /*157a0*/  R2UR UR7, R13 ;  /* 0x000000000d0772ca */ /* 0x000fc400000e0000 */
[----:B------:R-:W-:Y:S01]  /*157b0*/  PLOP3.LUT P0, PT, PT, PT, PT, 0x80, 0x0 ;  /* 0x000000000000781c */ /* 0x000fe20003f0f070 */
[----:B------:R-:W-:Y:S01]  /*157c0*/  UIADD3.X UR5, URZ, UR37, URZ, UP0, !UPT ;  /* 0x000000253f057290 */ /* 0x000fe200087fe43f */
[----:B---3--:R-:W-:Y:S02]  /*157d0*/  IMAD R5, R5, 0x60, R6 ;  /* 0x0000006005057824 */ /* 0x008fe400078e0206 */
[C-C-:B--2---:R-:W-:Y:S02]  /*157e0*/  IMAD R3, R2.reuse, 0x8, R11.reuse ;  /* 0x0000000802037824 */ /* 0x144fe400078e020b */
[----:B------:R-:W-:Y:S02]  /*157f0*/  IMAD R2, R2, 0x9000, R11 ;  /* 0x0000900002027824 */ /* 0x000fe400078e020b */
[----:B------:R-:W-:Y:S02]  /*15800*/  VIADD R3, R3, 0x30850 ;  /* 0x0003085003037836 */ /* 0x000fe40000000000 */
[----:B------:R-:W-:-:S07]  /*15810*/  VIADD R6, R2, 0x400 ;  /* 0x0000040002067836 */ /* 0x000fce0000000000 */
.L_x_1526:
        /* <DEDUP_REMOVED lines=15> */
.L_x_1527:
        /* <DEDUP_REMOVED lines=15> */
.L_x_1528:
        /* <DEDUP_REMOVED lines=12> */
.L_x_1513:
[----:B------:R-:W-:Y:S05]  /*15ac0*/  BSYNC B1 ;  /* 0x0000000000017941 */ /* 0x000fea0003800000 */
.L_x_1512:
[----:B0-----:R-:W2:Y:S04]  /*15ad0*/  LDL R0, [R1+0x28] ;  /* 0x0000280001007983 */ /* 0x001ea80000100800 */
[----:B------:R0:W-:Y:S04]  /*15ae0*/  STL [R1+0x4], R7 ;  /* 0x0000040701007387 */ /* 0x0001e80000100800 */
[----:B------:R0:W-:Y:S02]  /*15af0*/  STL [R1+0x10], R9 ;  /* 0x0000100901007387 */ /* 0x0001e40000100800 */
[----:B0-2---:R-:W-:-:S07]  /*15b00*/  VIADD R0, R0, 0xfffffffd ;  /* 0xfffffffd00007836 */ /* 0x005fce0000000000 */
.L_x_1511:
[----:B------:R-:W-:Y:S05]  /*15b10*/  BSYNC B2 ;  /* 0x0000000000027941 */ /* 0x000fea0003800000 */
.L_x_1510:
[----:B------:R-:W2:Y:S01]  /*15b20*/  LDL.LU R2, [R1+0x28] ;  /* 0x0000280001027983 */ /* 0x000ea20000300800 */
[----:B------:R-:W-:Y:S01]  /*15b30*/  VIADD R8, R8, 0xfffffffe ;  /* 0xfffffffe08087836 */ /* 0x000fe20000000000 */
[----:B--2---:R-:W-:-:S04]  /*15b40*/  LOP3.LUT R2, RZ, R2, RZ, 0x33, !PT ;  /* 0x00000002ff027212 */ /* 0x004fc800078e33ff */
[----:B------:R-:W-:-:S13]  /*15b50*/  ISETP.NE.AND P0, PT, R8, R2, PT ;  /* 0x000000020800720c */ /* 0x000fda0003f05270 */
[----:B------:R-:W-:Y:S05]  /*15b60*/  @!P0 BRA `(.L_x_1509) ;  /* 0x0000001400f88947 */ /* 0x000fea0003800000 */
[----:B------:R-:W-:-:S07]  /*15b70*/  IMAD.MOV.U32 R9, RZ, RZ, R17 ;  /* 0x000000ffff097224 */ /* 0x000fce00078e0011 */
.L_x_1563:
[----:B--2---:R-:W2:Y:S04]  /*15b80*/  LDL R4, [R1+0x24] ;  /* 0x0000240001047983 */ /* 0x004ea80000100800 */
[----:B------:R-:W3:Y:S04]  /*15b90*/  LDL R3, [R1+0x4] ;  /* 0x0000040001037983 */ /* 0x000ee80000100800 */
[----:B------:R-:W4:Y:S01]  /*15ba0*/  LDL R2, [R1+0x10] ;  /* 0x0000100001027983 */ /* 0x000f220000100800 */
[----:B------:R-:W-:Y:S05]  /*15bb0*/  YIELD ;  /* 0x0000000000007946 */ /* 0x000fea0003800000 */
[----:B------:R-:W-:Y:S01]  /*15bc0*/  BSSY B1, `(.L_x_1529) ;  /* 0x00000b8000017945 */ /* 0x000fe20003800000 */
[----:B--2---:R-:W-:Y:S01]  /*15bd0*/  LOP3.LUT P1, RZ, R4, 0x1, RZ, 0xc0, !PT ;  /* 0x0000000104ff7812 */ /* 0x004fe2000782c0ff */
[----:B---3--:R-:W-:-:S05]  /*15be0*/  VIADD R4, R3, 0x1 ;  /* 0x0000000103047836 */ /* 0x008fca0000000000 */
[----:B------:R-:W-:-:S04]  /*15bf0*/  ISETP.NE.AND P0, PT, R4, 0x2, PT ;  /* 0x000000020400780c */ /* 0x000fc80003f05270 */
[----:B------:R-:W-:Y:S02]  /*15c00*/  SEL R5, RZ, 0x1, P0 ;  /* 0x00000001ff057807 */ /* 0x000fe40000000000 */
[----:B------:R-:W-:Y:S02]  /*15c10*/  SEL R4, R4, RZ, P0 ;  /* 0x000000ff04047207 */ /* 0x000fe40000000000 */
[----:B----4-:R-:W-:Y:S01]  /*15c20*/  LOP3.LUT R5, R2, R5, RZ, 0x3c, !PT ;  /* 0x0000000502057212 */ /* 0x010fe200078e3cff */
[----:B01----:R-:W-:Y:S06]  /*15c30*/  @!P1 BRA `(.L_x_1530) ;  /* 0x0000000800c09947 */ /* 0x003fec0003800000 */
        /* <DEDUP_REMOVED lines=20> */
[----:B------:R-:W-:-:S04]  /*15d80*/  IMAD.WIDE.U32 R2, R11, UR6, R2 ;  /* 0x000000060b027c25 */ /* 0x000fc8000f8e0002 */
[----:B------:R-:W-:Y:S01]  /*15d90*/  IMAD.IADD R3, R6, 0x1, R3 ;  /* 0x0000000106037824 */ /* 0x000fe200078e0203 */
[----:B------:R-:W-:-:S04]  /*15da0*/  LEA R6, P0, R2, UR4, 0x2 ;  /* 0x0000000402067c11 */ /* 0x000fc8000f8010ff */
[----:B------:R-:W-:-:S05]  /*15db0*/  LEA.HI.X R7, R2, UR5, R3, 0x2, P0 ;  /* 0x0000000502077c11 */ /* 0x000fca00080f1403 */
[----:B------:R0:W5:Y:S04]  /*15dc0*/  LDG.E R9, desc[UR8][R6.64] ;  /* 0x0000000806097981 */ /* 0x000168000c1e1900 */
.L_x_1531:
[----:B------:R-:W2:Y:S01]  /*15dd0*/  LDL R2, [R1] ;  /* 0x0000000001027983 */ /* 0x000ea20000100800 */
[----:B------:R-:W-:Y:S01]  /*15de0*/  BSSY B2, `(.L_x_1532) ;  /* 0x0000005000027945 */ /* 0x000fe20003800000 */
[----:B--2---:R-:W-:Y:S01]  /*15df0*/  IMAD R3, R4, 0x8, R2 ;  /* 0x0000000804037824 */ /* 0x004fe200078e0202 */
[----:B------:R-:W-:-:S04]  /*15e00*/  SHF.L.U32 R2, R5, 0x1f, RZ ;  /* 0x0000001f05027819 */ /* 0x000fc800000006ff */
[----:B------:R-:W1:Y:S02]  /*15e10*/  SYNCS.PHASECHK.TRANS64.TRYWAIT P0, [R3+URZ+0x30840], R2 ;  /* 0x03084002030075a7 */ /* 0x000e64000800017f */
[----:B-1----:R-:W-:Y:S05]  /*15e20*/  @!P0 BRA `(.L_x_1533) ;  /* 0x0000003c00948947 */ /* 0x002fea0003800000 */
.L_x_1629:
[----:B------:R-:W-:Y:S05]  /*15e30*/  BSYNC B2 ;  /* 0x0000000000027941 */ /* 0x000fea0003800000 */
.L_x_1532:
        /* <DEDUP_REMOVED lines=12> */
.L_x_1535:
[----:B------:R-:W-:Y:S05]  /*15f00*/  BSYNC B2 ;  /* 0x0000000000027941 */ /* 0x000fea0003800000 */
.L_x_1534:
        /* <DEDUP_REMOVED lines=13> */
.L_x_1536:
        /* <DEDUP_REMOVED lines=16> */
.L_x_1537:
        /* <DEDUP_REMOVED lines=16> */
.L_x_1538:
        /* <DEDUP_REMOVED lines=17> */
.L_x_1630:
[----:B------:R-:W-:Y:S05]  /*162f0*/  BSYNC B2 ;  /* 0x0000000000027941 */ /* 0x000fea0003800000 */
.L_x_1539:
        /* <DEDUP_REMOVED lines=11> */
.L_x_1542:
[----:B------:R-:W-:Y:S05]  /*163b0*/  BSYNC B2 ;  /* 0x0000000000027941 */ /* 0x000fea0003800000 */
.L_x_1541:
[----:B0-----:R-:W2:Y:S01]  /*163c0*/  LDL.LU R3, [R1+0x4] ;  /* 0x0000040001037983 */ /* 0x001ea20000300800 */
[----:B------:R-:W-:-:S03]  /*163d0*/  R2UR UR10, R11 ;  /* 0x000000000b0a72ca */ /* 0x000fc600000e0000 */
[----:B------:R-:W3:Y:S04]  /*163e0*/  LDL R7, [R1+0x14] ;  /* 0x0000140001077983 */ /* 0x000ee80000100800 */
[----:B------:R-:W3:Y:S04]  /*163f0*/  LDL.LU R6, [R1+0x8] ;  /* 0x0000080001067983 */ /* 0x000ee80000300800 */
[----:B------:R-:W2:Y:S01]  /*16400*/  LDL R11, [R1] ;  /* 0x00000000010b7983 */ /* 0x000ea20000100800 */
[----:B------:R-:W-:Y:S01]  /*16410*/  R2UR UR6, R12 ;  /* 0x000000000c0672ca */ /* 0x000fe200000e0000 */
[----:B------:R-:W-:Y:S01]  /*16420*/  UIADD3 UR4, UP0, UR36, 0x470, URZ ;  /* 0x0000047024047890 */ /* 0x000fe2000ff1e03f */
[----:B------:R-:W-:Y:S01]  /*16430*/  R2UR UR7, R13 ;  /* 0x000000000d0772ca */ /* 0x000fe200000e0000 */
[----:B------:R-:W-:Y:S01]  /*16440*/  VIADD R2, R2, 0x50 ;  /* 0x0000005002027836 */ /* 0x000fe20000000000 */
[----:B------:R-:W-:Y:S01]  /*16450*/  PLOP3.LUT P0, PT, PT, PT, PT, 0x80, 0x0 ;  /* 0x000000000000781c */ /* 0x000fe20003f0f070 */
[----:B------:R-:W-:Y:S01]  /*16460*/  UIADD3.X UR5, URZ, UR37, URZ, UP0, !UPT ;  /* 0x000000253f057290 */ /* 0x000fe200087fe43f */
[----:B---3--:R-:W-:-:S02]  /*16470*/  IMAD R6, R6, 0x60, R7 ;  /* 0x0000006006067824 */ /* 0x008fc400078e0207 */
[----:B--2---:R-:W-:-:S04]  /*16480*/  IMAD R3, R3, 0x9000, R11 ;  /* 0x0000900003037824 */ /* 0x004fc800078e020b */
[----:B------:R-:W-:-:S07]  /*16490*/  VIADD R7, R3, 0x400 ;  /* 0x0000040003077836 */ /* 0x000fce0000000000 */
.L_x_1543:
        /* <DEDUP_REMOVED lines=15> */
.L_x_1544:
        /* <DEDUP_REMOVED lines=15> */
.L_x_1545:
        /* <DEDUP_REMOVED lines=12> */
.L_x_1530:
[----:B------:R-:W-:Y:S05]  /*16740*/  BSYNC B1 ;  /* 0x0000000000017941 */ /* 0x000fea0003800000 */
.L_x_1529:
[----:B------:R-:W2:Y:S01]  /*16750*/  LDL R2, [R1+0x24] ;  /* 0x0000240001027983 */ /* 0x000ea20000100800 */
[----:B------:R-:W-:Y:S01]  /*16760*/  VIADD R3, R4, 0x1 ;  /* 0x0000000104037836 */ /* 0x000fe20000000000 */
[----:B------:R-:W-:Y:S01]  /*16770*/  BSSY B1, `(.L_x_1546) ;  /* 0x00000b9000017945 */ /* 0x000fe20003800000 */
[----:B------:R-:W-:-:S03]  /*16780*/  VIADD R6, R0, 0xffffffff ;  /* 0xffffffff00067836 */ /* 0x000fc60000000000 */
[----:B------:R-:W-:-:S04]  /*16790*/  ISETP.NE.AND P0, PT, R3, 0x2, PT ;  /* 0x000000020300780c */ /* 0x000fc80003f05270 */
[----:B------:R-:W-:Y:S02]  /*167a0*/  SEL R12, R3, RZ, P0 ;  /* 0x000000ff030c7207 */ /* 0x000fe40000000000 */
[----:B--2---:R-:W-:Y:S02]  /*167b0*/  LOP3.LUT P1, RZ, R2, 0x1, RZ, 0xc0, !PT ;  /* 0x0000000102ff7812 */ /* 0x004fe4000782c0ff */
[----:B------:R-:W-:-:S04]  /*167c0*/  SEL R2, RZ, 0x1, P0 ;  /* 0x00000001ff027807 */ /* 0x000fc80000000000 */
[----:B------:R-:W-:-:S05]  /*167d0*/  LOP3.LUT R11, R5, R2, RZ, 0x3c, !PT ;  /* 0x00000002050b7212 */ /* 0x000fca00078e3cff */
[----:B------:R1:W-:Y:S04]  /*167e0*/  STL [R1+0x10], R11 ;  /* 0x0000100b01007387 */ /* 0x0003e80000100800 */
[----:B------:R1:W-:Y:S01]  /*167f0*/  STL [R1+0x4], R12 ;  /* 0x0000040c01007387 */ /* 0x0003e20000100800 */
[----:B------:R-:W-:Y:S05]  /*16800*/  @!P1 BRA `(.L_x_1547) ;  /* 0x0000000800bc9947 */ /* 0x000fea0003800000 */
[----:B------:R-:W-:Y:S01]  /*16810*/  ULDC.64 UR4, c[0x0][0x418] ;  /* 0x0001060000047ab9 */ /* 0x000fe20000000a00 */
[----:B------:R-:W-:Y:S01]  /*16820*/  IMAD.MOV.U32 R7, RZ, RZ, R6 ;  /* 0x000000ffff077224 */ /* 0x000fe200078e0006 */
[----:B------:R-:W-:-:S04]  /*16830*/  ISETP.NE.U32.AND P0, PT, RZ, UR4, PT ;  /* 0x00000004ff007c0c */ /* 0x000fc8000bf05070 */
[----:B------:R-:W-:-:S13]  /*16840*/  ISETP.NE.AND.EX P0, PT, RZ, UR5, PT, P0 ;  /* 0x00000005ff007c0c */ /* 0x000fda000bf05300 */
[----:B------:R-:W-:Y:S05]  /*16850*/  @!P0 BRA `(.L_x_1548) ;  /* 0x0000000000508947 */ /* 0x000fea0003800000 */
[----:B------:R-:W2:Y:S01]  /*16860*/  LDL R14, [R1+0x18] ;  /* 0x00001800010e7983 */ /* 0x000ea20000100800 */
[----:B0-----:R-:W0:Y:S01]  /*16870*/  LDC R8, c[0x0][0x43c] ;  /* 0x00010f00ff087b82 */ /* 0x001e220000000800 */
        /* <DEDUP_REMOVED lines=16> */
[----:B------:R-:W-:-:S06]  /*16980*/  LEA.HI.X R9, R2, UR5, R3, 0x2, P0 ;  /* 0x0000000502097c11 */ /* 0x000fcc00080f1403 */
[----:B------:R2:W5:Y:S03]  /*16990*/  LDG.E R9, desc[UR8][R8.64] ;  /* 0x0000000808097981 */ /* 0x000566000c1e1900 */
.L_x_1548:
[----:B------:R-:W3:Y:S01]  /*169a0*/  LDL R2, [R1] ;  /* 0x0000000001027983 */ /* 0x000ee20000100800 */
[----:B------:R-:W-:Y:S01]  /*169b0*/  SHF.L.U32 R3, R11, 0x1f, RZ ;  /* 0x0000001f0b037819 */ /* 0x000fe200000006ff */
[----:B------:R-:W-:Y:S01]  /*169c0*/  BSSY B2, `(.L_x_1549) ;  /* 0x0000004000027945 */ /* 0x000fe20003800000 */
[----:B---3--:R-:W-:-:S04]  /*169d0*/  IMAD R2, R12, 0x8, R2 ;  /* 0x000000080c027824 */ /* 0x008fc800078e0202 */
[----:B------:R-:W3:Y:S02]  /*169e0*/  SYNCS.PHASECHK.TRANS64.TRYWAIT P0, [R2+URZ+0x30840], R3 ;  /* 0x03084003020075a7 */ /* 0x000ee4000800017f */
[----:B---3--:R-:W-:Y:S05]  /*169f0*/  @!P0 BRA `(.L_x_1550) ;  /* 0x0000003000c88947 */ /* 0x008fea0003800000 */
.L_x_1631:
[----:B------:R-:W-:Y:S05]  /*16a00*/  BSYNC B2 ;  /* 0x0000000000027941 */ /* 0x000fea0003800000 */
.L_x_1549:
        /* <DEDUP_REMOVED lines=12> */
.L_x_1552:
[----:B------:R-:W-:Y:S05]  /*16ad0*/  BSYNC B2 ;  /* 0x0000000000027941 */ /* 0x000fea0003800000 */
.L_x_1551:
[----:B------:R-:W2:Y:S04]  /*16ae0*/  LDL R8, [R1+0x4] ;  /* 0x0000040001087983 */ /* 0x000ea80000100800 */
[----:B-1----:R-:W4:Y:S04]  /*16af0*/  LDL R11, [R1] ;  /* 0x00000000010b7983 */ /* 0x002f280000100800 */
[----:B---3--:R-:W3:Y:S01]  /*16b00*/  LDL R2, [R1+0x14] ;  /* 0x0000140001027983 */ /* 0x008ee20000100800 */
        /* <DEDUP_REMOVED lines=8> */
[----:B----4-:R-:W-:Y:S02]  /*16b90*/  IMAD R8, R8, 0x9000, R11 ;  /* 0x0000900008087824 */ /* 0x010fe400078e020b */
[----:B------:R-:W-:-:S02]  /*16ba0*/  VIADD R3, R3, 0x30 ;  /* 0x0000003003037836 */ /* 0x000fc40000000000 */
[----:B---3--:R-:W-:Y:S02]  /*16bb0*/  IMAD R2, R7, 0x60, R2 ;  /* 0x0000006007027824 */ /* 0x008fe400078e0202 */
[----:B------:R-:W-:-:S07]  /*16bc0*/  VIADD R11, R8, 0x1e400 ;  /* 0x0001e400080b7836 */ /* 0x000fce0000000000 */
.L_x_1553:
        /* <DEDUP_REMOVED lines=16> */
.L_x_1554:
        /* <DEDUP_REMOVED lines=16> */
.L_x_1555:
        /* <DEDUP_REMOVED lines=15> */
.L_x_1632:
[----:B------:R-:W-:Y:S05]  /*16ec0*/  BSYNC B2 ;  /* 0x0000000000027941 */ /* 0x000fea0003800000 */
.L_x_1556:
        /* <DEDUP_REMOVED lines=11> */
.L_x_1559:
[----:B------:R-:W-:Y:S05]  /*16f80*/  BSYNC B2 ;  /* 0x0000000000027941 */ /* 0x000fea0003800000 */
.L_x_1558:
[----:B------:R-:W2:Y:S04]  /*16f90*/  LDL R8, [R1] ;  /* 0x0000000001087983 */ /* 0x000ea80000100800 */
        /* <DEDUP_REMOVED lines=12> */
.L_x_1560:
        /* <DEDUP_REMOVED lines=15> */
.L_x_1561:
        /* <DEDUP_REMOVED lines=15> */
.L_x_1562:
        /* <DEDUP_REMOVED lines=12> */
.L_x_1547:
[----:B------:R-:W-:Y:S05]  /*17300*/  BSYNC B1 ;  /* 0x0000000000017941 */ /* 0x000fea0003800000 */
.L_x_1546:
[----:B------:R-:W3:Y:S01]  /*17310*/  LDL R2, [R1+0x20] ;  /* 0x0000200001027983 */ /* 0x000ee20000100800 */
[----:B------:R-:W-:Y:S01]  /*17320*/  VIADD R0, R0, 0xfffffffe ;  /* 0xfffffffe00007836 */ /* 0x000fe20000000000 */
[----:B---3--:R-:W-:-:S13]  /*17330*/  ISETP.GT.AND P0, PT, R6, R2, PT ;  /* 0x000000020600720c */ /* 0x008fda0003f04270 */
[----:B------:R-:W-:Y:S05]  /*17340*/  @P0 BRA `(.L_x_1563) ;  /* 0xffffffe8000c0947 */ /* 0x000fea000383ffff */
.L_x_1509:
[----:B------:R-:W-:Y:S05]  /*17350*/  BSYNC B0 ;  /* 0x0000000000007941 */ /* 0x000fea0003800000 */
.L_x_1508:
[----:B------:R-:W3:Y:S01]  /*17360*/  S2R R2, SR_TID.X ;  /* 0x0000000000027919 */ /* 0x000ee20000002100 */
[----:B------:R-:W-:Y:S01]  /*17370*/  BSSY B0, `(.L_x_1564) ;  /* 0x0000011000007945 */ /* 0x000fe20003800000 */
        /* <DEDUP_REMOVED lines=10> */
[----:B----4-:R-:W3:Y:S04]  /*17420*/  @P0 ATOMG.E.ADD.STRONG.GPU PT, R2, desc[UR6][R4.64], R2 ;  /* 0x00000002040209a8 */ /* 0x010ee800081ee1c6 */
[----:B---3--:R3:W4:Y:S02]  /*17430*/  SHFL.IDX PT, R2, R2, R0, 0x1f ;  /* 0x00001f0002027589 */ /* 0x00872400000e0000 */
[----:B---3--:R-:W3:Y:S02]  /*17440*/  S2R R0, SR_LTMASK ;  /* 0x0000000000007919 */ /* 0x008ee40000003900 */
[----:B---3--:R-:W-:-:S06]  /*17450*/  LOP3.LUT R0, R0, UR4, RZ, 0xc0, !PT ;  /* 0x0000000400007c12 */ /* 0x008fcc000f8ec0ff */
[----:B------:R-:W4:Y:S02]  /*17460*/  POPC R0, R0 ;  /* 0x0000000000007309 */ /* 0x000f240000000000 */
[----:B----4-:R-:W-:-:S07]  /*17470*/  IADD3 R16, R2, UR38, R0 ;  /* 0x0000002602107c10 */ /* 0x010fce000fffe000 */
.L_x_1565:
[----:B------:R-:W-:Y:S05]  /*17480*/  BSYNC B0 ;  /* 0x0000000000007941 */ /* 0x000fea0003800000 */
.L_x_1564:
[----:B------:R-:W3:Y:S01]  /*17490*/  LDL R0, [R1+0x24] ;  /* 0x0000240001007983 */ /* 0x000ee20000100800 */
[----:B------:R-:W-:Y:S01]  /*174a0*/  BSSY B0, `(.L_x_1566) ;  /* 0x000004d000007945 */ /* 0x000fe20003800000 */
[----:B---3--:R-:W-:-:S13]  /*174b0*/  LOP3.LUT P0, RZ, R0, 0x1, RZ, 0xc0, !PT ;  /* 0x0000000100ff7812 */ /* 0x008fda000780c0ff */
[----:B------:R-:W-:Y:S05]  /*174c0*/  @!P0 BRA `(.L_x_1567) ;  /* 0x0000000400288947 */ /* 0x000fea0003800000 */
[----:B------:R-:W3:Y:S04]  /*174d0*/  LDL R4, [R1] ;  /* 0x0000000001047983 */ /* 0x000ee80000100800 */
[----:B------:R-:W3:Y:S04]  /*174e0*/  LDL R0, [R1+0x4] ;  /* 0x0000040001007983 */ /* 0x000ee80000100800 */
[----:B------:R-:W4:Y:S01]  /*174f0*/  LDL R2, [R1+0x10] ;  /* 0x0000100001027983 */ /* 0x000f220000100800 */
[----:B------:R-:W-:Y:S01]  /*17500*/  BSSY B1, `(.L_x_1568) ;  /* 0x0000006000017945 */ /* 0x000fe20003800000 */
[----:B------:R-:W-:Y:S01]  /*17510*/  ISETP.NE.AND P1, PT, R3, RZ, PT ;  /* 0x000000ff0300720c */ /* 0x000fe20003f25270 */
[----:B---3--:R-:W-:Y:S01]  /*17520*/  IMAD R0, R0, 0x8, R4 ;  /* 0x0000000800007824 */ /* 0x008fe200078e0204 */
[----:B----4-:R-:W-:-:S04]  /*17530*/  SHF.L.U32 R2, R2, 0x1f, RZ ;  /* 0x0000001f02027819 */ /* 0x010fc800000006ff */
[----:B------:R-:W3:Y:S02]  /*17540*/  SYNCS.PHASECHK.TRANS64.TRYWAIT P0, [R0+URZ+0x30860], R2 ;  /* 0x03086002000075a7 */ /* 0x000ee4000800017f */
[----:B---3--:R-:W-:Y:S05]  /*17550*/  @!P0 BRA `(.L_x_1569) ;  /* 0x0000002800188947 */ /* 0x008fea0003800000 */
.L_x_1633:
[----:B------:R-:W-:Y:S05]  /*17560*/  BSYNC B1 ;  /* 0x0000000000017941 */ /* 0x000fea0003800000 */
.L_x_1568:
[----:B------:R-:W-:Y:S04]  /*17570*/  BSSY B1, `(.L_x_1570) ;  /* 0x0000009000017945 */ /* 0x000fe80003800000 */
        /* <DEDUP_REMOVED lines=8> */
.L_x_1571:
[----:B------:R-:W-:Y:S05]  /*17600*/  BSYNC B1 ;  /* 0x0000000000017941 */ /* 0x000fea0003800000 */
.L_x_1570:
[----:B------:R-:W4:Y:S04]  /*17610*/  LDL.LU R5, [R1+0x14] ;  /* 0x0000140001057983 */ /* 0x000f280000300800 */
[----:B------:R-:W4:Y:S04]  /*17620*/  LDL.LU R3, [R1+0x8] ;  /* 0x0000080001037983 */ /* 0x000f280000300800 */
[----:B------:R-:W5:Y:S04]  /*17630*/  LDL R4, [R1] ;  /* 0x0000000001047983 */ /* 0x000f680000100800 */
[----:B---3--:R-:W5:Y:S01]  /*17640*/  LDL R2, [R1+0x4] ;  /* 0x0000040001027983 */ /* 0x008f620000100800 */
[----:B------:R-:W-:Y:S01]  /*17650*/  UIADD3 UR4, UP0, UR36, 0x470, URZ ;  /* 0x0000047024047890 */ /* 0x000fe2000ff1e03f */
[----:B------:R-:W-:Y:S01]  /*17660*/  PLOP3.LUT P0, PT, PT, PT, PT, 0x80, 0x0 ;  /* 0x000000000000781c */ /* 0x000fe20003f0f070 */
[----:B------:R-:W-:Y:S01]  /*17670*/  VIADD R0, R0, 0x30850 ;  /* 0x0003085000007836 */ /* 0x000fe20000000000 */
[----:B------:R-:W-:Y:S01]  /*17680*/  UMOV UR6, 0x0 ;  /* 0x0000000000067882 */ /* 0x000fe20000000000 */
[----:B------:R-:W-:Y:S01]  /*17690*/  UIADD3.X UR5, URZ, UR37, URZ, UP0, !UPT ;  /* 0x000000253f057290 */ /* 0x000fe200087fe43f */
[----:B------:R-:W-:Y:S01]  /*176a0*/  UMOV UR7, 0x14f00000 ;  /* 0x14f0000000077882 */ /* 0x000fe20000000000 */
[----:B------:R-:W-:Y:S01]  /*176b0*/  UMOV UR10, URZ ;  /* 0x0000003f000a7c82 */ /* 0x000fe20008000000 */
[----:B----4-:R-:W-:-:S02]  /*176c0*/  IMAD R3, R3, 0x60, R5 ;  /* 0x0000006003037824 */ /* 0x010fc400078e0205 */
[----:B-----5:R-:W-:-:S04]  /*176d0*/  IMAD R2, R2, 0x9000, R4 ;  /* 0x0000900002027824 */ /* 0x020fc800078e0204 */
[----:B------:R-:W-:-:S07]  /*176e0*/  VIADD R4, R2, 0x400 ;  /* 0x0000040002047836 */ /* 0x000fce0000000000 */
.L_x_1572:
        /* <DEDUP_REMOVED lines=9> */
[----:B---3--:R-:W-:Y:S05]  /*17780*/  @P0 BRA.U.ANY `(.L_x_1572) ;  /* 0xfffffffd00d80947 */ /* 0x008fea000393ffff */
[----:B------:R-:W-:Y:S01]  /*17790*/  PLOP3.LUT P0, PT, PT, PT, PT, 0x80, 0x0 ;  /* 0x000000000000781c */ /* 0x000fe20003f0f070 */
[----:B------:R-:W-:Y:S01]  /*177a0*/  VIADD R4, R2, 0x3400 ;  /* 0x0000340002047836 */ /* 0x000fe20000000000 */
[----:B------:R-:W-:Y:S01]  /*177b0*/  UMOV UR6, 0x0 ;  /* 0x0000000000067882 */ /* 0x000fe20000000000 */
[----:B------:R-:W-:Y:S01]  /*177c0*/  UMOV UR7, 0x14f00000 ;  /* 0x14f0000000077882 */ /* 0x000fe20000000000 */
[----:B------:R-:W-:-:S09]  /*177d0*/  UMOV UR10, 0x40 ;  /* 0x00000040000a7882 */ /* 0x000fd20000000000 */
.L_x_1573:
        /* <DEDUP_REMOVED lines=15> */
.L_x_1574:
        /* <DEDUP_REMOVED lines=10> */
.L_x_1567:
[----:B------:R-:W-:Y:S05]  /*17970*/  BSYNC B0 ;  /* 0x0000000000007941 */ /* 0x000fea0003800000 */
.L_x_1566:
[----:B------:R-:W3:Y:S04]  /*17980*/  LDL.LU R5, [R1+0x4] ;  /* 0x0000040001057983 */ /* 0x000ee80000300800 */
[----:B------:R-:W4:Y:S01]  /*17990*/  LDL.LU R4, [R1+0x10] ;  /* 0x0000100001047983 */ /* 0x000f220000300800 */
[----:B---3--:R-:W-:-:S05]  /*179a0*/  VIADD R0, R5, 0x1 ;  /* 0x0000000105007836 */ /* 0x008fca0000000000 */
[----:B------:R-:W-:-:S04]  /*179b0*/  ISETP.NE.AND P0, PT, R0, 0x2, PT ;  /* 0x000000020000780c */ /* 0x000fc80003f05270 */
[----:B------:R-:W-:Y:S02]  /*179c0*/  SEL R2, RZ, 0x1, P0 ;  /* 0x00000001ff027807 */ /* 0x000fe40000000000 */
[----:B------:R-:W-:Y:S02]  /*179d0*/  SEL R0, R0, RZ, P0 ;  /* 0x000000ff00007207 */ /* 0x000fe40000000000 */
[----:B----4-:R-:W-:-:S03]  /*179e0*/  LOP3.LUT R4, R4, R2, RZ, 0x3c, !PT ;  /* 0x0000000204047212 */ /* 0x010fc600078e3cff */
[----:B------:R3:W-:Y:S04]  /*179f0*/  STL [R1+0x4], R0 ;  /* 0x0000040001007387 */ /* 0x0007e80000100800 */
[----:B------:R3:W-:Y:S02]  /*17a00*/  STL [R1+0x10], R4 ;  /* 0x0000100401007387 */ /* 0x0007e40000100800 */
.L_x_1488:
[----:B------:R-:W-:Y:S05]  /*17a10*/  BSYNC B7 ;  /* 0x0000000000077941 */ /* 0x000fea0003800000 */
.L_x_1486:
[----:B---3--:R-:W3:Y:S02]  /*17a20*/  LDL R0, [R1+0x24] ;  /* 0x0000240001007983 */ /* 0x008ee40000100800 */
[----:B---3--:R-:W-:-:S13]  /*17a30*/  LOP3.LUT P0, RZ, R0, 0x2, RZ, 0xc0, !PT ;  /* 0x0000000200ff7812 */ /* 0x008fda000780c0ff */
[----:B------:R-:W-:Y:S05]  /*17a40*/  @!P0 BRA `(.L_x_1575) ;  /* 0x0000000000288947 */ /* 0x000fea0003800000 */
[----:B------:R-:W-:Y:S05]  /*17a50*/  WARPSYNC.ALL ;  /* 0x0000000000007948 */ /* 0x000fea0003800000 */
[----:B------:R-:W3:Y:S08]  /*17a60*/  S2UR UR5, SR_CgaCtaId ;  /* 0x00000000000579c3 */ /* 0x000ef00000008800 */
[----:B------:R-:W-:Y:S06]  /*17a70*/  BAR.SYNC.DEFER_BLOCKING 0x5, 0x180 ;  /* 0x0146000000007b1d */ /* 0x000fec0000010000 */
[----:B------:R-:W-:-:S02]  /*17a80*/  UMOV UR4, 0x400 ;  /* 0x0000040000047882 */ /* 0x000fc40000000000 */
[----:B---3--:R-:W-:-:S06]  /*17a90*/  ULEA UR4, UR5, UR4, 0x18 ;  /* 0x0000000405047291 */ /* 0x008fcc000f8ec03f */
[----:B------:R-:W-:-:S05]  /*17aa0*/  IMAD.U32 R0, RZ, RZ, UR4 ;  /* 0x00000004ff007e24 */ /* 0x000fca000f8e00ff */
[----:B------:R3:W4:Y:S04]  /*17ab0*/  LDS.128 R16, [R0+0x308d0] ;  /* 0x0308d00000107984 */ /* 0x0007280000000c00 */
[----:B------:R3:W-:Y:S01]  /*17ac0*/  STL [R1], R0 ;  /* 0x0000000001007387 */ /* 0x0007e20000100800 */
[----:B------:R-:W-:Y:S06]  /*17ad0*/  BAR.ARV 0x4, 0x180 ;  /* 0x0106000000007b1d */ /* 0x000fec0000002000 */
[----:B------:R-:W-:Y:S05]  /*17ae0*/  BRA `(.L_x_1576) ;  /* 0x0000000800e47947 */ /* 0x000fea0003800000 */
.L_x_1575:
[----:B------:R-:W3:Y:S01]  /*17af0*/  S2R R0, SR_TID.X ;  /* 0x0000000000007919 */ /* 0x000ee20000002100 */
[----:B------:R-:W-:Y:S01]  /*17b00*/  UMOV UR4, 0xffffffff ;  /* 0xffffffff00047882 */ /* 0x000fe20000000000 */
[----:B---3--:R-:W-:-:S04]  /*17b10*/  LOP3.LUT R6, R0, 0x1f, RZ, 0xc0, !PT ;  /* 0x0000001f00067812 */ /* 0x008fc800078ec0ff */
[----:B------:R-:W-:Y:S01]  /*17b20*/  ISETP.NE.AND P0, PT, R6, 0x1f, PT ;  /* 0x0000001f0600780c */ /* 0x000fe20003f05270 */
[----:B------:R-:W-:-:S12]  /*17b30*/  BRA.DIV UR4, `(.L_x_1577) ;  /* 0x0000002204b47947 */ /* 0x000fd8000b800000 */
[----:B------:R-:W-:Y:S01]  /*17b40*/  IMAD.IADD R5, R19, 0x1, R6 ;  /* 0x0000000113057824 */ /* 0x000fe200078e0206 */
[----:B------:R-:W-:Y:S01]  /*17b50*/  ULDC UR4, c[0x0][0xc3c] ;  /* 0x00030f0000047ab9 */ /* 0x000fe20000000800 */
[----:B------:R-:W-:-:S03]  /*17b60*/  ULDC.64 UR6, c[0x0][0x208] ;  /* 0x0000820000067ab9 */ /* 0x000fc60000000a00 */
[----:B------:R-:W-:-:S13]  /*17b70*/  ISETP.GE.OR P1, PT, R5, UR4, !P0 ;  /* 0x0000000405007c0c */ /* 0x000fda000c726670 */
[----:B------:R-:W3:Y:S02]  /*17b80*/  @!P1 LDC.64 R2, c[0x0][0xc80] ;  /* 0x00032000ff029b82 */ /* 0x000ee40000000a00 */
[----:B---3--:R-:W-:-:S06]  /*17b90*/  @!P1 IMAD.WIDE R2, R5, 0x4, R2 ;  /* 0x0000000405029825 */ /* 0x008fcc00078e0202 */
[----:B------:R3:W4:Y:S01]  /*17ba0*/  @!P1 LDG.E R3, desc[UR6][R2.64] ;  /* 0x0000000602039981 */ /* 0x000722000c1e1900 */
[C---:B------:R-:W-:Y:S02]  /*17bb0*/  ISETP.GE.U32.AND P2, PT, R6.reuse, 0x2, PT ;  /* 0x000000020600780c */ /* 0x040fe40003f46070 */
[C---:B------:R-:W-:Y:S01]  /*17bc0*/  ISETP.GE.U32.AND P3, PT, R6.reuse, 0x4, PT ;  /* 0x000000040600780c */ /* 0x040fe20003f66070 */
[----:B------:R-:W-:Y:S01]  /*17bd0*/  SHFL.IDX PT, R0, R16, RZ, 0x1f ;  /* 0x00001fff10007589 */ /* 0x000fe200000e0000 */
[C---:B------:R-:W-:Y:S02]  /*17be0*/  ISETP.GE.U32.AND P4, PT, R6.reuse, 0x8, PT ;  /* 0x000000080600780c */ /* 0x040fe40003f86070 */
[C---:B------:R-:W-:Y:S01]  /*17bf0*/  ISETP.GE.U32.AND P5, PT, R6.reuse, 0x10, PT ;  /* 0x000000100600780c */ /* 0x040fe20003fa6070 */
[----:B---3--:R-:W-:Y:S02]  /*17c00*/  IMAD.MOV.U32 R2, RZ, RZ, RZ ;  /* 0x000000ffff027224 */ /* 0x008fe400078e00ff */
[----:B----4-:R-:W-:Y:S01]  /*17c10*/  @!P1 IMAD.MOV.U32 R2, RZ, RZ, R3 ;  /* 0x000000ffff029224 */ /* 0x010fe200078e0003 */
[----:B------:R-:W-:-:S04]  /*17c20*/  ISETP.NE.AND P1, PT, R6, RZ, PT ;  /* 0x000000ff0600720c */ /* 0x000fc80003f25270 */
[----:B------:R-:W3:Y:S02]  /*17c30*/  SHFL.UP PT, R14, R2, 0x1, RZ ;  /* 0x04200000020e7989 */ /* 0x000ee400000e00ff */
[----:B---3--:R-:W-:-:S05]  /*17c40*/  SEL R5, R14, RZ, P1 ;  /* 0x000000ff0e057207 */ /* 0x008fca0000800000 */
[----:B------:R-:W-:Y:S02]  /*17c50*/  IMAD.IADD R3, R2, 0x1, R5 ;  /* 0x0000000102037824 */ /* 0x000fe400078e0205 */
[----:B------:R-:W-:Y:S04]  /*17c60*/  SHFL.IDX PT, R5, R16, 0x1, 0x1f ;  /* 0x00201f0010057f89 */ /* 0x000fe800000e0000 */
[----:B------:R-:W3:Y:S02]  /*17c70*/  SHFL.UP PT, R4, R3, 0x2, RZ ;  /* 0x0440000003047989 */ /* 0x000ee400000e00ff */
[----:B---3--:R-:W-:-:S05]  /*17c80*/  SEL R4, R4, RZ, P2 ;  /* 0x000000ff04047207 */ /* 0x008fca0001000000 */
[----:B------:R-:W-:-:S05]  /*17c90*/  IMAD.IADD R3, R3, 0x1, R4 ;  /* 0x0000000103037824 */ /* 0x000fca00078e0204 */
        /* <DEDUP_REMOVED lines=9> */
[----:B------:R3:W4:Y:S02]  /*17d30*/  SHFL.IDX PT, R16, R3, 0x1f, 0x1f ;  /* 0x03e01f0003107f89 */ /* 0x00072400000e0000 */
.L_x_1643:
[----:B------:R-:W-:Y:S02]  /*17d40*/  ULDC UR4, c[0x0][0xc38] ;  /* 0x00030e0000047ab9 */ /* 0x000fe40000000800 */
[----:B------:R-:W-:-:S04]  /*17d50*/  IMAD.U32 R4, RZ, RZ, UR4 ;  /* 0x00000004ff047e24 */ /* 0x000fc8000f8e00ff */
[----:B----4-:R-:W-:-:S04]  /*17d60*/  IMAD R16, R16, R4, RZ ;  /* 0x0000000410107224 */ /* 0x010fc800078e02ff */
[----:B------:R-:W-:-:S05]  /*17d70*/  IMAD.IADD R5, R5, 0x1, R16 ;  /* 0x0000000105057824 */ /* 0x000fca00078e0210 */
[----:B------:R-:W-:-:S13]  /*17d80*/  ISETP.GT.AND P6, PT, R5, R0, PT ;  /* 0x000000000500720c */ /* 0x000fda0003fc4270 */
[----:B------:R-:W-:Y:S05]  /*17d90*/  @P6 BRA `(.L_x_1578) ;  /* 0x0000000000a06947 */ /* 0x000fea0003800000 */
.L_x_1583:
[----:B------:R-:W4:Y:S01]  /*17da0*/  LDC R2, c[0x0][0xc3c] ;  /* 0x00030f00ff027b82 */ /* 0x000f220000000800 */
[----:B------:R-:W-:-:S05]  /*17db0*/  VIADD R19, R19, 0x1f ;  /* 0x0000001f13137836 */ /* 0x000fca0000000000 */
[----:B----4-:R-:W-:-:S13]  /*17dc0*/  ISETP.GE.AND P6, PT, R19, R2, PT ;  /* 0x000000021300720c */ /* 0x010fda0003fc6270 */
[----:B------:R-:W-:Y:S05]  /*17dd0*/  @P6 BRA `(.L_x_1579) ;  /* 0x0000000400dc6947 */ /* 0x000fea0003800000 */
[----:B---3--:R-:W3:Y:S01]  /*17de0*/  S2R R3, SR_TID.X ;  /* 0x0000000000037919 */ /* 0x008ee20000002100 */
[----:B------:R-:W-:Y:S01]  /*17df0*/  BSSY B0, `(.L_x_1580) ;  /* 0x000000a000007945 */ /* 0x000fe20003800000 */
[----:B---3--:R-:W-:-:S05]  /*17e00*/  LOP3.LUT R3, R3, 0x1f, RZ, 0xc0, !PT ;  /* 0x0000001f03037812 */ /* 0x008fca00078ec0ff */
[----:B------:R-:W-:-:S05]  /*17e10*/  IMAD.IADD R4, R19, 0x1, R3 ;  /* 0x0000000113047824 */ /* 0x000fca00078e0203 */
[----:B------:R-:W-:Y:S01]  /*17e20*/  ISETP.GE.OR P6, PT, R4, R2, !P0 ;  /* 0x000000020400720c */ /* 0x000fe200047c6670 */
[----:B------:R-:W-:-:S12]  /*17e30*/  IMAD.MOV.U32 R2, RZ, RZ, RZ ;  /* 0x000000ffff027224 */ /* 0x000fd800078e00ff */
[----:B------:R-:W-:Y:S05]  /*17e40*/  @P6 BRA `(.L_x_1581) ;  /* 0x0000000000106947 */ /* 0x000fea0003800000 */
[----:B------:R-:W3:Y:S01]  /*17e50*/  LDC.64 R2, c[0x0][0xc80] ;  /* 0x00032000ff027b82 */ /* 0x000ee20000000a00 */
[----:B------:R-:W-:Y:S01]  /*17e60*/  ULDC.64 UR4, c[0x0][0x208] ;  /* 0x0000820000047ab9 */ /* 0x000fe20000000a00 */
[----:B---3--:R-:W-:-:S06]  /*17e70*/  IMAD.WIDE R2, R4, 0x4, R2 ;  /* 0x0000000404027825 */ /* 0x008fcc00078e0202 */
[----:B------:R3:W5:Y:S02]  /*17e80*/  LDG.E R2, desc[UR4][R2.64] ;  /* 0x0000000402027981 */ /* 0x000764000c1e1900 */
.L_x_1581:
[----:B------:R-:W-:Y:S05]  /*17e90*/  BSYNC B0 ;  /* 0x0000000000007941 */ /* 0x000fea0003800000 */
.L_x_1580:
[----:B------:R-:W-:-:S03]  /*17ea0*/  UMOV UR4, 0xffffffff ;  /* 0xffffffff00047882 */ /* 0x000fc60000000000 */
[----:B------:R-:W-:Y:S05]  /*17eb0*/  BRA.DIV UR4, `(.L_x_1582) ;  /* 0x0000002604107947 */ /* 0x000fea000b800000 */
[----:B-----5:R-:W3:Y:S02]  /*17ec0*/  SHFL.UP PT, R14, R2, 0x1, RZ ;  /* 0x04200000020e7989 */ /* 0x020ee400000e00ff */
        /* <DEDUP_REMOVED lines=15> */
.L_x_1651:
[----:B------:R-:W-:Y:S02]  /*17fc0*/  ULDC UR4, c[0x0][0xc38] ;  /* 0x00030e0000047ab9 */ /* 0x000fe40000000800 */
[----:B------:R-:W-:-:S04]  /*17fd0*/  IMAD.U32 R4, RZ, RZ, UR4 ;  /* 0x00000004ff047e24 */ /* 0x000fc8000f8e00ff */
[----:B----4-:R-:W-:-:S04]  /*17fe0*/  IMAD R16, R16, R4, RZ ;  /* 0x0000000410107224 */ /* 0x010fc800078e02ff */
[----:B------:R-:W-:-:S05]  /*17ff0*/  IMAD.IADD R5, R16, 0x1, R5 ;  /* 0x0000000110057824 */ /* 0x000fca00078e0205 */
[----:B------:R-:W-:-:S13]  /*18000*/  ISETP.GT.AND P6, PT, R5, R0, PT ;  /* 0x000000000500720c */ /* 0x000fda0003fc4270 */
[----:B------:R-:W-:Y:S05]  /*18010*/  @!P6 BRA `(.L_x_1583) ;  /* 0xfffffffc0060e947 */ /* 0x000fea000383ffff */
.L_x_1578:
[----:B------:R-:W-:Y:S01]  /*18020*/  IMAD.IADD R16, R5, 0x1, -R16 ;  /* 0x0000000105107824 */ /* 0x000fe200078e0a10 */
[----:B------:R-:W-:-:S03]  /*18030*/  UMOV UR4, 0xffffffff ;  /* 0xffffffff00047882 */ /* 0x000fc60000000000 */
[----:B------:R-:W-:-:S05]  /*18040*/  IMAD R5, R3, R4, R16 ;  /* 0x0000000403057224 */ /* 0x000fca00078e0210 */
[----:B------:R-:W-:Y:S01]  /*18050*/  ISETP.GT.AND P6, PT, R5, R0, PT ;  /* 0x000000000500720c */ /* 0x000fe20003fc4270 */
[----:B------:R-:W-:-:S12]  /*18060*/  BRA.DIV UR4, `(.L_x_1584) ;  /* 0x0000002604687947 */ /* 0x000fd8000b800000 */
[----:B------:R-:W-:-:S04]  /*18070*/  VOTE.ANY R5, PT, !P6 ;  /* 0x0000000000057806 */ /* 0x000fc800070e0100 */
[----:B------:R-:W4:Y:S02]  /*18080*/  POPC R6, R5 ;  /* 0x0000000500067309 */ /* 0x000f240000000000 */
[----:B----4-:R4:W0:Y:S02]  /*18090*/  SHFL.IDX PT, R17, R2, R6, 0x1f ;  /* 0x00001f0602117589 */ /* 0x01082400000e0000 */
.L_x_1655:
[----:B------:R-:W-:Y:S01]  /*180a0*/  ISETP.NE.AND P0, PT, R5, RZ, PT ;  /* 0x000000ff0500720c */ /* 0x000fe20003f05270 */
[----:B------:R-:W-:-:S12]  /*180b0*/  IMAD.MOV.U32 R5, RZ, RZ, RZ ;  /* 0x000000ffff057224 */ /* 0x000fd800078e00ff */
[----:B------:R-:W-:Y:S05]  /*180c0*/  @!P0 BRA `(.L_x_1585) ;  /* 0x0000000000148947 */ /* 0x000fea0003800000 */
[----:B------:R-:W-:Y:S01]  /*180d0*/  UMOV UR4, 0xffffffff ;  /* 0xffffffff00047882 */ /* 0x000fe20000000000 */
[----:B-1----:R-:W-:Y:S02]  /*180e0*/  VIADD R12, R6, 0xffffffff ;  /* 0xffffffff060c7836 */ /* 0x002fe40000000000 */
[----:B------:R-:W-:Y:S05]  /*180f0*/  BRA.DIV UR4, `(.L_x_1586) ;  /* 0x00000026048c7947 */ /* 0x000fea000b800000 */
[----:B---3--:R1:W3:Y:S02]  /*18100*/  SHFL.IDX PT, R3, R3, R12, 0x1f ;  /* 0x00001f0c03037589 */ /* 0x0082e400000e0000 */
.L_x_1658:
[----:B---3--:R-:W-:-:S07]  /*18110*/  IMAD.MOV.U32 R5, RZ, RZ, R3 ;  /* 0x000000ffff057224 */ /* 0x008fce00078e0003 */
.L_x_1585:
[----:B---34-:R-:W3:Y:S01]  /*18120*/  LDC.64 R2, c[0x0][0xc90] ;  /* 0x00032400ff027b82 */ /* 0x018ee20000000a00 */
[----:B------:R-:W-:Y:S01]  /*18130*/  IMAD.IADD R19, R6, 0x1, R19 ;  /* 0x0000000106137824 */ /* 0x000fe200078e0213 */
[----:B------:R-:W-:-:S03]  /*18140*/  ULDC.64 UR4, c[0x0][0x208] ;  /* 0x0000820000047ab9 */ /* 0x000fc60000000a00 */
[----:B---3--:R-:W-:-:S05]  /*18150*/  IMAD.WIDE R2, R19, 0x4, R2 ;  /* 0x0000000413027825 */ /* 0x008fca00078e0202 */
[----:B--2---:R-:W0:Y:S01]  /*18160*/  LDG.E R7, desc[UR4][R2.64] ;  /* 0x0000000402077981 */ /* 0x004e22000c1e1900 */
[----:B------:R-:W-:-:S04]  /*18170*/  IMAD R16, R5, R4, R16 ;  /* 0x0000000405107224 */ /* 0x000fc800078e0210 */
[----:B------:R-:W-:Y:S02]  /*18180*/  IMAD.IADD R0, R0, 0x1, -R16 ;  /* 0x0000000100007824 */ /* 0x000fe400078e0a10 */
[----:B0-----:R-:W-:-:S05]  /*18190*/  IMAD R6, R17, R7, RZ ;  /* 0x0000000711067224 */ /* 0x001fca00078e02ff */
[----:B------:R-:W-:-:S04]  /*181a0*/  IABS R8, R6 ;  /* 0x0000000600087213 */ /* 0x000fc80000000000 */
[----:B------:R-:W0:Y:S08]  /*181b0*/  I2F.RP R2, R8 ;  /* 0x0000000800027306 */ /* 0x000e300000209400 */
        /* <DEDUP_REMOVED lines=9> */
[----:B------:R-:W-:-:S04]  /*18250*/  IMAD.HI.U32 R2, R2, R3, RZ ;  /* 0x0000000302027227 */ /* 0x000fc800078e00ff */
[----:B------:R-:W-:-:S04]  /*18260*/  IMAD.MOV R5, RZ, RZ, -R5 ;  /* 0x000000ffff057224 */ /* 0x000fc800078e0a05 */
        /* <DEDUP_REMOVED lines=11> */
[----:B------:R-:W-:Y:S02]  /*18320*/  IMAD R5, R7, R2, RZ ;  /* 0x0000000207057224 */ /* 0x000fe400078e02ff */
[----:B------:R-:W-:Y:S02]  /*18330*/  IMAD.MOV R2, RZ, RZ, -R2 ;  /* 0x000000ffff027224 */ /* 0x000fe400078e0a02 */
[----:B------:R-:W-:Y:S02]  /*18340*/  IMAD.MOV R3, RZ, RZ, -R5 ;  /* 0x000000ffff037224 */ /* 0x000fe400078e0a05 */
[----:B------:R-:W-:-:S03]  /*18350*/  IMAD R0, R6, R2, R0 ;  /* 0x0000000206007224 */ /* 0x000fc600078e0200 */
[----:B------:R-:W-:Y:S01]  /*18360*/  VIADDMNMX R4, R3, R4, R7, PT ;  /* 0x0000000403047246 */ /* 0x000fe20003800107 */
[----:B------:R-:W-:-:S03]  /*18370*/  IMAD.IADD R5, R0, 0x1, R5 ;  /* 0x0000000100057824 */ /* 0x000fc600078e0205 */
        /* <DEDUP_REMOVED lines=23> */
[----:B------:R-:W-:Y:S01]  /*184f0*/  @!P1 LOP3.LUT R2, RZ, R4, RZ, 0x33, !PT ;  /* 0x00000004ff029212 */ /* 0x000fe200078e33ff */
[----:B------:R-:W-:-:S04]  /*18500*/  IMAD.MOV R4, RZ, RZ, -R4 ;  /* 0x000000ffff047224 */ /* 0x000fc800078e0a04 */
[----:B------:R-:W-:Y:S01]  /*18510*/  IMAD R18, R2, R4, R5 ;  /* 0x0000000402127224 */ /* 0x000fe200078e0205 */
[----:B------:R-:W-:-:S05]  /*18520*/  LOP3.LUT R2, RZ, R2, RZ, 0x33, !PT ;  /* 0x00000002ff027212 */ /* 0x000fca00078e33ff */
[----:B------:R-:W-:Y:S01]  /*18530*/  IMAD.IADD R17, R17, 0x1, R2 ;  /* 0x0000000111117824 */ /* 0x000fe200078e0202 */
[----:B------:R-:W-:Y:S06]  /*18540*/  BRA `(.L_x_1587) ;  /* 0x00000000001c7947 */ /* 0x000fec0003800000 */
.L_x_1579:
[----:B------:R-:W-:Y:S01]  /*18550*/  UMOV UR4, URZ ;  /* 0x0000003f00047c82 */ /* 0x000fe20008000000 */
[----:B------:R-:W-:Y:S01]  /*18560*/  UMOV UR5, URZ ;  /* 0x0000003f00057c82 */ /* 0x000fe20008000000 */
[----:B------:R-:W-:Y:S01]  /*18570*/  ULDC UR6, c[0x0][0xc3c] ;  /* 0x00030f0000067ab9 */ /* 0x000fe20000000800 */
[----:B------:R-:W-:Y:S02]  /*18580*/  IMAD.MOV.U32 R16, RZ, RZ, R0 ;  /* 0x000000ffff107224 */ /* 0x000fe400078e0000 */
[----:B------:R-:W-:Y:S02]  /*18590*/  IMAD.U32 R17, RZ, RZ, UR4 ;  /* 0x00000004ff117e24 */ /* 0x000fe4000f8e00ff */
[----:B------:R-:W-:Y:S02]  /*185a0*/  IMAD.U32 R18, RZ, RZ, UR5 ;  /* 0x00000005ff127e24 */ /* 0x000fe4000f8e00ff */
[----:B------:R-:W-:-:S07]  /*185b0*/  IMAD.U32 R19, RZ, RZ, UR6 ;  /* 0x00000006ff137e24 */ /* 0x000fce000f8e00ff */
.L_x_1587:
[----:B------:R4:W5:Y:S01]  /*185c0*/  LDL R2, [R1] ;  /* 0x0000000001027983 */ /* 0x0009620000100800 */
[----:B------:R-:W0:Y:S01]  /*185d0*/  S2R R0, SR_TID.X ;  /* 0x0000000000007919 */ /* 0x000e220000002100 */
[----:B------:R-:W-:Y:S05]  /*185e0*/  WARPSYNC.ALL ;  /* 0x0000000000007948 */ /* 0x000fea0003800000 */
[----:B0-----:R-:W-:Y:S01]  /*185f0*/  LOP3.LUT R0, R0, 0x1f, RZ, 0xc0, !PT ;  /* 0x0000001f00007812 */ /* 0x001fe200078ec0ff */
[----:B------:R-:W-:Y:S03]  /*18600*/  BAR.SYNC.DEFER_BLOCKING 0x4, 0x180 ;  /* 0x0106000000007b1d */ /* 0x000fe60000010000 */
[----:B------:R-:W-:-:S13]  /*18610*/  ISETP.NE.AND P0, PT, R0, RZ, PT ;  /* 0x000000ff0000720c */ /* 0x000fda0003f05270 */
[----:B---3--:R-:W5:Y:S01]  /*18620*/  @!P0 S2R R3, SR_CgaCtaId ;  /* 0x0000000000038919 */ /* 0x008f620000008800 */
[----:B------:R-:W-:-:S04]  /*18630*/  @!P0 MOV R0, 0x400 ;  /* 0x0000040000008802 */ /* 0x000fc80000000f00 */
[----:B-----5:R-:W-:-:S05]  /*18640*/  @!P0 LEA R2, R3, R0, 0x18 ;  /* 0x0000000003028211 */ /* 0x020fca00078ec0ff */
[----:B------:R4:W-:Y:S04]  /*18650*/  @!P0 STS.128 [R2+0x308d0], R16 ;  /* 0x0308d01002008388 */ /* 0x0009e80000000c00 */
[----:B------:R4:W-:Y:S01]  /*18660*/  @!P0 STL [R1], R2 ;  /* 0x0000000201008387 */ /* 0x0009e20000100800 */
[----:B------:R-:W-:Y:S06]  /*18670*/  BAR.ARV 0x5, 0x180 ;  /* 0x0146000000007b1d */ /* 0x000fec0000002000 */
.L_x_1576:
[----:B------:R-:W-:Y:S02]  /*18680*/  ULDC UR4, c[0x0][0xc3c] ;  /* 0x00030f0000047ab9 */ /* 0x000fe40000000800 */
[----:B----4-:R-:W-:-:S13]  /*18690*/  ISETP.GE.AND P0, PT, R19, UR4, PT ;  /* 0x0000000413007c0c */ /* 0x010fda000bf06270 */
[----:B------:R-:W-:Y:S05]  /*186a0*/  @!P0 BRA `(.L_x_1588) ;  /* 0xffffffa400008947 */ /* 0x000fea000383ffff */
[----:B------:R-:W-:Y:S05]  /*186b0*/  BSYNC B8 ;  /* 0x0000000000087941 */ /* 0x000fea0003800000 */
.L_x_1474:
[----:B---3--:R-:W3:Y:S01]  /*186c0*/  LDL.LU R0, [R1+0x38] ;  /* 0x0000380001007983 */ /* 0x008ee20000300800 */
[----:B------:R-:W-:Y:S01]  /*186d0*/  BSSY B0, `(.L_x_1589) ;  /* 0x000000b000007945 */ /* 0x000fe20003800000 */
[----:B------:R-:W4:Y:S01]  /*186e0*/  S2R R5, SR_CgaCtaId ;  /* 0x0000000000057919 */ /* 0x000f220000008800 */
[----:B---3--:R-:W-:-:S05]  /*186f0*/  VIADD R0, R0, 0x1 ;  /* 0x0000000100007836 */ /* 0x008fca0000000000 */
[----:B0-----:R-:W-:-:S04]  /*18700*/  LEA.HI R2, R0, R0, RZ, 0x1 ;  /* 0x0000000000027211 */ /* 0x001fc800078f08ff */
[----:B------:R-:W-:-:S05]  /*18710*/  LOP3.LUT R3, R2, 0xfffffffe, RZ, 0xc0, !PT ;  /* 0xfffffffe02037812 */ /* 0x000fca00078ec0ff */
[----:B------:R-:W-:Y:S01]  /*18720*/  IMAD.IADD R3, R0, 0x1, -R3 ;  /* 0x0000000100037824 */ /* 0x000fe200078e0a03 */
[----:B------:R-:W-:-:S04]  /*18730*/  MOV R0, 0x400 ;  /* 0x0000040000007802 */ /* 0x000fc80000000f00 */
[----:B----4-:R-:W-:Y:S02]  /*18740*/  LEA R0, R5, R0, 0x18 ;  /* 0x0000000005007211 */ /* 0x010fe400078ec0ff */
[----:B------:R-:W-:-:S04]  /*18750*/  SHF.L.U32 R3, R3, 0x1f, RZ ;  /* 0x0000001f03037819 */ /* 0x000fc800000006ff */
[----:B------:R-:W0:Y:S02]  /*18760*/  SYNCS.PHASECHK.TRANS64.TRYWAIT P0, [R0+URZ+0x30820], R3 ;  /* 0x03082003000075a7 */ /* 0x000e24000800017f */
[----:B0-----:R-:W-:Y:S05]  /*18770*/  @!P0 BRA `(.L_x_1590) ;  /* 0x0000002000148947 */ /* 0x001fea0003800000 */
.L_x_1659:
[----:B------:R-:W-:Y:S05]  /*18780*/  BSYNC B0 ;  /* 0x0000000000007941 */ /* 0x000fea0003800000 */
.L_x_1589:
[----:B------:R-:W-:-:S03]  /*18790*/  UMOV UR4, 0xffffffff ;  /* 0xffffffff00047882 */ /* 0x000fc60000000000 */
[----:B------:R-:W-:Y:S05]  /*187a0*/  BRA.DIV UR4, `(.L_x_1591) ;  /* 0x00000022041c7947 */ /* 0x000fea000b800000 */
[----:B------:R-:W3:Y:S02]  /*187b0*/  S2R R2, SR_TID.X ;  /* 0x0000000000027919 */ /* 0x000ee40000002100 */
[----:B---3--:R-:W-:-:S04]  /*187c0*/  SHF.R.U32.HI R2, RZ, 0x5, R2 ;  /* 0x00000005ff027819 */ /* 0x008fc80000011602 */
[----:B------:R-:W-:-:S05]  /*187d0*/  LOP3.LUT R2, R2, 0x3, RZ, 0xc0, !PT ;  /* 0x0000000302027812 */ /* 0x000fca00078ec0ff */
[----:B------:R3:W4:Y:S02]  /*187e0*/  SHFL.IDX PT, R14, R2, RZ, 0x1f ;  /* 0x00001fff020e7589 */ /* 0x00072400000e0000 */
.L_x_1662:
[----:B----4-:R-:W-:Y:S01]  /*187f0*/  ISETP.NE.AND P0, PT, R14, RZ, PT ;  /* 0x000000ff0e00720c */ /* 0x010fe20003f05270 */
[----:B------:R-:W-:-:S12]  /*18800*/  BSSY B0, `(.L_x_1592) ;  /* 0x0000029000007945 */ /* 0x000fd80003800000 */
[----:B------:R-:W-:Y:S05]  /*18810*/  @P0 BRA `(.L_x_1593) ;  /* 0x00000000009c0947 */ /* 0x000fea0003800000 */
[----:B------:R-:W-:-:S03]  /*18820*/  UMOV UR4, 0xffffffff ;  /* 0xffffffff00047882 */ /* 0x000fc60000000000 */
[----:B------:R-:W-:Y:S05]  /*18830*/  BRA.DIV UR4, `(.L_x_1594) ;  /* 0x00000022042c7947 */ /* 0x000fea000b800000 */
[----:B------:R-:W-:-:S13]  /*18840*/  ELECT P6, URZ, PT ;  /* 0x00000000003f782f */ /* 0x000fda00038c0000 */
.L_x_1665:
[----:B------:R-:W-:Y:S05]  /*18850*/  @!P6 BRA `(.L_x_1593) ;  /* 0x00000000008ce947 */ /* 0x000fea0003800000 */
[----:B---3--:R-:W3:Y:S02]  /*18860*/  LDL R2, [R1+0x48] ;  /* 0x0000480001027983 */ /* 0x008ee40000100800 */
[----:B---3--:R-:W-:-:S13]  /*18870*/  R2UR UR4, R2 ;  /* 0x00000000020472ca */ /* 0x008fda00000e0000 */
[----:B------:R-:W-:-:S06]  /*18880*/  ULOP3.LUT UR4, UR4, 0x2, URZ, 0xfc, !UPT ;  /* 0x0000000204047892 */ /* 0x000fcc000f8efc3f */
[----:B------:R-:W-:-:S05]  /*18890*/  IMAD.U32 R2, RZ, RZ, UR4 ;  /* 0x00000004ff027e24 */ /* 0x000fca000f8e00ff */
[----:B------:R-:W-:-:S13]  /*188a0*/  ISETP.NE.AND P2, PT, R2, 0x3, PT ;  /* 0x000000030200780c */ /* 0x000fda0003f45270 */
[----:B------:R-:W-:Y:S05]  /*188b0*/  @!P2 BRA `(.L_x_1595) ;  /* 0x000000000004a947 */ /* 0x000fea0003800000 */
[----:B------:R-:W-:Y:S01]  /*188c0*/  BPT.TRAP 0x1 ;  /* 0x000000040000795c */ /* 0x000fe20000300000 */
.L_x_1595:
[----:B0-----:R-:W3:Y:S04]  /*188d0*/  LDL R3, [R1+0x4] ;  /* 0x0000040001037983 */ /* 0x001ee80000100800 */
[----:B--2---:R-:W2:Y:S01]  /*188e0*/  LDL.LU R7, [R1+0x10] ;  /* 0x0000100001077983 */ /* 0x004ea20000300800 */
[----:B------:R-:W-:-:S04]  /*188f0*/  VIADD R2, R0, 0x30840 ;  /* 0x0003084000027836 */ /* 0x000fc80000000000 */
[C---:B---3--:R-:W-:Y:S02]  /*18900*/  IMAD R6, R3.reuse, 0x8, R2 ;  /* 0x0000000803067824 */ /* 0x048fe400078e0202 */
        /* <DEDUP_REMOVED lines=10> */
.L_x_1666:
[----:B------:R-:W2:Y:S02]  /*189b0*/  SYNCS.PHASECHK.TRANS64.TRYWAIT P0, [R7+URZ], R2 ;  /* 0x00000002070075a7 */ /* 0x000ea4000800017f */
[----:B--2---:R-:W-:Y:S05]  /*189c0*/  @!P0 BRA `(.L_x_1597) ;  /* 0x0000001c00fc8947 */ /* 0x004fea0003800000 */
.L_x_1667:
[----:B------:R-:W-:Y:S05]  /*189d0*/  @!P2 BRA `(.L_x_1598) ;  /* 0x000000000004a947 */ /* 0x000fea0003800000 */
[----:B------:R-:W-:Y:S01]  /*189e0*/  BPT.TRAP 0x1 ;  /* 0x000000040000795c */ /* 0x000fe20000300000 */
.L_x_1598:
[----:B------:R-:W3:Y:S01]  /*189f0*/  LDL.LU R4, [R1+0x4] ;  /* 0x0000040001047983 */ /* 0x000ee20000300800 */
[----:B------:R-:W-:-:S04]  /*18a00*/  VIADD R0, R0, 0x30860 ;  /* 0x0003086000007836 */ /* 0x000fc80000000000 */
[----:B---3--:R-:W-:-:S04]  /*18a10*/  IMAD R4, R4, 0x8, R0 ;  /* 0x0000000804047824 */ /* 0x008fc800078e0200 */
[----:B------:R-:W3:Y:S02]  /*18a20*/  SYNCS.PHASECHK.TRANS64.TRYWAIT P0, [R4+URZ], R5 ;  /* 0x00000005040075a7 */ /* 0x000ee4000800017f */
[----:B---3--:R-:W-:Y:S05]  /*18a30*/  @!P0 BRA `(.L_x_1599) ;  /* 0x0000001c00f48947 */ /* 0x008fea0003800000 */
.L_x_1668:
[----:B------:R-:W-:-:S07]  /*18a40*/  IMAD R3, R3, 0x8, R0 ;  /* 0x0000000803037824 */ /* 0x000fce00078e0200 */
.L_x_1600:
[----:B----4-:R4:W0:Y:S02]  /*18a50*/  SYNCS.PHASECHK.TRANS64.TRYWAIT P0, [R3+URZ], R2 ;  /* 0x00000002030075a7 */ /* 0x010824000800017f */
[----:B0-----:R-:W-:Y:S05]  /*18a60*/  @!P0 NANOSLEEP.SYNCS 0x989680 ;  /* 0x009896800000895d */ /* 0x001fea0003900000 */
[----:B------:R-:W0:Y:S02]  /*18a70*/  @!P0 SYNCS.PHASECHK.TRANS64 P0, [R3+URZ], R2 ;  /* 0x00000002030085a7 */ /* 0x000e24000800007f */
[----:B0-----:R-:W-:Y:S05]  /*18a80*/  @!P0 BRA `(.L_x_1600) ;  /* 0xfffffffc00f08947 */ /* 0x001fea000383ffff */
.L_x_1593:
[----:B------:R-:W-:Y:S05]  /*18a90*/  BSYNC B0 ;  /* 0x0000000000007941 */ /* 0x000fea0003800000 */
.L_x_1592:
[----:B------:R-:W-:Y:S05]  /*18aa0*/  EXIT ;  /* 0x000000000000794d */ /* 0x000fea0003800000 */
.L_x_1376:
[----:B0-----:R-:W-:-:S04]  /*18ab0*/  IMAD.U32 R3, RZ, RZ, UR38 ;  /* 0x00000026ff037e24 */ /* 0x001fc8000f8e00ff */
[----:B------:R0:W1:Y:S03]  /*18ac0*/  SYNCS.PHASECHK.TRANS64.TRYWAIT P1, [R3+URZ+0x30800], R0 ;  /* 0x03080000030075a7 */ /* 0x000066000802017f */
[----:B-1----:R-:W-:Y:S05]  /*18ad0*/  @!P1 NANOSLEEP.SYNCS 0x989680 ;  /* 0x009896800000995d */ /* 0x002fea0003900000 */
[----:B------:R-:W1:Y:S02]  /*18ae0*/  @!P1 SYNCS.PHASECHK.TRANS64 P1, [R3+URZ+0x30800], R0 ;  /* 0x03080000030095a7 */ /* 0x000e64000802007f */
[----:B-1----:R-:W-:Y:S05]  /*18af0*/  @!P1 BRA `(.L_x_1376) ;  /* 0xfffffffc00ec9947 */ /* 0x002fea000383ffff */
[----:B------:R-:W-:Y:S05]  /*18b00*/  BRA `(.L_x_1601) ;  /* 0xfffffe90008c7947 */ /* 0x000fea000383ffff */
.L_x_1380:
[----:B-1----:R1:W3:Y:S02]  /*18b10*/  SYNCS.PHASECHK.TRANS64.TRYWAIT P1, [R11+URZ+0x30830], R0 ;  /* 0x030830000b0075a7 */ /* 0x0022e4000802017f */
[----:B---3--:R-:W-:Y:S05]  /*18b20*/  @!P1 NANOSLEEP.SYNCS 0x989680 ;  /* 0x009896800000995d */ /* 0x008fea0003900000 */
[----:B------:R-:W3:Y:S02]  /*18b30*/  @!P1 SYNCS.PHASECHK.TRANS64 P1, [R11+URZ+0x30830], R0 ;  /* 0x030830000b0095a7 */ /* 0x000ee4000802007f */
[----:B---3--:R-:W-:Y:S05]  /*18b40*/  @!P1 BRA `(.L_x_1380) ;  /* 0xfffffffc00f09947 */ /* 0x008fea000383ffff */
[----:B------:R-:W-:Y:S05]  /*18b50*/  BRA `(.L_x_1379) ;  /* 0xfffffe9000c07947 */ /* 0x000fea000383ffff */
.L_x_1396:
[----:B-1----:R-:W-:-:S04]  /*18b60*/  IMAD.U32 R12, RZ, RZ, UR7 ;  /* 0x00000007ff0c7e24 */ /* 0x002fc8000f8e00ff */
[----:B------:R1:W2:Y:S03]  /*18b70*/  SYNCS.PHASECHK.TRANS64.TRYWAIT P1, [R12+URZ+0x30830], R9 ;  /* 0x030830090c0075a7 */ /* 0x0002a6000802017f */
[----:B--2---:R-:W-:Y:S05]  /*18b80*/  @!P1 NANOSLEEP.SYNCS 0x989680 ;  /* 0x009896800000995d */ /* 0x004fea0003900000 */
[----:B------:R-:W2:Y:S02]  /*18b90*/  @!P1 SYNCS.PHASECHK.TRANS64 P1, [R12+URZ+0x30830], R9 ;  /* 0x030830090c0095a7 */ /* 0x000ea4000802007f */
[----:B--2---:R-:W-:Y:S05]  /*18ba0*/  @!P1 BRA `(.L_x_1396) ;  /* 0xfffffffc00ec9947 */ /* 0x004fea000383ffff */
[----:B------:R-:W-:Y:S05]  /*18bb0*/  BRA `(.L_x_1395) ;  /* 0xfffffec400647947 */ /* 0x000fea000383ffff */
.L_x_1400:
[----:B01----:R-:W-:-:S04]  /*18bc0*/  IMAD.U32 R9, RZ, RZ, UR6 ;  /* 0x00000006ff097e24 */ /* 0x003fc8000f8e00ff */
[----:B------:R0:W1:Y:S03]  /*18bd0*/  SYNCS.PHASECHK.TRANS64.TRYWAIT P1, [R9+URZ+0x30850], R0 ;  /* 0x03085000090075a7 */ /* 0x000066000802017f */
[----:B-1----:R-:W-:Y:S05]  /*18be0*/  @!P1 NANOSLEEP.SYNCS 0x989680 ;  /* 0x009896800000995d */ /* 0x002fea0003900000 */
[----:B------:R-:W1:Y:S02]  /*18bf0*/  @!P1 SYNCS.PHASECHK.TRANS64 P1, [R9+URZ+0x30850], R0 ;  /* 0x03085000090095a7 */ /* 0x000e64000802007f */
[----:B-1----:R-:W-:Y:S05]  /*18c00*/  @!P1 BRA `(.L_x_1400) ;  /* 0xfffffffc00ec9947 */ /* 0x002fea000383ffff */
[----:B------:R-:W-:Y:S05]  /*18c10*/  BRA `(.L_x_1399) ;  /* 0xfffffed0000c7947 */ /* 0x000fea000383ffff */
.L_x_1417:
[----:B-1----:R-:W-:-:S04]  /*18c20*/  IMAD.U32 R4, RZ, RZ, UR6 ;  /* 0x00000006ff047e24 */ /* 0x002fc8000f8e00ff */
[----:B------:R1:W2:Y:S03]  /*18c30*/  SYNCS.PHASECHK.TRANS64.TRYWAIT P1, [R4+URZ+0x30830], R3 ;  /* 0x03083003040075a7 */ /* 0x0002a6000802017f */
[----:B--2---:R-:W-:Y:S05]  /*18c40*/  @!P1 NANOSLEEP.SYNCS 0x989680 ;  /* 0x009896800000995d */ /* 0x004fea0003900000 */
[----:B------:R-:W2:Y:S02]  /*18c50*/  @!P1 SYNCS.PHASECHK.TRANS64 P1, [R4+URZ+0x30830], R3 ;  /* 0x03083003040095a7 */ /* 0x000ea4000802007f */
[----:B--2---:R-:W-:Y:S05]  /*18c60*/  @!P1 BRA `(.L_x_1417) ;  /* 0xfffffffc00ec9947 */ /* 0x004fea000383ffff */
[----:B------:R-:W-:Y:S05]  /*18c70*/  BRA `(.L_x_1416) ;  /* 0xfffffefc00547947 */ /* 0x000fea000383ffff */
.L_x_1421:
[----:B01----:R-:W-:-:S04]  /*18c80*/  IMAD.U32 R3, RZ, RZ, UR10 ;  /* 0x0000000aff037e24 */ /* 0x003fc8000f8e00ff */
[----:B------:R0:W1:Y:S03]  /*18c90*/  SYNCS.PHASECHK.TRANS64.TRYWAIT P1, [R3+URZ+0x30850], R0 ;  /* 0x03085000030075a7 */ /* 0x000066000802017f */
[----:B-1----:R-:W-:Y:S05]  /*18ca0*/  @!P1 NANOSLEEP.SYNCS 0x989680 ;  /* 0x009896800000995d */ /* 0x002fea0003900000 */
[----:B------:R-:W1:Y:S02]  /*18cb0*/  @!P1 SYNCS.PHASECHK.TRANS64 P1, [R3+URZ+0x30850], R0 ;  /* 0x03085000030095a7 */ /* 0x000e64000802007f */
[----:B-1----:R-:W-:Y:S05]  /*18cc0*/  @!P1 BRA `(.L_x_1421) ;  /* 0xfffffffc00ec9947 */ /* 0x002fea000383ffff */
[----:B------:R-:W-:Y:S05]  /*18cd0*/  BRA `(.L_x_1420) ;  /* 0xffffff0400fc7947 */ /* 0x000fea000383ffff */
.L_x_1427:
[----:B-1----:R-:W-:-:S04]  /*18ce0*/  IMAD.U32 R4, RZ, RZ, UR6 ;  /* 0x00000006ff047e24 */ /* 0x002fc8000f8e00ff */
[----:B------:R1:W2:Y:S03]  /*18cf0*/  SYNCS.PHASECHK.TRANS64.TRYWAIT P1, [R4+URZ+0x30830], R3 ;  /* 0x03083003040075a7 */ /* 0x0002a6000802017f */
[----:B--2---:R-:W-:Y:S05]  /*18d00*/  @!P1 NANOSLEEP.SYNCS 0x989680 ;  /* 0x009896800000995d */ /* 0x004fea0003900000 */
[----:B------:R-:W2:Y:S02]  /*18d10*/  @!P1 SYNCS.PHASECHK.TRANS64 P1, [R4+URZ+0x30830], R3 ;  /* 0x03083003040095a7 */ /* 0x000ea4000802007f */
[----:B--2---:R-:W-:Y:S05]  /*18d20*/  @!P1 BRA `(.L_x_1427) ;  /* 0xfffffffc00ec9947 */ /* 0x004fea000383ffff */
[----:B------:R-:W-:Y:S05]  /*18d30*/  BRA `(.L_x_1426) ;  /* 0xffffff2000447947 */ /* 0x000fea000383ffff */
.L_x_1431:
[----:B01----:R-:W-:-:S04]  /*18d40*/  IMAD.U32 R3, RZ, RZ, UR10 ;  /* 0x0000000aff037e24 */ /* 0x003fc8000f8e00ff */
[----:B------:R0:W1:Y:S03]  /*18d50*/  SYNCS.PHASECHK.TRANS64.TRYWAIT P1, [R3+URZ+0x30850], R0 ;  /* 0x03085000030075a7 */ /* 0x000066000802017f */
[----:B-1----:R-:W-:Y:S05]  /*18d60*/  @!P1 NANOSLEEP.SYNCS 0x989680 ;  /* 0x009896800000995d */ /* 0x002fea0003900000 */
[----:B------:R-:W1:Y:S02]  /*18d70*/  @!P1 SYNCS.PHASECHK.TRANS64 P1, [R3+URZ+0x30850], R0 ;  /* 0x03085000030095a7 */ /* 0x000e64000802007f */
[----:B-1----:R-:W-:Y:S05]  /*18d80*/  @!P1 BRA `(.L_x_1431) ;  /* 0xfffffffc00ec9947 */ /* 0x002fea000383ffff */
[----:B------:R-:W-:Y:S05]  /*18d90*/  BRA `(.L_x_1430) ;  /* 0xffffff2800ec7947 */ /* 0x000fea000383ffff */
.L_x_1444:
[----:B-1----:R-:W-:-:S04]  /*18da0*/  IMAD.U32 R7, RZ, RZ, UR5 ;  /* 0x00000005ff077e24 */ /* 0x002fc8000f8e00ff */
[----:B------:R1:W2:Y:S03]  /*18db0*/  SYNCS.PHASECHK.TRANS64.TRYWAIT P0, [R7+URZ+0x30850], R0 ;  /* 0x03085000070075a7 */ /* 0x0002a6000800017f */
[----:B--2---:R-:W-:Y:S05]  /*18dc0*/  @!P0 NANOSLEEP.SYNCS 0x989680 ;  /* 0x009896800000895d */ /* 0x004fea0003900000 */
[----:B------:R-:W2:Y:S02]  /*18dd0*/  @!P0 SYNCS.PHASECHK.TRANS64 P0, [R7+URZ+0x30850], R0 ;  /* 0x03085000070085a7 */ /* 0x000ea4000800007f */
[----:B--2---:R-:W-:Y:S05]  /*18de0*/  @!P0 BRA `(.L_x_1444) ;  /* 0xfffffffc00ec8947 */ /* 0x004fea000383ffff */
[----:B------:R-:W-:Y:S05]  /*18df0*/  BRA `(.L_x_1443) ;  /* 0xffffff5800dc7947 */ /* 0x000fea000383ffff */
.L_x_1494:
[----:B------:R-:W3:Y:S01]  /*18e00*/  S2R R4, SR_TID.X ;  /* 0x0000000000047919 */ /* 0x000ee20000002100 */
[----:B------:R-:W-:Y:S01]  /*18e10*/  BSSY B0, `(.L_x_1602) ;  /* 0x000000a000007945 */ /* 0x000fe20003800000 */
[----:B------:R-:W-:Y:S02]  /*18e20*/  IMAD.MOV.U32 R12, RZ, RZ, RZ ;  /* 0x000000ffff0c7224 */ /* 0x000fe400078e00ff */
[----:B------:R-:W-:Y:S02]  /*18e30*/  IMAD.MOV.U32 R11, RZ, RZ, 0x1f ;  /* 0x0000001fff0b7424 */ /* 0x000fe400078e00ff */
[----:B------:R-:W-:Y:S01]  /*18e40*/  IMAD.MOV.U32 R15, RZ, RZ, -0x1 ;  /* 0xffffffffff0f7424 */ /* 0x000fe200078e00ff */
[----:B---3--:R-:W-:-:S04]  /*18e50*/  SHF.R.U32.HI R4, RZ, 0x5, R4 ;  /* 0x00000005ff047819 */ /* 0x008fc80000011604 */
[----:B------:R-:W-:-:S05]  /*18e60*/  LOP3.LUT R4, R4, 0x3, RZ, 0xc0, !PT ;  /* 0x0000000304047812 */ /* 0x000fca00078ec0ff */
[----:B------:R-:W-:-:S07]  /*18e70*/  IMAD.MOV.U32 R13, RZ, RZ, R4 ;  /* 0x000000ffff0d7224 */ /* 0x000fce00078e0004 */
[----:B012---:R-:W-:Y:S05]  /*18e80*/  WARPSYNC.COLLECTIVE R15, `(.L_x_1603) ;  /* 0x000000000f087348 */ /* 0x007fea0003c00000 */
[----:B------:R3:W4:Y:S02]  /*18e90*/  SHFL.IDX P6, R14, R13, R12, R11 ;  /* 0x0000000c0d0e7389 */ /* 0x00072400000c000b */
[----:B01234-:R-:W-:Y:S01]  /*18ea0*/  ENDCOLLECTIVE ;  /* 0x000000000000791b */ /* 0x01ffe20003800000 */
.L_x_1603:
[----:B------:R-:W-:Y:S05]  /*18eb0*/  BSYNC B0 ;  /* 0x0000000000007941 */ /* 0x000fea0003800000 */
.L_x_1602:
[----:B------:R-:W-:Y:S05]  /*18ec0*/  BRA `(.L_x_1604) ;  /* 0xffffffa800c07947 */ /* 0x000fea000383ffff */
.L_x_1496:
[----:B------:R-:W-:Y:S01]  /*18ed0*/  BSSY B0, `(.L_x_1605) ;  /* 0x0000006000007945 */ /* 0x000fe20003800000 */
[----:B------:R-:W-:-:S07]  /*18ee0*/  IMAD.MOV.U32 R15, RZ, RZ, -0x1 ;  /* 0xffffffffff0f7424 */ /* 0x000fce00078e00ff */
[----:B012-4-:R-:W-:Y:S05]  /*18ef0*/  WARPSYNC.COLLECTIVE R15, `(.L_x_1606) ;  /* 0x000000000f0c7348 */ /* 0x017fea0003c00000 */
[----:B------:R-:W-:Y:S02]  /*18f00*/  ELECT P6, UR62, PT ;  /* 0x00000000003e782f */ /* 0x000fe400038c0000 */
[----:B------:R-:W-:Y:S01]  /*18f10*/  MOV R14, UR62 ;  /* 0x0000003e000e7c02 */ /* 0x000fe20008000f00 */
[----:B012-4-:R-:W-:Y:S10]  /*18f20*/  ENDCOLLECTIVE ;  /* 0x000000000000791b */ /* 0x017ff40003800000 */
.L_x_1606:
[----:B------:R-:W-:Y:S05]  /*18f30*/  BSYNC B0 ;  /* 0x0000000000007941 */ /* 0x000fea0003800000 */
.L_x_1605:
[----:B------:R-:W-:Y:S05]  /*18f40*/  BRA `(.L_x_1607) ;  /* 0xffffffa800cc7947 */ /* 0x000fea000383ffff */
.L_x_1498:
[----:B--2---:R2:W3:Y:S02]  /*18f50*/  SYNCS.PHASECHK.TRANS64.TRYWAIT P0, [R0+URZ+0x30840], R2 ;  /* 0x03084002000075a7 */ /* 0x0044e4000800017f */
[----:B---3--:R-:W-:Y:S05]  /*18f60*/  @!P0 NANOSLEEP.SYNCS 0x989680 ;  /* 0x009896800000895d */ /* 0x008fea0003900000 */
[----:B------:R-:W3:Y:S02]  /*18f70*/  @!P0 SYNCS.PHASECHK.TRANS64 P0, [R0+URZ+0x30840], R2 ;  /* 0x03084002000085a7 */ /* 0x000ee4000800007f */
[----:B---3--:R-:W-:Y:S05]  /*18f80*/  @!P0 BRA `(.L_x_1498) ;  /* 0xfffffffc00f08947 */ /* 0x008fea000383ffff */
[----:B------:R-:W-:Y:S05]  /*18f90*/  BRA `(.L_x_1608) ;  /* 0xffffffac00387947 */ /* 0x000fea000383ffff */
.L_x_1502:
[----:B------:R-:W2:Y:S01]  /*18fa0*/  LDL.LU R11, [R1+0x30] ;  /* 0x00003000010b7983 */ /* 0x000ea20000300800 */
[----:B------:R-:W-:Y:S01]  /*18fb0*/  IMAD.MOV.U32 R13, RZ, RZ, R3 ;  /* 0x000000ffff0d7224 */ /* 0x000fe200078e0003 */
[----:B------:R-:W-:Y:S01]  /*18fc0*/  LOP3.LUT R5, R5, 0x7f, RZ, 0xc0, !PT ;  /* 0x0000007f05057812 */ /* 0x000fe200078ec0ff */
[----:B------:R-:W-:Y:S02]  /*18fd0*/  IMAD.MOV.U32 R12, RZ, RZ, RZ ;  /* 0x000000ffff0c7224 */ /* 0x000fe400078e00ff */
[----:B------:R-:W-:Y:S01]  /*18fe0*/  IMAD.MOV.U32 R15, RZ, RZ, -0x1 ;  /* 0xffffffffff0f7424 */ /* 0x000fe200078e00ff */
[----:B------:R-:W-:-:S05]  /*18ff0*/  SHF.R.U32.HI R5, RZ, 0x3, R5 ;  /* 0x00000003ff057819 */ /* 0x000fca0000011605 */
[----:B------:R-:W-:-:S04]  /*19000*/  IMAD.IADD R0, R5, 0x1, R9 ;  /* 0x0000000105007824 */ /* 0x000fc800078e0209 */
[----:B------:R-:W-:Y:S02]  /*19010*/  VIADD R5, R0, 0x10 ;  /* 0x0000001000057836 */ /* 0x000fe40000000000 */
[----:B--2---:R-:W-:Y:S02]  /*19020*/  IMAD R2, R11, R7, RZ ;  /* 0x000000070b027224 */ /* 0x004fe400078e02ff */
[----:B------:R-:W-:-:S03]  /*19030*/  IMAD.MOV.U32 R11, RZ, RZ, 0x181f ;  /* 0x0000181fff0b7424 */ /* 0x000fc600078e00ff */
[----:B------:R-:W-:-:S13]  /*19040*/  ISETP.GE.AND P3, PT, R0, R2, PT ;  /* 0x000000020000720c */ /* 0x000fda0003f66270 */
[----:B-----5:R-:W-:Y:S05]  /*19050*/  WARPSYNC.COLLECTIVE R15, `(.L_x_1609) ;  /* 0x000000000f087348 */ /* 0x020fea0003c00000 */
[----:B------:R0:W1:Y:S02]  /*19060*/  SHFL.IDX P6, R14, R13, R12, R11 ;  /* 0x0000000c0d0e7389 */ /* 0x00006400000c000b */
[----:B01---5:R-:W-:Y:S01]  /*19070*/  ENDCOLLECTIVE ;  /* 0x000000000000791b */ /* 0x023fe20003800000 */
.L_x_1609:
[----:B------:R-:W-:Y:S02]  /*19080*/  IMAD.MOV.U32 R13, RZ, RZ, R4 ;  /* 0x000000ffff0d7224 */ /* 0x000fe400078e0004 */
[----:B------:R-:W-:-:S07]  /*19090*/  IMAD.MOV.U32 R6, RZ, RZ, R14 ;  /* 0x000000ffff067224 */ /* 0x000fce00078e000e */
[----:B------:R-:W-:Y:S05]  /*190a0*/  WARPSYNC.COLLECTIVE R15, `(.L_x_1610) ;  /* 0x000000000f087348 */ /* 0x000fea0003c00000 */
[----:B------:R0:W1:Y:S02]  /*190b0*/  SHFL.IDX P6, R14, R13, R12, R11 ;  /* 0x0000000c0d0e7389 */ /* 0x00006400000c000b */
[----:B01----:R-:W-:Y:S01]  /*190c0*/  ENDCOLLECTIVE ;  /* 0x000000000000791b */ /* 0x003fe20003800000 */
.L_x_1610:
        /* <DEDUP_REMOVED lines=19> */
.L_x_1611:
[----:B------:R-:W-:Y:S02]  /*19200*/  IMAD.MOV.U32 R13, RZ, RZ, R4 ;  /* 0x000000ffff0d7224 */ /* 0x000fe400078e0004 */
[----:B------:R-:W-:-:S07]  /*19210*/  IMAD.MOV.U32 R9, RZ, RZ, R14 ;  /* 0x000000ffff097224 */ /* 0x000fce00078e000e */
[----:B------:R-:W-:Y:S05]  /*19220*/  WARPSYNC.COLLECTIVE R15, `(.L_x_1612) ;  /* 0x000000000f087348 */ /* 0x000fea0003c00000 */
[----:B------:R0:W1:Y:S02]  /*19230*/  SHFL.IDX P6, R14, R13, R12, R11 ;  /* 0x0000000c0d0e7389 */ /* 0x00006400000c000b */
[----:B01----:R-:W-:Y:S01]  /*19240*/  ENDCOLLECTIVE ;  /* 0x000000000000791b */ /* 0x003fe20003800000 */
.L_x_1612:
[----:B------:R-:W-:Y:S01]  /*19250*/  ULDC.64 UR4, c[0x0][0x208] ;  /* 0x0000820000047ab9 */ /* 0x000fe20000000a00 */
[----:B------:R-:W-:Y:S02]  /*19260*/  IMAD.MOV.U32 R13, RZ, RZ, R3 ;  /* 0x000000ffff0d7224 */ /* 0x000fe400078e0003 */
[----:B------:R-:W-:Y:S02]  /*19270*/  IMAD.MOV.U32 R12, RZ, RZ, 0x2 ;  /* 0x00000002ff0c7424 */ /* 0x000fe400078e00ff */
[----:B------:R-:W-:-:S05]  /*19280*/  IMAD.MOV.U32 R5, RZ, RZ, R14 ;  /* 0x000000ffff057224 */ /* 0x000fca00078e000e */
[----:B------:R-:W-:-:S05]  /*19290*/  @!P3 LEA R8, P5, R8, R5, 0x1 ;  /* 0x000000050808b211 */ /* 0x000fca00078a08ff */
[----:B------:R-:W-:Y:S02]  /*192a0*/  @!P3 IMAD.X R5, RZ, RZ, R9, P5 ;  /* 0x000000ffff05b224 */ /* 0x000fe400028e0609 */
[----:B------:R-:W-:Y:S01]  /*192b0*/  @!P3 IMAD.MOV.U32 R6, RZ, RZ, R8 ;  /* 0x000000ffff06b224 */ /* 0x000fe200078e0008 */
[----:B------:R-:W0:Y:S01]  /*192c0*/  S2R R9, SR_TID.X ;  /* 0x0000000000097919 */ /* 0x000e220000002100 */
[----:B------:R-:W-:Y:S02]  /*192d0*/  @!P3 IMAD.MOV.U32 R7, RZ, RZ, R5 ;  /* 0x000000ffff07b224 */ /* 0x000fe400078e0005 */
[----:B------:R-:W-:-:S03]  /*192e0*/  VIADD R5, R0, 0x20 ;  /* 0x0000002000057836 */ /* 0x000fc60000000000 */
[----:B------:R-:W-:Y:S01]  /*192f0*/  @!PT LDS RZ, [RZ] ;  /* 0x00000000fffff984 */ /* 0x000fe20000000800 */
[----:B------:R-:W-:Y:S01]  /*19300*/  @!PT LDS RZ, [RZ] ;  /* 0x00000000fffff984 */ /* 0x000fe20000000800 */
[----:B------:R-:W-:Y:S01]  /*19310*/  @!PT LDS RZ, [RZ] ;  /* 0x00000000fffff984 */ /* 0x000fe20000000800 */
[----:B------:R1:W-:Y:S04]  /*19320*/  @!P3 LDGSTS.E.BYPASS.LTC128B.128 [R10+0x12c00], desc[UR4][R6.64], !P2 ;  /* 0x12c00000060abfae */ /* 0x0003e8000d101d44 */
[----:B------:R1:W-:Y:S04]  /*19330*/  @!P3 LDGSTS.E.BYPASS.LTC128B.128 [R10+0x16c00], desc[UR4][R6.64+0x80], !P1 ;  /* 0x16c00080060abfae */ /* 0x0003e8000c901d44 */
[----:B------:R1:W-:Y:S01]  /*19340*/  @!P3 LDGSTS.E.BYPASS.LTC128B.128 [R10+0x1ac00], desc[UR4][R6.64+0x100], !P0 ;  /* 0x1ac00100060abfae */ /* 0x0003e2000c101d44 */
[----:B------:R-:W-:-:S13]  /*19350*/  ISETP.GE.AND P3, PT, R5, R2, PT ;  /* 0x000000020500720c */ /* 0x000fda0003f66270 */
[----:B01----:R-:W-:Y:S05]  /*19360*/  WARPSYNC.COLLECTIVE R15, `(.L_x_1613) ;  /* 0x000000000f087348 */ /* 0x003fea0003c00000 */
[----:B------:R2:W3:Y:S02]  /*19370*/  SHFL.IDX P6, R14, R13, R12, R11 ;  /* 0x0000000c0d0e7389 */ /* 0x0004e400000c000b */
[----:B0123--:R-:W-:Y:S01]  /*19380*/  ENDCOLLECTIVE ;  /* 0x000000000000791b */ /* 0x00ffe20003800000 */
.L_x_1613:
[----:B------:R-:W-:Y:S02]  /*19390*/  IMAD.MOV.U32 R13, RZ, RZ, R4 ;  /* 0x000000ffff0d7224 */ /* 0x000fe400078e0004 */
[----:B------:R-:W-:-:S05]  /*193a0*/  IMAD.SHL.U32 R9, R9, 0x8, RZ ;  /* 0x0000000809097824 */ /* 0x000fca00078e00ff */
[----:B------:R-:W-:Y:S01]  /*193b0*/  LOP3.LUT R9, R9, 0x38, RZ, 0xc0, !PT ;  /* 0x0000003809097812 */ /* 0x000fe200078ec0ff */
[----:B------:R-:W-:-:S07]  /*193c0*/  IMAD.MOV.U32 R8, RZ, RZ, R14 ;  /* 0x000000ffff087224 */ /* 0x000fce00078e000e */
[----:B------:R-:W-:Y:S05]  /*193d0*/  WARPSYNC.COLLECTIVE R15, `(.L_x_1614) ;  /* 0x000000000f087348 */ /* 0x000fea0003c00000 */
[----:B------:R0:W1:Y:S02]  /*193e0*/  SHFL.IDX P6, R14, R13, R12, R11 ;  /* 0x0000000c0d0e7389 */ /* 0x00006400000c000b */
[----:B01----:R-:W-:Y:S01]  /*193f0*/  ENDCOLLECTIVE ;  /* 0x000000000000791b */ /* 0x003fe20003800000 */
.L_x_1614:
[----:B------:R-:W-:Y:S01]  /*19400*/  ULDC.64 UR4, c[0x0][0x208] ;  /* 0x0000820000047ab9 */ /* 0x000fe20000000a00 */
[----:B------:R-:W-:Y:S02]  /*19410*/  IMAD.MOV.U32 R13, RZ, RZ, R3 ;  /* 0x000000ffff0d7224 */ /* 0x000fe400078e0003 */
[----:B------:R-:W-:Y:S02]  /*19420*/  IMAD.MOV.U32 R12, RZ, RZ, 0x3 ;  /* 0x00000003ff0c7424 */ /* 0x000fe400078e00ff */
[----:B------:R-:W-:-:S05]  /*19430*/  IMAD.MOV.U32 R5, RZ, RZ, R14 ;  /* 0x000000ffff057224 */ /* 0x000fca00078e000e */
[----:B------:R-:W-:-:S05]  /*19440*/  @!P3 LEA R5, P4, R9, R5, 0x1 ;  /* 0x000000050905b211 */ /* 0x000fca00078808ff */
[----:B------:R-:W-:-:S04]  /*19450*/  @!P3 IMAD.X R6, RZ, RZ, R8, P4 ;  /* 0x000000ffff06b224 */ /* 0x000fc800020e0608 */
[----:B------:R-:W-:Y:S02]  /*19460*/  @!P3 IMAD.MOV.U32 R7, RZ, RZ, R6 ;  /* 0x000000ffff07b224 */ /* 0x000fe400078e0006 */
        /* <DEDUP_REMOVED lines=12> */
.L_x_1615:
[----:B------:R-:W-:Y:S02]  /*19530*/  IMAD.MOV.U32 R13, RZ, RZ, R4 ;  /* 0x000000ffff0d7224 */ /* 0x000fe400078e0004 */
[----:B------:R-:W-:-:S07]  /*19540*/  IMAD.MOV.U32 R6, RZ, RZ, R14 ;  /* 0x000000ffff067224 */ /* 0x000fce00078e000e */
[----:B------:R-:W-:Y:S05]  /*19550*/  WARPSYNC.COLLECTIVE R15, `(.L_x_1616) ;  /* 0x000000000f087348 */ /* 0x000fea0003c00000 */
[----:B------:R0:W1:Y:S02]  /*19560*/  SHFL.IDX P6, R14, R13, R12, R11 ;  /* 0x0000000c0d0e7389 */ /* 0x00006400000c000b */
[----:B01----:R-:W-:Y:S01]  /*19570*/  ENDCOLLECTIVE ;  /* 0x000000000000791b */ /* 0x003fe20003800000 */
.L_x_1616:
        /* <DEDUP_REMOVED lines=19> */
.L_x_1617:
[----:B------:R-:W-:Y:S02]  /*196b0*/  IMAD.MOV.U32 R13, RZ, RZ, R4 ;  /* 0x000000ffff0d7224 */ /* 0x000fe400078e0004 */
[----:B------:R-:W-:-:S07]  /*196c0*/  IMAD.MOV.U32 R6, RZ, RZ, R14 ;  /* 0x000000ffff067224 */ /* 0x000fce00078e000e */
[----:B------:R-:W-:Y:S05]  /*196d0*/  WARPSYNC.COLLECTIVE R15, `(.L_x_1618) ;  /* 0x000000000f087348 */ /* 0x000fea0003c00000 */
[----:B------:R0:W1:Y:S02]  /*196e0*/  SHFL.IDX P6, R14, R13, R12, R11 ;  /* 0x0000000c0d0e7389 */ /* 0x00006400000c000b */
[----:B01----:R-:W-:Y:S01]  /*196f0*/  ENDCOLLECTIVE ;  /* 0x000000000000791b */ /* 0x003fe20003800000 */
.L_x_1618:
        /* <DEDUP_REMOVED lines=19> */
.L_x_1619:
[----:B------:R-:W-:Y:S02]  /*19830*/  IMAD.MOV.U32 R13, RZ, RZ, R4 ;  /* 0x000000ffff0d7224 */ /* 0x000fe400078e0004 */
[----:B------:R-:W-:-:S07]  /*19840*/  IMAD.MOV.U32 R6, RZ, RZ, R14 ;  /* 0x000000ffff067224 */ /* 0x000fce00078e000e */
[----:B------:R-:W-:Y:S05]  /*19850*/  WARPSYNC.COLLECTIVE R15, `(.L_x_1620) ;  /* 0x000000000f087348 */ /* 0x000fea0003c00000 */
[----:B------:R0:W1:Y:S02]  /*19860*/  SHFL.IDX P6, R14, R13, R12, R11 ;  /* 0x0000000c0d0e7389 */ /* 0x00006400000c000b */
[----:B01----:R-:W-:Y:S01]  /*19870*/  ENDCOLLECTIVE ;  /* 0x000000000000791b */ /* 0x003fe20003800000 */
.L_x_1620:
[----:B------:R-:W-:Y:S01]  /*19880*/  ULDC.64 UR4, c[0x0][0x208] ;  /* 0x0000820000047ab9 */ /* 0x000fe20000000a00 */
[----:B------:R-:W-:Y:S02]  /*19890*/  IMAD.MOV.U32 R13, RZ, RZ, R3 ;  /* 0x000000ffff0d7224 */ /* 0x000fe400078e0003 */
[----:B------:R-:W-:Y:S02]  /*198a0*/  IMAD.MOV.U32 R12, RZ, RZ, 0x6 ;  /* 0x00000006ff0c7424 */ /* 0x000fe400078e00ff */
[----:B------:R-:W-:-:S05]  /*198b0*/  IMAD.MOV.U32 R5, RZ, RZ, R14 ;  /* 0x000000ffff057224 */ /* 0x000fca00078e000e */
[----:B------:R-:W-:-:S05]  /*198c0*/  @!P3 LEA R5, P4, R9, R5, 0x1 ;  /* 0x000000050905b211 */ /* 0x000fca00078808ff */
[----:B------:R-:W-:-:S04]  /*198d0*/  @!P3 IMAD.X R6, RZ, RZ, R6, P4 ;  /* 0x000000ffff06b224 */ /* 0x000fc800020e0606 */
[----:B------:R-:W-:Y:S02]  /*198e0*/  @!P3 IMAD.MOV.U32 R7, RZ, RZ, R6 ;  /* 0x000000ffff07b224 */ /* 0x000fe400078e0006 */
[----:B------:R-:W-:-:S05]  /*198f0*/  @!P3 IMAD.MOV.U32 R6, RZ, RZ, R5 ;  /* 0x000000ffff06b224 */ /* 0x000fca00078e0005 */
        /* <DEDUP_REMOVED lines=9> */
.L_x_1621:
[----:B------:R-:W-:-:S05]  /*19990*/  VIADD R7, R0, 0x60 ;  /* 0x0000006000077836 */ /* 0x000fca0000000000 */
[----:B------:R-:W-:Y:S01]  /*199a0*/  ISETP.GE.AND P4, PT, R7, R2, PT ;  /* 0x000000020700720c */ /* 0x000fe20003f86270 */
[----:B------:R-:W-:Y:S02]  /*199b0*/  IMAD.MOV.U32 R13, RZ, RZ, R4 ;  /* 0x000000ffff0d7224 */ /* 0x000fe400078e0004 */
[----:B------:R-:W-:-:S10]  /*199c0*/  IMAD.MOV.U32 R6, RZ, RZ, R14 ;  /* 0x000000ffff067224 */ /* 0x000fd400078e000e */
[----:B------:R-:W-:Y:S05]  /*199d0*/  WARPSYNC.COLLECTIVE R15, `(.L_x_1622) ;  /* 0x000000000f087348 */ /* 0x000fea0003c00000 */
[----:B------:R0:W1:Y:S02]  /*199e0*/  SHFL.IDX P6, R14, R13, R12, R11 ;  /* 0x0000000c0d0e7389 */ /* 0x00006400000c000b */
[----:B01----:R-:W-:Y:S01]  /*199f0*/  ENDCOLLECTIVE ;  /* 0x000000000000791b */ /* 0x003fe20003800000 */
.L_x_1622:
        /* <DEDUP_REMOVED lines=17> */
.L_x_1623:
[----:B------:R-:W-:Y:S02]  /*19b10*/  IMAD.MOV.U32 R13, RZ, RZ, R4 ;  /* 0x000000ffff0d7224 */ /* 0x000fe400078e0004 */
[----:B------:R-:W-:-:S07]  /*19b20*/  IMAD.MOV.U32 R3, RZ, RZ, R14 ;  /* 0x000000ffff037224 */ /* 0x000fce00078e000e */
[----:B------:R-:W-:Y:S05]  /*19b30*/  WARPSYNC.COLLECTIVE R15, `(.L_x_1624) ;  /* 0x000000000f087348 */ /* 0x000fea0003c00000 */
[----:B------:R0:W1:Y:S02]  /*19b40*/  SHFL.IDX P6, R14, R13, R12, R11 ;  /* 0x0000000c0d0e7389 */ /* 0x00006400000c000b */
[----:B01----:R-:W-:Y:S01]  /*19b50*/  ENDCOLLECTIVE ;  /* 0x000000000000791b */ /* 0x003fe20003800000 */
.L_x_1624:
[----:B------:R-:W-:Y:S01]  /*19b60*/  IMAD.MOV.U32 R4, RZ, RZ, R14 ;  /* 0x000000ffff047224 */ /* 0x000fe200078e000e */
[----:B------:R-:W-:Y:S06]  /*19b70*/  BRA `(.L_x_1625) ;  /* 0xffffffac00f87947 */ /* 0x000fec000383ffff */
.L_x_1507:
[----:B0-----:R-:W2:Y:S02]  /*19b80*/  LDL R2, [R1] ;  /* 0x0000000001027983 */ /* 0x001ea40000100800 */
[----:B--2---:R0:W1:Y:S02]  /*19b90*/  SYNCS.PHASECHK.TRANS64.TRYWAIT P0, [R2+URZ+0x30820], R0 ;  /* 0x03082000020075a7 */ /* 0x004064000800017f */
[----:B-1----:R-:W-:Y:S05]  /*19ba0*/  @!P0 NANOSLEEP.SYNCS 0x989680 ;  /* 0x009896800000895d */ /* 0x002fea0003900000 */
[----:B------:R-:W1:Y:S02]  /*19bb0*/  @!P0 SYNCS.PHASECHK.TRANS64 P0, [R2+URZ+0x30820], R0 ;  /* 0x03082000020085a7 */ /* 0x000e64000800007f */
[----:B-1----:R-:W-:Y:S05]  /*19bc0*/  @!P0 BRA `(.L_x_1507) ;  /* 0xfffffffc00ec8947 */ /* 0x002fea000383ffff */
[----:B------:R-:W-:Y:S05]  /*19bd0*/  BRA `(.L_x_1626) ;  /* 0xffffffb000807947 */ /* 0x000fea000383ffff */
.L_x_1516:
[----:B-1----:R1:W2:Y:S02]  /*19be0*/  SYNCS.PHASECHK.TRANS64.TRYWAIT P0, [R3+URZ+0x30840], R2 ;  /* 0x03084002030075a7 */ /* 0x0022a4000800017f */
[----:B--2---:R-:W-:Y:S05]  /*19bf0*/  @!P0 NANOSLEEP.SYNCS 0x989680 ;  /* 0x009896800000895d */ /* 0x004fea0003900000 */
[----:B------:R-:W2:Y:S02]  /*19c00*/  @!P0 SYNCS.PHASECHK.TRANS64 P0, [R3+URZ+0x30840], R2 ;  /* 0x03084002030085a7 */ /* 0x000ea4000800007f */
[----:B--2---:R-:W-:Y:S05]  /*19c10*/  @!P0 BRA `(.L_x_1516) ;  /* 0xfffffffc00f08947 */ /* 0x004fea000383ffff */
[----:B------:R-:W-:Y:S05]  /*19c20*/  BRA `(.L_x_1627) ;  /* 0xffffffb400507947 */ /* 0x000fea000383ffff */
.L_x_1523:
[----:B0-----:R0:W1:Y:S02]  /*19c30*/  SYNCS.PHASECHK.TRANS64.TRYWAIT P0, [R3+URZ+0x60], R2 ;  /* 0x00006002030075a7 */ /* 0x001064000800017f */
[----:B-1----:R-:W-:Y:S05]  /*19c40*/  @!P0 NANOSLEEP.SYNCS 0x989680 ;  /* 0x009896800000895d */ /* 0x002fea0003900000 */
[----:B------:R-:W1:Y:S02]  /*19c50*/  @!P0 SYNCS.PHASECHK.TRANS64 P0, [R3+URZ+0x60], R2 ;  /* 0x00006002030085a7 */ /* 0x000e64000800007f */
[----:B-1----:R-:W-:Y:S05]  /*19c60*/  @!P0 BRA `(.L_x_1523) ;  /* 0xfffffffc00f08947 */ /* 0x002fea000383ffff */
[----:B------:R-:W-:Y:S05]  /*19c70*/  BRA `(.L_x_1628) ;  /* 0xffffffb8006c7947 */ /* 0x000fea000383ffff */
.L_x_1533:
[----:B-1----:R1:W2:Y:S02]  /*19c80*/  SYNCS.PHASECHK.TRANS64.TRYWAIT P0, [R3+URZ+0x30840], R2 ;  /* 0x03084002030075a7 */ /* 0x0022a4000800017f */
[----:B--2---:R-:W-:Y:S05]  /*19c90*/  @!P0 NANOSLEEP.SYNCS 0x989680 ;  /* 0x009896800000895d */ /* 0x004fea0003900000 */
[----:B------:R-:W2:Y:S02]  /*19ca0*/  @!P0 SYNCS.PHASECHK.TRANS64 P0, [R3+URZ+0x30840], R2 ;  /* 0x03084002030085a7 */ /* 0x000ea4000800007f */
[----:B--2---:R-:W-:Y:S05]  /*19cb0*/  @!P0 BRA `(.L_x_1533) ;  /* 0xfffffffc00f08947 */ /* 0x004fea000383ffff */
[----:B------:R-:W-:Y:S05]  /*19cc0*/  BRA `(.L_x_1629) ;  /* 0xffffffc000587947 */ /* 0x000fea000383ffff */
.L_x_1540:
[----:B0-----:R0:W1:Y:S02]  /*19cd0*/  SYNCS.PHASECHK.TRANS64.TRYWAIT P0, [R2+URZ+0x60], R3 ;  /* 0x00006003020075a7 */ /* 0x001064000800017f */
[----:B-1----:R-:W-:Y:S05]  /*19ce0*/  @!P0 NANOSLEEP.SYNCS 0x989680 ;  /* 0x009896800000895d */ /* 0x002fea0003900000 */
[----:B------:R-:W1:Y:S02]  /*19cf0*/  @!P0 SYNCS.PHASECHK.TRANS64 P0, [R2+URZ+0x60], R3 ;  /* 0x00006003020085a7 */ /* 0x000e64000800007f */
[----:B-1----:R-:W-:Y:S05]  /*19d00*/  @!P0 BRA `(.L_x_1540) ;  /* 0xfffffffc00f08947 */ /* 0x002fea000383ffff */
[----:B------:R-:W-:Y:S05]  /*19d10*/  BRA `(.L_x_1630) ;  /* 0xffffffc400747947 */ /* 0x000fea000383ffff */
.L_x_1550:
[----:B---3--:R3:W4:Y:S02]  /*19d20*/  SYNCS.PHASECHK.TRANS64.TRYWAIT P0, [R2+URZ+0x30840], R3 ;  /* 0x03084003020075a7 */ /* 0x008724000800017f */
[----:B----4-:R-:W-:Y:S05]  /*19d30*/  @!P0 NANOSLEEP.SYNCS 0x989680 ;  /* 0x009896800000895d */ /* 0x010fea0003900000 */
[----:B------:R-:W4:Y:S02]  /*19d40*/  @!P0 SYNCS.PHASECHK.TRANS64 P0, [R2+URZ+0x30840], R3 ;  /* 0x03084003020085a7 */ /* 0x000f24000800007f */
[----:B----4-:R-:W-:Y:S05]  /*19d50*/  @!P0 BRA `(.L_x_1550) ;  /* 0xfffffffc00f08947 */ /* 0x010fea000383ffff */
[----:B------:R-:W-:Y:S05]  /*19d60*/  BRA `(.L_x_1631) ;  /* 0xffffffcc00247947 */ /* 0x000fea000383ffff */
.L_x_1557:
[----:B0-----:R0:W1:Y:S02]  /*19d70*/  SYNCS.PHASECHK.TRANS64.TRYWAIT P0, [R2+URZ+0x60], R5 ;  /* 0x00006005020075a7 */ /* 0x001064000800017f */
[----:B-1----:R-:W-:Y:S05]  /*19d80*/  @!P0 NANOSLEEP.SYNCS 0x989680 ;  /* 0x009896800000895d */ /* 0x002fea0003900000 */
[----:B------:R-:W1:Y:S02]  /*19d90*/  @!P0 SYNCS.PHASECHK.TRANS64 P0, [R2+URZ+0x60], R5 ;  /* 0x00006005020085a7 */ /* 0x000e64000800007f */
[----:B-1----:R-:W-:Y:S05]  /*19da0*/  @!P0 BRA `(.L_x_1557) ;  /* 0xfffffffc00f08947 */ /* 0x002fea000383ffff */
[----:B------:R-:W-:Y:S05]  /*19db0*/  BRA `(.L_x_1632) ;  /* 0xffffffd000407947 */ /* 0x000fea000383ffff */
.L_x_1569:
[----:B---3--:R3:W4:Y:S02]  /*19dc0*/  SYNCS.PHASECHK.TRANS64.TRYWAIT P0, [R0+URZ+0x30860], R2 ;  /* 0x03086002000075a7 */ /* 0x008724000800017f */
[----:B----4-:R-:W-:Y:S05]  /*19dd0*/  @!P0 NANOSLEEP.SYNCS 0x989680 ;  /* 0x009896800000895d */ /* 0x010fea0003900000 */
[----:B------:R-:W4:Y:S02]  /*19de0*/  @!P0 SYNCS.PHASECHK.TRANS64 P0, [R0+URZ+0x30860], R2 ;  /* 0x03086002000085a7 */ /* 0x000f24000800007f */
[----:B----4-:R-:W-:Y:S05]  /*19df0*/  @!P0 BRA `(.L_x_1569) ;  /* 0xfffffffc00f08947 */ /* 0x010fea000383ffff */
[----:B------:R-:W-:Y:S05]  /*19e00*/  BRA `(.L_x_1633) ;  /* 0xffffffd400d47947 */ /* 0x000fea000383ffff */
.L_x_1577:
[----:B------:R-:W-:Y:S01]  /*19e10*/  BSSY B0, `(.L_x_1634) ;  /* 0x0000008000007945 */ /* 0x000fe20003800000 */
[----:B------:R-:W-:Y:S02]  /*19e20*/  IMAD.MOV.U32 R13, RZ, RZ, R16 ;  /* 0x000000ffff0d7224 */ /* 0x000fe400078e0010 */
[----:B-1----:R-:W-:Y:S02]  /*19e30*/  IMAD.MOV.U32 R12, RZ, RZ, RZ ;  /* 0x000000ffff0c7224 */ /* 0x002fe400078e00ff */
[----:B------:R-:W-:Y:S02]  /*19e40*/  IMAD.MOV.U32 R11, RZ, RZ, 0x1f ;  /* 0x0000001fff0b7424 */ /* 0x000fe400078e00ff */
[----:B------:R-:W-:-:S07]  /*19e50*/  IMAD.MOV.U32 R15, RZ, RZ, -0x1 ;  /* 0xffffffffff0f7424 */ /* 0x000fce00078e00ff */
[----:B0-2---:R-:W-:Y:S05]  /*19e60*/  WARPSYNC.COLLECTIVE R15, `(.L_x_1635) ;  /* 0x000000000f087348 */ /* 0x005fea0003c00000 */
[----:B------:R1:W3:Y:S02]  /*19e70*/  SHFL.IDX P6, R14, R13, R12, R11 ;  /* 0x0000000c0d0e7389 */ /* 0x0002e400000c000b */
[----:B0123--:R-:W-:Y:S01]  /*19e80*/  ENDCOLLECTIVE ;  /* 0x000000000000791b */ /* 0x00ffe20003800000 */
.L_x_1635:
[----:B------:R-:W-:Y:S05]  /*19e90*/  BSYNC B0 ;  /* 0x0000000000007941 */ /* 0x000fea0003800000 */
.L_x_1634:
        /* <DEDUP_REMOVED lines=9> */
.L_x_1636:
[----:B------:R-:W-:Y:S01]  /*19f30*/  ULDC UR4, c[0x0][0xc3c] ;  /* 0x00030f0000047ab9 */ /* 0x000fe20000000800 */
[----:B------:R-:W-:Y:S01]  /*19f40*/  ULDC.64 UR6, c[0x0][0x208] ;  /* 0x0000820000067ab9 */ /* 0x000fe20000000a00 */
        /* <DEDUP_REMOVED lines=17> */
.L_x_1637:
[----:B------:R-:W-:Y:S01]  /*1a060*/  IMAD.MOV.U32 R12, RZ, RZ, 0x2 ;  /* 0x00000002ff0c7424 */ /* 0x000fe200078e00ff */
[----:B------:R-:W-:-:S05]  /*1a070*/  SEL R7, R14, RZ, P1 ;  /* 0x000000ff0e077207 */ /* 0x000fca0000800000 */
[----:B------:R-:W-:-:S04]  /*1a080*/  IMAD.IADD R3, R2, 0x1, R7 ;  /* 0x0000000102037824 */ /* 0x000fc800078e0207 */
[----:B------:R-:W-:-:S07]  /*1a090*/  IMAD.MOV.U32 R13, RZ, RZ, R3 ;  /* 0x000000ffff0d7224 */ /* 0x000fce00078e0003 */
[----:B------:R-:W-:Y:S05]  /*1a0a0*/  WARPSYNC.COLLECTIVE R15, `(.L_x_1638) ;  /* 0x000000000f087348 */ /* 0x000fea0003c00000 */
[----:B------:R0:W1:Y:S02]  /*1a0b0*/  SHFL.UP P6, R14, R13, R12, R11 ;  /* 0x0400000c0d0e7389 */ /* 0x00006400000c000b */
[----:B01----:R-:W-:Y:S01]  /*1a0c0*/  ENDCOLLECTIVE ;  /* 0x000000000000791b */ /* 0x003fe20003800000 */
.L_x_1638:
        /* <DEDUP_REMOVED lines=8> */
.L_x_1639:
        /* <DEDUP_REMOVED lines=8> */
.L_x_1640:
        /* <DEDUP_REMOVED lines=8> */
.L_x_1641:
        /* <DEDUP_REMOVED lines=9> */
.L_x_1642:
[----:B------:R-:W-:Y:S01]  /*1a2e0*/  IMAD.MOV.U32 R16, RZ, RZ, R14 ;  /* 0x000000ffff107224 */ /* 0x000fe200078e000e */
[----:B------:R-:W-:Y:S06]  /*1a2f0*/  BRA `(.L_x_1643) ;  /* 0xffffffd800907947 */ /* 0x000fec000383ffff */
.L_x_1582:
[----:B------:R-:W-:Y:S01]  /*1a300*/  BSSY B0, `(.L_x_1644) ;  /* 0x0000008000007945 */ /* 0x000fe20003800000 */
[----:B-----5:R-:W-:Y:S02]  /*1a310*/  IMAD.MOV.U32 R13, RZ, RZ, R2 ;  /* 0x000000ffff0d7224 */ /* 0x020fe400078e0002 */
[----:B-1----:R-:W-:Y:S02]  /*1a320*/  IMAD.MOV.U32 R12, RZ, RZ, 0x1 ;  /* 0x00000001ff0c7424 */ /* 0x002fe400078e00ff */
[----:B------:R-:W-:Y:S02]  /*1a330*/  IMAD.MOV.U32 R11, RZ, RZ, RZ ;  /* 0x000000ffff0b7224 */ /* 0x000fe400078e00ff */
[----:B------:R-:W-:-:S07]  /*1a340*/  IMAD.MOV.U32 R15, RZ, RZ, -0x1 ;  /* 0xffffffffff0f7424 */ /* 0x000fce00078e00ff */
[----:B0-23--:R-:W-:Y:S05]  /*1a350*/  WARPSYNC.COLLECTIVE R15, `(.L_x_1645) ;  /* 0x000000000f087348 */ /* 0x00dfea0003c00000 */
[----:B------:R1:W4:Y:S02]  /*1a360*/  SHFL.UP P6, R14, R13, R12, R11 ;  /* 0x0400000c0d0e7389 */ /* 0x00032400000c000b */
[----:B01234-:R-:W-:Y:S01]  /*1a370*/  ENDCOLLECTIVE ;  /* 0x000000000000791b */ /* 0x01ffe20003800000 */
.L_x_1645:
[----:B------:R-:W-:Y:S05]  /*1a380*/  BSYNC B0 ;  /* 0x0000000000007941 */ /* 0x000fea0003800000 */
.L_x_1644:
        /* <DEDUP_REMOVED lines=9> */
.L_x_1646:
[----:B------:R-:W-:Y:S01]  /*1a420*/  IMAD.MOV.U32 R12, RZ, RZ, 0x4 ;  /* 0x00000004ff0c7424 */ /* 0x000fe200078e00ff */
[----:B------:R-:W-:-:S05]  /*1a430*/  SEL R14, R14, RZ, P2 ;  /* 0x000000ff0e0e7207 */ /* 0x000fca0001000000 */
[----:B------:R-:W-:-:S04]  /*1a440*/  IMAD.IADD R3, R3, 0x1, R14 ;  /* 0x0000000103037824 */ /* 0x000fc800078e020e */
[----:B------:R-:W-:-:S07]  /*1a450*/  IMAD.MOV.U32 R13, RZ, RZ, R3 ;  /* 0x000000ffff0d7224 */ /* 0x000fce00078e0003 */
[----:B------:R-:W-:Y:S05]  /*1a460*/  WARPSYNC.COLLECTIVE R15, `(.L_x_1647) ;  /* 0x000000000f087348 */ /* 0x000fea0003c00000 */
[----:B------:R0:W1:Y:S02]  /*1a470*/  SHFL.UP P6, R14, R13, R12, R11 ;  /* 0x0400000c0d0e7389 */ /* 0x00006400000c000b */
[----:B01----:R-:W-:Y:S01]  /*1a480*/  ENDCOLLECTIVE ;  /* 0x000000000000791b */ /* 0x003fe20003800000 */
.L_x_1647:
[----:B------:R-:W-:Y:S01]  /*1a490*/  IMAD.MOV.U32 R12, RZ, RZ, 0x8 ;  /* 0x00000008ff0c7424 */ /* 0x000fe200078e00ff */
[----:B------:R-:W-:-:S05]  /*1a4a0*/  SEL R14, R14, RZ, P3 ;  /* 0x000000ff0e0e7207 */ /* 0x000fca0001800000 */
[----:B------:R-:W-:-:S04]  /*1a4b0*/  IMAD.IADD R3, R3, 0x1, R14 ;  /* 0x0000000103037824 */ /* 0x000fc800078e020e */
[----:B------:R-:W-:-:S07]  /*1a4c0*/  IMAD.MOV.U32 R13, RZ, RZ, R3 ;  /* 0x000000ffff0d7224 */ /* 0x000fce00078e0003 */
[----:B------:R-:W-:Y:S05]  /*1a4d0*/  WARPSYNC.COLLECTIVE R15, `(.L_x_1648) ;  /* 0x000000000f087348 */ /* 0x000fea0003c00000 */
[----:B------:R0:W1:Y:S02]  /*1a4e0*/  SHFL.UP P6, R14, R13, R12, R11 ;  /* 0x0400000c0d0e7389 */ /* 0x00006400000c000b */
[----:B01----:R-:W-:Y:S01]  /*1a4f0*/  ENDCOLLECTIVE ;  /* 0x000000000000791b */ /* 0x003fe20003800000 */
.L_x_1648:
[----:B------:R-:W-:Y:S01]  /*1a500*/  IMAD.MOV.U32 R12, RZ, RZ, 0x10 ;  /* 0x00000010ff0c7424 */ /* 0x000fe200078e00ff */
[----:B------:R-:W-:-:S05]  /*1a510*/  SEL R14, R14, RZ, P4 ;  /* 0x000000ff0e0e7207 */ /* 0x000fca0002000000 */
[----:B------:R-:W-:-:S04]  /*1a520*/  IMAD.IADD R3, R3, 0x1, R14 ;  /* 0x0000000103037824 */ /* 0x000fc800078e020e */
[----:B------:R-:W-:-:S07]  /*1a530*/  IMAD.MOV.U32 R13, RZ, RZ, R3 ;  /* 0x000000ffff0d7224 */ /* 0x000fce00078e0003 */
[----:B------:R-:W-:Y:S05]  /*1a540*/  WARPSYNC.COLLECTIVE R15, `(.L_x_1649) ;  /* 0x000000000f087348 */ /* 0x000fea0003c00000 */
[----:B------:R0:W1:Y:S02]  /*1a550*/  SHFL.UP P6, R14, R13, R12, R11 ;  /* 0x0400000c0d0e7389 */ /* 0x00006400000c000b */
[----:B01----:R-:W-:Y:S01]  /*1a560*/  ENDCOLLECTIVE ;  /* 0x000000000000791b */ /* 0x003fe20003800000 */
.L_x_1649:
[----:B------:R-:W-:Y:S02]  /*1a570*/  IMAD.MOV.U32 R12, RZ, RZ, 0x1f ;  /* 0x0000001fff0c7424 */ /* 0x000fe400078e00ff */
[----:B------:R-:W-:Y:S01]  /*1a580*/  IMAD.MOV.U32 R11, RZ, RZ, 0x1f ;  /* 0x0000001fff0b7424 */ /* 0x000fe200078e00ff */
[----:B------:R-:W-:-:S05]  /*1a590*/  SEL R14, R14, RZ, P5 ;  /* 0x000000ff0e0e7207 */ /* 0x000fca0002800000 */
[----:B------:R-:W-:-:S04]  /*1a5a0*/  IMAD.IADD R3, R3, 0x1, R14 ;  /* 0x0000000103037824 */ /* 0x000fc800078e020e */
[----:B------:R-:W-:-:S07]  /*1a5b0*/  IMAD.MOV.U32 R13, RZ, RZ, R3 ;  /* 0x000000ffff0d7224 */ /* 0x000fce00078e0003 */
[----:B------:R-:W-:Y:S05]  /*1a5c0*/  WARPSYNC.COLLECTIVE R15, `(.L_x_1650) ;  /* 0x000000000f087348 */ /* 0x000fea0003c00000 */
[----:B------:R0:W1:Y:S02]  /*1a5d0*/  SHFL.IDX P6, R14, R13, R12, R11 ;  /* 0x0000000c0d0e7389 */ /* 0x00006400000c000b */
[----:B01----:R-:W-:Y:S01]  /*1a5e0*/  ENDCOLLECTIVE ;  /* 0x000000000000791b */ /* 0x003fe20003800000 */
.L_x_1650:
[----:B------:R-:W-:Y:S01]  /*1a5f0*/  IMAD.MOV.U32 R16, RZ, RZ, R14 ;  /* 0x000000ffff107224 */ /* 0x000fe200078e000e */
[----:B------:R-:W-:Y:S06]  /*1a600*/  BRA `(.L_x_1651) ;  /* 0xffffffd8006c7947 */ /* 0x000fec000383ffff */
.L_x_1584:
[----:B------:R-:W-:Y:S01]  /*1a610*/  BSSY B0, `(.L_x_1652) ;  /* 0x0000006000007945 */ /* 0x000fe20003800000 */
[----:B------:R-:W-:Y:S01]  /*1a620*/  PLOP3.LUT P6, PT, P6, PT, PT, 0x8, 0x0 ;  /* 0x000000000000781c */ /* 0x000fe200037ce170 */
[----:B------:R-:W-:-:S12]  /*1a630*/  IMAD.MOV.U32 R15, RZ, RZ, -0x1 ;  /* 0xffffffffff0f7424 */ /* 0x000fd800078e00ff */
[----:B0123--:R-:W-:Y:S05]  /*1a640*/  WARPSYNC.COLLECTIVE R15, `(.L_x_1653) ;  /* 0x000000000f087348 */ /* 0x00ffea0003c00000 */
[----:B------:R-:W-:Y:S01]  /*1a650*/  VOTE.ANY R14, PT, P6 ;  /* 0x00000000000e7806 */ /* 0x000fe200030e0100 */
[----:B0123--:R-:W-:Y:S06]  /*1a660*/  ENDCOLLECTIVE ;  /* 0x000000000000791b */ /* 0x00ffec0003800000 */
.L_x_1653:
[----:B------:R-:W-:Y:S05]  /*1a670*/  BSYNC B0 ;  /* 0x0000000000007941 */ /* 0x000fea0003800000 */
.L_x_1652:
        /* <DEDUP_REMOVED lines=9> */
.L_x_1654:
[----:B------:R-:W-:Y:S01]  /*1a710*/  IMAD.MOV.U32 R17, RZ, RZ, R14 ;  /* 0x000000ffff117224 */ /* 0x000fe200078e000e */
[----:B------:R-:W-:Y:S06]  /*1a720*/  BRA `(.L_x_1655) ;  /* 0xffffffd8005c7947 */ /* 0x000fec000383ffff */
.L_x_1586:
[----:B------:R-:W-:Y:S01]  /*1a730*/  BSSY B0, `(.L_x_1656) ;  /* 0x0000007000007945 */ /* 0x000fe20003800000 */
[----:B------:R-:W-:Y:S02]  /*1a740*/  IMAD.MOV.U32 R13, RZ, RZ, R3 ;  /* 0x000000ffff0d7224 */ /* 0x000fe400078e0003 */
[----:B------:R-:W-:Y:S02]  /*1a750*/  IMAD.MOV.U32 R11, RZ, RZ, 0x1f ;  /* 0x0000001fff0b7424 */ /* 0x000fe400078e00ff */
[----:B------:R-:W-:-:S07]  /*1a760*/  IMAD.MOV.U32 R15, RZ, RZ, -0x1 ;  /* 0xffffffffff0f7424 */ /* 0x000fce00078e00ff */
[----:B0-234-:R-:W-:Y:S05]  /*1a770*/  WARPSYNC.COLLECTIVE R15, `(.L_x_1657) ;  /* 0x000000000f087348 */ /* 0x01dfea0003c00000 */
[----:B------:R1:W0:Y:S02]  /*1a780*/  SHFL.IDX P6, R14, R13, R12, R11 ;  /* 0x0000000c0d0e7389 */ /* 0x00022400000c000b */
[----:B01234-:R-:W-:Y:S01]  /*1a790*/  ENDCOLLECTIVE ;  /* 0x000000000000791b */ /* 0x01ffe20003800000 */
.L_x_1657:
[----:B------:R-:W-:Y:S05]  /*1a7a0*/  BSYNC B0 ;  /* 0x0000000000007941 */ /* 0x000fea0003800000 */
.L_x_1656:
[----:B------:R-:W-:Y:S01]  /*1a7b0*/  IMAD.MOV.U32 R3, RZ, RZ, R14 ;  /* 0x000000ffff037224 */ /* 0x000fe200078e000e */
[----:B------:R-:W-:Y:S06]  /*1a7c0*/  BRA `(.L_x_1658) ;  /* 0xffffffd800507947 */ /* 0x000fec000383ffff */
.L_x_1590:
[----:B0-----:R0:W3:Y:S02]  /*1a7d0*/  SYNCS.PHASECHK.TRANS64.TRYWAIT P0, [R0+URZ+0x30820], R3 ;  /* 0x03082003000075a7 */ /* 0x0010e4000800017f */
[----:B---3--:R-:W-:Y:S05]  /*1a7e0*/  @!P0 NANOSLEEP.SYNCS 0x989680 ;  /* 0x009896800000895d */ /* 0x008fea0003900000 */
[----:B------:R-:W3:Y:S02]  /*1a7f0*/  @!P0 SYNCS.PHASECHK.TRANS64 P0, [R0+URZ+0x30820], R3 ;  /* 0x03082003000085a7 */ /* 0x000ee4000800007f */
[----:B---3--:R-:W-:Y:S05]  /*1a800*/  @!P0 BRA `(.L_x_1590) ;  /* 0xfffffffc00f08947 */ /* 0x008fea000383ffff */
[----:B------:R-:W-:Y:S05]  /*1a810*/  BRA `(.L_x_1659) ;  /* 0xffffffdc00d87947 */ /* 0x000fea000383ffff */
.L_x_1591:
[----:B------:R-:W3:Y:S01]  /*1a820*/  S2R R2, SR_TID.X ;  /* 0x0000000000027919 */ /* 0x000ee20000002100 */
[----:B------:R-:W-:Y:S01]  /*1a830*/  BSSY B0, `(.L_x_1660) ;  /* 0x000000a000007945 */ /* 0x000fe20003800000 */
[----:B-1----:R-:W-:Y:S02]  /*1a840*/  IMAD.MOV.U32 R12, RZ, RZ, RZ ;  /* 0x000000ffff0c7224 */ /* 0x002fe400078e00ff */
[----:B------:R-:W-:Y:S02]  /*1a850*/  IMAD.MOV.U32 R11, RZ, RZ, 0x1f ;  /* 0x0000001fff0b7424 */ /* 0x000fe400078e00ff */
[----:B------:R-:W-:Y:S01]  /*1a860*/  IMAD.MOV.U32 R15, RZ, RZ, -0x1 ;  /* 0xffffffffff0f7424 */ /* 0x000fe200078e00ff */
[----:B---3--:R-:W-:-:S04]  /*1a870*/  SHF.R.U32.HI R2, RZ, 0x5, R2 ;  /* 0x00000005ff027819 */ /* 0x008fc80000011602 */
[----:B------:R-:W-:-:S05]  /*1a880*/  LOP3.LUT R2, R2, 0x3, RZ, 0xc0, !PT ;  /* 0x0000000302027812 */ /* 0x000fca00078ec0ff */
[----:B------:R-:W-:-:S07]  /*1a890*/  IMAD.MOV.U32 R13, RZ, RZ, R2 ;  /* 0x000000ffff0d7224 */ /* 0x000fce00078e0002 */
[----:B0-2---:R-:W-:Y:S05]  /*1a8a0*/  WARPSYNC.COLLECTIVE R15, `(.L_x_1661) ;  /* 0x000000000f087348 */ /* 0x005fea0003c00000 */
[----:B------:R1:W3:Y:S02]  /*1a8b0*/  SHFL.IDX P6, R14, R13, R12, R11 ;  /* 0x0000000c0d0e7389 */ /* 0x0002e400000c000b */
[----:B0123--:R-:W-:Y:S01]  /*1a8c0*/  ENDCOLLECTIVE ;  /* 0x000000000000791b */ /* 0x00ffe20003800000 */
.L_x_1661:
[----:B------:R-:W-:Y:S05]  /*1a8d0*/  BSYNC B0 ;  /* 0x0000000000007941 */ /* 0x000fea0003800000 */
.L_x_1660:
[----:B------:R-:W-:Y:S05]  /*1a8e0*/  BRA `(.L_x_1662) ;  /* 0xffffffdc00c07947 */ /* 0x000fea000383ffff */
.L_x_1594:
[----:B------:R-:W-:Y:S01]  /*1a8f0*/  BSSY B1, `(.L_x_1663) ;  /* 0x0000006000017945 */ /* 0x000fe20003800000 */
[----:B------:R-:W-:-:S07]  /*1a900*/  IMAD.MOV.U32 R15, RZ, RZ, -0x1 ;  /* 0xffffffffff0f7424 */ /* 0x000fce00078e00ff */
[----:B0123--:R-:W-:Y:S05]  /*1a910*/  WARPSYNC.COLLECTIVE R15, `(.L_x_1664) ;  /* 0x000000000f0c7348 */ /* 0x00ffea0003c00000 */
[----:B------:R-:W-:Y:S02]  /*1a920*/  ELECT P6, UR62, PT ;  /* 0x00000000003e782f */ /* 0x000fe400038c0000 */
[----:B------:R-:W-:Y:S01]  /*1a930*/  MOV R14, UR62 ;  /* 0x0000003e000e7c02 */ /* 0x000fe20008000f00 */
[----:B0123--:R-:W-:Y:S10]  /*1a940*/  ENDCOLLECTIVE ;  /* 0x000000000000791b */ /* 0x00fff40003800000 */
.L_x_1664:
[----:B------:R-:W-:Y:S05]  /*1a950*/  BSYNC B1 ;  /* 0x0000000000017941 */ /* 0x000fea0003800000 */
.L_x_1663:
[----:B------:R-:W-:Y:S05]  /*1a960*/  BRA `(.L_x_1665) ;  /* 0xffffffdc00b87947 */ /* 0x000fea000383ffff */
.L_x_1596:
[----:B0-----:R0:W2:Y:S02]  /*1a970*/  SYNCS.PHASECHK.TRANS64.TRYWAIT P0, [R6+URZ], R5 ;  /* 0x00000005060075a7 */ /* 0x0010a4000800017f */
[----:B--2---:R-:W-:Y:S05]  /*1a980*/  @!P0 NANOSLEEP.SYNCS 0x989680 ;  /* 0x009896800000895d */ /* 0x004fea0003900000 */
[----:B------:R-:W2:Y:S02]  /*1a990*/  @!P0 SYNCS.PHASECHK.TRANS64 P0, [R6+URZ], R5 ;  /* 0x00000005060085a7 */ /* 0x000ea4000800007f */
[----:B--2---:R-:W-:Y:S05]  /*1a9a0*/  @!P0 BRA `(.L_x_1596) ;  /* 0xfffffffc00f08947 */ /* 0x004fea000383ffff */
[----:B------:R-:W-:Y:S05]  /*1a9b0*/  BRA `(.L_x_1666) ;  /* 0xffffffdc00fc7947 */ /* 0x000fea000383ffff */
.L_x_1597:
[----:B--2---:R2:W3:Y:S02]  /*1a9c0*/  SYNCS.PHASECHK.TRANS64.TRYWAIT P0, [R7+URZ], R2 ;  /* 0x00000002070075a7 */ /* 0x0044e4000800017f */
[----:B---3--:R-:W-:Y:S05]  /*1a9d0*/  @!P0 NANOSLEEP.SYNCS 0x989680 ;  /* 0x009896800000895d */ /* 0x008fea0003900000 */
[----:B------:R-:W3:Y:S02]  /*1a9e0*/  @!P0 SYNCS.PHASECHK.TRANS64 P0, [R7+URZ], R2 ;  /* 0x00000002070085a7 */ /* 0x000ee4000800007f */
[----:B---3--:R-:W-:Y:S05]  /*1a9f0*/  @!P0 BRA `(.L_x_1597) ;  /* 0xfffffffc00f08947 */ /* 0x008fea000383ffff */
[----:B------:R-:W-:Y:S05]  /*1aa00*/  BRA `(.L_x_1667) ;  /* 0xffffffdc00f07947 */ /* 0x000fea000383ffff */
.L_x_1599:
[----:B---3--:R3:W4:Y:S02]  /*1aa10*/  SYNCS.PHASECHK.TRANS64.TRYWAIT P0, [R4+URZ], R5 ;  /* 0x00000005040075a7 */ /* 0x008724000800017f */
[----:B----4-:R-:W-:Y:S05]  /*1aa20*/  @!P0 NANOSLEEP.SYNCS 0x989680 ;  /* 0x009896800000895d */ /* 0x010fea0003900000 */
[----:B------:R-:W4:Y:S02]  /*1aa30*/  @!P0 SYNCS.PHASECHK.TRANS64 P0, [R4+URZ], R5 ;  /* 0x00000005040085a7 */ /* 0x000f24000800007f */
[----:B----4-:R-:W-:Y:S05]  /*1aa40*/  @!P0 BRA `(.L_x_1599) ;  /* 0xfffffffc00f08947 */ /* 0x010fea000383ffff */
[----:B------:R-:W-:Y:S05]  /*1aa50*/  BRA `(.L_x_1668) ;  /* 0xffffffdc00f87947 */ /* 0x000fea000383ffff */
.L_x_1669:
        /* <DEDUP_REMOVED lines=10> */
.L_x_3240:


//--------------------- .text._ZN7cutlass13device_kernelIN5flash11enable_sm90INS1_16FlashAttnFwdSm90INS1_25CollectiveMainloopFwdSm90ILi2EN4cute5tupleIJNS5_1CILi1EEES8_S8_EEENS6_IJNS7_ILi128EEENS7_ILi96EEENS7_ILi192EEEEEELi192ENS_10bfloat16_tEfNS_4arch4Sm90ELb0ELb1ELb1ELb1ELb0ELb1ELb0ELb1ELb1ELb1ELb0ELb0EEENS1_21CollectiveEpilogueFwdINS6_IJSA_SC_SB_EEES9_SE_SG_Li256ELb1ELb1ELb0ELb0EEENS1_36VarlenDynamicPersistentTileSchedulerILi128ELi96ELi256ELi128ELb0ELb1ELb1ELb1ELb0ELb1EEEEEEEEEvNT_6ParamsE --------------------------
	.section	.text._ZN7cutlass13device_kernelIN5flash11enable_sm90INS1_16FlashAttnFwdSm90INS1_25CollectiveMainloopFwdSm90ILi2EN4cute5tupleIJNS5_1CILi1EEES8_S8_EEENS6_IJNS7_ILi128EEENS7_ILi96EEENS7_ILi192EEEEEELi192ENS_10bfloat16_tEfNS_4arch4Sm90ELb0ELb1ELb1ELb1ELb0ELb1ELb0ELb1ELb1ELb1ELb0ELb0EEENS1_21CollectiveEpilogueFwdINS6_IJSA_SC_SB_EEES9_SE_SG_Li256ELb1ELb1ELb0ELb0EEENS1_36VarlenDynamicPersistentTileSchedulerILi128ELi96ELi256ELi128ELb0ELb1ELb1ELb1ELb0ELb1EEEEEEEEEvNT_6ParamsE,"ax",@progbits
	.align	128
.text._ZN7cutlass13device_kernelIN5flash11enable_sm90INS1_16FlashAttnFwdSm90INS1_25CollectiveMainloopFwdSm90ILi2EN4cute5tupleIJNS5_1CILi1EEES8_S8_EEENS6_IJNS7_ILi128EEENS7_ILi96EEENS7_ILi192EEEEEELi192ENS_10bfloat16_tEfNS_4arch4Sm90ELb0ELb1ELb1ELb1ELb0ELb1ELb0ELb1ELb1ELb1ELb0ELb0EEENS1_21CollectiveEpilogueFwdINS6_IJSA_SC_SB_EEES9_SE_SG_Li256ELb1ELb1ELb0ELb0EEENS1_36VarlenDynamicPersistentTileSchedulerILi128ELi96ELi256ELi128ELb0ELb1ELb1ELb1ELb0ELb1EEEEEEEEEvNT_6ParamsE:
        .type           _ZN7cutlass13device_kernelIN5flash11enable_sm90INS1_16FlashAttnFwdSm90INS1_25CollectiveMainloopFwdSm90ILi2EN4cute5tupleIJNS5_1CILi1EEES8_S8_EEENS6_IJNS7_ILi128EEENS7_ILi96EEENS7_ILi192EEEEEELi192ENS_10bfloat16_tEfNS_4arch4Sm90ELb0ELb1ELb1ELb1ELb0ELb1ELb0ELb1ELb1ELb1ELb0ELb0EEENS1_21CollectiveEpilogueFwdINS6_IJSA_SC_SB_EEES9_SE_SG_Li256ELb1ELb1ELb0ELb0EEENS1_36VarlenDynamicPersistentTileSchedulerILi128ELi96ELi256ELi128ELb0ELb1ELb1ELb1ELb0ELb1EEEEEEEEEvNT_6ParamsE,@function
        .size           _ZN7cutlass13device_kernelIN5flash11enable_sm90INS1_16FlashAttnFwdSm90INS1_25CollectiveMainloopFwdSm90ILi2EN4cute5tupleIJNS5_1CILi1EEES8_S8_EEENS6_IJNS7_ILi128EEENS7_ILi96EEENS7_ILi192EEEEEELi192ENS_10bfloat16_tEfNS_4arch4Sm90ELb0ELb1ELb1ELb1ELb0ELb1ELb0ELb1ELb1ELb1ELb0ELb0EEENS1_21CollectiveEpilogueFwdINS6_IJSA_SC_SB_EEES9_SE_SG_Li256ELb1ELb1ELb0ELb0EEENS1_36VarlenDynamicPersistentTileSchedulerILi128ELi96ELi256ELi128ELb0ELb1ELb1ELb1ELb0ELb1EEEEEEEEEvNT_6ParamsE,(.L_x_3241 - _ZN7cutlass13device_kernelIN5flash11enable_sm90INS1_16FlashAttnFwdSm90INS1_25CollectiveMainloopFwdSm90ILi2EN4cute5tupleIJNS5_1CILi1EEES8_S8_EEENS6_IJNS7_ILi128EEENS7_ILi96EEENS7_ILi192EEEEEELi192ENS_10bfloat16_tEfNS_4arch4Sm90ELb0ELb1ELb1ELb1ELb0ELb1ELb0ELb1ELb1ELb1ELb0ELb0EEENS1_21CollectiveEpilogueFwdINS6_IJSA_SC_SB_EEES9_SE_SG_Li256ELb1ELb1ELb0ELb0EEENS1_36VarlenDynamicPersistentTileSchedulerILi128ELi96ELi256ELi128ELb0ELb1ELb1ELb1ELb0ELb1EEEEEEEEEvNT_6ParamsE)
        .other          _ZN7cutlass13device_kernelIN5flash11enable_sm90INS1_16FlashAttnFwdSm90INS1_25CollectiveMainloopFwdSm90ILi2EN4cute5tupleIJNS5_1CILi1EEES8_S8_EEENS6_IJNS7_ILi128EEENS7_ILi96EEENS7_ILi192EEEEEELi192ENS_10bfloat16_tEfNS_4arch4Sm90ELb0ELb1ELb1ELb1ELb0ELb1ELb0ELb1ELb1ELb1ELb0ELb0EEENS1_21CollectiveEpilogueFwdINS6_IJSA_SC_SB_EEES9_SE_SG_Li256ELb1ELb1ELb0ELb0EEENS1_36VarlenDynamicPersistentTileSchedulerILi128ELi96ELi256ELi128ELb0ELb1ELb1ELb1ELb0ELb1EEEEEEEEEvNT_6ParamsE,@"STO_CUDA_ENTRY STV_DEFAULT"
_ZN7cutlass13device_kernelIN5flash11enable_sm90INS1_16FlashAttnFwdSm90INS1_25CollectiveMainloopFwdSm90ILi2EN4cute5tupleIJNS5_1CILi1EEES8_S8_EEENS6_IJNS7_ILi128EEENS7_ILi96EEENS7_ILi192EEEEEELi192ENS_10bfloat16_tEfNS_4arch4Sm90ELb0ELb1ELb1ELb1ELb0ELb1ELb0ELb1ELb1ELb1ELb0ELb0EEENS1_21CollectiveEpilogueFwdINS6_IJSA_SC_SB_EEES9_SE_SG_Li256ELb1ELb1ELb0ELb0EEENS1_36VarlenDynamicPersistentTileSchedulerILi128ELi96ELi256ELi128ELb0ELb1ELb1ELb1ELb0ELb1EEEEEEEEEvNT_6ParamsE:
[----:B------:R-:W0:Y:S02]  /*0000*/  LDC R1, c[0x0][0x28] ;  /* 0x00000a00ff017b82 */ /* 0x000e240000000800 */
[----:B0-----:R-:W-:-:S05]  /*0010*/  VIADD R1, R1, 0xfffffcd0 ;  /* 0xfffffcd001017836 */ /* 0x001fca0000000000 */
[----:B------:R-:W-:Y:S01]  /*0020*/  R2UR UR5, R1 ;  /* 0x00000000010572ca */ /* 0x000fe200000e0000 */
[----:B------:R-:W0:Y:S01]  /*0030*/  S2R R3, SR_TID.X ;  /* 0x0000000000037919 */ /* 0x000e220000002100 */
[----:B------:R-:W-:Y:S01]  /*0040*/  ULDC UR4, c[0x0][0x20] ;  /* 0x0000080000047ab9 */ /* 0x000fe20000000800 */
[----:B------:R-:W-:Y:S01]  /*0050*/  ELECT P0, URZ, PT ;  /* 0x00000000003f782f */ /* 0x000fe20003800000 */
[----:B------:R-:W-:Y:S09]  /*0060*/  BSSY B0, `(.L_x_1670) ;  /* 0x000001b000007945 */ /* 0x000ff20003800000 */
[----:B------:R-:W-:-:S03]  /*0070*/  UIADD3 UR5, UP0, UR5, UR4, URZ ;  /* 0x0000000405057290 */ /* 0x000fc6000ff1e03f */
[----:B------:R-:W-:Y:S02]  /*0080*/  ULDC UR4, c[0x0][0x24] ;  /* 0x0000090000047ab9 */ /* 0x000fe40000000800 */
[----:B------:R-:W-:Y:S01]  /*0090*/  UIADD3.X UR4, URZ, UR4, URZ, UP0, !UPT ;  /* 0x000000043f047290 */ /* 0x000fe200087fe43f */
[----:B------:R-:W-:-:S05]  /*00a0*/  IMAD.U32 R4, RZ, RZ, UR5 ;  /* 0x00000005ff047e24 */ /* 0x000fca000f8e00ff */
[----:B------:R-:W-:Y:S01]  /*00b0*/  STL [R1+0x2d0], R4 ;  /* 0x0002d00401007387 */ /* 0x000fe20000100800 */
[--C-:B0-----:R-:W-:Y:S02]  /*00c0*/  SHF.R.U32.HI R0, RZ, 0x5, R3.reuse ;  /* 0x00000005ff007819 */ /* 0x101fe40000011603 */
[----:B------:R-:W-:-:S03]  /*00d0*/  SHF.R.U32.HI R3, RZ, 0x7, R3 ;  /* 0x00000007ff037819 */ /* 0x000fc60000011603 */
[----:B------:R-:W0:Y:S02]  /*00e0*/  SHFL.IDX PT, R2, R0, RZ, 0x1f ;  /* 0x00001fff00027589 */ /* 0x000e2400000e0000 */
[----:B0-----:R-:W-:Y:S01]  /*00f0*/  ISETP.EQ.AND P0, PT, R2, RZ, P0 ;  /* 0x000000ff0200720c */ /* 0x001fe20000702270 */
[----:B------:R-:W-:-:S05]  /*0100*/  IMAD.U32 R2, RZ, RZ, UR4 ;  /* 0x00000004ff027e24 */ /* 0x000fca000f8e00ff */
[----:B------:R0:W-:Y:S07]  /*0110*/  STL [R1+0x2d4], R2 ;  /* 0x0002d40201007387 */ /* 0x0001ee0000100800 */
        /* <DEDUP_REMOVED lines=14> */
[----:B-1----:R-:W-:Y:S01]  /*0200*/  NOP ;  /* 0x0000000000007918 */ /* 0x002fe20000000000 */
.L_x_1671:
[----:B------:R-:W-:Y:S05]  /*0210*/  BSYNC B0 ;  /* 0x0000000000007941 */ /* 0x000fea0003800000 */
.L_x_1670:
[----:B------:R-:W-:Y:S01]  /*0220*/  VOTEU.ANY UP0, P0 ;  /* 0x00000000003f7886 */ /* 0x000fe20000000100 */
[----:B------:R-:W1:Y:S01]  /*0230*/  SHFL.IDX PT, R3, R3, RZ, 0x1f ;  /* 0x00001fff03037589 */ /* 0x000e6200000e0000 */
[----:B------:R-:W-:Y:S01]  /*0240*/  UMOV UR4, 0x80 ;  /* 0x0000008000047882 */ /* 0x000fe20000000000 */
[----:B------:R-:W-:Y:S01]  /*0250*/  UMOV UR7, 0x100 ;  /* 0x0000010000077882 */ /* 0x000fe20000000000 */
[----:B------:R-:W-:Y:S01]  /*0260*/  VOTEU.ANY UP1, P0 ;  /* 0x00000000003f7886 */ /* 0x000fe20000020100 */
[----:B------:R-:W2:Y:S01]  /*0270*/  @UP0 S2UR UR8, SR_CgaCtaId ;  /* 0x00000000000809c3 */ /* 0x000ea20000008800 */
[----:B0-----:R-:W0:Y:S01]  /*0280*/  SHFL.IDX PT, R2, R0, RZ, 0x1f ;  /* 0x00001fff00027589 */ /* 0x001e2200000e0000 */
[----:B------:R-:W-:Y:S01]  /*0290*/  @UP0 UMOV UR6, 0x400 ;  /* 0x0000040000060882 */ /* 0x000fe20000000000 */
[----:B------:R-:W-:-:S04]  /*02a0*/  @UP0 UIADD3 UR4, -UR4, 0x100000, URZ ;  /* 0x0010000004040890 */ /* 0x000fc8000fffe13f */
[----:B------:R-:W-:Y:S02]  /*02b0*/  @UP0 USHF.L.U32 UR5, UR4, 0xb, URZ ;  /* 0x0000000b04050899 */ /* 0x000fe4000800063f */
[----:B------:R-:W-:Y:S01]  /*02c0*/  @UP0 USHF.L.U32 UR4, UR4, 0x1, URZ ;  /* 0x0000000104040899 */ /* 0x000fe2000800063f */
[----:B------:R-:W-:Y:S01]  /*02d0*/  VOTEU.ANY UP2, P0 ;  /* 0x00000000003f7886 */ /* 0x000fe20000040100 */
[----:B-1----:R-:W-:Y:S01]  /*02e0*/  R2UR UR9, R3 ;  /* 0x00000000030972ca */ /* 0x002fe200000e0000 */
[----:B--2---:R-:W-:Y:S01]  /*02f0*/  @UP0 ULEA UR8, UR8, UR6, 0x18 ;  /* 0x0000000608080291 */ /* 0x004fe2000f8ec03f */
[----:B0-----:R-:W-:Y:S01]  /*0300*/  ISETP.NE.AND P1, PT, R2, RZ, PT ;  /* 0x000000ff0200720c */ /* 0x001fe20003f25270 */
        /* <DEDUP_REMOVED lines=26> */
.L_x_1672:
        /* <DEDUP_REMOVED lines=22> */
.L_x_1673:
        /* <DEDUP_REMOVED lines=18> */
.L_x_1674:
        /* <DEDUP_REMOVED lines=22> */
.L_x_1675:
        /* <DEDUP_REMOVED lines=22> */
.L_x_1676:
        /* <DEDUP_REMOVED lines=8> */
.L_x_1678:
[----:B------:R-:W-:-:S08]  /*0a70*/  NOP ;  /* 0x0000000000007918 */ /* 0x000fd00000000000 */
[----:B------:R-:W1:Y:S02]  /*0a80*/  USETMAXREG.TRY_ALLOC.CTAPOOL UP0, 0xf0 ;  /* 0x000000f0000079c8 */ /* 0x000e640008000600 */
[----:B-1----:R-:W-:-:S13]  /*0a90*/  PLOP3.LUT P0, PT, PT, PT, UP0, 0x80, 0x0 ;  /* 0x000000000000781c */ /* 0x002fda0003f0f008 */
[----:B------:R-:W-:Y:S05]  /*0aa0*/  @!P0 BRA `(.L_x_1678) ;  /* 0xfffffffc00f08947 */ /* 0x000fea000383ffff */
[----:B------:R-:W1:Y:S08]  /*0ab0*/  S2UR UR4, SR_CgaCtaId ;  /* 0x00000000000479c3 */ /* 0x000e700000008800 */
[----:B------:R-:W-:Y:S06]  /*0ac0*/  BAR.ARV 0x8, 0x180 ;  /* 0x0206000000007b1d */ /* 0x000fec0000002000 */
[----:B------:R-:W-:-:S02]  /*0ad0*/  UMOV UR39, 0x400 ;  /* 0x0000040000277882 */ /* 0x000fc40000000000 */
[----:B------:R-:W-:Y:S06]  /*0ae0*/  BAR.SYNC.DEFER_BLOCKING 0x5, 0x180 ;  /* 0x0146000000007b1d */ /* 0x000fec0000010000 */
[----:B------:R-:W-:Y:S04]  /*0af0*/  STL.64 [R1+0x2b8], RZ ;  /* 0x0002b8ff01007387 */ /* 0x000fe80000100a00 */
[----:B------:R-:W-:Y:S01]  /*0b00*/  STL [R1+0x2c0], RZ ;  /* 0x0002c0ff01007387 */ /* 0x000fe20000100800 */
[----:B-1----:R-:W-:-:S03]  /*0b10*/  ULEA UR39, UR4, UR39, 0x18 ;  /* 0x0000002704277291 */ /* 0x002fc6000f8ec03f */
[----:B------:R-:W-:-:S06]  /*0b20*/  ULDC UR4, c[0x0][0xc3c] ;  /* 0x00030f0000047ab9 */ /* 0x000fcc0000000800 */
[----:B------:R-:W1:Y:S01]  /*0b30*/  LDS.128 R24, [UR39+0x308d0] ;  /* 0x0308d027ff187984 */ /* 0x000e620008000c00 */
[----:B------:R-:W-:Y:S06]  /*0b40*/  BAR.ARV 0x4, 0x180 ;  /* 0x0106000000007b1d */ /* 0x000fec0000002000 */
[----:B-1----:R-:W-:-:S13]  /*0b50*/  ISETP.GE.AND P0, PT, R27, UR4, PT ;  /* 0x000000041b007c0c */ /* 0x002fda000bf06270 */
[----:B------:R-:W-:Y:S05]  /*0b60*/  @P0 EXIT ;  /* 0x000000000000094d */ /* 0x000fea0003800000 */
[----:B------:R-:W2:Y:S04]  /*0b70*/  LDL R3, [R1+0x2d0] ;  /* 0x0002d00001037983 */ /* 0x000ea80000100800 */
[----:B0-----:R-:W3:Y:S01]  /*0b80*/  LDL R2, [R1+0x320] ;  /* 0x0003200001027983 */ /* 0x001ee20000100800 */
[----:B------:R-:W-:Y:S01]  /*0b90*/  R2UR UR5, R25 ;  /* 0x00000000190572ca */ /* 0x000fe200000e0000 */
[----:B------:R-:W-:Y:S01]  /*0ba0*/  UMOV UR60, URZ ;  /* 0x0000003f003c7c82 */ /* 0x000fe20008000000 */
[----:B------:R-:W-:Y:S01]  /*0bb0*/  R2UR UR42, R26 ;  /* 0x000000001a2a72ca */ /* 0x000fe200000e0000 */
[----:B------:R-:W0:Y:S01]  /*0bc0*/  S2R R0, SR_TID.X ;  /* 0x0000000000007919 */ /* 0x000e220000002100 */
[----:B------:R-:W-:Y:S01]  /*0bd0*/  UMOV UR38, URZ ;  /* 0x0000003f00267c82 */ /* 0x000fe20008000000 */
[----:B0-----:R-:W-:Y:S01]  /*0be0*/  VIADD R192, R0, 0xffffff80 ;  /* 0xffffff8000c07836 */ /* 0x001fe20000000000 */
[----:B--2---:R-:W-:-:S04]  /*0bf0*/  R2UR UR6, R3 ;  /* 0x00000000030672ca */ /* 0x004fc800000e0000 */
[----:B------:R-:W-:Y:S02]  /*0c00*/  SHF.R.S32.HI R3, RZ, 0x1f, R192 ;  /* 0x0000001fff037819 */ /* 0x000fe400000114c0 */
[----:B---3--:R-:W-:Y:S02]  /*0c10*/  R2UR UR4, R2 ;  /* 0x00000000020472ca */ /* 0x008fe400000e0000 */
[CC--:B------:R-:W-:Y:S02]  /*0c20*/  LEA.HI R0, R3.reuse, R192.reuse, RZ, 0x7 ;  /* 0x000000c003007211 */ /* 0x0c0fe400078f38ff */
[CC--:B------:R-:W-:Y:S02]  /*0c30*/  LEA.HI R2, R3.reuse, R192.reuse, RZ, 0x4 ;  /* 0x000000c003027211 */ /* 0x0c0fe400078f20ff */
[----:B------:R-:W-:Y:S02]  /*0c40*/  LOP3.LUT R5, R0, 0xffffff80, RZ, 0xc0, !PT ;  /* 0xffffff8000057812 */ /* 0x000fe400078ec0ff */
[----:B------:R-:W-:Y:S01]  /*0c50*/  SHF.R.S32.HI R7, RZ, 0x4, R2 ;  /* 0x00000004ff077819 */ /* 0x000fe20000011402 */
[----:B------:R-:W-:Y:S01]  /*0c60*/  UIADD3 UR7, UR6, 0x2b8, URZ ;  /* 0x000002b806077890 */ /* 0x000fe2000fffe03f */
[-C--:B------:R-:W-:Y:S01]  /*0c70*/  LEA.HI R215, R3, R192.reuse, RZ, 0x5 ;  /* 0x000000c003d77211 */ /* 0x080fe200078f28ff */
[----:B------:R-:W-:Y:S01]  /*0c80*/  IMAD.IADD R13, R192, 0x1, -R5 ;  /* 0x00000001c00d7824 */ /* 0x000fe200078e0a05 */
[C---:B------:R-:W-:Y:S01]  /*0c90*/  LOP3.LUT R5, R2.reuse, 0x3fffff0, RZ, 0xc0, !PT ;  /* 0x03fffff002057812 */ /* 0x040fe200078ec0ff */
[----:B------:R-:W-:Y:S01]  /*0ca0*/  ULOP3.LUT UR4, UR4, 0x1, URZ, 0xfc, !UPT ;  /* 0x0000000104047892 */ /* 0x000fe2000f8efc3f */
[----:B------:R-:W-:Y:S01]  /*0cb0*/  LEA.HI R4, R2, R7, RZ, 0x1 ;  /* 0x0000000702047211 */ /* 0x000fe200078f08ff */
[----:B------:R-:W-:Y:S01]  /*0cc0*/  UMOV UR6, URZ ;  /* 0x0000003f00067c82 */ /* 0x000fe20008000000 */
[----:B------:R-:W-:Y:S01]  /*0cd0*/  SHF.R.S32.HI R6, RZ, 0x1f, R13 ;  /* 0x0000001fff067819 */ /* 0x000fe2000001140d */
[----:B------:R-:W-:Y:S01]  /*0ce0*/  IMAD.IADD R2, R192, 0x1, -R5 ;  /* 0x00000001c0027824 */ /* 0x000fe200078e0a05 */
[----:B------:R-:W-:Y:S01]  /*0cf0*/  LOP3.LUT R4, R4, 0x1ffffffe, RZ, 0xc0, !PT ;  /* 0x1ffffffe04047812 */ /* 0x000fe200078ec0ff */
[----:B------:R-:W-:Y:S01]  /*0d00*/  IMAD.U32 R202, RZ, RZ, UR4 ;  /* 0x00000004ffca7e24 */ /* 0x000fe2000f8e00ff */
[----:B------:R-:W-:Y:S01]  /*0d10*/  LEA.HI R8, R6, R13, RZ, 0x2 ;  /* 0x0000000d06087211 */ /* 0x000fe200078f10ff */
[----:B------:R-:W-:Y:S01]  /*0d20*/  UIADD3 UR4, UR39, 0x12400, URZ ;  /* 0x0001240027047890 */ /* 0x000fe2000fffe03f */
[----:B------:R-:W-:Y:S01]  /*0d30*/  SHF.R.S32.HI R215, RZ, 0x5, R215 ;  /* 0x00000005ffd77819 */ /* 0x000fe200000114d7 */
[----:B------:R-:W-:Y:S01]  /*0d40*/  IMAD.IADD R4, R7, 0x1, -R4 ;  /* 0x0000000107047824 */ /* 0x000fe200078e0a04 */
[--C-:B------:R-:W-:Y:S01]  /*0d50*/  SHF.R.S32.HI R5, RZ, 0x2, R8.reuse ;  /* 0x00000002ff057819 */ /* 0x100fe20000011408 */
[----:B------:R-:W-:Y:S01]  /*0d60*/  STL [R1+0x2e0], R13 ;  /* 0x0002e00d01007387 */ /* 0x000fe20000100800 */
[----:B------:R-:W-:Y:S01]  /*0d70*/  SHF.R.S32.HI R10, RZ, 0x1f, R8 ;  /* 0x0000001fff0a7819 */ /* 0x000fe20000011408 */
[----:B------:R-:W-:Y:S01]  /*0d80*/  IMAD R7, R215, 0x10, R2 ;  /* 0x00000010d7077824 */ /* 0x000fe200078e0202 */
[----:B------:R-:W-:Y:S01]  /*0d90*/  SHF.R.S32.HI R9, RZ, 0x7, R0 ;  /* 0x00000007ff097819 */ /* 0x000fe20000011400 */
[----:B------:R-:W-:Y:S01]  /*0da0*/  IMAD.U32 R203, RZ, RZ, UR7 ;  /* 0x00000007ffcb7e24 */ /* 0x000fe2000f8e00ff */
[----:B------:R-:W-:Y:S01]  /*0db0*/  LEA.HI R10, R10, R5, RZ, 0x3 ;  /* 0x000000050a0a7211 */ /* 0x000fe200078f18ff */
[----:B------:R-:W-:Y:S01]  /*0dc0*/  IMAD R12, R7, 0x8, R4 ;  /* 0x00000008070c7824 */ /* 0x000fe200078e0204 */
[----:B------:R-:W-:Y:S01]  /*0dd0*/  LEA.HI R2, R3, R192, RZ, 0x2 ;  /* 0x000000c003027211 */ /* 0x000fe200078f10ff */
[----:B------:R0:W-:Y:S01]  /*0de0*/  STL [R1+0x2e8], R9 ;  /* 0x0002e80901007387 */ /* 0x0001e20000100800 */
[----:B------:R-:W-:Y:S01]  /*0df0*/  LOP3.LUT R10, R10, 0xfffffff8, RZ, 0xc0, !PT ;  /* 0xfffffff80a0a7812 */ /* 0x000fe200078ec0ff */
[----:B------:R-:W-:Y:S01]  /*0e00*/  IMAD.U32 R218, RZ, RZ, UR6 ;  /* 0x00000006ffda7e24 */ /* 0x000fe2000f8e00ff */
[----:B------:R-:W-:-:S02]  /*0e10*/  LEA.HI R6, R6, R13, RZ, 0x5 ;  /* 0x0000000d06067211 */ /* 0x000fc400078f28ff */
[----:B------:R-:W-:Y:S01]  /*0e20*/  LEA.HI R0, R0, R9, RZ, 0x1 ;  /* 0x0000000900007211 */ /* 0x000fe200078f08ff */
[----:B------:R-:W-:Y:S01]  /*0e30*/  IMAD.IADD R7, R5, 0x1, -R10 ;  /* 0x0000000105077824 */ /* 0x000fe200078e0a0a */
[----:B------:R-:W-:Y:S02]  /*0e40*/  LOP3.LUT R219, R2, 0xfffffffc, RZ, 0xc0, !PT ;  /* 0xfffffffc02db7812 */ /* 0x000fe400078ec0ff */
[----:B------:R-:W-:Y:S02]  /*0e50*/  SHF.R.S32.HI R6, RZ, 0x5, R6 ;  /* 0x00000005ff067819 */ /* 0x000fe40000011406 */
[----:B------:R-:W-:Y:S01]  /*0e60*/  LOP3.LUT R0, R0, 0x3fffffe, RZ, 0xc0, !PT ;  /* 0x03fffffe00007812 */ /* 0x000fe200078ec0ff */
[----:B------:R-:W-:Y:S01]  /*0e70*/  IMAD.IADD R219, R192, 0x1, -R219 ;  /* 0x00000001c0db7824 */ /* 0x000fe200078e0adb */
[--C-:B------:R-:W-:Y:S01]  /*0e80*/  SHF.R.S32.HI R16, RZ, 0x2, R2.reuse ;  /* 0x00000002ff107819 */ /* 0x100fe20000011402 */
[----:B------:R-:W-:Y:S01]  /*0e90*/  IMAD R7, R6, 0x10, R7 ;  /* 0x0000001006077824 */ /* 0x000fe200078e0207 */
[----:B------:R-:W-:Y:S01]  /*0ea0*/  SHF.R.S32.HI R5, RZ, 0x1f, R2 ;  /* 0x0000001fff057819 */ /* 0x000fe20000011402 */
[----:B------:R-:W-:Y:S01]  /*0eb0*/  IMAD.IADD R0, R9, 0x1, -R0 ;  /* 0x0000000109007824 */ /* 0x000fe200078e0a00 */
[----:B------:R-:W-:Y:S01]  /*0ec0*/  LEA.HI R3, R3, R192, RZ, 0x3 ;  /* 0x000000c003037211 */ /* 0x000fe200078f18ff */
[----:B------:R-:W-:Y:S01]  /*0ed0*/  VIADD R201, R16, 0x40 ;  /* 0x0000004010c97836 */ /* 0x000fe20000000000 */
[----:B------:R-:W-:Y:S01]  /*0ee0*/  LEA.HI R5, R5, R16, RZ, 0x3 ;  /* 0x0000001005057211 */ /* 0x000fe200078f18ff */
[----:B------:R-:W-:Y:S01]  /*0ef0*/  IMAD.SHL.U32 R196, R219, 0x4, RZ ;  /* 0x00000004dbc47824 */ /* 0x000fe200078e00ff */
[----:B------:R-:W-:Y:S01]  /*0f00*/  SHF.R.S32.HI R217, RZ, 0x3, R3 ;  /* 0x00000003ffd97819 */ /* 0x000fe20000011403 */
[----:B------:R-:W-:Y:S01]  /*0f10*/  IMAD R6, R0, 0x40, R7 ;  /* 0x0000004000067824 */ /* 0x000fe200078e0207 */
[----:B------:R-:W-:Y:S01]  /*0f20*/  SHF.R.S32.HI R0, RZ, 0x1f, R201 ;  /* 0x0000001fff007819 */ /* 0x000fe200000114c9 */
[C---:B------:R-:W-:Y:S01]  /*0f30*/  VIADD R206, R196.reuse, 0x20 ;  /* 0x00000020c4ce7836 */ /* 0x040fe20000000000 */
[----:B------:R-:W-:Y:S01]  /*0f40*/  LOP3.LUT R5, R5, 0xfffffff8, RZ, 0xc0, !PT ;  /* 0xfffffff805057812 */ /* 0x000fe200078ec0ff */
[----:B------:R-:W-:Y:S01]  /*0f50*/  VIADD R205, R196, 0x40 ;  /* 0x00000040c4cd7836 */ /* 0x000fe20000000000 */
[----:B------:R-:W-:Y:S01]  /*0f60*/  LEA.HI R0, R0, R201, RZ, 0x3 ;  /* 0x000000c900007211 */ /* 0x000fe200078f18ff */
[C-C-:B------:R-:W-:Y:S01]  /*0f70*/  IMAD.IADD R225, R196.reuse, 0x1, R206.reuse ;  /* 0x00000001c4e17824 */ /* 0x140fe200078e02ce */
[----:B------:R-:W-:Y:S01]  /*0f80*/  STL [R1+0x2e4], R6 ;  /* 0x0002e40601007387 */ /* 0x000fe20000100800 */
[----:B------:R-:W-:Y:S01]  /*0f90*/  IMAD.IADD R226, R196, 0x1, R205 ;  /* 0x00000001c4e27824 */ /* 0x000fe200078e02cd */
[----:B------:R-:W-:Y:S01]  /*0fa0*/  LOP3.LUT R23, R8, 0x7ffffffc, RZ, 0xc0, !PT ;  /* 0x7ffffffc08177812 */ /* 0x000fe200078ec0ff */
[----:B------:R-:W-:Y:S01]  /*0fb0*/  IMAD.SHL.U32 R224, R0, 0x40, RZ ;  /* 0x0000004000e07824 */ /* 0x000fe200078e00ff */
[----:B------:R-:W-:Y:S01]  /*0fc0*/  SHF.R.S32.HI R0, RZ, 0x1f, R225 ;  /* 0x0000001fff007819 */ /* 0x000fe200000114e1 */
[----:B------:R-:W-:Y:S01]  /*0fd0*/  IMAD.SHL.U32 R222, R201, 0x40, RZ ;  /* 0x00000040c9de7824 */ /* 0x000fe200078e00ff */
[----:B------:R-:W-:Y:S01]  /*0fe0*/  SHF.R.S32.HI R230, RZ, 0x1f, R206 ;  /* 0x0000001fffe67819 */ /* 0x000fe200000114ce */
[----:B------:R-:W-:Y:S01]  /*0ff0*/  IMAD.IADD R233, R16, 0x1, -R5 ;  /* 0x0000000110e97824 */ /* 0x000fe200078e0a05 */
[-C--:B------:R-:W-:Y:S01]  /*1000*/  LEA.HI R2, R0, R225.reuse, RZ, 0x6 ;  /* 0x000000e100027211 */ /* 0x080fe200078f30ff */
[----:B------:R-:W-:Y:S01]  /*1010*/  IMAD.SHL.U32 R17, R219, 0x8, RZ ;  /* 0x00000008db117824 */ /* 0x000fe200078e00ff */
[----:B------:R-:W-:Y:S01]  /*1020*/  SHF.R.S32.HI R5, RZ, 0x1f, R226 ;  /* 0x0000001fff057819 */ /* 0x000fe200000114e2 */
[----:B------:R-:W-:Y:S01]  /*1030*/  IMAD.SHL.U32 R214, R233, 0x40, RZ ;  /* 0x00000040e9d67824 */ /* 0x000fe200078e00ff */
[----:B------:R-:W-:Y:S01]  /*1040*/  LOP3.LUT R222, R222, 0x1c0, RZ, 0xc0, !PT ;  /* 0x000001c0dede7812 */ /* 0x000fe200078ec0ff */
[----:B------:R-:W-:Y:S01]  /*1050*/  IMAD.SHL.U32 R2, R2, 0x80, RZ ;  /* 0x0000008002027824 */ /* 0x000fe200078e00ff */
[----:B------:R-:W-:Y:S01]  /*1060*/  LEA.HI R7, R0, R225, RZ, 0x3 ;  /* 0x000000e100077211 */ /* 0x000fe200078f18ff */
[C---:B------:R-:W-:Y:S01]  /*1070*/  VIADD R204, R196.reuse, 0x10 ;  /* 0x00000010c4cc7836 */ /* 0x040fe20000000000 */
[CC--:B------:R-:W-:Y:S01]  /*1080*/  LEA.HI R0, R5.reuse, R226.reuse, RZ, 0x6 ;  /* 0x000000e205007211 */ /* 0x0c0fe200078f30ff */
[C---:B------:R-:W-:Y:S01]  /*1090*/  VIADD R208, R196.reuse, 0x30 ;  /* 0x00000030c4d07836 */ /* 0x040fe20000000000 */
[----:B------:R-:W-:Y:S01]  /*10a0*/  SHF.R.U32.HI R223, RZ, 0x3, R222 ;  /* 0x00000003ffdf7819 */ /* 0x000fe200000116de */
[----:B------:R-:W-:Y:S01]  /*10b0*/  VIADD R207, R196, 0x50 ;  /* 0x00000050c4cf7836 */ /* 0x000fe20000000000 */
[----:B------:R-:W-:Y:S01]  /*10c0*/  LOP3.LUT R4, R222, 0x38, R7, 0xf8, !PT ;  /* 0x00000038de047812 */ /* 0x000fe200078ef807 */
[----:B------:R-:W-:Y:S01]  /*10d0*/  IMAD.SHL.U32 R0, R0, 0x80, RZ ;  /* 0x0000008000007824 */ /* 0x000fe200078e00ff */
[----:B------:R-:W-:Y:S01]  /*10e0*/  LEA.HI R221, R5, R226, RZ, 0x3 ;  /* 0x000000e205dd7211 */ /* 0x000fe200078f18ff */
[----:B------:R-:W-:Y:S01]  /*10f0*/  IMAD.IADD R23, R13, 0x1, -R23 ;  /* 0x000000010d177824 */ /* 0x000fe200078e0a17 */
[----:B------:R-:W-:-:S02]  /*1100*/  LOP3.LUT R224, R224, 0xfffffe00, RZ, 0xc0, !PT ;  /* 0xfffffe00e0e07812 */ /* 0x000fc400078ec0ff */
[----:B------:R-:W-:Y:S02]  /*1110*/  LOP3.LUT R2, R2, 0xffffe000, RZ, 0xc0, !PT ;  /* 0xffffe00002027812 */ /* 0x000fe400078ec0ff */
[----:B0-----:R-:W-:Y:S02]  /*1120*/  LOP3.LUT R9, R4, R223, RZ, 0x3c, !PT ;  /* 0x000000df04097212 */ /* 0x001fe400078e3cff */
[----:B------:R-:W-:Y:S02]  /*1130*/  LOP3.LUT R214, R214, 0x1c0, RZ, 0xc0, !PT ;  /* 0x000001c0d6d67812 */ /* 0x000fe400078ec0ff */
[----:B------:R-:W-:Y:S02]  /*1140*/  LOP3.LUT R4, R222, 0x38, R221, 0xf8, !PT ;  /* 0x00000038de047812 */ /* 0x000fe400078ef8dd */
[----:B------:R-:W-:Y:S01]  /*1150*/  IADD3 R235, R9, R2, R224 ;  /* 0x0000000209eb7210 */ /* 0x000fe20007ffe0e0 */
[----:B------:R-:W-:Y:S01]  /*1160*/  IMAD R2, R215, 0x200, R2 ;  /* 0x00000200d7027824 */ /* 0x000fe200078e0202 */
[----:B------:R-:W-:-:S02]  /*1170*/  SHF.R.U32.HI R216, RZ, 0x3, R214 ;  /* 0x00000003ffd87819 */ /* 0x000fc400000116d6 */
[----:B------:R-:W-:Y:S02]  /*1180*/  LOP3.LUT R9, R214, 0x38, R221, 0xf8, !PT ;  /* 0x00000038d6097812 */ /* 0x000fe400078ef8dd */
[----:B------:R-:W-:Y:S02]  /*1190*/  LOP3.LUT R0, R0, 0xffffe000, RZ, 0xc0, !PT ;  /* 0xffffe00000007812 */ /* 0x000fe400078ec0ff */
[----:B------:R-:W-:Y:S01]  /*11a0*/  LOP3.LUT R11, R4, R223, RZ, 0x3c, !PT ;  /* 0x000000df040b7212 */ /* 0x000fe200078e3cff */
[----:B------:R-:W-:Y:S01]  /*11b0*/  IMAD.SHL.U32 R4, R12, 0x8, RZ ;  /* 0x000000080c047824 */ /* 0x000fe200078e00ff */
[----:B------:R-:W-:Y:S02]  /*11c0*/  LOP3.LUT R9, R9, R216, RZ, 0x3c, !PT ;  /* 0x000000d809097212 */ /* 0x000fe400078e3cff */
[----:B------:R-:W-:Y:S01]  /*11d0*/  IADD3 R11, R11, R0, R224 ;  /* 0x000000000b0b7210 */ /* 0x000fe20007ffe0e0 */
[----:B------:R-:W-:Y:S01]  /*11e0*/  IMAD R0, R215, 0x200, R0 ;  /* 0x00000200d7007824 */ /* 0x000fe200078e0200 */
[----:B------:R-:W-:Y:S01]  /*11f0*/  LOP3.LUT R5, R214, 0x38, R7, 0xf8, !PT ;  /* 0x00000038d6057812 */ /* 0x000fe200078ef807 */
[----:B------:R-:W-:Y:S01]  /*1200*/  STL [R1+0x2ec], R4 ;  /* 0x0002ec0401007387 */ /* 0x000fe20000100800 */
[----:B------:R-:W-:Y:S01]  /*1210*/  SHF.R.S32.HI R231, RZ, 0x1f, R204 ;  /* 0x0000001fffe77819 */ /* 0x000fe200000114cc */
[----:B------:R-:W-:Y:S01]  /*1220*/  IMAD.IADD R9, R0, 0x1, R9 ;  /* 0x0000000100097824 */ /* 0x000fe200078e0209 */
[----:B------:R-:W-:-:S02]  /*1230*/  LEA.HI R0, R219, R219, RZ, 0x1 ;  /* 0x000000dbdb007211 */ /* 0x000fc400078f08ff */
[----:B------:R-:W-:Y:S02]  /*1240*/  LOP3.LUT R5, R5, R216, RZ, 0x3c, !PT ;  /* 0x000000d805057212 */ /* 0x000fe400078e3cff */
[----:B------:R-:W-:Y:S02]  /*1250*/  LOP3.LUT R0, R0, 0x1ffffffe, RZ, 0xc0, !PT ;  /* 0x1ffffffe00007812 */ /* 0x000fe400078ec0ff */
[----:B------:R-:W-:Y:S01]  /*1260*/  SHF.R.S32.HI R229, RZ, 0x1f, R208 ;  /* 0x0000001fffe57819 */ /* 0x000fe200000114d0 */
[----:B------:R-:W-:Y:S01]  /*1270*/  IMAD.IADD R2, R2, 0x1, R5 ;  /* 0x0000000102027824 */ /* 0x000fe200078e0205 */
[----:B------:R-:W-:Y:S01]  /*1280*/  LOP3.LUT R5, R3, 0xfffffff8, RZ, 0xc0, !PT ;  /* 0xfffffff803057812 */ /* 0x000fe200078ec0ff */
[----:B------:R-:W-:Y:S01]  /*1290*/  IMAD.IADD R0, R219, 0x1, -R0 ;  /* 0x00000001db007824 */ /* 0x000fe200078e0a00 */
[----:B------:R-:W-:Y:S01]  /*12a0*/  SHF.R.S32.HI R228, RZ, 0x1f, R205 ;  /* 0x0000001fffe47819 */ /* 0x000fe200000114cd */
[----:B------:R-:W-:Y:S01]  /*12b0*/  IMAD.U32 R3, RZ, RZ, UR4 ;  /* 0x00000004ff037e24 */ /* 0x000fe2000f8e00ff */
[----:B------:R-:W-:Y:S01]  /*12c0*/  SHF.R.S32.HI R227, RZ, 0x1f, R207 ;  /* 0x0000001fffe37819 */ /* 0x000fe200000114cf */
[----:B------:R-:W-:Y:S01]  /*12d0*/  IMAD R22, R0, 0x8, R6 ;  /* 0x0000000800167824 */ /* 0x000fe200078e0206 */
[----:B------:R-:W-:Y:S01]  /*12e0*/  LEA R0, R2, UR4, 0x1 ;  /* 0x0000000402007c11 */ /* 0x000fe2000f8e08ff */
[----:B------:R-:W-:Y:S01]  /*12f0*/  IMAD.IADD R232, R192, 0x1, -R5 ;  /* 0x00000001c0e87824 */ /* 0x000fe200078e0a05 */
[----:B------:R0:W-:Y:S01]  /*1300*/  STL [R1+0x2dc], R3 ;  /* 0x0002dc0301007387 */ /* 0x0001e20000100800 */
[----:B------:R-:W-:-:S02]  /*1310*/  SHF.R.S32.HI R220, RZ, 0x3, R7 ;  /* 0x00000003ffdc7819 */ /* 0x000fc40000011407 */
[----:B------:R-:W-:Y:S01]  /*1320*/  IMAD.SHL.U32 R198, R232, 0x8, RZ ;  /* 0x00000008e8c67824 */ /* 0x000fe200078e00ff */
[----:B------:R1:W-:Y:S01]  /*1330*/  STL [R1+0x2d8], R0 ;  /* 0x0002d80001007387 */ /* 0x0003e20000100800 */
[----:B------:R-:W-:Y:S02]  /*1340*/  SHF.R.S32.HI R221, RZ, 0x3, R221 ;  /* 0x00000003ffdd7819 */ /* 0x000fe400000114dd */
[C---:B------:R-:W-:Y:S01]  /*1350*/  VIADD R199, R198.reuse, 0x40 ;  /* 0x00000040c6c77836 */ /* 0x040fe20000000000 */
[----:B------:R-:W-:Y:S01]  /*1360*/  SHF.R.S32.HI R212, RZ, 0x1f, R198 ;  /* 0x0000001fffd47819 */ /* 0x000fe200000114c6 */
[----:B------:R-:W-:Y:S01]  /*1370*/  VIADD R200, R198, 0x80 ;  /* 0x00000080c6c87836 */ /* 0x000fe20000000000 */
[----:B0-----:R-:W-:Y:S02]  /*1380*/  LOP3.LUT R3, R222, 0x38, R17, 0xf8, !PT ;  /* 0x00000038de037812 */ /* 0x001fe400078ef811 */
[----:B------:R-:W-:Y:S02]  /*1390*/  SHF.R.S32.HI R211, RZ, 0x1f, R199 ;  /* 0x0000001fffd37819 */ /* 0x000fe400000114c7 */
[----:B------:R-:W-:-:S02]  /*13a0*/  LOP3.LUT R3, R224, R3, R223, 0xf6, !PT ;  /* 0x00000003e0037212 */ /* 0x000fc400078ef6df */
[----:B------:R-:W-:Y:S02]  /*13b0*/  SHF.R.S32.HI R210, RZ, 0x1f, R200 ;  /* 0x0000001fffd27819 */ /* 0x000fe400000114c8 */
[----:B------:R-:W-:Y:S02]  /*13c0*/  LEA R237, R3, UR4, 0x1 ;  /* 0x0000000403ed7c11 */ /* 0x000fe4000f8e08ff */
[----:B------:R-:W-:Y:S02]  /*13d0*/  LEA R235, R235, UR4, 0x1 ;  /* 0x00000004ebeb7c11 */ /* 0x000fe4000f8e08ff */
[----:B------:R-:W-:Y:S02]  /*13e0*/  LEA R234, R11, UR4, 0x1 ;  /* 0x000000040bea7c11 */ /* 0x000fe4000f8e08ff */
[----:B-1----:R-:W-:-:S07]  /*13f0*/  LEA R236, R9, UR4, 0x1 ;  /* 0x0000000409ec7c11 */ /* 0x002fce000f8e08ff */
.L_x_1849:
[----:B012-4-:R-:W0:Y:S01]  /*1400*/  LDC.64 R2, c[0x0][0xa28] ;  /* 0x00028a00ff027b82 */ /* 0x017e220000000a00 */
[----:B------:R-:W-:Y:S01]  /*1410*/  ULDC.64 UR6, c[0x0][0xa08] ;  /* 0x0002820000067ab9 */ /* 0x000fe20000000a00 */
[----:B------:R-:W-:Y:S01]  /*1420*/  IMAD.MOV.U32 R13, RZ, RZ, RZ ;  /* 0x000000ffff0d7224 */ /* 0x000fe200078e00ff */
[----:B------:R-:W-:Y:S01]  /*1430*/  ISETP.NE.U32.AND P3, PT, RZ, UR6, PT ;  /* 0x00000006ff007c0c */ /* 0x000fe2000bf65070 */
[----:B------:R-:W-:Y:S01]  /*1440*/  IMAD.MOV.U32 R31, RZ, RZ, RZ ;  /* 0x000000ffff1f7224 */ /* 0x000fe200078e00ff */
[----:B------:R-:W-:Y:S02]  /*1450*/  ULDC.64 UR8, c[0x0][0x208] ;  /* 0x0000820000087ab9 */ /* 0x000fe40000000a00 */
[----:B------:R-:W-:Y:S01]  /*1460*/  ISETP.NE.AND.EX P3, PT, RZ, UR7, PT, P3 ;  /* 0x00000007ff007c0c */ /* 0x000fe2000bf65330 */
[----:B------:R-:W1:Y:S01]  /*1470*/  LDC.64 R4, c[0x0][0xa18] ;  /* 0x00028600ff047b82 */ /* 0x000e620000000a00 */
[----:B------:R-:W-:Y:S01]  /*1480*/  ULDC.64 UR6, c[0x0][0x418] ;  /* 0x0001060000067ab9 */ /* 0x000fe20000000a00 */
[----:B0-----:R-:W-:-:S04]  /*1490*/  ISETP.NE.U32.AND P0, PT, R2, RZ, PT ;  /* 0x000000ff0200720c */ /* 0x001fc80003f05070 */
[----:B------:R-:W-:Y:S02]  /*14a0*/  ISETP.NE.AND.EX P0, PT, R3, RZ, PT, P0 ;  /* 0x000000ff0300720c */ /* 0x000fe40003f05300 */
[----:B-1----:R-:W-:-:S04]  /*14b0*/  ISETP.NE.U32.AND P1, PT, R4, RZ, PT ;  /* 0x000000ff0400720c */ /* 0x002fc80003f25070 */
[----:B------:R-:W-:Y:S02]  /*14c0*/  ISETP.NE.AND.EX P1, PT, R5, RZ, PT, P1 ;  /* 0x000000ff0500720c */ /* 0x000fe40003f25310 */
[----:B------:R-:W0:Y:S08]  /*14d0*/  LDC.64 R4, c[0x0][0xa08] ;  /* 0x00028200ff047b82 */ /* 0x000e300000000a00 */
[----:B------:R-:W1:Y:S08]  /*14e0*/  @P0 LDC.64 R2, c[0x0][0xa28] ;  /* 0x00028a00ff020b82 */ /* 0x000e700000000a00 */
[----:B------:R-:W2:Y:S01]  /*14f0*/  @P1 LDC.64 R6, c[0x0][0xa18] ;  /* 0x00028600ff061b82 */ /* 0x000ea20000000a00 */
[----:B------:R-:W-:-:S07]  /*1500*/  UISETP.NE.U32.AND UP0, UPT, UR6, URZ, UPT ;  /* 0x0000003f0600728c */ /* 0x000fce000bf05070 */
[----:B---3--:R-:W3:Y:S01]  /*1510*/  LDC R193, c[0x0][0x348] ;  /* 0x0000d200ffc17b82 */ /* 0x008ee20000000800 */
[----:B------:R-:W-:Y:S01]  /*1520*/  ULDC UR4, c[0x0][0x288] ;  /* 0x0000a20000047ab9 */ /* 0x000fe20000000800 */
[----:B------:R-:W-:Y:S01]  /*1530*/  UISETP.NE.AND.EX UP0, UPT, UR7, URZ, UPT, UP0 ;  /* 0x0000003f0700728c */ /* 0x000fe2000bf05300 */
[----:B------:R-:W-:Y:S01]  /*1540*/  IMAD.U32 R18, RZ, RZ, UR4 ;  /* 0x00000004ff127e24 */ /* 0x000fe2000f8e00ff */
[----:B------:R-:W-:Y:S01]  /*1550*/  ULDC UR4, c[0x0][0x424] ;  /* 0x0001090000047ab9 */ /* 0x000fe20000000800 */
[C---:B0-----:R-:W-:Y:S01]  /*1560*/  IMAD.WIDE R8, R27.reuse, 0x4, R4 ;  /* 0x000000041b087825 */ /* 0x041fe200078e0204 */
[----:B------:R-:W-:Y:S01]  /*1570*/  ULDC.64 UR6, c[0x0][0xa20] ;  /* 0x0002880000067ab9 */ /* 0x000fe20000000a00 */
[----:B------:R-:W-:Y:S01]  /*1580*/  USEL UR4, UR4, 0x1, UP0 ;  /* 0x0000000104047887 */ /* 0x000fe20008000000 */
[----:B------:R-:W-:Y:S01]  /*1590*/  ISETP.NE.U32.AND P2, PT, RZ, UR6, PT ;  /* 0x00000006ff007c0c */ /* 0x000fe2000bf45070 */
[C---:B-1----:R-:W-:Y:S01]  /*15a0*/  @P0 IMAD.WIDE R2, R27.reuse, 0x4, R2 ;  /* 0x000000041b020825 */ /* 0x042fe200078e0202 */
[----:B------:R-:W-:Y:S01]  /*15b0*/  ULDC UR6, c[0x0][0x2f0] ;  /* 0x0000bc0000067ab9 */ /* 0x000fe20000000800 */
[----:B------:R0:W5:Y:S02]  /*15c0*/  @P3 LDG.E R31, desc[UR8][R8.64] ;  /* 0x00000008081f3981 */ /* 0x000164000c1e1900 */
[----:B--2---:R-:W-:-:S02]  /*15d0*/  @P1 IMAD.WIDE R4, R27, 0x4, R6 ;  /* 0x000000041b041825 */ /* 0x004fc400078e0206 */
[----:B------:R0:W5:Y:S01]  /*15e0*/  @P0 LDG.E R13, desc[UR8][R2.64] ;  /* 0x00000008020d0981 */ /* 0x000162000c1e1900 */
[----:B------:R-:W-:Y:S01]  /*15f0*/  ISETP.NE.AND.EX P2, PT, RZ, UR7, PT, P2 ;  /* 0x00000007ff007c0c */ /* 0x000fe2000bf45320 */
[----:B------:R-:W-:Y:S02]  /*1600*/  UIMAD UR4, UR4, UR6, URZ ;  /* 0x00000006040472a4 */ /* 0x000fe4000f8e023f */
[----:B------:R0:W5:Y:S01]  /*1610*/  @P1 LDG.E R18, desc[UR8][R4.64] ;  /* 0x0000000804121981 */ /* 0x000162000c1e1900 */
[----:B------:R-:W-:Y:S09]  /*1620*/  @P1 BRA `(.L_x_1679) ;  /* 0x0000000000281947 */ /* 0x000ff20003800000 */
[----:B------:R-:W-:Y:S02]  /*1630*/  ULDC.64 UR6, c[0x0][0xa00] ;  /* 0x0002800000067ab9 */ /* 0x000fe40000000a00 */
[----:B------:R-:W-:-:S04]  /*1640*/  ISETP.NE.U32.AND P0, PT, RZ, UR6, PT ;  /* 0x00000006ff007c0c */ /* 0x000fc8000bf05070 */
[----:B------:R-:W-:-:S13]  /*1650*/  ISETP.NE.AND.EX P0, PT, RZ, UR7, PT, P0 ;  /* 0x00000007ff007c0c */ /* 0x000fda000bf05300 */
[----:B------:R-:W-:Y:S05]  /*1660*/  @!P0 BRA `(.L_x_1679) ;  /* 0x0000000000188947 */ /* 0x000fea0003800000 */
[----:B0-----:R-:W0:Y:S01]  /*1670*/  LDC.64 R2, c[0x0][0xa00] ;  /* 0x00028000ff027b82 */ /* 0x001e220000000a00 */
[----:B------:R-:W-:Y:S01]  /*1680*/  ULDC.64 UR6, c[0x0][0x208] ;  /* 0x0000820000067ab9 */ /* 0x000fe20000000a00 */
[----:B0-----:R-:W-:-:S05]  /*1690*/  IMAD.WIDE R2, R27, 0x4, R2 ;  /* 0x000000041b027825 */ /* 0x001fca00078e0202 */
[----:B-----5:R-:W2:Y:S04]  /*16a0*/  LDG.E R18, desc[UR6][R2.64] ;  /* 0x0000000602127981 */ /* 0x020ea8000c1e1900 */
[----:B------:R-:W2:Y:S02]  /*16b0*/  LDG.E R5, desc[UR6][R2.64+0x4] ;  /* 0x0000040602057981 */ /* 0x000ea4000c1e1900 */
[----:B--2---:R-:W-:-:S07]  /*16c0*/  IMAD.IADD R18, R5, 0x1, -R18 ;  /* 0x0000000105127824 */ /* 0x004fce00078e0a12 */
.L_x_1679:
[----:B------:R-:W-:Y:S02]  /*16d0*/  IMAD.U32 R26, RZ, RZ, UR4 ;  /* 0x00000004ff1a7e24 */ /* 0x000fe4000f8e00ff */
[----:B------:R-:W-:Y:S02]  /*16e0*/  IMAD.MOV.U32 R209, RZ, RZ, R27 ;  /* 0x000000ffffd17224 */ /* 0x000fe400078e001b */
[----:B------:R-:W-:Y:S01]  /*16f0*/  IMAD.U32 R213, RZ, RZ, UR42 ;  /* 0x0000002affd57e24 */ /* 0x000fe2000f8e00ff */
[----:B------:R-:W-:Y:S06]  /*1700*/  @!P2 BRA `(.L_x_1680) ;  /* 0x000000000014a947 */ /* 0x000fec0003800000 */
[----:B0-----:R-:W0:Y:S01]  /*1710*/  LDC.64 R2, c[0x0][0xa20] ;  /* 0x00028800ff027b82 */ /* 0x001e220000000a00 */
[----:B------:R-:W-:Y:S01]  /*1720*/  ULDC.64 UR6, c[0x0][0x208] ;  /* 0x0000820000067ab9 */ /* 0x000fe20000000a00 */
[----:B0-----:R-:W-:-:S05]  /*1730*/  IMAD.WIDE R2, R27, 0x4, R2 ;  /* 0x000000041b027825 */ /* 0x001fca00078e0202 */
[----:B------:R1:W5:Y:S01]  /*1740*/  LDG.E R26, desc[UR6][R2.64] ;  /* 0x00000006021a7981 */ /* 0x000362000c1e1900 */
[----:B------:R-:W-:Y:S05]  /*1750*/  BRA `(.L_x_1681) ;  /* 0x0000000000147947 */ /* 0x000fea0003800000 */
.L_x_1680:
[----:B------:R-:W-:Y:S05]  /*1760*/  @!P3 BRA `(.L_x_1681) ;  /* 0x000000000010b947 */ /* 0x000fea0003800000 */
[----:B------:R-:W-:Y:S02]  /*1770*/  ULDC.64 UR6, c[0x0][0x208] ;  /* 0x0000820000067ab9 */ /* 0x000fe40000000a00 */
[----:B0-----:R-:W2:Y:S04]  /*1780*/  LDG.E R3, desc[UR6][R8.64] ;  /* 0x0000000608037981 */ /* 0x001ea8000c1e1900 */
[----:B------:R-:W2:Y:S02]  /*1790*/  LDG.E R26, desc[UR6][R8.64+0x4] ;  /* 0x00000406081a7981 */ /* 0x000ea4000c1e1900 */
[----:B--2---:R-:W-:-:S07]  /*17a0*/  IMAD.IADD R26, R26, 0x1, -R3 ;  /* 0x000000011a1a7824 */ /* 0x004fce00078e0a03 */
.L_x_1681:
[----:B------:R-:W2:Y:S01]  /*17b0*/  LDL R0, [R1+0x320] ;  /* 0x0003200001007983 */ /* 0x000ea20000100800 */
[----:B01----:R-:W0:Y:S01]  /*17c0*/  LDC.64 R2, c[0x0][0xa10] ;  /* 0x00028400ff027b82 */ /* 0x003e220000000a00 */
[----:B------:R-:W-:-:S07]  /*17d0*/  ULDC.64 UR8, c[0x0][0x208] ;  /* 0x0000820000087ab9 */ /* 0x000fce0000000a00 */
[----:B------:R-:W1:Y:S01]  /*17e0*/  LDC.64 R4, c[0x0][0xa30] ;  /* 0x00028c00ff047b82 */ /* 0x000e620000000a00 */
[----:B------:R-:W4:Y:S07]  /*17f0*/  S2R R6, SR_TID.X ;  /* 0x0000000000067919 */ /* 0x000f2e0000002100 */
[----:B------:R-:W3:Y:S01]  /*1800*/  S2UR UR4, SR_SWINHI ;  /* 0x00000000000479c3 */ /* 0x000ee20000002f00 */
[----:B0-----:R-:W-:-:S07]  /*1810*/  ISETP.NE.U32.AND P0, PT, R2, RZ, PT ;  /* 0x000000ff0200720c */ /* 0x001fce0003f05070 */
[----:B------:R-:W0:Y:S01]  /*1820*/  LDC.64 R14, c[0x0][0x9e0] ;  /* 0x00027800ff0e7b82 */ /* 0x000e220000000a00 */
[----:B------:R-:W-:Y:S02]  /*1830*/  ISETP.NE.AND.EX P0, PT, R3, RZ, PT, P0 ;  /* 0x000000ff0300720c */ /* 0x000fe40003f05300 */
[----:B-1----:R-:W-:-:S05]  /*1840*/  ISETP.NE.U32.AND P1, PT, R4, RZ, PT ;  /* 0x000000ff0400720c */ /* 0x002fca0003f25070 */
[----:B------:R-:W1:Y:S01]  /*1850*/  LDC R4, c[0x0][0x448] ;  /* 0x00011200ff047b82 */ /* 0x000e620000000800 */
[----:B------:R-:W-:-:S07]  /*1860*/  ISETP.NE.AND.EX P1, PT, R5, RZ, PT, P1 ;  /* 0x000000ff0500720c */ /* 0x000fce0003f25310 */
[----:B------:R-:W3:Y:S08]  /*1870*/  @P0 LDC.64 R2, c[0x0][0xa10] ;  /* 0x00028400ff020b82 */ /* 0x000ef00000000a00 */
[----:B------:R-:W4:Y:S01]  /*1880*/  @P1 LDC.64 R8, c[0x0][0xa30] ;  /* 0x00028c00ff081b82 */ /* 0x000f220000000a00 */
[----:B---3--:R-:W-:-:S05]  /*1890*/  @P0 IMAD.WIDE R2, R27, 0x4, R2 ;  /* 0x000000041b020825 */ /* 0x008fca00078e0202 */
[----:B------:R-:W3:Y:S01]  /*18a0*/  @P0 LDG.E R19, desc[UR8][R2.64+0x4] ;  /* 0x0000040802130981 */ /* 0x000ee2000c1e1900 */
[----:B----4-:R-:W-:-:S05]  /*18b0*/  @P1 IMAD.WIDE R8, R27, 0x4, R8 ;  /* 0x000000041b081825 */ /* 0x010fca00078e0208 */
[----:B------:R4:W3:Y:S01]  /*18c0*/  @P1 LDG.E R20, desc[UR8][R8.64] ;  /* 0x0000000808141981 */ /* 0x0008e2000c1e1900 */
[----:B--2---:R-:W-:-:S03]  /*18d0*/  R2UR UR6, R0 ;  /* 0x00000000000672ca */ /* 0x004fc600000e0000 */
[----:B------:R2:W3:Y:S01]  /*18e0*/  @P0 LDG.E R0, desc[UR8][R2.64] ;  /* 0x0000000802000981 */ /* 0x0004e2000c1e1900 */
[----:B-1----:R-:W-:Y:S01]  /*18f0*/  ISETP.NE.AND P2, PT, R4, 0x1, PT ;  /* 0x000000010400780c */ /* 0x002fe20003f45270 */
[----:B------:R-:W-:Y:S01]  /*1900*/  UMOV UR36, UR39 ;  /* 0x0000002700247c82 */ /* 0x000fe20008000000 */
[----:B------:R-:W-:Y:S01]  /*1910*/  UMOV UR37, UR4 ;  /* 0x0000000400257c82 */ /* 0x000fe20008000000 */
[----:B------:R-:W-:-:S10]  /*1920*/  UIADD3 UR4, UP0, UR36, 0x30890, URZ ;  /* 0x0003089024047890 */ /* 0x000fd4000ff1e03f */
[----:B------:R-:W1:Y:S01]  /*1930*/  @P2 LDC R21, c[0x0][0x44c] ;  /* 0x00011300ff152b82 */ /* 0x000e620000000800 */
[----:B------:R-:W-:Y:S01]  /*1940*/  IMAD.U32 R11, RZ, RZ, UR6 ;  /* 0x00000006ff0b7e24 */ /* 0x000fe2000f8e00ff */
[----:B------:R-:W-:Y:S01]  /*1950*/  UIADD3.X UR6, URZ, UR37, URZ, UP0, !UPT ;  /* 0x000000253f067290 */ /* 0x000fe200087fe43f */
[----:B------:R-:W-:-:S05]  /*1960*/  LOP3.LUT R6, R6, 0x7f, RZ, 0xc0, !PT ;  /* 0x0000007f06067812 */ /* 0x000fca00078ec0ff */
[----:B------:R-:W0:Y:S01]  /*1970*/  @P2 LDC R12, c[0x0][0x450] ;  /* 0x00011400ff0c2b82 */ /* 0x000e220000000800 */
[----:B------:R-:W-:Y:S01]  /*1980*/  IMAD.MOV.U32 R10, RZ, RZ, 0x9000 ;  /* 0x00009000ff0a7424 */ /* 0x000fe200078e00ff */
[----:B------:R-:W-:Y:S01]  /*1990*/  ISETP.NE.AND P3, PT, R6, RZ, PT ;  /* 0x000000ff0600720c */ /* 0x000fe20003f65270 */
[----:B----4-:R-:W-:Y:S01]  /*19a0*/  IMAD.U32 R8, RZ, RZ, UR4 ;  /* 0x00000004ff087e24 */ /* 0x010fe2000f8e00ff */
[----:B------:R-:W-:Y:S01]  /*19b0*/  USHF.L.U32 UR61, UR5, 0x7, URZ ;  /* 0x00000007053d7899 */ /* 0x000fe2000800063f */
[----:B------:R-:W-:Y:S01]  /*19c0*/  IMAD.U32 R9, RZ, RZ, UR6 ;  /* 0x00000006ff097e24 */ /* 0x000fe2000f8e00ff */
[----:B------:R4:W-:Y:S01]  /*19d0*/  STL.64 [R1+0x18], R10 ;  /* 0x0000180a01007387 */ /* 0x0009e20000100a00 */
[----:B------:R-:W-:Y:S01]  /*19e0*/  IMAD.MOV.U32 R5, RZ, RZ, 0x100 ;  /* 0x00000100ff057424 */ /* 0x000fe200078e00ff */
[----:B------:R-:W-:Y:S01]  /*19f0*/  SEL R4, RZ, 0x1, P3 ;  /* 0x00000001ff047807 */ /* 0x000fe20001800000 */
[----:B------:R-:W-:Y:S01]  /*1a00*/  IMAD.MOV.U32 R6, RZ, RZ, 0x1 ;  /* 0x00000001ff067424 */ /* 0x000fe200078e00ff */
[----:B------:R-:W-:Y:S01]  /*1a10*/  UIADD3 UR7, UP1, UR36, 0x308a0, URZ ;  /* 0x000308a024077890 */ /* 0x000fe2000ff3e03f */
[----:B------:R-:W-:Y:S01]  /*1a20*/  IMAD.MOV.U32 R7, RZ, RZ, RZ ;  /* 0x000000ffff077224 */ /* 0x000fe200078e00ff */
[----:B------:R-:W-:Y:S01]  /*1a30*/  STL.64 [R1+0x8], R8 ;  /* 0x0000080801007387 */ /* 0x000fe20000100a00 */
[----:B------:R-:W-:-:S03]  /*1a40*/  UIADD3 UR4, UR61, 0x7f, URZ ;  /* 0x0000007f3d047890 */ /* 0x000fc6000fffe03f */
[----:B------:R-:W-:Y:S01]  /*1a50*/  STL.64 [R1], RZ ;  /* 0x000000ff01007387 */ /* 0x000fe20000100a00 */
[C---:B----45:R-:W-:Y:S01]  /*1a60*/  IMAD.IADD R10, R26.reuse, 0x1, -R13 ;  /* 0x000000011a0a7824 */ /* 0x070fe200078e0a0d */
[----:B------:R-:W-:Y:S01]  /*1a70*/  R2UR UR43, R26 ;  /* 0x000000001a2b72ca */ /* 0x000fe200000e0000 */
[----:B------:R-:W-:Y:S01]  /*1a80*/  UIADD3.X UR8, URZ, UR37, URZ, UP1, !UPT ;  /* 0x000000253f087290 */ /* 0x000fe20008ffe43f */
[----:B------:R1:W-:Y:S01]  /*1a90*/  STL.128 [R1+0x20], R4 ;  /* 0x0000200401007387 */ /* 0x0003e20000100c00 */
[----:B--2---:R-:W-:-:S04]  /*1aa0*/  IMAD.U32 R2, RZ, RZ, UR7 ;  /* 0x00000007ff027e24 */ /* 0x004fc8000f8e00ff */
[----:B------:R-:W-:Y:S02]  /*1ab0*/  IMAD.U32 R3, RZ, RZ, UR8 ;  /* 0x00000008ff037e24 */ /* 0x000fe4000f8e00ff */
[----:B-1----:R-:W-:-:S04]  /*1ac0*/  @P2 IMAD.HI.U32 R5, R21, UR4, RZ ;  /* 0x0000000415052c27 */ /* 0x002fc8000f8e00ff */
[----:B------:R-:W-:Y:S01]  /*1ad0*/  IMAD.U32 R4, RZ, RZ, UR4 ;  /* 0x00000004ff047e24 */ /* 0x000fe2000f8e00ff */
[----:B0-----:R-:W-:Y:S01]  /*1ae0*/  @P2 SHF.R.U32.HI R4, RZ, R12, R5 ;  /* 0x0000000cff042219 */ /* 0x001fe20000011605 */
[----:B------:R-:W-:Y:S01]  /*1af0*/  STL.64 [R1+0x10], R2 ;  /* 0x0000100201007387 */ /* 0x000fe20000100a00 */
[----:B---3--:R-:W-:Y:S02]  /*1b00*/  @P1 R2UR UR43, R20 ;  /* 0x00000000142b12ca */ /* 0x008fe400000e0000 */
[----:B------:R-:W-:Y:S01]  /*1b10*/  ISETP.GE.AND P1, PT, R15, 0x1, PT ;  /* 0x000000010f00780c */ /* 0x000fe20003f26270 */
[----:B------:R0:W-:Y:S01]  /*1b20*/  STL.64 [R1+0x30], R2 ;  /* 0x0000300201007387 */ /* 0x0001e20000100a00 */
[----:B------:R-:W-:-:S04]  /*1b30*/  @P0 IMAD.IADD R193, R19, 0x1, -R0 ;  /* 0x0000000113c10824 */ /* 0x000fc800078e0a00 */
[----:B------:R-:W-:-:S04]  /*1b40*/  IMAD.IADD R19, R10, 0x1, R193 ;  /* 0x000000010a137824 */ /* 0x000fc800078e02c1 */
[C---:B------:R-:W-:Y:S01]  /*1b50*/  VIADD R0, R19.reuse, 0x5f ;  /* 0x0000005f13007836 */ /* 0x040fe20000000000 */
[----:B------:R-:W-:-:S03]  /*1b60*/  IADD3 R25, R19, 0x1, -R18 ;  /* 0x0000000113197810 */ /* 0x000fc60007ffe812 */
[----:B------:R-:W-:-:S04]  /*1b70*/  IMAD.HI R0, R0, 0x2aaaaaab, RZ ;  /* 0x2aaaaaab00007827 */ /* 0x000fc800078e02ff */
[----:B0-----:R-:W-:Y:S01]  /*1b80*/  IMAD.IADD R3, R25, 0x1, R4 ;  /* 0x0000000119037824 */ /* 0x001fe200078e0204 */
[----:B------:R-:W-:-:S03]  /*1b90*/  SHF.R.U32.HI R79, RZ, 0x1f, R0 ;  /* 0x0000001fff4f7819 */ /* 0x000fc60000011600 */
[----:B------:R-:W-:Y:S01]  /*1ba0*/  IMAD.IADD R14, R3, 0x1, R14 ;  /* 0x00000001030e7824 */ /* 0x000fe200078e020e */
[----:B------:R-:W-:Y:S01]  /*1bb0*/  LEA.HI.SX32 R79, R0, R79, 0x1c ;  /* 0x0000004f004f7211 */ /* 0x000fe200078fe2ff */
        /* <DEDUP_REMOVED lines=11> */
.L_x_1683:
[----:B------:R-:W-:-:S13]  /*1c70*/  ISETP.NE.AND P0, PT, R15, 0x1, PT ;  /* 0x000000010f00780c */ /* 0x000fda0003f05270 */
[----:B------:R-:W0:Y:S02]  /*1c80*/  @P0 LDC.64 R2, c[0x0][0x9e8] ;  /* 0x00027a00ff020b82 */ /* 0x000e240000000a00 */
[----:B0-----:R-:W-:-:S05]  /*1c90*/  @P0 IMAD.HI.U32 R2, R0, R2, RZ ;  /* 0x0000000200020227 */ /* 0x001fca00078e00ff */
[----:B------:R-:W-:-:S07]  /*1ca0*/  @P0 SHF.R.U32.HI R0, RZ, R3, R2 ;  /* 0x00000003ff000219 */ /* 0x000fce0000011602 */
.L_x_1684:
[----:B------:R-:W-:-:S05]  /*1cb0*/  IMAD R3, R0, R15, R15 ;  /* 0x0000000f00037224 */ /* 0x000fca00078e020f */
[----:B------:R-:W-:-:S07]  /*1cc0*/  VIMNMX R14, R14, R3, PT ;  /* 0x000000030e0e7248 */ /* 0x000fce0003fe0100 */
.L_x_1682:
[----:B------:R-:W0:Y:S01]  /*1cd0*/  @P2 LDC R0, c[0x0][0x44c] ;  /* 0x00011300ff002b82 */ /* 0x000e220000000800 */
[----:B------:R-:W-:Y:S02]  /*1ce0*/  IMAD.U32 R3, RZ, RZ, UR61 ;  /* 0x0000003dff037e24 */ /* 0x000fe4000f8e00ff */
[----:B------:R-:W-:-:S05]  /*1cf0*/  IMAD.IADD R76, R19, 0x1, -R18 ;  /* 0x00000001134c7824 */ /* 0x000fca00078e0a12 */
[----:B------:R-:W1:Y:S08]  /*1d00*/  @P2 LDC R5, c[0x0][0x450] ;  /* 0x00011400ff052b82 */ /* 0x000e700000000800 */
[----:B------:R-:W2:Y:S01]  /*1d10*/  LDC R2, c[0x0][0x9dc] ;  /* 0x00027700ff027b82 */ /* 0x000ea20000000800 */
[----:B0-----:R-:W-:-:S05]  /*1d20*/  @P2 IMAD.HI.U32 R0, R0, UR61, RZ ;  /* 0x0000003d00002c27 */ /* 0x001fca000f8e00ff */
[----:B-1----:R-:W-:-:S05]  /*1d30*/  @P2 SHF.R.U32.HI R3, RZ, R5, R0 ;  /* 0x00000005ff032219 */ /* 0x002fca0000011600 */
[----:B------:R-:W-:-:S04]  /*1d40*/  IMAD.IADD R3, R76, 0x1, R3 ;  /* 0x000000014c037824 */ /* 0x000fc800078e0203 */
[----:B--2---:R-:W-:Y:S01]  /*1d50*/  IMAD.IADD R0, R3, 0x1, -R2 ;  /* 0x0000000103007824 */ /* 0x004fe200078e0a02 */
[----:B------:R-:W-:Y:S06]  /*1d60*/  @!P1 BRA `(.L_x_1685) ;  /* 0x00000000003c9947 */ /* 0x000fec0003800000 */
        /* <DEDUP_REMOVED lines=9> */
.L_x_1686:
[----:B------:R-:W-:-:S13]  /*1e00*/  ISETP.NE.AND P0, PT, R15, 0x1, PT ;  /* 0x000000010f00780c */ /* 0x000fda0003f05270 */
[----:B------:R-:W0:Y:S02]  /*1e10*/  @P0 LDC.64 R4, c[0x0][0x9e8] ;  /* 0x00027a00ff040b82 */ /* 0x000e240000000a00 */
[----:B0-----:R-:W-:-:S05]  /*1e20*/  @P0 IMAD.HI.U32 R2, R3, R4, RZ ;  /* 0x0000000403020227 */ /* 0x001fca00078e00ff */
[----:B------:R-:W-:-:S07]  /*1e30*/  @P0 SHF.R.U32.HI R3, RZ, R5, R2 ;  /* 0x00000005ff030219 */ /* 0x000fce0000011602 */
.L_x_1687:
[----:B------:R-:W-:-:S05]  /*1e40*/  IMAD R3, R3, R15, RZ ;  /* 0x0000000f03037224 */ /* 0x000fca00078e02ff */
[----:B------:R-:W-:-:S07]  /*1e50*/  VIMNMX R0, R0, R3, !PT ;  /* 0x0000000300007248 */ /* 0x000fce0007fe0100 */
.L_x_1685:
[----:B------:R-:W-:Y:S02]  /*1e60*/  VIADD R14, R14, 0x5f ;  /* 0x0000005f0e0e7836 */ /* 0x000fe40000000000 */
[----:B------:R-:W-:-:S04]  /*1e70*/  IMAD.HI R0, R0, 0x2aaaaaab, RZ ;  /* 0x2aaaaaab00007827 */ /* 0x000fc800078e02ff */
[----:B------:R-:W-:Y:S01]  /*1e80*/  IMAD.HI R14, R14, 0x2aaaaaab, RZ ;  /* 0x2aaaaaab0e0e7827 */ /* 0x000fe200078e02ff */
[----:B------:R-:W-:-:S04]  /*1e90*/  SHF.R.U32.HI R5, RZ, 0x1f, R0 ;  /* 0x0000001fff057819 */ /* 0x000fc80000011600 */
[----:B------:R-:W-:Y:S02]  /*1ea0*/  SHF.R.U32.HI R3, RZ, 0x1f, R14 ;  /* 0x0000001fff037819 */ /* 0x000fe4000001160e */
[----:B------:R-:W-:Y:S02]  /*1eb0*/  LEA.HI.SX32 R5, R0, R5, 0x1c ;  /* 0x0000000500057211 */ /* 0x000fe400078fe2ff */
[----:B------:R-:W-:Y:S02]  /*1ec0*/  LEA.HI.SX32 R14, R14, R3, 0x1c ;  /* 0x000000030e0e7211 */ /* 0x000fe400078fe2ff */
[----:B------:R-:W-:Y:S02]  /*1ed0*/  VIMNMX R5, RZ, R5, !PT ;  /* 0x00000005ff057248 */ /* 0x000fe40007fe0100 */
[----:B------:R-:W-:-:S03]  /*1ee0*/  VIMNMX R3, R79, R14, PT ;  /* 0x0000000e4f037248 */ /* 0x000fc60003fe0100 */
[--C-:B------:R-:W-:Y:S02]  /*1ef0*/  IMAD R5, R5, 0x60, -R10.reuse ;  /* 0x0000006005057824 */ /* 0x100fe400078e0a0a */
[----:B------:R-:W-:-:S03]  /*1f00*/  IMAD R10, R3, 0x60, -R10 ;  /* 0x00000060030a7824 */ /* 0x000fc600078e0a0a */
[----:B------:R-:W-:Y:S02]  /*1f10*/  VIMNMX R5, RZ, R5, !PT ;  /* 0x00000005ff057248 */ /* 0x000fe40007fe0100 */
[----:B------:R-:W-:-:S03]  /*1f20*/  VIMNMX R10, R10, R193, PT ;  /* 0x000000c10a0a7248 */ /* 0x000fc60003fe0100 */
[----:B------:R-:W-:Y:S01]  /*1f30*/  IMAD.WIDE.U32 R2, R5, -0x55555555, RZ ;  /* 0xaaaaaaab05027825 */ /* 0x000fe200078e00ff */
[----:B------:R-:W-:-:S04]  /*1f40*/  ISETP.GT.AND P0, PT, R10, R5, PT ;  /* 0x000000050a00720c */ /* 0x000fc80003f04270 */
[----:B------:R-:W-:-:S05]  /*1f50*/  SHF.R.U32.HI R78, RZ, 0x6, R3 ;  /* 0x00000006ff4e7819 */ /* 0x000fca0000011603 */
[----:B------:R-:W-:-:S04]  /*1f60*/  IMAD.MOV.U32 R77, RZ, RZ, R78 ;  /* 0x000000ffff4d7224 */ /* 0x000fc800078e004e */
[----:B------:R-:W-:-:S04]  /*1f70*/  @P0 VIADD R0, R10, 0x5f ;  /* 0x0000005f0a000836 */ /* 0x000fc80000000000 */
[----:B------:R-:W-:-:S05]  /*1f80*/  @P0 IMAD.HI R0, R0, 0x2aaaaaab, RZ ;  /* 0x2aaaaaab00000827 */ /* 0x000fca00078e02ff */
[----:B------:R-:W-:-:S04]  /*1f90*/  @P0 SHF.R.U32.HI R3, RZ, 0x1f, R0 ;  /* 0x0000001fff030819 */ /* 0x000fc80000011600 */
[----:B------:R-:W-:Y:S02]  /*1fa0*/  @P0 LEA.HI.SX32 R77, R0, R3, 0x1c ;  /* 0x00000003004d0211 */ /* 0x000fe400078fe2ff */
[----:B------:R-:W-:Y:S02]  /*1fb0*/  PLOP3.LUT P0, PT, PT, PT, PT, 0x80, 0x0 ;  /* 0x000000000000781c */ /* 0x000fe40003f0f070 */
[----:B------:R-:W-:-:S13]  /*1fc0*/  ISETP.GT.AND P1, PT, R77, R78, PT ;  /* 0x0000004e4d00720c */ /* 0x000fda0003f24270 */
[----:B------:R-:W-:Y:S05]  /*1fd0*/  @!P1 BRA `(.L_x_1688) ;  /* 0x0000002400049947 */ /* 0x000fea0003800000 */
[----:B------:R-:W-:Y:S01]  /*1fe0*/  UIADD3 UR4, UR39, 0x1e400, URZ ;  /* 0x0001e40027047890 */ /* 0x000fe2000fffe03f */
[----:B------:R-:W-:Y:S01]  /*1ff0*/  ULDC UR44, c[0x0][0x2f4] ;  /* 0x0000bd00002c7ab9 */ /* 0x000fe20000000800 */
[----:B------:R-:W-:Y:S02]  /*2000*/  ULDC.64 UR40, c[0x0][0x318] ;  /* 0x0000c60000287ab9 */ /* 0x000fe40000000a00 */
[----:B------:R-:W-:-:S06]  /*2010*/  ULOP3.LUT UP0, URZ, UR4, 0x3ff, URZ, 0xc0, !UPT ;  /* 0x000003ff043f7892 */ /* 0x000fcc000f80c03f */
[----:B------:R-:W-:-:S13]  /*2020*/  PLOP3.LUT P0, PT, PT, PT, UP0, 0x80, 0x0 ;  /* 0x000000000000781c */ /* 0x000fda0003f0f008 */
        /* <DEDUP_REMOVED lines=17> */
.L_x_1689:
[----:B------:R-:W2:Y:S04]  /*2140*/  LDL R30, [R1+0x2d0] ;  /* 0x0002d000011e7983 */ /* 0x000ea80000100800 */
[----:B------:R-:W3:Y:S01]  /*2150*/  LDL R32, [R1+0x2d4] ;  /* 0x0002d40001207983 */ /* 0x000ee20000100800 */
[----:B------:R-:W-:-:S04]  /*2160*/  UIADD3 UR4, UP0, UR36, 0x1e400, URZ ;  /* 0x0001e40024047890 */ /* 0x000fc8000ff1e03f */
[----:B------:R-:W-:Y:S01]  /*2170*/  UIADD3.X UR5, URZ, UR37, URZ, UP0, !UPT ;  /* 0x000000253f057290 */ /* 0x000fe200087fe43f */
[----:B------:R-:W-:Y:S02]  /*2180*/  IMAD.U32 R24, RZ, RZ, UR39 ;  /* 0x00000027ff187e24 */ /* 0x000fe4000f8e00ff */
[----:B------:R-:W-:-:S03]  /*2190*/  IMAD.U32 R2, RZ, RZ, UR4 ;  /* 0x00000004ff027e24 */ /* 0x000fc6000f8e00ff */
[----:B------:R-:W-:Y:S02]  /*21a0*/  IMAD.U32 R3, RZ, RZ, UR5 ;  /* 0x00000005ff037e24 */ /* 0x000fe4000f8e00ff */
[----:B------:R-:W-:-:S03]  /*21b0*/  VIADD R24, R24, 0x400 ;  /* 0x0000040018187836 */ /* 0x000fc60000000000 */
[----:B------:R0:W-:Y:S02]  /*21c0*/  STL.64 [R1+0x38], R2 ;  /* 0x0000380201007387 */ /* 0x0001e40000100a00 */
[----:B------:R-:W-:Y:S02]  /*21d0*/  LOP3.LUT P0, RZ, R24, 0x3ff, RZ, 0xc0, !PT ;  /* 0x000003ff18ff7812 */ /* 0x000fe4000780c0ff */
[----:B--2---:R-:W-:Y:S02]  /*21e0*/  R2UR UR7, R30 ;  /* 0x000000001e0772ca */ /* 0x004fe400000e0000 */
[----:B---3--:R-:W-:-:S11]  /*21f0*/  R2UR UR6, R32 ;  /* 0x00000000200672ca */ /* 0x008fd600000e0000 */
[----:B------:R-:W-:-:S05]  /*2200*/  IMAD.U32 R28, RZ, RZ, UR7 ;  /* 0x00000007ff1c7e24 */ /* 0x000fca000f8e00ff */
[----:B------:R-:W-:-:S05]  /*2210*/  IADD3 R28, P1, R28, 0x38, RZ ;  /* 0x000000381c1c7810 */ /* 0x000fca0007f3e0ff */
[----:B------:R-:W-:Y:S01]  /*2220*/  IMAD.X R29, RZ, RZ, UR6, P1 ;  /* 0x00000006ff1d7e24 */ /* 0x000fe200088e06ff */
[----:B0-----:R-:W-:Y:S07]  /*2230*/  @!P0 BRA `(.L_x_1690) ;  /* 0x0000000000408947 */ /* 0x001fee0003800000 */
        /* <DEDUP_REMOVED lines=16> */
.L_x_1690:
[----:B------:R-:W0:Y:S01]  /*2340*/  LDC.64 R2, c[0x0][0x9f8] ;  /* 0x00027e00ff027b82 */ /* 0x000e220000000a00 */
[----:B------:R-:W-:Y:S01]  /*2350*/  IMAD.MOV.U32 R43, RZ, RZ, R27 ;  /* 0x000000ffff2b7224 */ /* 0x000fe200078e001b */
[----:B------:R-:W-:Y:S01]  /*2360*/  ULDC.64 UR4, c[0x0][0x208] ;  /* 0x0000820000047ab9 */ /* 0x000fe20000000a00 */
[----:B------:R-:W-:Y:S01]  /*2370*/  USHF.R.S32.HI UR8, URZ, 0x1f, UR43 ;  /* 0x0000001f3f087899 */ /* 0x000fe2000801142b */
[----:B------:R-:W-:Y:S01]  /*2380*/  R2UR UR29, R30 ;  /* 0x000000001e1d72ca */ /* 0x000fe200000e0000 */
[----:B------:R-:W-:Y:S01]  /*2390*/  ULDC.64 UR14, c[0x0][0x3f8] ;  /* 0x0000fe00000e7ab9 */ /* 0x000fe20000000a00 */
[----:B------:R-:W-:Y:S01]  /*23a0*/  R2UR UR30, R32 ;  /* 0x00000000201e72ca */ /* 0x000fe200000e0000 */
[----:B------:R-:W-:Y:S01]  /*23b0*/  ULDC.64 UR12, c[0x0][0x3e8] ;  /* 0x0000fa00000c7ab9 */ /* 0x000fe20000000a00 */
[----:B------:R-:W-:Y:S01]  /*23c0*/  ULDC.64 UR16, c[0x0][0x408] ;  /* 0x0001020000107ab9 */ /* 0x000fe20000000a00 */
[----:B------:R-:W-:Y:S04]  /*23d0*/  STL.128 [R1+0x100], RZ ;  /* 0x000100ff01007387 */ /* 0x000fe80000100c00 */
[----:B------:R-:W-:Y:S01]  /*23e0*/  STL.128 [R1+0xc0], RZ ;  /* 0x0000c0ff01007387 */ /* 0x000fe20000100c00 */
[----:B------:R-:W-:Y:S01]  /*23f0*/  SHF.R.S32.HI R197, RZ, 0x1f, R196 ;  /* 0x0000001fffc57819 */ /* 0x000fe200000114c4 */
[----:B------:R-:W1:Y:S02]  /*2400*/  LDC.64 R38, c[0x0][0xa08] ;  /* 0x00028200ff267b82 */ /* 0x000e640000000a00 */
[----:B------:R-:W-:Y:S04]  /*2410*/  STL.128 [R1+0x120], RZ ;  /* 0x000120ff01007387 */ /* 0x000fe80000100c00 */
[----:B------:R-:W-:Y:S01]  /*2420*/  STL.128 [R1+0xe0], RZ ;  /* 0x0000e0ff01007387 */ /* 0x000fe20000100c00 */
[----:B------:R-:W-:Y:S01]  /*2430*/  IMAD.IADD R0, R31, 0x1, R26 ;  /* 0x000000011f007824 */ /* 0x000fe200078e021a */
[----:B------:R-:W2:Y:S01]  /*2440*/  LDC.64 R40, c[0x0][0x418] ;  /* 0x00010600ff287b82 */ /* 0x000ea20000000a00 */
[----:B0-----:R-:W-:-:S04]  /*2450*/  ISETP.NE.U32.AND P0, PT, R2, RZ, PT ;  /* 0x000000ff0200720c */ /* 0x001fc80003f05070 */
[----:B------:R-:W-:-:S13]  /*2460*/  ISETP.NE.AND.EX P0, PT, R3, RZ, PT, P0 ;  /* 0x000000ff0300720c */ /* 0x000fda0003f05300 */
[----:B------:R-:W0:Y:S02]  /*2470*/  @P0 LDC.64 R2, c[0x0][0x9f8] ;  /* 0x00027e00ff020b82 */ /* 0x000e240000000a00 */
[----:B0-----:R-:W-:Y:S01]  /*2480*/  @P0 IMAD.WIDE R2, R27, 0x4, R2 ;  /* 0x000000041b020825 */ /* 0x001fe200078e0202 */
[----:B------:R-:W-:Y:S01]  /*2490*/  UIMAD UR6, UR8, UR14, URZ ;  /* 0x0000000e080672a4 */ /* 0x000fe2000f8e023f */
[----:B------:R-:W5:Y:S04]  /*24a0*/  LDL R27, [R1+0x2b8] ;  /* 0x0002b800011b7983 */ /* 0x000f680000100800 */
[----:B------:R0:W3:Y:S01]  /*24b0*/  @P0 LDG.E R43, desc[UR4][R2.64] ;  /* 0x00000004022b0981 */ /* 0x0000e2000c1e1900 */
[----:B------:R-:W-:Y:S02]  /*24c0*/  UIMAD.WIDE.U32 UR4, UR43, UR14, URZ ;  /* 0x0000000e2b0472a5 */ /* 0x000fe4000f8e003f */
[----:B------:R-:W-:Y:S01]  /*24d0*/  UIMAD UR6, UR43, UR15, UR6 ;  /* 0x0000000f2b0672a4 */ /* 0x000fe2000f8e0206 */
[----:B------:R4:W-:Y:S01]  /*24e0*/  STL.64 [R1+0x2b0], R28 ;  /* 0x0002b01c01007387 */ /* 0x0009e20000100a00 */
[----:B------:R-:W-:-:S02]  /*24f0*/  ULEA UR10, UP0, UR4, UR12, 0x1 ;  /* 0x0000000c040a7291 */ /* 0x000fc4000f80083f */
[----:B------:R-:W-:Y:S01]  /*2500*/  UIADD3 UR11, UR5, UR6, URZ ;  /* 0x00000006050b7290 */ /* 0x000fe2000fffe03f */
[----:B------:R-:W1:Y:S01]  /*2510*/  S2R R44, SR_TID.X ;  /* 0x00000000002c7919 */ /* 0x000e620000002100 */
[----:B------:R-:W-:Y:S01]  /*2520*/  UIADD3 UR23, UP6, UR29, 0x228, URZ ;  /* 0x000002281d177890 */ /* 0x000fe2000ffde03f */
[----:B0-----:R-:W-:Y:S01]  /*2530*/  IMAD.MOV.U32 R2, RZ, RZ, 0x1 ;  /* 0x00000001ff027424 */ /* 0x001fe200078e00ff */
[----:B------:R-:W-:Y:S01]  /*2540*/  ULEA.HI.X UR11, UR4, UR13, UR11, 0x1, UP0 ;  /* 0x0000000d040b7291 */ /* 0x000fe200080f0c0b */
[----:B------:R-:W-:Y:S01]  /*2550*/  STL [R1+0x60], R193 ;  /* 0x000060c101007387 */ /* 0x000fe20000100800 */
[----:B------:R-:W-:Y:S02]  /*2560*/  UIADD3 UR21, UP0, UR29, 0x218, URZ ;  /* 0x000002181d157890 */ /* 0x000fe4000ff1e03f */
[----:B------:R-:W-:Y:S01]  /*2570*/  UIADD3.X UR24, URZ, UR30, URZ, UP6, !UPT ;  /* 0x0000001e3f187290 */ /* 0x000fe2000b7fe43f */
[----:B------:R-:W-:Y:S01]  /*2580*/  IMAD.U32 R6, RZ, RZ, UR23 ;  /* 0x00000017ff067e24 */ /* 0x000fe2000f8e00ff */
[----:B------:R-:W-:Y:S01]  /*2590*/  UIADD3.X UR22, URZ, UR30, URZ, UP0, !UPT ;  /* 0x0000001e3f167290 */ /* 0x000fe200087fe43f */
[----:B------:R-:W-:Y:S01]  /*25a0*/  STL.U8 [R1+0x140], R2 ;  /* 0x0001400201007387 */ /* 0x000fe20000100000 */
[----:B------:R-:W-:Y:S01]  /*25b0*/  UIADD3 UR5, UP2, UR29, 0x210, URZ ;  /* 0x000002101d057890 */ /* 0x000fe2000ff5e03f */
[----:B------:R-:W-:Y:S01]  /*25c0*/  IMAD.U32 R4, RZ, RZ, UR21 ;  /* 0x00000015ff047e24 */ /* 0x000fe2000f8e00ff */
[----:B------:R-:W-:Y:S01]  /*25d0*/  UIADD3 UR25, UP1, UR29, 0x248, URZ ;  /* 0x000002481d197890 */ /* 0x000fe2000ff3e03f */
[----:B------:R-:W-:Y:S01]  /*25e0*/  IMAD.U32 R7, RZ, RZ, UR24 ;  /* 0x00000018ff077e24 */ /* 0x000fe2000f8e00ff */
[----:B------:R-:W-:Y:S01]  /*25f0*/  UIADD3.X UR9, URZ, UR30, URZ, UP2, !UPT ;  /* 0x0000001e3f097290 */ /* 0x000fe200097fe43f */
[----:B------:R-:W-:Y:S01]  /*2600*/  IMAD.U32 R5, RZ, RZ, UR22 ;  /* 0x00000016ff057e24 */ /* 0x000fe2000f8e00ff */
[----:B------:R-:W-:Y:S01]  /*2610*/  UIADD3.X UR26, URZ, UR30, URZ, UP1, !UPT ;  /* 0x0000001e3f1a7290 */ /* 0x000fe20008ffe43f */
[----:B------:R-:W-:Y:S01]  /*2620*/  IMAD.U32 R3, RZ, RZ, UR5 ;  /* 0x00000005ff037e24 */ /* 0x000fe2000f8e00ff */
[----:B------:R-:W-:Y:S01]  /*2630*/  UIADD3 UR27, UP3, UR29, 0x250, URZ ;  /* 0x000002501d1b7890 */ /* 0x000fe2000ff7e03f */
[----:B------:R-:W-:Y:S01]  /*2640*/  IMAD.U32 R9, RZ, RZ, UR25 ;  /* 0x00000019ff097e24 */ /* 0x000fe2000f8e00ff */
[----:B------:R0:W-:Y:S01]  /*2650*/  STL.128 [R1+0x270], R4 ;  /* 0x0002700401007387 */ /* 0x0001e20000100c00 */
[----:B------:R-:W-:Y:S01]  /*2660*/  UIADD3 UR18, UP4, UR29, 0x40, URZ ;  /* 0x000000401d127890 */ /* 0x000fe2000ff9e03f */
[----:B------:R-:W-:Y:S01]  /*2670*/  IMAD.U32 R10, RZ, RZ, UR26 ;  /* 0x0000001aff0a7e24 */ /* 0x000fe2000f8e00ff */
[----:B------:R-:W-:Y:S01]  /*2680*/  UIADD3.X UR28, URZ, UR30, URZ, UP3, !UPT ;  /* 0x0000001e3f1c7290 */ /* 0x000fe20009ffe43f */
[----:B------:R-:W-:Y:S01]  /*2690*/  IMAD.U32 R8, RZ, RZ, UR9 ;  /* 0x00000009ff087e24 */ /* 0x000fe2000f8e00ff */
[----:B------:R-:W-:-:S02]  /*26a0*/  UIADD3.X UR19, URZ, UR30, URZ, UP4, !UPT ;  /* 0x0000001e3f137290 */ /* 0x000fc4000a7fe43f */
[----:B------:R-:W-:Y:S02]  /*26b0*/  UIADD3 UR20, UP5, UR29, 0x140, URZ ;  /* 0x000001401d147890 */ /* 0x000fe4000ffbe03f */
[----:B------:R-:W-:Y:S02]  /*26c0*/  UIADD3 UR12, UP6, UR29, 0x68, URZ ;  /* 0x000000681d0c7890 */ /* 0x000fe4000ffde03f */
[----:B------:R-:W-:Y:S01]  /*26d0*/  UIMAD.WIDE.U32 UR6, UR14, 0x60, URZ ;  /* 0x000000600e0678a5 */ /* 0x000fe2000f8e003f */
[----:B------:R-:W-:Y:S01]  /*26e0*/  SHF.R.S32.HI R30, RZ, 0x1f, R16 ;  /* 0x0000001fff1e7819 */ /* 0x000fe20000011410 */
[----:B------:R-:W-:Y:S01]  /*26f0*/  UIMAD UR4, UR15, 0x60, URZ ;  /* 0x000000600f0478a4 */ /* 0x000fe2000f8e023f */
[----:B----4-:R-:W-:Y:S01]  /*2700*/  SHF.R.S32.HI R29, RZ, 0x1f, R17 ;  /* 0x0000001fff1d7819 */ /* 0x010fe20000011411 */
[----:B------:R-:W-:Y:S01]  /*2710*/  UIADD3.X UR21, URZ, UR30, URZ, UP5, !UPT ;  /* 0x0000001e3f157290 */ /* 0x000fe2000affe43f */
[----:B0-----:R-:W-:Y:S01]  /*2720*/  IMAD.MOV.U32 R4, RZ, RZ, R3 ;  /* 0x000000ffff047224 */ /* 0x001fe200078e0003 */
[----:B------:R-:W-:Y:S01]  /*2730*/  UIADD3.X UR5, URZ, UR30, URZ, UP6, !UPT ;  /* 0x0000001e3f057290 */ /* 0x000fe2000b7fe43f */
[----:B------:R-:W4:Y:S01]  /*2740*/  LDL.64 R2, [R1+0x38] ;  /* 0x0000380001027983 */ /* 0x000f220000100a00 */
[----:B------:R-:W-:Y:S01]  /*2750*/  IMAD.MOV.U32 R6, RZ, RZ, R9 ;  /* 0x000000ffff067224 */ /* 0x000fe200078e0009 */
[----:B------:R-:W-:Y:S01]  /*2760*/  UIADD3 UR13, UP0, UR29, 0x60, URZ ;  /* 0x000000601d0d7890 */ /* 0x000fe2000ff1e03f */
[----:B------:R-:W-:-:S02]  /*2770*/  IMAD.MOV.U32 R7, RZ, RZ, R10 ;  /* 0x000000ffff077224 */ /* 0x000fc400078e000a */
[----:B------:R-:W-:Y:S02]  /*2780*/  IMAD.MOV.U32 R5, RZ, RZ, R8 ;  /* 0x000000ffff057224 */ /* 0x000fe400078e0008 */
[----:B------:R-:W-:Y:S02]  /*2790*/  IMAD.U32 R8, RZ, RZ, UR27 ;  /* 0x0000001bff087e24 */ /* 0x000fe4000f8e00ff */
[----:B------:R-:W-:Y:S01]  /*27a0*/  IMAD.U32 R10, RZ, RZ, UR18 ;  /* 0x00000012ff0a7e24 */ /* 0x000fe2000f8e00ff */
[----:B------:R0:W-:Y:S01]  /*27b0*/  STL.128 [R1+0x280], R4 ;  /* 0x0002800401007387 */ /* 0x0001e20000100c00 */
[----:B------:R-:W-:Y:S02]  /*27c0*/  IMAD.U32 R9, RZ, RZ, UR28 ;  /* 0x0000001cff097e24 */ /* 0x000fe4000f8e00ff */
[----:B------:R-:W-:Y:S01]  /*27d0*/  IMAD.U32 R11, RZ, RZ, UR19 ;  /* 0x00000013ff0b7e24 */ /* 0x000fe2000f8e00ff */
[----:B------:R-:W-:Y:S01]  /*27e0*/  UIADD3 UR4, UR7, UR4, URZ ;  /* 0x0000000407047290 */ /* 0x000fe2000fffe03f */
[----:B------:R-:W-:-:S02]  /*27f0*/  IMAD.U32 R12, RZ, RZ, UR20 ;  /* 0x00000014ff0c7e24 */ /* 0x000fc4000f8e00ff */
[----:B------:R-:W-:Y:S02]  /*2800*/  IMAD.U32 R14, RZ, RZ, UR12 ;  /* 0x0000000cff0e7e24 */ /* 0x000fe4000f8e00ff */
[----:B------:R-:W-:Y:S02]  /*2810*/  IMAD.U32 R13, RZ, RZ, UR21 ;  /* 0x00000015ff0d7e24 */ /* 0x000fe4000f8e00ff */
[----:B------:R-:W-:Y:S02]  /*2820*/  IMAD.U32 R15, RZ, RZ, UR5 ;  /* 0x00000005ff0f7e24 */ /* 0x000fe4000f8e00ff */
[----:B------:R-:W-:Y:S01]  /*2830*/  IMAD.MOV.U32 R28, RZ, RZ, R17 ;  /* 0x000000ffff1c7224 */ /* 0x000fe200078e0011 */
[----:B------:R-:W-:Y:S01]  /*2840*/  SHF.R.S32.HI R31, RZ, 0x1f, R0 ;  /* 0x0000001fff1f7819 */ /* 0x000fe20000011400 */
[----:B------:R-:W-:Y:S01]  /*2850*/  STL.128 [R1+0x1c0], RZ ;  /* 0x0001c0ff01007387 */ /* 0x000fe20000100c00 */
[----:B0-----:R-:W-:Y:S02]  /*2860*/  IMAD.MOV.U32 R4, RZ, RZ, R8 ;  /* 0x000000ffff047224 */ /* 0x001fe400078e0008 */
[----:B------:R-:W-:-:S02]  /*2870*/  IMAD.MOV.U32 R5, RZ, RZ, R9 ;  /* 0x000000ffff057224 */ /* 0x000fc400078e0009 */
[----:B------:R-:W-:Y:S02]  /*2880*/  IMAD.MOV.U32 R6, RZ, RZ, R10 ;  /* 0x000000ffff067224 */ /* 0x000fe400078e000a */
[----:B------:R-:W-:Y:S01]  /*2890*/  IMAD.MOV.U32 R7, RZ, RZ, R11 ;  /* 0x000000ffff077224 */ /* 0x000fe200078e000b */
[----:B------:R-:W-:Y:S01]  /*28a0*/  UIADD3.X UR9, URZ, UR30, URZ, UP0, !UPT ;  /* 0x0000001e3f097290 */ /* 0x000fe200087fe43f */
[----:B------:R-:W-:Y:S01]  /*28b0*/  IMAD.U32 R11, RZ, RZ, UR7 ;  /* 0x00000007ff0b7e24 */ /* 0x000fe2000f8e00ff */
[----:B------:R-:W-:Y:S01]  /*28c0*/  USHF.L.U64.HI UR5, UR14, 0x6, UR15 ;  /* 0x000000060e057899 */ /* 0x000fe2000801020f */
[----:B------:R-:W-:Y:S01]  /*28d0*/  IMAD.U32 R11, RZ, RZ, UR4 ;  /* 0x00000004ff0b7e24 */ /* 0x000fe2000f8e00ff */
[----:B------:R0:W-:Y:S01]  /*28e0*/  STL.128 [R1+0x290], R4 ;  /* 0x0002900401007387 */ /* 0x0001e20000100c00 */
[----:B------:R-:W-:Y:S01]  /*28f0*/  UIMAD UR4, UR17, 0x60, URZ ;  /* 0x00000060110478a4 */ /* 0x000fe2000f8e023f */
[----:B------:R-:W-:Y:S01]  /*2900*/  IMAD.U32 R8, RZ, RZ, UR13 ;  /* 0x0000000dff087e24 */ /* 0x000fe2000f8e00ff */
[----:B------:R-:W-:Y:S01]  /*2910*/  UIMAD.WIDE.U32 UR12, UR16, 0x60, URZ ;  /* 0x00000060100c78a5 */ /* 0x000fe2000f8e003f */
[----:B------:R-:W-:Y:S01]  /*2920*/  IMAD.U32 R9, RZ, RZ, UR9 ;  /* 0x00000009ff097e24 */ /* 0x000fe2000f8e00ff */
[----:B------:R-:W-:Y:S01]  /*2930*/  USHF.L.U32 UR18, UR14, 0x6, URZ ;  /* 0x000000060e127899 */ /* 0x000fe2000800063f */
[----:B------:R-:W-:Y:S01]  /*2940*/  IMAD.U32 R10, RZ, RZ, UR6 ;  /* 0x00000006ff0a7e24 */ /* 0x000fe2000f8e00ff */
[----:B------:R-:W-:Y:S01]  /*2950*/  UIADD3 UR9, UR13, UR4, URZ ;  /* 0x000000040d097290 */ /* 0x000fe2000fffe03f */
[----:B------:R-:W-:Y:S01]  /*2960*/  STL.64 [R1+0x1a0], RZ ;  /* 0x0001a0ff01007387 */ /* 0x000fe20000100a00 */
[----:B------:R-:W-:Y:S01]  /*2970*/  USHF.L.U64.HI UR19, UR16, 0x6, UR17 ;  /* 0x0000000610137899 */ /* 0x000fe20008010211 */
[----:B-1----:R-:W-:Y:S01]  /*2980*/  VIADD R192, R44, 0xffffff80 ;  /* 0xffffff802cc07836 */ /* 0x002fe20000000000 */
[----:B------:R-:W-:Y:S01]  /*2990*/  USHF.L.U32 UR21, UR16, 0x6, URZ ;  /* 0x0000000610157899 */ /* 0x000fe2000800063f */
[----:B0-----:R-:W-:-:S02]  /*29a0*/  IMAD.MOV.U32 R4, RZ, RZ, R12 ;  /* 0x000000ffff047224 */ /* 0x001fc400078e000c */
[----:B------:R-:W-:Y:S02]  /*29b0*/  IMAD.MOV.U32 R5, RZ, RZ, R13 ;  /* 0x000000ffff057224 */ /* 0x000fe400078e000d */
[----:B------:R-:W-:Y:S02]  /*29c0*/  IMAD.MOV.U32 R6, RZ, RZ, R14 ;  /* 0x000000ffff067224 */ /* 0x000fe400078e000e */
[----:B------:R-:W-:Y:S01]  /*29d0*/  IMAD.MOV.U32 R7, RZ, RZ, R15 ;  /* 0x000000ffff077224 */ /* 0x000fe200078e000f */
[----:B------:R0:W-:Y:S01]  /*29e0*/  STL.64 [R1+0x258], R8 ;  /* 0x0002580801007387 */ /* 0x0001e20000100a00 */
[----:B------:R-:W-:Y:S01]  /*29f0*/  ULDC.64 UR6, c[0x0][0x400] ;  /* 0x0001000000067ab9 */ /* 0x000fe20000000a00 */
[--C-:B------:R-:W-:Y:S02]  /*2a00*/  IMAD.MOV.U32 R194, RZ, RZ, R192.reuse ;  /* 0x000000ffffc27224 */ /* 0x100fe400078e00c0 */
[----:B------:R1:W-:Y:S01]  /*2a10*/  STL.128 [R1+0x2a0], R4 ;  /* 0x0002a00401007387 */ /* 0x0003e20000100c00 */
[----:B------:R-:W-:-:S03]  /*2a20*/  IMAD.MOV.U32 R195, RZ, RZ, R192 ;  /* 0x000000ffffc37224 */ /* 0x000fc600078e00c0 */
[----:B------:R-:W-:Y:S01]  /*2a30*/  STL [R1+0xf8], RZ ;  /* 0x0000f8ff01007387 */ /* 0x000fe20000100800 */
[----:B0-----:R-:W-:-:S03]  /*2a40*/  IMAD.U32 R9, RZ, RZ, UR9 ;  /* 0x00000009ff097e24 */ /* 0x001fc6000f8e00ff */
[----:B------:R-:W-:Y:S04]  /*2a50*/  STL [R1+0x118], RZ ;  /* 0x000118ff01007387 */ /* 0x000fe80000100800 */
[----:B------:R-:W-:Y:S01]  /*2a60*/  STL [R1+0xb8], RZ ;  /* 0x0000b8ff01007387 */ /* 0x000fe20000100800 */
[----:B-1----:R-:W-:Y:S01]  /*2a70*/  IMAD.U32 R5, RZ, RZ, UR5 ;  /* 0x00000005ff057e24 */ /* 0x002fe2000f8e00ff */
[----:B------:R-:W-:Y:S01]  /*2a80*/  ULDC.64 UR4, c[0x0][0x198] ;  /* 0x0000660000047ab9 */ /* 0x000fe20000000a00 */
[----:B------:R-:W-:Y:S01]  /*2a90*/  IMAD.MOV.U32 R7, RZ, RZ, R11 ;  /* 0x000000ffff077224 */ /* 0x000fe200078e000b */
[----:B------:R-:W-:Y:S01]  /*2aa0*/  STL [R1+0xd8], RZ ;  /* 0x0000d8ff01007387 */ /* 0x000fe20000100800 */
[----:B------:R-:W-:Y:S01]  /*2ab0*/  IMAD.U32 R11, RZ, RZ, UR13 ;  /* 0x0000000dff0b7e24 */ /* 0x000fe2000f8e00ff */
[----:B------:R-:W-:Y:S01]  /*2ac0*/  UIADD3 UR13, UP0, UR4, 0x70, URZ ;  /* 0x00000070040d7890 */ /* 0x000fe2000ff1e03f */
[----:B------:R-:W-:Y:S01]  /*2ad0*/  IMAD.MOV.U32 R6, RZ, RZ, R10 ;  /* 0x000000ffff067224 */ /* 0x000fe200078e000a */
[----:B------:R-:W-:Y:S01]  /*2ae0*/  STL.64 [R1+0x188], RZ ;  /* 0x000188ff01007387 */ /* 0x000fe20000100a00 */
[----:B------:R-:W-:Y:S01]  /*2af0*/  IMAD.U32 R4, RZ, RZ, UR18 ;  /* 0x00000012ff047e24 */ /* 0x000fe2000f8e00ff */
[----:B------:R-:W-:Y:S01]  /*2b00*/  UIADD3.X UR18, URZ, UR5, URZ, UP0, !UPT ;  /* 0x000000053f127290 */ /* 0x000fe200087fe43f */
[----:B------:R-:W-:Y:S01]  /*2b10*/  IMAD.U32 R10, RZ, RZ, UR12 ;  /* 0x0000000cff0a7e24 */ /* 0x000fe2000f8e00ff */
[----:B------:R-:W-:Y:S04]  /*2b20*/  STL.64 [R1+0x1b0], RZ ;  /* 0x0001b0ff01007387 */ /* 0x000fe80000100a00 */
[----:B------:R-:W-:Y:S04]  /*2b30*/  STL.128 [R1+0xc0], R4 ;  /* 0x0000c00401007387 */ /* 0x000fe80000100c00 */
[----:B------:R0:W-:Y:S01]  /*2b40*/  STL.128 [R1+0x100], R4 ;  /* 0x0001000401007387 */ /* 0x0001e20000100c00 */
[----:B------:R-:W-:-:S02]  /*2b50*/  IMAD.U32 R8, RZ, RZ, UR13 ;  /* 0x0000000dff087e24 */ /* 0x000fc4000f8e00ff */
[----:B------:R-:W-:Y:S01]  /*2b60*/  IMAD.U32 R11, RZ, RZ, UR18 ;  /* 0x00000012ff0b7e24 */ /* 0x000fe2000f8e00ff */
[----:B------:R-:W-:Y:S01]  /*2b70*/  UIMAD UR12, UR8, UR16, URZ ;  /* 0x00000010080c72a4 */ /* 0x000fe2000f8e023f */
[----:B------:R-:W-:Y:S01]  /*2b80*/  STL.64 [R1+0x198], RZ ;  /* 0x000198ff01007387 */ /* 0x000fe20000100a00 */
[----:B------:R-:W-:-:S03]  /*2b90*/  UIMAD.WIDE.U32 UR8, UR43, UR16, URZ ;  /* 0x000000102b0872a5 */ /* 0x000fc6000f8e003f */
[----:B------:R-:W-:Y:S04]  /*2ba0*/  STL [R1+0x190], RZ ;  /* 0x000190ff01007387 */ /* 0x000fe80000100800 */
[----:B------:R-:W-:Y:S01]  /*2bb0*/  STL [R1+0x1b8], RZ ;  /* 0x0001b8ff01007387 */ /* 0x000fe20000100800 */
[----:B0-----:R-:W-:-:S03]  /*2bc0*/  IMAD.MOV.U32 R6, RZ, RZ, R10 ;  /* 0x000000ffff067224 */ /* 0x001fc600078e000a */
[----:B------:R-:W-:Y:S01]  /*2bd0*/  STL.64 [R1+0x158], R192 ;  /* 0x000158c001007387 */ /* 0x000fe20000100a00 */
[----:B------:R-:W-:Y:S02]  /*2be0*/  IMAD.MOV.U32 R7, RZ, RZ, R9 ;  /* 0x000000ffff077224 */ /* 0x000fe400078e0009 */
[----:B------:R-:W-:Y:S01]  /*2bf0*/  IMAD.U32 R4, RZ, RZ, UR21 ;  /* 0x00000015ff047e24 */ /* 0x000fe2000f8e00ff */
[----:B------:R-:W-:Y:S01]  /*2c00*/  STL.128 [R1+0x70], R192 ;  /* 0x000070c001007387 */ /* 0x000fe20000100c00 */
[----:B------:R-:W-:Y:S01]  /*2c10*/  IMAD.U32 R5, RZ, RZ, UR19 ;  /* 0x00000013ff057e24 */ /* 0x000fe2000f8e00ff */
[----:B------:R-:W-:Y:S01]  /*2c20*/  UIMAD UR20, UR43, UR17, UR12 ;  /* 0x000000112b1472a4 */ /* 0x000fe2000f8e020c */
[----:B------:R-:W-:Y:S01]  /*2c30*/  IMAD.U32 R9, RZ, RZ, UR29 ;  /* 0x0000001dff097e24 */ /* 0x000fe2000f8e00ff */
[----:B------:R-:W-:Y:S01]  /*2c40*/  UIADD3 UR22, UP1, UR4, 0x22c, URZ ;  /* 0x0000022c04167890 */ /* 0x000fe2000ff3e03f */
[----:B------:R-:W-:Y:S01]  /*2c50*/  IMAD.U32 R10, RZ, RZ, UR30 ;  /* 0x0000001eff0a7e24 */ /* 0x000fe2000f8e00ff */
[----:B------:R-:W-:Y:S01]  /*2c60*/  STL.128 [R1+0xe0], R4 ;  /* 0x0000e00401007387 */ /* 0x000fe20000100c00 */
[----:B------:R-:W-:Y:S01]  /*2c70*/  USHF.R.S32.HI UR13, URZ, 0x1f, UR42 ;  /* 0x0000001f3f0d7899 */ /* 0x000fe2000801142a */
[----:B------:R-:W-:-:S02]  /*2c80*/  ULDC.64 UR18, c[0x0][0x300] ;  /* 0x0000c00000127ab9 */ /* 0x000fc40000000a00 */
[----:B------:R0:W-:Y:S01]  /*2c90*/  STL.128 [R1+0x120], R4 ;  /* 0x0001200401007387 */ /* 0x0001e20000100c00 */
[----:B------:R-:W-:Y:S02]  /*2ca0*/  ULEA UR12, UP0, UR8, UR6, 0x1 ;  /* 0x00000006080c7291 */ /* 0x000fe4000f80083f */
[----:B------:R-:W-:Y:S01]  /*2cb0*/  UIADD3 UR20, UR9, UR20, URZ ;  /* 0x0000001409147290 */ /* 0x000fe2000fffe03f */
[----:B0-----:R-:W-:Y:S02]  /*2cc0*/  IMAD.MOV.U32 R6, RZ, RZ, R9 ;  /* 0x000000ffff067224 */ /* 0x001fe400078e0009 */
[----:B------:R-:W-:Y:S02]  /*2cd0*/  IMAD.MOV.U32 R7, RZ, RZ, R10 ;  /* 0x000000ffff077224 */ /* 0x000fe400078e000a */
[----:B------:R-:W-:Y:S02]  /*2ce0*/  IMAD.MOV.U32 R4, RZ, RZ, R8 ;  /* 0x000000ffff047224 */ /* 0x000fe400078e0008 */
[----:B------:R-:W-:-:S02]  /*2cf0*/  IMAD.MOV.U32 R5, RZ, RZ, R11 ;  /* 0x000000ffff057224 */ /* 0x000fc400078e000b */
[----:B------:R-:W-:-:S03]  /*2d00*/  IMAD R9, R30, UR14, RZ ;  /* 0x0000000e1e097c24 */ /* 0x000fc6000f8e02ff */
[----:B------:R0:W-:Y:S01]  /*2d10*/  STL.128 [R1+0x260], R4 ;  /* 0x0002600401007387 */ /* 0x0001e20000100c00 */
[C---:B------:R-:W-:Y:S02]  /*2d20*/  IMAD R11, R16.reuse, UR15, R9 ;  /* 0x0000000f100b7c24 */ /* 0x040fe4000f8e0209 */
[C---:B------:R-:W-:Y:S01]  /*2d30*/  IMAD.WIDE.U32 R8, R16.reuse, UR14, R196 ;  /* 0x0000000e10087c25 */ /* 0x040fe2000f8e00c4 */
[----:B------:R-:W-:Y:S02]  /*2d40*/  ULEA.HI.X UR20, UR8, UR7, UR20, 0x1, UP0 ;  /* 0x0000000708147291 */ /* 0x000fe400080f0c14 */
[----:B------:R-:W-:Y:S01]  /*2d50*/  UIADD3 UR23, UP0, UR4, 0x220, URZ ;  /* 0x0000022004177890 */ /* 0x000fe2000ff1e03f */
[----:B------:R-:W-:Y:S01]  /*2d60*/  ULDC.64 UR8, c[0x0][0x308] ;  /* 0x0000c20000087ab9 */ /* 0x000fe20000000a00 */
[----:B0-----:R-:W-:Y:S01]  /*2d70*/  IMAD.WIDE.U32 R4, R16, UR14, R28 ;  /* 0x0000000e10047c25 */ /* 0x001fe2000f8e001c */
[----:B------:R-:W-:-:S03]  /*2d80*/  LEA R6, P0, R8, UR10, 0x1 ;  /* 0x0000000a08067c11 */ /* 0x000fc6000f8008ff */
[----:B------:R-:W-:Y:S01]  /*2d90*/  IMAD.IADD R7, R9, 0x1, R11 ;  /* 0x0000000109077824 */ /* 0x000fe200078e020b */
[----:B------:R-:W-:Y:S01]  /*2da0*/  LEA R32, P1, R4, UR10, 0x1 ;  /* 0x0000000a04207c11 */ /* 0x000fe2000f8208ff */
[----:B------:R-:W-:Y:S02]  /*2db0*/  IMAD.IADD R11, R11, 0x1, R5 ;  /* 0x000000010b0b7824 */ /* 0x000fe400078e0205 */
[----:B------:R-:W-:Y:S01]  /*2dc0*/  IMAD R5, R30, UR16, RZ ;  /* 0x000000101e057c24 */ /* 0x000fe2000f8e02ff */
[----:B------:R-:W-:Y:S01]  /*2dd0*/  LEA.HI.X R7, R8, UR11, R7, 0x1, P0 ;  /* 0x0000000b08077c11 */ /* 0x000fe200080f0c07 */
[----:B------:R-:W-:Y:S01]  /*2de0*/  IMAD.WIDE.U32 R8, R16, UR16, R196 ;  /* 0x0000001010087c25 */ /* 0x000fe2000f8e00c4 */
[----:B------:R-:W-:Y:S01]  /*2df0*/  LEA.HI.X R33, R4, UR11, R11, 0x1, P1 ;  /* 0x0000000b04217c11 */ /* 0x000fe200088f0c0b */
[----:B------:R-:W-:Y:S02]  /*2e00*/  UIADD3.X UR4, URZ, UR5, URZ, UP0, !UPT ;  /* 0x000000053f047290 */ /* 0x000fe400087fe43f */
[----:B------:R-:W-:-:S02]  /*2e10*/  IMAD R5, R16, UR17, R5 ;  /* 0x0000001110057c24 */ /* 0x000fc4000f8e0205 */
[----:B------:R-:W-:Y:S01]  /*2e20*/  IMAD.WIDE.U32 R10, R16, UR16, R28 ;  /* 0x00000010100a7c25 */ /* 0x000fe2000f8e001c */
[----:B------:R-:W-:Y:S02]  /*2e30*/  UIMAD UR21, UR13, UR8, URZ ;  /* 0x000000080d1572a4 */ /* 0x000fe4000f8e023f */
[----:B------:R-:W-:Y:S01]  /*2e40*/  UIMAD.WIDE.U32 UR6, UR42, UR8, URZ ;  /* 0x000000082a0672a5 */ /* 0x000fe2000f8e003f */
[----:B------:R-:W-:Y:S01]  /*2e50*/  IMAD.IADD R13, R9, 0x1, R5 ;  /* 0x00000001090d7824 */ /* 0x000fe200078e0205 */
[----:B------:R-:W-:Y:S01]  /*2e60*/  UIMAD UR8, UR19, 0x60, URZ ;  /* 0x00000060130878a4 */ /* 0x000fe2000f8e023f */
[----:B------:R-:W-:Y:S01]  /*2e70*/  IMAD.IADD R9, R5, 0x1, R11 ;  /* 0x0000000105097824 */ /* 0x000fe200078e020b */
[----:B------:R-:W-:Y:S01]  /*2e80*/  UIMAD.WIDE.U32 UR14, UR18, 0x60, URZ ;  /* 0x00000060120e78a5 */ /* 0x000fe2000f8e003f */
[----:B------:R-:W-:Y:S01]  /*2e90*/  IMAD.U32 R5, RZ, RZ, UR4 ;  /* 0x00000004ff057e24 */ /* 0x000fe2000f8e00ff */
[----:B------:R-:W-:Y:S01]  /*2ea0*/  UIADD3.X UR4, URZ, UR5, URZ, UP1, !UPT ;  /* 0x000000053f047290 */ /* 0x000fe20008ffe43f */
[----:B------:R-:W-:Y:S01]  /*2eb0*/  LEA R34, P1, R10, UR12, 0x1 ;  /* 0x0000000c0a227c11 */ /* 0x000fe2000f8208ff */
[----:B------:R-:W-:Y:S01]  /*2ec0*/  UIADD3 UR8, UR15, UR8, URZ ;  /* 0x000000080f087290 */ /* 0x000fe2000fffe03f */
[----:B------:R-:W-:-:S02]  /*2ed0*/  LEA R20, P0, R8, UR12, 0x1 ;  /* 0x0000000c08147c11 */ /* 0x000fc4000f8008ff */
[----:B------:R-:W-:Y:S01]  /*2ee0*/  LEA.HI.X R35, R10, UR20, R9, 0x1, P1 ;  /* 0x000000140a237c11 */ /* 0x000fe200088f0c09 */
[----:B------:R-:W-:Y:S01]  /*2ef0*/  IMAD.U32 R9, RZ, RZ, UR4 ;  /* 0x00000004ff097e24 */ /* 0x000fe2000f8e00ff */
[----:B------:R-:W-:Y:S01]  /*2f00*/  USHF.L.U32 UR4, UR18, 0x6, URZ ;  /* 0x0000000612047899 */ /* 0x000fe2000800063f */
[----:B------:R-:W-:Y:S01]  /*2f10*/  IMAD.U32 R4, RZ, RZ, UR23 ;  /* 0x00000017ff047e24 */ /* 0x000fe2000f8e00ff */
[----:B------:R-:W-:Y:S01]  /*2f20*/  USHF.L.U64.HI UR5, UR18, 0x6, UR19 ;  /* 0x0000000612057899 */ /* 0x000fe20008010213 */
[----:B------:R-:W-:Y:S01]  /*2f30*/  IMAD.U32 R11, RZ, RZ, UR15 ;  /* 0x0000000fff0b7e24 */ /* 0x000fe2000f8e00ff */
[----:B------:R-:W-:Y:S01]  /*2f40*/  LEA.HI.X R21, R8, UR20, R13, 0x1, P0 ;  /* 0x0000001408157c11 */ /* 0x000fe200080f0c0d */
[----:B------:R-:W-:Y:S01]  /*2f50*/  IMAD.U32 R10, RZ, RZ, UR14 ;  /* 0x0000000eff0a7e24 */ /* 0x000fe2000f8e00ff */
[----:B------:R-:W-:Y:S01]  /*2f60*/  UIMAD UR9, UR42, UR9, UR21 ;  /* 0x000000092a0972a4 */ /* 0x000fe2000f8e0215 */
[----:B------:R-:W-:Y:S01]  /*2f70*/  IMAD.U32 R11, RZ, RZ, UR8 ;  /* 0x00000008ff0b7e24 */ /* 0x000fe2000f8e00ff */
[----:B------:R-:W-:Y:S01]  /*2f80*/  ULDC.64 UR14, c[0x0][0x330] ;  /* 0x0000cc00000e7ab9 */ /* 0x000fe20000000a00 */
[----:B------:R-:W-:Y:S01]  /*2f90*/  IMAD.U32 R8, RZ, RZ, UR22 ;  /* 0x00000016ff087e24 */ /* 0x000fe2000f8e00ff */
[----:B------:R0:W-:Y:S01]  /*2fa0*/  STL.64 [R1+0x148], R4 ;  /* 0x0001480401007387 */ /* 0x0001e20000100a00 */
[----:B------:R-:W-:Y:S01]  /*2fb0*/  IMAD.U32 R14, RZ, RZ, UR4 ;  /* 0x00000004ff0e7e24 */ /* 0x000fe2000f8e00ff */
[----:B------:R-:W-:Y:S01]  /*2fc0*/  UIMAD UR13, UR13, UR14, URZ ;  /* 0x0000000e0d0d72a4 */ /* 0x000fe2000f8e023f */
[----:B------:R-:W-:Y:S01]  /*2fd0*/  IMAD.U32 R15, RZ, RZ, UR5 ;  /* 0x00000005ff0f7e24 */ /* 0x000fe2000f8e00ff */
[----:B------:R-:W-:Y:S01]  /*2fe0*/  UIADD3 UR9, UR7, UR9, URZ ;  /* 0x0000000907097290 */ /* 0x000fe2000fffe03f */
[----:B------:R1:W-:Y:S01]  /*2ff0*/  STL.64 [R1+0x150], R8 ;  /* 0x0001500801007387 */ /* 0x0003e20000100a00 */
[----:B------:R-:W-:Y:S01]  /*3000*/  ISETP.NE.U32.AND P0, PT, R38, RZ, PT ;  /* 0x000000ff2600720c */ /* 0x000fe20003f05070 */
[----:B------:R-:W-:Y:S01]  /*3010*/  UIMAD.WIDE.U32 UR4, UR42, UR14, URZ ;  /* 0x0000000e2a0472a5 */ /* 0x000fe2000f8e003f */
[----:B0-----:R-:W-:-:S02]  /*3020*/  IMAD.MOV.U32 R4, RZ, RZ, R10 ;  /* 0x000000ffff047224 */ /* 0x001fc400078e000a */
[----:B------:R-:W-:Y:S01]  /*3030*/  IMAD.MOV.U32 R5, RZ, RZ, R11 ;  /* 0x000000ffff057224 */ /* 0x000fe200078e000b */
[----:B------:R0:W-:Y:S01]  /*3040*/  STL.64 [R1+0xd0], R6 ;  /* 0x0000d00601007387 */ /* 0x0001e20000100a00 */
[----:B------:R-:W-:Y:S01]  /*3050*/  IMAD.MOV.U32 R10, RZ, RZ, R4 ;  /* 0x000000ffff0a7224 */ /* 0x000fe200078e0004 */
[----:B------:R-:W-:Y:S01]  /*3060*/  UIMAD UR8, UR42, UR15, UR13 ;  /* 0x0000000f2a0872a4 */ /* 0x000fe2000f8e020d */
[----:B------:R-:W-:Y:S02]  /*3070*/  IMAD.MOV.U32 R11, RZ, RZ, R5 ;  /* 0x000000ffff0b7224 */ /* 0x000fe400078e0005 */
[----:B-1----:R-:W-:Y:S02]  /*3080*/  IMAD.MOV.U32 R8, RZ, RZ, R14 ;  /* 0x000000ffff087224 */ /* 0x002fe400078e000e */
[----:B------:R-:W-:Y:S01]  /*3090*/  IMAD.MOV.U32 R9, RZ, RZ, R15 ;  /* 0x000000ffff097224 */ /* 0x000fe200078e000f */
[----:B------:R-:W-:Y:S01]  /*30a0*/  ISETP.NE.AND.EX P0, PT, R39, RZ, PT, P0 ;  /* 0x000000ff2700720c */ /* 0x000fe20003f05300 */
[----:B------:R-:W-:-:S02]  /*30b0*/  IMAD.U32 R13, RZ, RZ, UR7 ;  /* 0x00000007ff0d7e24 */ /* 0x000fc4000f8e00ff */
[----:B------:R-:W-:Y:S01]  /*30c0*/  IMAD.U32 R14, RZ, RZ, UR12 ;  /* 0x0000000cff0e7e24 */ /* 0x000fe2000f8e00ff */
[----:B------:R-:W-:Y:S01]  /*30d0*/  ULDC.64 UR12, c[0x0][0x318] ;  /* 0x0000c600000c7ab9 */ /* 0x000fe20000000a00 */
[----:B0-----:R-:W-:Y:S02]  /*30e0*/  IMAD R7, R31, UR18, RZ ;  /* 0x000000121f077c24 */ /* 0x001fe4000f8e02ff */
[----:B------:R-:W-:Y:S02]  /*30f0*/  IMAD.U32 R12, RZ, RZ, UR6 ;  /* 0x00000006ff0c7e24 */ /* 0x000fe4000f8e00ff */
[----:B------:R-:W-:Y:S01]  /*3100*/  IMAD.U32 R13, RZ, RZ, UR9 ;  /* 0x00000009ff0d7e24 */ /* 0x000fe2000f8e00ff */
[----:B------:R0:W-:Y:S01]  /*3110*/  STL.128 [R1+0x230], R8 ;  /* 0x0002300801007387 */ /* 0x0001e20000100c00 */
[----:B------:R-:W-:Y:S02]  /*3120*/  ULEA UR7, UP0, UR4, UR12, 0x1 ;  /* 0x0000000c04077291 */ /* 0x000fe4000f80083f */
[----:B------:R-:W-:Y:S01]  /*3130*/  UIADD3 UR8, UR5, UR8, URZ ;  /* 0x0000000805087290 */ /* 0x000fe2000fffe03f */
[----:B---3--:R-:W-:Y:S01]  /*3140*/  SHF.R.S32.HI R26, RZ, 0x1f, R43 ;  /* 0x0000001fff1a7819 */ /* 0x008fe2000001142b */
[----:B------:R1:W-:Y:S02]  /*3150*/  STL.64 [R1+0x110], R32 ;  /* 0x0001102001007387 */ /* 0x0003e40000100a00 */
[----:B------:R-:W-:-:S03]  /*3160*/  ULEA.HI.X UR5, UR4, UR13, UR8, 0x1, UP0 ;  /* 0x0000000d04057291 */ /* 0x000fc600080f0c08 */
[----:B------:R-:W-:Y:S01]  /*3170*/  ULDC.64 UR12, c[0x0][0x310] ;  /* 0x0000c400000c7ab9 */ /* 0x000fe20000000a00 */
[C---:B0-----:R-:W-:Y:S01]  /*3180*/  IMAD R11, R0.reuse, UR19, R7 ;  /* 0x00000013000b7c24 */ /* 0x041fe2000f8e0207 */
[----:B------:R0:W-:Y:S01]  /*3190*/  STL.64 [R1+0xf0], R20 ;  /* 0x0000f01401007387 */ /* 0x0001e20000100a00 */
[----:B------:R-:W-:Y:S01]  /*31a0*/  IMAD.WIDE.U32 R6, R0, UR18, R12 ;  /* 0x0000001200067c25 */ /* 0x000fe2000f8e000c */
[----:B-1----:R-:W-:Y:S01]  /*31b0*/  SEL R33, R26, RZ, !P0 ;  /* 0x000000ff1a217207 */ /* 0x002fe20004000000 */
[----:B------:R-:W1:Y:S01]  /*31c0*/  LDC.64 R8, c[0x0][0x3f8] ;  /* 0x0000fe00ff087b82 */ /* 0x000e620000000a00 */
[----:B------:R-:W-:Y:S01]  /*31d0*/  SEL R32, R43, RZ, !P0 ;  /* 0x000000ff2b207207 */ /* 0x000fe20004000000 */
[----:B------:R-:W-:Y:S02]  /*31e0*/  IMAD.IADD R7, R7, 0x1, R11 ;  /* 0x0000000107077824 */ /* 0x000fe400078e020b */
[----:B------:R-:W-:Y:S01]  /*31f0*/  IMAD R11, R33, UR12, RZ ;  /* 0x0000000c210b7c24 */ /* 0x000fe2000f8e02ff */
[----:B--2---:R-:W-:Y:S01]  /*3200*/  LOP3.LUT P0, RZ, R40, R38, RZ, 0xfc, !PT ;  /* 0x0000002628ff7212 */ /* 0x004fe2000780fcff */
[C---:B------:R-:W-:Y:S01]  /*3210*/  IMAD.WIDE.U32 R6, R32.reuse, UR12, R6 ;  /* 0x0000000c20067c25 */ /* 0x040fe2000f8e0006 */
[----:B------:R2:W-:Y:S01]  /*3220*/  STL.64 [R1+0x130], R34 ;  /* 0x0001302201007387 */ /* 0x0005e20000100a00 */
[----:B------:R-:W3:Y:S02]  /*3230*/  LDC.64 R12, c[0x0][0x328] ;  /* 0x0000ca00ff0c7b82 */ /* 0x000ee40000000a00 */
[----:B------:R-:W-:-:S02]  /*3240*/  IMAD R11, R32, UR13, R11 ;  /* 0x0000000d200b7c24 */ /* 0x000fc4000f8e020b */
[----:B0-----:R-:W-:Y:S01]  /*3250*/  IMAD.U32 R21, RZ, RZ, UR11 ;  /* 0x0000000bff157e24 */ /* 0x001fe2000f8e00ff */
[----:B------:R-:W-:Y:S01]  /*3260*/  LOP3.LUT P0, RZ, R41, R39, RZ, 0xfc, P0 ;  /* 0x0000002729ff7212 */ /* 0x000fe2000000fcff */
[----:B------:R-:W-:Y:S01]  /*3270*/  IMAD.U32 R10, RZ, RZ, UR10 ;  /* 0x0000000aff0a7e24 */ /* 0x000fe2000f8e00ff */
[----:B------:R-:W-:Y:S01]  /*3280*/  ULDC.64 UR10, c[0x0][0x2e8] ;  /* 0x0000ba00000a7ab9 */ /* 0x000fe20000000a00 */
[----:B------:R-:W-:Y:S01]  /*3290*/  IMAD.IADD R7, R7, 0x1, R11 ;  /* 0x0000000107077824 */ /* 0x000fe200078e020b */
[----:B------:R-:W0:Y:S01]  /*32a0*/  LDC.64 R38, c[0x0][0x3f0] ;  /* 0x0000fc00ff267b82 */ /* 0x000e220000000a00 */
[----:B--2---:R-:W-:Y:S01]  /*32b0*/  IMAD R35, R30, UR18, RZ ;  /* 0x000000121e237c24 */ /* 0x004fe2000f8e02ff */
[----:B------:R-:W-:Y:S01]  /*32c0*/  LEA R42, P1, R6, UR10, 0x1 ;  /* 0x0000000a062a7c11 */ /* 0x000fe2000f8208ff */
[----:B------:R-:W-:Y:S01]  /*32d0*/  IMAD.MOV.U32 R11, RZ, RZ, R21 ;  /* 0x000000ffff0b7224 */ /* 0x000fe200078e0015 */
[----:B------:R-:W-:Y:S01]  /*32e0*/  ULDC.64 UR12, c[0x0][0x428] ;  /* 0x00010a00000c7ab9 */ /* 0x000fe20000000a00 */
[----:B------:R-:W-:-:S02]  /*32f0*/  IMAD.U32 R36, RZ, RZ, UR7 ;  /* 0x00000007ff247e24 */ /* 0x000fc4000f8e00ff */
[----:B------:R-:W-:Y:S02]  /*3300*/  IMAD.U32 R37, RZ, RZ, UR5 ;  /* 0x00000005ff257e24 */ /* 0x000fe4000f8e00ff */
[C---:B------:R-:W-:Y:S02]  /*3310*/  IMAD R21, R16.reuse, UR19, R35 ;  /* 0x0000001310157c24 */ /* 0x040fe4000f8e0223 */
[----:B------:R-:W-:Y:S02]  /*3320*/  IMAD.U32 R15, RZ, RZ, UR20 ;  /* 0x00000014ff0f7e24 */ /* 0x000fe4000f8e00ff */
[----:B------:R-:W-:Y:S01]  /*3330*/  IMAD.WIDE.U32 R34, R16, UR18, R28 ;  /* 0x0000001210227c25 */ /* 0x000fe2000f8e001c */
[----:B------:R-:W-:Y:S01]  /*3340*/  LEA.HI.X R7, R6, UR11, R7, 0x1, P1 ;  /* 0x0000000b06077c11 */ /* 0x000fe200088f0c07 */
[----:B------:R2:W-:Y:S02]  /*3350*/  STL.64 [R1+0x1d0], R36 ;  /* 0x0001d02401007387 */ /* 0x0005e40000100a00 */
[----:B------:R-:W-:-:S02]  /*3360*/  IMAD R26, R26, UR12, RZ ;  /* 0x0000000c1a1a7c24 */ /* 0x000fc4000f8e02ff */
[----:B-1----:R-:W-:Y:S01]  /*3370*/  STL.128 [R1+0x90], R8 ;  /* 0x0000900801007387 */ /* 0x002fe20000100c00 */
[----:B------:R-:W-:Y:S01]  /*3380*/  IMAD.IADD R6, R35, 0x1, R21 ;  /* 0x0000000123067824 */ /* 0x000fe200078e0215 */
[----:B------:R-:W-:Y:S01]  /*3390*/  ULEA UR5, UP0, UR6, UR10, 0x1 ;  /* 0x0000000a06057291 */ /* 0x000fe2000f80083f */
[----:B------:R-:W1:Y:S01]  /*33a0*/  LDC R28, c[0x0][0x2fc] ;  /* 0x0000bf00ff1c7b82 */ /* 0x000e620000000800 */
[----:B------:R4:W-:Y:S01]  /*33b0*/  STL.64 [R1+0xb0], R14 ;  /* 0x0000b00e01007387 */ /* 0x0009e20000100a00 */
[----:B--2---:R-:W-:-:S04]  /*33c0*/  LEA R36, P1, R34, R42, 0x1 ;  /* 0x0000002a22247211 */ /* 0x004fc800078208ff */
[----:B------:R-:W-:Y:S02]  /*33d0*/  LEA.HI.X R37, R34, R7, R6, 0x1, P1 ;  /* 0x0000000722257211 */ /* 0x000fe400008f0c06 */
[----:B----4-:R-:W3:Y:S01]  /*33e0*/  LDC.64 R14, c[0x0][0x338] ;  /* 0x0000ce00ff0e7b82 */ /* 0x010ee20000000a00 */
[----:B------:R-:W-:Y:S02]  /*33f0*/  IMAD.MOV.U32 R6, RZ, RZ, R42 ;  /* 0x000000ffff067224 */ /* 0x000fe400078e002a */
[----:B------:R2:W-:Y:S01]  /*3400*/  STL.64 [R1+0x240], R36 ;  /* 0x0002402401007387 */ /* 0x0005e20000100a00 */
[----:B------:R-:W-:-:S03]  /*3410*/  IMAD.WIDE.U32 R20, R43, UR12, RZ ;  /* 0x0000000c2b147c25 */ /* 0x000fc6000f8e00ff */
[----:B------:R4:W-:Y:S01]  /*3420*/  STL.128 [R1+0x50], R4 ;  /* 0x0000500401007387 */ /* 0x0009e20000100c00 */
[C---:B------:R-:W-:Y:S01]  /*3430*/  IMAD R9, R43.reuse, UR13, R26 ;  /* 0x0000000d2b097c24 */ /* 0x040fe2000f8e021a */
[----:B------:R-:W-:Y:S02]  /*3440*/  SEL R8, R43, RZ, !P0 ;  /* 0x000000ff2b087207 */ /* 0x000fe40004000000 */
[----:B0-----:R-:W-:Y:S01]  /*3450*/  ISETP.GE.AND P1, PT, R204, R39, PT ;  /* 0x00000027cc00720c */ /* 0x001fe20003f26270 */
[----:B------:R-:W-:Y:S01]  /*3460*/  IMAD.IADD R10, R21, 0x1, R9 ;  /* 0x00000001150a7824 */ /* 0x000fe200078e0209 */
[----:B--2---:R-:W0:Y:S01]  /*3470*/  LDC.64 R36, c[0x0][0x2f0] ;  /* 0x0000bc00ff247b82 */ /* 0x004e220000000a00 */
[----:B------:R-:W-:-:S07]  /*3480*/  LEA R34, P0, R20, R40, 0x2 ;  /* 0x0000002814227211 */ /* 0x000fce00078010ff */
[----:B----4-:R-:W2:Y:S01]  /*3490*/  LDC.64 R4, c[0x0][0x310] ;  /* 0x0000c400ff047b82 */ /* 0x010ea20000000a00 */
[----:B------:R-:W-:Y:S01]  /*34a0*/  IMAD.MOV.U32 R9, RZ, RZ, R8 ;  /* 0x000000ffff097224 */ /* 0x000fe200078e0008 */
[----:B------:R-:W-:Y:S01]  /*34b0*/  ULEA.HI.X UR6, UR6, UR11, UR9, 0x1, UP0 ;  /* 0x0000000b06067291 */ /* 0x000fe200080f0c09 */
[----:B------:R-:W-:Y:S02]  /*34c0*/  ISETP.GE.AND P3, PT, R225, R39, PT ;  /* 0x00000027e100720c */ /* 0x000fe40003f66270 */
[----:B------:R-:W-:Y:S02]  /*34d0*/  SEL R6, RZ, 0xffffffff, P1 ;  /* 0xffffffffff067807 */ /* 0x000fe40000800000 */
[----:B------:R-:W-:Y:S02]  /*34e0*/  LEA.HI.X R35, R20, R41, R10, 0x2, P0 ;  /* 0x0000002914237211 */ /* 0x000fe400000f140a */
[----:B------:R-:W-:Y:S01]  /*34f0*/  ISETP.GE.AND P0, PT, R196, R39, PT ;  /* 0x00000027c400720c */ /* 0x000fe20003f06270 */
[----:B---3--:R3:W-:Y:S01]  /*3500*/  STL.128 [R1+0x1c0], R12 ;  /* 0x0001c00c01007387 */ /* 0x0087e20000100c00 */
[----:B------:R-:W-:Y:S01]  /*3510*/  SEL R7, RZ, 0xffffffff, P3 ;  /* 0xffffffffff077807 */ /* 0x000fe20001800000 */
[----:B------:R-:W-:-:S02]  /*3520*/  IMAD.U32 R11, RZ, RZ, UR5 ;  /* 0x00000005ff0b7e24 */ /* 0x000fc4000f8e00ff */
[----:B------:R4:W-:Y:S01]  /*3530*/  STL.64 [R1+0x200], R8 ;  /* 0x0002000801007387 */ /* 0x0009e20000100a00 */
[CC--:B------:R-:W-:Y:S02]  /*3540*/  ISETP.GE.AND P2, PT, R17.reuse, R39.reuse, PT ;  /* 0x000000271100720c */ /* 0x0c0fe40003f46270 */
[-C--:B------:R-:W-:Y:S01]  /*3550*/  ISETP.GE.AND P4, PT, R226, R39.reuse, PT ;  /* 0x00000027e200720c */ /* 0x080fe20003f86270 */
[----:B------:R-:W-:Y:S01]  /*3560*/  VIADD R26, R17, 0x60 ;  /* 0x00000060111a7836 */ /* 0x000fe20000000000 */
[----:B------:R-:W-:Y:S02]  /*3570*/  SEL R10, RZ, 0x1, P2 ;  /* 0x00000001ff0a7807 */ /* 0x000fe40001000000 */
[----:B------:R-:W-:Y:S01]  /*3580*/  ISETP.GE.AND P1, PT, R205, R39, PT ;  /* 0x00000027cd00720c */ /* 0x000fe20003f26270 */
[C---:B------:R-:W-:Y:S01]  /*3590*/  VIADD R21, R17.reuse, 0x80 ;  /* 0x0000008011157836 */ /* 0x040fe20000000000 */
[----:B------:R-:W-:Y:S01]  /*35a0*/  STL.64 [R1+0x88], R38 ;  /* 0x0000882601007387 */ /* 0x000fe20000100a00 */
[----:B------:R-:W-:Y:S01]  /*35b0*/  VIADD R20, R17, 0xa0 ;  /* 0x000000a011147836 */ /* 0x000fe20000000000 */
[----:B------:R-:W1:Y:S01]  /*35c0*/  LDC R41, c[0x0][0x320] ;  /* 0x0000c800ff297b82 */ /* 0x000e620000000800 */
[----:B---3--:R-:W-:Y:S01]  /*35d0*/  IMAD.U32 R12, RZ, RZ, UR6 ;  /* 0x00000006ff0c7e24 */ /* 0x008fe2000f8e00ff */
[----:B----4-:R-:W-:Y:S01]  /*35e0*/  SEL R8, RZ, 0x1, P0 ;  /* 0x00000001ff087807 */ /* 0x010fe20000000000 */
[----:B------:R-:W-:-:S02]  /*35f0*/  IMAD.SHL.U32 R9, R6, 0x2, RZ ;  /* 0x0000000206097824 */ /* 0x000fc400078e00ff */
[----:B------:R-:W-:Y:S02]  /*3600*/  IMAD.SHL.U32 R13, R7, 0x2, RZ ;  /* 0x00000002070d7824 */ /* 0x000fe400078e00ff */
[----:B------:R-:W-:Y:S01]  /*3610*/  IMAD.MOV.U32 R6, RZ, RZ, R11 ;  /* 0x000000ffff067224 */ /* 0x000fe200078e000b */
[----:B------:R-:W-:Y:S01]  /*3620*/  LOP3.LUT R9, R9, 0x2, R8, 0xe2, !PT ;  /* 0x0000000209097812 */ /* 0x000fe200078ee208 */
[----:B------:R-:W-:Y:S01]  /*3630*/  IMAD.MOV.U32 R7, RZ, RZ, R12 ;  /* 0x000000ffff077224 */ /* 0x000fe200078e000c */
[-C--:B------:R-:W-:Y:S01]  /*3640*/  ISETP.GE.AND P3, PT, R208, R39.reuse, PT ;  /* 0x00000027d000720c */ /* 0x080fe20003f66270 */
[----:B------:R-:W-:Y:S01]  /*3650*/  VIADD R8, R38, 0x5f ;  /* 0x0000005f26087836 */ /* 0x000fe20000000000 */
[----:B------:R-:W-:Y:S01]  /*3660*/  LOP3.LUT R10, R13, 0x2, R10, 0xe2, !PT ;  /* 0x000000020d0a7812 */ /* 0x000fe200078ee20a */
[----:B------:R3:W-:Y:S01]  /*3670*/  STL.64 [R1+0x180], R34 ;  /* 0x0001802201007387 */ /* 0x0007e20000100a00 */
[----:B------:R-:W-:Y:S01]  /*3680*/  ISETP.GE.AND P2, PT, R206, R39, PT ;  /* 0x00000027ce00720c */ /* 0x000fe20003f46270 */
[----:B------:R-:W-:Y:S01]  /*3690*/  IMAD.HI R8, R8, 0x2aaaaaab, RZ ;  /* 0x2aaaaaab08087827 */ /* 0x000fe200078e02ff */
[----:B------:R-:W4:Y:S01]  /*36a0*/  LDC.U8 R14, c[0x0][0x410] ;  /* 0x00010400ff0e7b82 */ /* 0x000f220000000000 */
[----:B--2---:R2:W-:Y:S01]  /*36b0*/  STL.128 [R1+0x1a0], R4 ;  /* 0x0001a00401007387 */ /* 0x0045e20000100c00 */
[----:B------:R-:W-:-:S02]  /*36c0*/  SEL R11, RZ, 0x4, P4 ;  /* 0x00000004ff0b7807 */ /* 0x000fc40002000000 */
[----:B------:R-:W-:Y:S02]  /*36d0*/  ISETP.GE.AND P0, PT, R207, R39, PT ;  /* 0x00000027cf00720c */ /* 0x000fe40003f06270 */
[----:B------:R-:W-:Y:S01]  /*36e0*/  LOP3.LUT R10, R10, R11, RZ, 0xfc, !PT ;  /* 0x0000000b0a0a7212 */ /* 0x000fe200078efcff */
[----:B------:R0:W-:Y:S01]  /*36f0*/  STL.64 [R1+0xa0], R38 ;  /* 0x0000a02601007387 */ /* 0x0001e20000100a00 */
[----:B---3--:R-:W3:Y:S01]  /*3700*/  LDC.64 R34, c[0x0][0x408] ;  /* 0x00010200ff227b82 */ /* 0x008ee20000000a00 */
[----:B--2---:R-:W-:Y:S01]  /*3710*/  IMAD.SHL.U32 R4, R39, 0x2, RZ ;  /* 0x0000000227047824 */ /* 0x004fe200078e00ff */
[----:B------:R-:W-:Y:S02]  /*3720*/  SEL R7, RZ, 0x8, P3 ;  /* 0x00000008ff077807 */ /* 0x000fe40001800000 */
[----:B------:R-:W-:Y:S02]  /*3730*/  SEL R6, RZ, 0x4, P2 ;  /* 0x00000004ff067807 */ /* 0x000fe40001000000 */
[----:B------:R-:W-:-:S02]  /*3740*/  SHF.R.U32.HI R5, RZ, 0x1f, R8 ;  /* 0x0000001fff057819 */ /* 0x000fc40000011608 */
[-C--:B0-----:R-:W-:Y:S01]  /*3750*/  ISETP.GE.AND P4, PT, R226, R37.reuse, PT ;  /* 0x00000025e200720c */ /* 0x081fe20003f86270 */
[----:B------:R-:W-:Y:S01]  /*3760*/  STL.U8 [R1+0x81], R10 ;  /* 0x0000810a01007387 */ /* 0x000fe20000100000 */
[-C--:B------:R-:W-:Y:S01]  /*3770*/  ISETP.GE.AND P3, PT, R225, R37.reuse, PT ;  /* 0x00000025e100720c */ /* 0x080fe20003f66270 */
[----:B------:R-:W0:Y:S02]  /*3780*/  LDC R38, c[0x0][0x424] ;  /* 0x00010900ff267b82 */ /* 0x000e240000000800 */
[----:B------:R2:W-:Y:S01]  /*3790*/  STL [R1+0x6c], R4 ;  /* 0x00006c0401007387 */ /* 0x0005e20000100800 */
[----:B------:R-:W-:Y:S02]  /*37a0*/  SEL R11, RZ, 0xffffffff, P3 ;  /* 0xffffffffff0b7807 */ /* 0x000fe40001800000 */
[----:B------:R-:W-:Y:S02]  /*37b0*/  ISETP.GE.AND P2, PT, R17, R37, PT ;  /* 0x000000251100720c */ /* 0x000fe40003f46270 */
[----:B------:R-:W-:-:S02]  /*37c0*/  LEA.HI.SX32 R8, R8, R5, 0x1c ;  /* 0x0000000508087211 */ /* 0x000fc400078fe2ff */
[----:B------:R-:W-:Y:S01]  /*37d0*/  LOP3.LUT R6, R7, R9, R6, 0xfe, !PT ;  /* 0x0000000907067212 */ /* 0x000fe200078efe06 */
[----:B--2---:R-:W-:Y:S01]  /*37e0*/  VIADD R4, R36, 0x5f ;  /* 0x0000005f24047836 */ /* 0x004fe20000000000 */
[----:B------:R-:W-:Y:S01]  /*37f0*/  SEL R5, RZ, 0x10, P1 ;  /* 0x00000010ff057807 */ /* 0x000fe20000800000 */
[----:B------:R-:W-:Y:S01]  /*3800*/  IMAD.SHL.U32 R12, R11, 0x2, RZ ;  /* 0x000000020b0c7824 */ /* 0x000fe200078e00ff */
[----:B------:R-:W-:Y:S01]  /*3810*/  SEL R7, RZ, 0x20, P0 ;  /* 0x00000020ff077807 */ /* 0x000fe20000000000 */
[----:B------:R-:W-:Y:S01]  /*3820*/  IMAD.HI R4, R4, 0x2aaaaaab, RZ ;  /* 0x2aaaaaab04047827 */ /* 0x000fe200078e02ff */
[----:B------:R-:W-:Y:S01]  /*3830*/  SEL R9, RZ, 0x1, P2 ;  /* 0x00000001ff097807 */ /* 0x000fe20001000000 */
[----:B------:R-:W-:Y:S01]  /*3840*/  STL [R1+0xb8], R8 ;  /* 0x0000b80801007387 */ /* 0x000fe20000100800 */
[----:B------:R-:W-:Y:S01]  /*3850*/  ISETP.GE.AND P0, PT, R26, R37, PT ;  /* 0x000000251a00720c */ /* 0x000fe20003f06270 */
[----:B------:R-:W2:Y:S01]  /*3860*/  LDC.64 R10, c[0x0][0x418] ;  /* 0x00010600ff0a7b82 */ /* 0x000ea20000000a00 */
[----:B------:R-:W-:Y:S01]  /*3870*/  LOP3.LUT R6, R7, R6, R5, 0xfe, !PT ;  /* 0x0000000607067212 */ /* 0x000fe200078efe05 */
[----:B------:R-:W-:Y:S01]  /*3880*/  STL [R1+0xd8], R8 ;  /* 0x0000d80801007387 */ /* 0x000fe20000100800 */
[----:B------:R-:W-:-:S02]  /*3890*/  SHF.R.U32.HI R5, RZ, 0x1f, R4 ;  /* 0x0000001fff057819 */ /* 0x000fc40000011604 */
[----:B------:R-:W-:Y:S01]  /*38a0*/  LOP3.LUT R9, R12, 0x2, R9, 0xe2, !PT ;  /* 0x000000020c097812 */ /* 0x000fe200078ee209 */
[----:B------:R-:W-:Y:S01]  /*38b0*/  STL [R1+0xf8], R8 ;  /* 0x0000f80801007387 */ /* 0x000fe20000100800 */
[----:B------:R-:W-:Y:S01]  /*38c0*/  SEL R7, RZ, 0x8, P0 ;  /* 0x00000008ff077807 */ /* 0x000fe20000000000 */
[----:B------:R-:W4:Y:S02]  /*38d0*/  LDC.64 R12, c[0x0][0x300] ;  /* 0x0000c000ff0c7b82 */ /* 0x000f240000000a00 */
[----:B------:R1:W-:Y:S01]  /*38e0*/  STL [R1+0x118], R8 ;  /* 0x0001180801007387 */ /* 0x0003e20000100800 */
[-C--:B------:R-:W-:Y:S02]  /*38f0*/  ISETP.GE.AND P0, PT, R21, R37.reuse, PT ;  /* 0x000000251500720c */ /* 0x080fe40003f06270 */
[----:B------:R-:W-:Y:S01]  /*3900*/  ISETP.GE.AND P1, PT, R20, R37, PT ;  /* 0x000000251400720c */ /* 0x000fe20003f26270 */
[----:B------:R3:W-:Y:S01]  /*3910*/  STL.U8 [R1+0x80], R6 ;  /* 0x0000800601007387 */ /* 0x0007e20000100000 */
[----:B------:R-:W-:-:S02]  /*3920*/  LEA.HI.SX32 R4, R4, R5, 0x1c ;  /* 0x0000000504047211 */ /* 0x000fc400078fe2ff */
[----:B-1----:R-:W-:-:S04]  /*3930*/  SEL R8, RZ, 0x4, P4 ;  /* 0x00000004ff087807 */ /* 0x002fc80002000000 */
[----:B------:R-:W-:Y:S02]  /*3940*/  LOP3.LUT R5, R7, R9, R8, 0xfe, !PT ;  /* 0x0000000907057212 */ /* 0x000fe400078efe08 */
[----:B---3--:R-:W-:Y:S02]  /*3950*/  SEL R6, RZ, 0x10, P0 ;  /* 0x00000010ff067807 */ /* 0x008fe40000000000 */
[----:B------:R-:W-:-:S04]  /*3960*/  SEL R8, RZ, 0x20, P1 ;  /* 0x00000020ff087807 */ /* 0x000fc80000800000 */
[----:B------:R-:W-:Y:S02]  /*3970*/  LOP3.LUT R6, R8, R5, R6, 0xfe, !PT ;  /* 0x0000000508067212 */ /* 0x000fe400078efe06 */
[----:B------:R-:W-:-:S03]  /*3980*/  LOP3.LUT P0, RZ, R233, 0x4, RZ, 0xc0, !PT ;  /* 0x00000004e9ff7812 */ /* 0x000fc6000780c0ff */
[----:B------:R-:W-:Y:S04]  /*3990*/  STL.U8 [R1+0x1d8], R6 ;  /* 0x0001d80601007387 */ /* 0x000fe80000100000 */
[----:B------:R-:W-:Y:S04]  /*39a0*/  STL.U8 [R1+0x1d9], R6 ;  /* 0x0001d90601007387 */ /* 0x000fe80000100000 */
[----:B------:R1:W-:Y:S01]  /*39b0*/  STL.U8 [R1+0x250], R6 ;  /* 0x0002500601007387 */ /* 0x0003e20000100000 */
[----:B------:R-:W-:Y:S01]  /*39c0*/  IMAD.MOV.U32 R40, RZ, RZ, R36 ;  /* 0x000000ffff287224 */ /* 0x000fe200078e0024 */
[----:B------:R-:W-:Y:S01]  /*39d0*/  LOP3.LUT R7, R214, 0x18, R17, 0xf8, !PT ;  /* 0x00000018d6077812 */ /* 0x000fe200078ef811 */
[----:B-1----:R-:W-:-:S05]  /*39e0*/  IMAD.MOV.U32 R6, RZ, RZ, 0x20 ;  /* 0x00000020ff067424 */ /* 0x002fca00078e00ff */
[----:B------:R-:W-:Y:S01]  /*39f0*/  SEL R6, R6, 0xffffffe0, !P0 ;  /* 0xffffffe006067807 */ /* 0x000fe20004000000 */
[----:B------:R-:W-:Y:S01]  /*3a00*/  STL.64 [R1+0x188], R36 ;  /* 0x0001882401007387 */ /* 0x000fe20000100a00 */
[----:B------:R-:W-:-:S03]  /*3a10*/  LOP3.LUT R8, R7, R216, RZ, 0x3c, !PT ;  /* 0x000000d807087212 */ /* 0x000fc600078e3cff */
[----:B------:R-:W-:Y:S04]  /*3a20*/  STL.64 [R1+0x1b0], R40 ;  /* 0x0001b02801007387 */ /* 0x000fe80000100a00 */
[----:B----4-:R-:W-:Y:S04]  /*3a30*/  STL.64 [R1+0x48], R12 ;  /* 0x0000480c01007387 */ /* 0x010fe80000100a00 */
[----:B------:R-:W-:Y:S04]  /*3a40*/  STL.64 [R1+0x198], R12 ;  /* 0x0001980c01007387 */ /* 0x000fe80000100a00 */
[----:B------:R-:W-:Y:S04]  /*3a50*/  STL.64 [R1+0xa8], R34 ;  /* 0x0000a82201007387 */ /* 0x000fe80000100a00 */
[----:B--2---:R-:W-:Y:S04]  /*3a60*/  STL.64 [R1+0x168], R10 ;  /* 0x0001680a01007387 */ /* 0x004fe80000100a00 */
[----:B------:R-:W-:Y:S04]  /*3a70*/  STL.U8 [R1+0x6a], R14 ;  /* 0x00006a0e01007387 */ /* 0x000fe80000100000 */
[----:B0-----:R-:W-:Y:S04]  /*3a80*/  STL [R1+0x178], R38 ;  /* 0x0001782601007387 */ /* 0x001fe80000100800 */
[----:B------:R-:W-:Y:S04]  /*3a90*/  STL [R1+0x190], R28 ;  /* 0x0001901c01007387 */ /* 0x000fe80000100800 */
[----:B------:R-:W-:Y:S04]  /*3aa0*/  STL [R1+0x1b8], R28 ;  /* 0x0001b81c01007387 */ /* 0x000fe80000100800 */
[----:B------:R-:W-:Y:S04]  /*3ab0*/  STL.128 [R1+0x1e0], RZ ;  /* 0x0001e0ff01007387 */ /* 0x000fe80000100c00 */
[----:B------:R-:W-:Y:S04]  /*3ac0*/  STL.64 [R1+0x1f0], RZ ;  /* 0x0001f0ff01007387 */ /* 0x000fe80000100a00 */
[----:B------:R-:W-:Y:S04]  /*3ad0*/  STL.64 [R1+0x1f8], RZ ;  /* 0x0001f8ff01007387 */ /* 0x000fe80000100a00 */
[----:B------:R-:W-:Y:S04]  /*3ae0*/  STL.64 [R1+0x248], R16 ;  /* 0x0002481001007387 */ /* 0x000fe80000100a00 */
[----:B------:R-:W-:Y:S04]  /*3af0*/  STL [R1+0x170], R192 ;  /* 0x000170c001007387 */ /* 0x000fe80000100800 */
[----:B------:R-:W-:Y:S01]  /*3b00*/  STL [R1+0x218], R6 ;  /* 0x0002180601007387 */ /* 0x000fe20000100800 */
[----:B------:R-:W-:-:S03]  /*3b10*/  IMAD R7, R215, 0x200, R8 ;  /* 0x00000200d7077824 */ /* 0x000fc600078e0208 */
[----:B------:R-:W-:Y:S01]  /*3b20*/  STL [R1+0x40], R4 ;  /* 0x0000400401007387 */ /* 0x000fe20000100800 */
[----:B------:R-:W-:-:S03]  /*3b30*/  IMAD.WIDE.U32 R2, R7, 0x2, R2 ;  /* 0x0000000207027825 */ /* 0x000fc600078e0002 */
[----:B------:R0:W-:Y:S01]  /*3b40*/  STL [R1+0x228], R4 ;  /* 0x0002280401007387 */ /* 0x0001e20000100800 */
[----:B------:R-:W-:Y:S02]  /*3b50*/  SHF.R.U32.HI R44, RZ, 0x7, R44 ;  /* 0x00000007ff2c7819 */ /* 0x000fe4000001162c */
[----:B0-----:R-:W-:Y:S01]  /*3b60*/  IADD3 R4, P0, R17, UR4, RZ ;  /* 0x0000000411047c10 */ /* 0x001fe2000ff1e0ff */
[----:B------:R-:W-:Y:S02]  /*3b70*/  ULDC.64 UR4, c[0x0][0x338] ;  /* 0x0000ce0000047ab9 */ /* 0x000fe40000000a00 */
[----:B------:R-:W-:Y:S01]  /*3b80*/  IMAD R33, R33, UR4, RZ ;  /* 0x0000000421217c24 */ /* 0x000fe2000f8e02ff */
[----:B------:R-:W-:Y:S01]  /*3b90*/  IADD3.X R5, R29, UR8, RZ, P0, !PT ;  /* 0x000000081d057c10 */ /* 0x000fe200087fe4ff */
[----:B------:R0:W-:Y:S01]  /*3ba0*/  STL.64 [R1+0x220], R2 ;  /* 0x0002200201007387 */ /* 0x0001e20000100a00 */
[----:B------:R-:W-:Y:S02]  /*3bb0*/  IMAD.U32 R81, RZ, RZ, UR29 ;  /* 0x0000001dff517e24 */ /* 0x000fe4000f8e00ff */
[----:B------:R-:W-:-:S02]  /*3bc0*/  IMAD R33, R32, UR5, R33 ;  /* 0x0000000520217c24 */ /* 0x000fc4000f8e0221 */
[----:B------:R-:W-:Y:S01]  /*3bd0*/  IMAD.WIDE.U32 R4, R32, UR4, R4 ;  /* 0x0000000420047c25 */ /* 0x000fe2000f8e0004 */
[----:B------:R1:W-:Y:S01]  /*3be0*/  STL [R1+0x160], R0 ;  /* 0x0001600001007387 */ /* 0x0003e20000100800 */
[----:B0-----:R-:W-:Y:S02]  /*3bf0*/  IADD3 R2, P0, R16, R0, RZ ;  /* 0x0000000010027210 */ /* 0x001fe40007f1e0ff */
[----:B------:R-:W-:Y:S02]  /*3c00*/  VIADD R81, R81, 0x258 ;  /* 0x0000025851517836 */ /* 0x000fe40000000000 */
[----:B------:R-:W-:Y:S02]  /*3c10*/  IMAD.IADD R80, R5, 0x1, R33 ;  /* 0x0000000105507824 */ /* 0x000fe400078e0221 */
[----:B------:R-:W-:Y:S02]  /*3c20*/  IMAD.X R3, R31, 0x1, R30, P0 ;  /* 0x000000011f037824 */ /* 0x000fe400000e061e */
[----:B-1----:R-:W-:-:S07]  /*3c30*/  VIADD R0, R44, 0x8 ;  /* 0x000000082c007836 */ /* 0x002fce0000000000 */
.L_x_1699:
[----:B------:R-:W-:Y:S01]  /*3c40*/  VIADD R77, R77, 0xffffffff ;  /* 0xffffffff4d4d7836 */ /* 0x000fe20000000000 */
[----:B------:R-:W-:Y:S05]  /*3c50*/  YIELD ;  /* 0x0000000000007946 */ /* 0x000fea0003800000 */
[----:B------:R-:W-:Y:S01]  /*3c60*/  BSSY B1, `(.L_x_1691) ;  /* 0x0000004000017945 */ /* 0x000fe20003800000 */
[----:B------:R-:W-:Y:S02]  /*3c70*/  ISETP.GT.AND P6, PT, R77, R78, PT ;  /* 0x0000004e4d00720c */ /* 0x000fe40003fc4270 */
[----:B0-----:R-:W-:-:S11]  /*3c80*/  MOV R96, 0x3ca0 ;  /* 0x00003ca000607802 */ /* 0x001fd60000000f00 */
[----:B-----5:R-:W-:Y:S05]  /*3c90*/  CALL.REL.NOINC `($_ZN7cutlass13device_kernelIN5flash11enable_sm90INS1_16FlashAttnFwdSm90INS1_25CollectiveMainloopFwdSm90ILi2EN4cute5tupleIJNS5_1CILi1EEES8_S8_EEENS6_IJNS7_ILi128EEENS7_ILi96EEENS7_ILi192EEEEEELi192ENS_10bfloat16_tEfNS_4arch4Sm90ELb0ELb1ELb1ELb1ELb0ELb1ELb0ELb1ELb1ELb1ELb0ELb0EEENS1_21CollectiveEpilogueFwdINS6_IJSA_SC_SB_EEES9_SE_SG_Li256ELb1ELb1ELb0ELb0EEENS1_36VarlenDynamicPersistentTileSchedulerILi128ELi96ELi256ELi128ELb0ELb1ELb1ELb1ELb0ELb1EEEEEEEEEvNT_6ParamsE$_ZZN5flash25CollectiveMainloopFwdSm90ILi2EN4cute5tupleIJNS1_1CILi1EEES4_S4_EEENS2_IJNS3_ILi128EEENS3_ILi96EEENS3_ILi192EEEEEELi192EN7cutlass10bfloat16_tEfNSA_4arch4Sm90ELb0ELb1ELb1ELb1ELb0ELb1ELb0ELb1ELb1ELb1ELb0ELb0EE12store_kv_newINS_16FlashAttnFwdSm90ISE_NS_21CollectiveEpilogueFwdINS2_IJS6_S8_S7_EEES5_SB_SD_Li256ELb1ELb1ELb0ELb0EEENS_36VarlenDynamicPersistentTileSchedulerILi128ELi96ELi256ELi128ELb0ELb1ELb1ELb1ELb0ELb1EEEE13SharedStorageEEEbRKNSE_6ParamsENSA_25PipelineTmaAsyncNoClusterILi2ENSA_16PipelineTmaAsyncILi2EEEEESU_RNSA_13PipelineStateILj2EEEiRT_RKNS_16SeqlenInfoQKNewKILb1ELb1EEENS2_IJiiiiEEEENKUliRKT_E_clISW_EEDaiS17_) ;  /* 0x0000023800647944 */ /* 0x020fea0003c00000 */
[----:B------:R-:W-:Y:S05]  /*3ca0*/  BSYNC B1 ;  /* 0x0000000000017941 */ /* 0x000fea0003800000 */
.L_x_1691:
[----:B------:R0:W5:Y:S01]  /*3cb0*/  LDL R48, [R1+0x2bc] ;  /* 0x0002bc0001307983 */ /* 0x0001620000100800 */
[----:B------:R-:W-:-:S13]  /*3cc0*/  R2UR UR4, R202 ;  /* 0x00000000ca0472ca */ /* 0x000fda00000e0000 */
[----:B------:R-:W-:-:S06]  /*3cd0*/  UISETP.NE.AND UP0, UPT, UR4, 0x3, UPT ;  /* 0x000000030400788c */ /* 0x000fcc000bf05270 */
[----:B------:R-:W-:-:S13]  /*3ce0*/  PLOP3.LUT P0, PT, PT, PT, UP0, 0x80, 0x0 ;  /* 0x000000000000781c */ /* 0x000fda0003f0f008 */
[----:B0-----:R-:W-:Y:S05]  /*3cf0*/  @!P0 BRA `(.L_x_1692) ;  /* 0x0000000000048947 */ /* 0x001fea0003800000 */
[----:B------:R-:W-:Y:S01]  /*3d00*/  BPT.TRAP 0x1 ;  /* 0x000000040000795c */ /* 0x000fe20000300000 */
.L_x_1692:
[----:B------:R-:W-:Y:S01]  /*3d10*/  LEA R49, R27, UR39, 0x3 ;  /* 0x000000271b317c11 */ /* 0x000fe2000f8e18ff */
[----:B------:R-:W-:Y:S01]  /*3d20*/  BSSY B0, `(.L_x_1693) ;  /* 0x0000004000007945 */ /* 0x000fe20003800000 */
[----:B-----5:R-:W-:-:S04]  /*3d30*/  SHF.L.U32 R8, R48, 0x1f, RZ ;  /* 0x0000001f30087819 */ /* 0x020fc800000006ff */
[----:B------:R-:W0:Y:S02]  /*3d40*/  SYNCS.PHASECHK.TRANS64.TRYWAIT P0, [R49+URZ+0x308b0], R8 ;  /* 0x0308b008310075a7 */ /* 0x000e24000800017f */
[----:B0-----:R-:W-:Y:S05]  /*3d50*/  @!P0 BRA `(.L_x_1694) ;  /* 0x0000020c00a08947 */ /* 0x001fea0003800000 */
.L_x_2034:
[----:B------:R-:W-:Y:S05]  /*3d60*/  BSYNC B0 ;  /* 0x0000000000007941 */ /* 0x000fea0003800000 */
.L_x_1693:
[----:B0-----:R-:W2:Y:S01]  /*3d70*/  LDL R8, [R1+0x60] ;  /* 0x0000600001087983 */ /* 0x001ea20000100800 */
[----:B------:R-:W-:Y:S01]  /*3d80*/  IMAD R9, R27, 0x4800, R7 ;  /* 0x000048001b097824 */ /* 0x000fe200078e0207 */
[----:B------:R-:W-:Y:S01]  /*3d90*/  BSSY B0, `(.L_x_1695) ;  /* 0x0000028000007945 */ /* 0x000fe20003800000 */
[----:B------:R-:W-:-:S04]  /*3da0*/  IMAD.WIDE R40, R77, 0x60, R2 ;  /* 0x000000604d287825 */ /* 0x000fc800078e0202 */
[----:B------:R-:W-:Y:S02]  /*3db0*/  IMAD.IADD R11, R6, 0x1, R9 ;  /* 0x00000001060b7824 */ /* 0x000fe400078e0209 */
[--C-:B------:R-:W-:Y:S02]  /*3dc0*/  IMAD R44, R9, 0x2, R24.reuse ;  /* 0x00000002092c7824 */ /* 0x100fe400078e0218 */
[----:B------:R-:W-:Y:S02]  /*3dd0*/  IMAD R45, R11, 0x2, R24 ;  /* 0x000000020b2d7824 */ /* 0x000fe400078e0218 */
[----:B--2---:R-:W-:-:S05]  /*3de0*/  IMAD R8, R77, -0x60, R8 ;  /* 0xffffffa04d087824 */ /* 0x004fca00078e0208 */
[----:B------:R-:W-:-:S04]  /*3df0*/  VIMNMX R8, R8, 0x60, PT ;  /* 0x0000006008087848 */ /* 0x000fc80003fe0100 */
[-C--:B------:R-:W-:Y:S02]  /*3e00*/  ISETP.GE.AND P1, PT, R16, R8.reuse, PT ;  /* 0x000000081000720c */ /* 0x080fe40003f26270 */
[----:B------:R-:W-:-:S11]  /*3e10*/  ISETP.GE.AND P0, PT, R201, R8, PT ;  /* 0x00000008c900720c */ /* 0x000fd60003f06270 */
[----:B------:R-:W-:Y:S05]  /*3e20*/  @P1 BRA `(.L_x_1696) ;  /* 0x0000000000781947 */ /* 0x000fea0003800000 */
[----:B------:R-:W-:Y:S01]  /*3e30*/  ISETP.GE.AND P3, PT, R17, UR44, PT ;  /* 0x0000002c11007c0c */ /* 0x000fe2000bf66270 */
[----:B------:R-:W-:Y:S01]  /*3e40*/  ULDC.64 UR4, c[0x0][0x328] ;  /* 0x0000ca0000047ab9 */ /* 0x000fe20000000a00 */
[----:B------:R-:W-:Y:S01]  /*3e50*/  IMAD.MOV.U32 R12, RZ, RZ, R4 ;  /* 0x000000ffff0c7224 */ /* 0x000fe200078e0004 */
[----:B------:R-:W-:Y:S01]  /*3e60*/  ULDC.64 UR6, c[0x0][0x208] ;  /* 0x0000820000067ab9 */ /* 0x000fe20000000a00 */
[----:B------:R-:W-:Y:S01]  /*3e70*/  IMAD R15, R41, UR4, RZ ;  /* 0x00000004290f7c24 */ /* 0x000fe2000f8e02ff */
[----:B------:R-:W-:Y:S01]  /*3e80*/  ISETP.GE.AND P4, PT, R21, UR44, PT ;  /* 0x0000002c15007c0c */ /* 0x000fe2000bf86270 */
[----:B------:R-:W-:Y:S01]  /*3e90*/  IMAD.MOV.U32 R13, RZ, RZ, R80 ;  /* 0x000000ffff0d7224 */ /* 0x000fe200078e0050 */
[----:B------:R-:W-:Y:S01]  /*3ea0*/  ISETP.GE.AND P5, PT, R20, UR44, PT ;  /* 0x0000002c14007c0c */ /* 0x000fe2000bfa6270 */
[C---:B------:R-:W-:Y:S02]  /*3eb0*/  IMAD R15, R40.reuse, UR5, R15 ;  /* 0x00000005280f7c24 */ /* 0x040fe4000f8e020f */
[----:B------:R-:W-:-:S03]  /*3ec0*/  IMAD.WIDE.U32 R12, R40, UR4, R12 ;  /* 0x00000004280c7c25 */ /* 0x000fc6000f8e000c */
[----:B------:R-:W0:Y:S01]  /*3ed0*/  @!P3 LDS.128 R8, [R44] ;  /* 0x000000002c08b984 */ /* 0x000e220000000c00 */
[----:B------:R-:W-:Y:S01]  /*3ee0*/  IMAD.IADD R15, R13, 0x1, R15 ;  /* 0x000000010d0f7824 */ /* 0x000fe200078e020f */
[C---:B------:R-:W-:Y:S01]  /*3ef0*/  LEA R42, P1, R12.reuse, UR40, 0x1 ;  /* 0x000000280c2a7c11 */ /* 0x040fe2000f8208ff */
[C---:B------:R-:W-:Y:S02]  /*3f00*/  VIADD R13, R17.reuse, 0x20 ;  /* 0x00000020110d7836 */ /* 0x040fe40000000000 */
[----:B------:R-:W1:Y:S01]  /*3f10*/  @!P4 LDS.128 R32, [R44+0x6000] ;  /* 0x006000002c20c984 */ /* 0x000e620000000c00 */
[----:B------:R-:W-:Y:S01]  /*3f20*/  LEA.HI.X R43, R12, UR41, R15, 0x1, P1 ;  /* 0x000000290c2b7c11 */ /* 0x000fe200088f0c0f */
[----:B------:R-:W-:Y:S01]  /*3f30*/  VIADD R12, R17, 0x40 ;  /* 0x00000040110c7836 */ /* 0x000fe20000000000 */
[----:B------:R-:W-:Y:S01]  /*3f40*/  ISETP.GE.AND P2, PT, R13, UR44, PT ;  /* 0x0000002c0d007c0c */ /* 0x000fe2000bf46270 */
[----:B------:R-:W2:Y:S03]  /*3f50*/  @!P5 LDS.128 R36, [R45+0x6000] ;  /* 0x006000002d24d984 */ /* 0x000ea60000000c00 */
[----:B------:R-:W-:-:S13]  /*3f60*/  ISETP.GE.AND P1, PT, R12, UR44, PT ;  /* 0x0000002c0c007c0c */ /* 0x000fda000bf26270 */
[----:B------:R-:W3:Y:S04]  /*3f70*/  @!P1 LDS.128 R12, [R44+0x3000] ;  /* 0x003000002c0c9984 */ /* 0x000ee80000000c00 */
[----:B0-----:R-:W-:Y:S01]  /*3f80*/  @!P3 STG.E.128 desc[UR6][R42.64], R8 ;  /* 0x000000082a00b986 */ /* 0x001fe2000c101d06 */
[----:B------:R-:W-:-:S03]  /*3f90*/  ISETP.GE.AND P3, PT, R26, UR44, PT ;  /* 0x0000002c1a007c0c */ /* 0x000fc6000bf66270 */
[----:B------:R-:W0:Y:S04]  /*3fa0*/  @!P2 LDS.128 R8, [R45] ;  /* 0x000000002d08a984 */ /* 0x000e280000000c00 */
[----:B-1----:R-:W-:Y:S04]  /*3fb0*/  @!P4 STG.E.128 desc[UR6][R42.64+0x100], R32 ;  /* 0x000100202a00c986 */ /* 0x002fe8000c101d06 */
[----:B--2---:R-:W-:Y:S04]  /*3fc0*/  @!P5 STG.E.128 desc[UR6][R42.64+0x140], R36 ;  /* 0x000140242a00d986 */ /* 0x004fe8000c101d06 */
[----:B------:R-:W1:Y:S04]  /*3fd0*/  @!P3 LDS.128 R28, [R45+0x3000] ;  /* 0x003000002d1cb984 */ /* 0x000e680000000c00 */
[----:B---3--:R2:W-:Y:S04]  /*3fe0*/  @!P1 STG.E.128 desc[UR6][R42.64+0x80], R12 ;  /* 0x0000800c2a009986 */ /* 0x0085e8000c101d06 */
[----:B0-----:R2:W-:Y:S04]  /*3ff0*/  @!P2 STG.E.128 desc[UR6][R42.64+0x40], R8 ;  /* 0x000040082a00a986 */ /* 0x0015e8000c101d06 */
[----:B-1----:R2:W-:Y:S02]  /*4000*/  @!P3 STG.E.128 desc[UR6][R42.64+0xc0], R28 ;  /* 0x0000c01c2a00b986 */ /* 0x0025e4000c101d06 */
.L_x_1696:
[----:B------:R-:W-:Y:S05]  /*4010*/  BSYNC B0 ;  /* 0x0000000000007941 */ /* 0x000fea0003800000 */
.L_x_1695:
[----:B------:R-:W-:Y:S04]  /*4020*/  BSSY B0, `(.L_x_1697) ;  /* 0x0000022000007945 */ /* 0x000fe80003800000 */
[----:B------:R-:W-:Y:S05]  /*4030*/  @P0 BRA `(.L_x_1698) ;  /* 0x0000000000800947 */ /* 0x000fea0003800000 */
[----:B--2---:R-:W-:Y:S01]  /*4040*/  IADD3 R11, P0, R40, 0x40, RZ ;  /* 0x00000040280b7810 */ /* 0x004fe20007f1e0ff */
[----:B------:R-:W-:Y:S01]  /*4050*/  ULDC.64 UR4, c[0x0][0x328] ;  /* 0x0000ca0000047ab9 */ /* 0x000fe20000000a00 */
[----:B------:R-:W-:Y:S01]  /*4060*/  IMAD.MOV.U32 R8, RZ, RZ, R4 ;  /* 0x000000ffff087224 */ /* 0x000fe200078e0004 */
[----:B------:R-:W-:Y:S01]  /*4070*/  ISETP.GE.AND P3, PT, R17, UR44, PT ;  /* 0x0000002c11007c0c */ /* 0x000fe2000bf66270 */
[----:B------:R-:W-:Y:S01]  /*4080*/  IMAD.MOV.U32 R9, RZ, RZ, R80 ;  /* 0x000000ffff097224 */ /* 0x000fe200078e0050 */
[----:B------:R-:W-:Y:S01]  /*4090*/  ISETP.GE.AND P1, PT, R21, UR44, PT ;  /* 0x0000002c15007c0c */ /* 0x000fe2000bf26270 */
[----:B------:R-:W-:Y:S01]  /*40a0*/  IMAD.X R40, RZ, RZ, R41, P0 ;  /* 0x000000ffff287224 */ /* 0x000fe200000e0629 */
[----:B------:R-:W-:Y:S01]  /*40b0*/  ISETP.GE.AND P5, PT, R20, UR44, PT ;  /* 0x0000002c14007c0c */ /* 0x000fe2000bfa6270 */
[----:B------:R-:W-:Y:S01]  /*40c0*/  VIADD R10, R17, 0x40 ;  /* 0x00000040110a7836 */ /* 0x000fe20000000000 */
[----:B------:R-:W-:Y:S01]  /*40d0*/  ULDC.64 UR6, c[0x0][0x208] ;  /* 0x0000820000067ab9 */ /* 0x000fe20000000a00 */
[----:B------:R-:W-:-:S02]  /*40e0*/  IMAD R40, R40, UR4, RZ ;  /* 0x0000000428287c24 */ /* 0x000fc4000f8e02ff */
[----:B------:R-:W-:Y:S01]  /*40f0*/  IMAD.WIDE.U32 R8, R11, UR4, R8 ;  /* 0x000000040b087c25 */ /* 0x000fe2000f8e0008 */
[----:B------:R-:W-:-:S03]  /*4100*/  ISETP.GE.AND P2, PT, R10, UR44, PT ;  /* 0x0000002c0a007c0c */ /* 0x000fc6000bf46270 */
[----:B------:R-:W-:Y:S01]  /*4110*/  IMAD R11, R11, UR5, R40 ;  /* 0x000000050b0b7c24 */ /* 0x000fe2000f8e0228 */
[----:B------:R-:W-:Y:S01]  /*4120*/  LEA R46, P4, R8, UR40, 0x1 ;  /* 0x00000028082e7c11 */ /* 0x000fe2000f8808ff */
[----:B------:R-:W-:Y:S01]  /*4130*/  VIADD R10, R17, 0x20 ;  /* 0x00000020110a7836 */ /* 0x000fe20000000000 */
[----:B------:R-:W0:Y:S01]  /*4140*/  @!P1 LDS.128 R28, [R44+0x8000] ;  /* 0x008000002c1c9984 */ /* 0x000e220000000c00 */
[----:B------:R-:W-:-:S03]  /*4150*/  IMAD.IADD R9, R9, 0x1, R11 ;  /* 0x0000000109097824 */ /* 0x000fc600078e020b */
[----:B------:R-:W-:Y:S01]  /*4160*/  ISETP.GE.AND P0, PT, R10, UR44, PT ;  /* 0x0000002c0a007c0c */ /* 0x000fe2000bf06270 */
[----:B------:R-:W1:Y:S01]  /*4170*/  @!P5 LDS.128 R40, [R45+0x8000] ;  /* 0x008000002d28d984 */ /* 0x000e620000000c00 */
[----:B------:R-:W-:Y:S02]  /*4180*/  LEA.HI.X R47, R8, UR41, R9, 0x1, P4 ;  /* 0x00000029082f7c11 */ /* 0x000fe4000a0f0c09 */
[----:B------:R-:W-:Y:S01]  /*4190*/  ISETP.GE.AND P4, PT, R26, UR44, PT ;  /* 0x0000002c1a007c0c */ /* 0x000fe2000bf86270 */
[----:B------:R-:W2:Y:S04]  /*41a0*/  @!P3 LDS.128 R8, [R44+0x2000] ;  /* 0x002000002c08b984 */ /* 0x000ea80000000c00 */
[----:B------:R-:W3:Y:S04]  /*41b0*/  @!P2 LDS.128 R12, [R44+0x5000] ;  /* 0x005000002c0ca984 */ /* 0x000ee80000000c00 */
[----:B------:R-:W4:Y:S04]  /*41c0*/  @!P0 LDS.128 R32, [R45+0x2000] ;  /* 0x002000002d208984 */ /* 0x000f280000000c00 */
[----:B------:R-:W5:Y:S04]  /*41d0*/  @!P4 LDS.128 R36, [R45+0x5000] ;  /* 0x005000002d24c984 */ /* 0x000f680000000c00 */
[----:B0-----:R0:W-:Y:S04]  /*41e0*/  @!P1 STG.E.128 desc[UR6][R46.64+0x100], R28 ;  /* 0x0001001c2e009986 */ /* 0x0011e8000c101d06 */
[----:B-1----:R0:W-:Y:S04]  /*41f0*/  @!P5 STG.E.128 desc[UR6][R46.64+0x140], R40 ;  /* 0x000140282e00d986 */ /* 0x0021e8000c101d06 */
[----:B--2---:R0:W-:Y:S04]  /*4200*/  @!P3 STG.E.128 desc[UR6][R46.64], R8 ;  /* 0x000000082e00b986 */ /* 0x0041e8000c101d06 */
[----:B---3--:R0:W-:Y:S04]  /*4210*/  @!P2 STG.E.128 desc[UR6][R46.64+0x80], R12 ;  /* 0x0000800c2e00a986 */ /* 0x0081e8000c101d06 */
[----:B----4-:R0:W-:Y:S04]  /*4220*/  @!P0 STG.E.128 desc[UR6][R46.64+0x40], R32 ;  /* 0x000040202e008986 */ /* 0x0101e8000c101d06 */
[----:B-----5:R0:W-:Y:S02]  /*4230*/  @!P4 STG.E.128 desc[UR6][R46.64+0xc0], R36 ;  /* 0x0000c0242e00c986 */ /* 0x0201e4000c101d06 */
.L_x_1698:
[----:B------:R-:W-:Y:S05]  /*4240*/  BSYNC B0 ;  /* 0x0000000000007941 */ /* 0x000fea0003800000 */
.L_x_1697:
[----:B0-2---:R-:W0:Y:S01]  /*4250*/  S2R R8, SR_TID.X ;  /* 0x0000000000087919 */ /* 0x005e220000002100 */
[----:B------:R-:W-:Y:S01]  /*4260*/  @!PT LDS RZ, [RZ] ;  /* 0x00000000fffff984 */ /* 0x000fe20000000800 */
[----:B------:R-:W-:Y:S01]  /*4270*/  @!PT LDS RZ, [RZ] ;  /* 0x00000000fffff984 */ /* 0x000fe20000000800 */
[----:B------:R-:W-:Y:S01]  /*4280*/  @!PT LDS RZ, [RZ] ;  /* 0x00000000fffff984 */ /* 0x000fe20000000800 */
[----:B------:R-:W-:Y:S01]  /*4290*/  @!PT LDS RZ, [RZ] ;  /* 0x00000000fffff984 */ /* 0x000fe20000000800 */
[----:B------:R1:W-:Y:S06]  /*42a0*/  MEMBAR.ALL.CTA ;  /* 0x0000000000007992 */ /* 0x0003ec0000008000 */
[----:B-1----:R-:W1:Y:S01]  /*42b0*/  FENCE.VIEW.ASYNC.S ;  /* 0x00000000000073c6 */ /* 0x002e620000000000 */
[----:B------:R-:W-:Y:S05]  /*42c0*/  WARPSYNC.ALL ;  /* 0x0000000000007948 */ /* 0x000fea0003800000 */
[----:B0-----:R-:W-:-:S04]  /*42d0*/  LOP3.LUT R8, R8, 0x7f, RZ, 0xc0, !PT ;  /* 0x0000007f08087812 */ /* 0x001fc800078ec0ff */
[----:B------:R-:W-:Y:S01]  /*42e0*/  ISETP.NE.AND P0, PT, R8, RZ, PT ;  /* 0x000000ff0800720c */ /* 0x000fe20003f05270 */
[----:B-1----:R0:W-:-:S12]  /*42f0*/  BAR.SYNC.DEFER_BLOCKING R0, 0x80 ;  /* 0x000200000000751d */ /* 0x0021d80000010000 */
[----:B------:R-:W-:-:S05]  /*4300*/  @!P0 VIADD R8, R49, 0x308c0 ;  /* 0x000308c031088836 */ /* 0x000fca0000000000 */
[----:B------:R-:W-:-:S04]  /*4310*/  @!P0 PRMT R8, RZ, 0x654, R8 ;  /* 0x00000654ff088816 */ /* 0x000fc80000000008 */
[----:B------:R1:W-:Y:S02]  /*4320*/  @!P0 SYNCS.ARRIVE.TRANS64.RED.A1T0 RZ, [R8+URZ], RZ ;  /* 0x000000ff08ff89a7 */ /* 0x0003e4000810043f */
[----:B-1----:R-:W2:Y:S01]  /*4330*/  LDL R8, [R1+0x2c0] ;  /* 0x0002c00001087983 */ /* 0x002ea20000100800 */
[----:B------:R-:W-:Y:S01]  /*4340*/  VIADD R27, R27, 0x1 ;  /* 0x000000011b1b7836 */ /* 0x000fe20000000000 */
[----:B------:R-:W-:Y:S01]  /*4350*/  PLOP3.LUT P0, PT, PT, PT, PT, 0x8, 0x0 ;  /* 0x000000000000781c */ /* 0x000fe20003f0e170 */
[----:B------:R-:W-:-:S03]  /*4360*/  IMAD.MOV.U32 R10, RZ, RZ, RZ ;  /* 0x000000ffff0a7224 */ /* 0x000fc600078e00ff */
[----:B------:R-:W-:Y:S01]  /*4370*/  ISETP.NE.AND P1, PT, R27, 0x2, PT ;  /* 0x000000021b00780c */ /* 0x000fe20003f25270 */
[----:B------:R1:W-:-:S12]  /*4380*/  STL [R1+0x2b8], R27 ;  /* 0x0002b81b01007387 */ /* 0x0003d80000100800 */
[----:B------:R-:W-:Y:S01]  /*4390*/  @!P1 LOP3.LUT R11, R48, 0x1, RZ, 0x3c, !PT ;  /* 0x00000001300b9812 */ /* 0x000fe200078e3cff */
[----:B-1----:R-:W-:-:S04]  /*43a0*/  @!P1 IMAD.MOV.U32 R27, RZ, RZ, RZ ;  /* 0x000000ffff1b9224 */ /* 0x002fc800078e00ff */
[----:B------:R0:W-:Y:S01]  /*43b0*/  @!P1 STL.64 [R1+0x2b8], R10 ;  /* 0x0002b80a01009387 */ /* 0x0001e20000100a00 */
[----:B--2---:R-:W-:-:S05]  /*43c0*/  VIADD R8, R8, 0x1 ;  /* 0x0000000108087836 */ /* 0x004fca0000000000 */
[----:B------:R0:W-:Y:S01]  /*43d0*/  STL [R1+0x2c0], R8 ;  /* 0x0002c00801007387 */ /* 0x0001e20000100800 */
[----:B------:R-:W-:Y:S05]  /*43e0*/  @P6 BRA `(.L_x_1699) ;  /* 0xfffffff800146947 */ /* 0x000fea000383ffff */
.L_x_1688:
[----:B0-----:R-:W0:Y:S01]  /*43f0*/  LDC R0, c[0x0][0x448] ;  /* 0x00011200ff007b82 */ /* 0x001e220000000800 */
[----:B------:R-:W-:-:S07]  /*4400*/  UIADD3 UR4, UR61, 0x7f, URZ ;  /* 0x0000007f3d047890 */ /* 0x000fce000fffe03f */
[----:B------:R-:W1:Y:S01]  /*4410*/  LDC.64 R4, c[0x0][0x9e0] ;  /* 0x00027800ff047b82 */ /* 0x000e620000000a00 */
[----:B0-----:R-:W-:Y:S02]  /*4420*/  ISETP.NE.AND P1, PT, R0, 0x1, PT ;  /* 0x000000010000780c */ /* 0x001fe40003f25270 */
[----:B-1----:R-:W-:-:S11]  /*4430*/  ISETP.GE.AND P2, PT, R5, 0x1, PT ;  /* 0x000000010500780c */ /* 0x002fd60003f46270 */
[----:B------:R-:W0:Y:S08]  /*4440*/  @P1 LDC R0, c[0x0][0x44c] ;  /* 0x00011300ff001b82 */ /* 0x000e300000000800 */
[----:B------:R-:W1:Y:S01]  /*4450*/  @P1 LDC R3, c[0x0][0x450] ;  /* 0x00011400ff031b82 */ /* 0x000e620000000800 */
[----:B0-----:R-:W-:-:S04]  /*4460*/  @P1 IMAD.HI.U32 R2, R0, UR4, RZ ;  /* 0x0000000400021c27 */ /* 0x001fc8000f8e00ff */
[----:B------:R-:W-:Y:S01]  /*4470*/  IMAD.U32 R0, RZ, RZ, UR4 ;  /* 0x00000004ff007e24 */ /* 0x000fe2000f8e00ff */
[----:B-1----:R-:W-:-:S05]  /*4480*/  @P1 SHF.R.U32.HI R0, RZ, R3, R2 ;  /* 0x00000003ff001219 */ /* 0x002fca0000011602 */
[----:B------:R-:W-:Y:S01]  /*4490*/  IMAD.IADD R3, R25, 0x1, R0 ;  /* 0x0000000119037824 */ /* 0x000fe200078e0200 */
[----:B------:R-:W-:Y:S06]  /*44a0*/  @P0 BRA `(.L_x_1700) ;  /* 0x0000000000080947 */ /* 0x000fec0003800000 */
[----:B------:R-:W0:Y:S02]  /*44b0*/  FENCE.VIEW.ASYNC.G ;  /* 0x00000000000073c6 */ /* 0x000e240000000100 */
[----:B0-----:R-:W-:Y:S06]  /*44c0*/  BAR.ARV 0xc, 0x180 ;  /* 0x0306000000007b1d */ /* 0x001fec0000002000 */
.L_x_1700:
        /* <DEDUP_REMOVED lines=12> */
.L_x_1702:
[----:B------:R-:W-:-:S13]  /*4590*/  ISETP.NE.AND P0, PT, R5, 0x1, PT ;  /* 0x000000010500780c */ /* 0x000fda0003f05270 */
[----:B------:R-:W0:Y:S02]  /*45a0*/  @P0 LDC.64 R6, c[0x0][0x9e8] ;  /* 0x00027a00ff060b82 */ /* 0x000e240000000a00 */
[----:B0-----:R-:W-:-:S05]  /*45b0*/  @P0 IMAD.HI.U32 R4, R2, R6, RZ ;  /* 0x0000000602040227 */ /* 0x001fca00078e00ff */
[----:B------:R-:W-:-:S07]  /*45c0*/  @P0 SHF.R.U32.HI R2, RZ, R7, R4 ;  /* 0x00000007ff020219 */ /* 0x000fce0000011604 */
.L_x_1703:
[----:B------:R-:W-:-:S05]  /*45d0*/  IMAD R3, R2, R5, R5 ;  /* 0x0000000502037224 */ /* 0x000fca00078e0205 */
[----:B------:R-:W-:-:S07]  /*45e0*/  VIMNMX R0, R0, R3, PT ;  /* 0x0000000300007248 */ /* 0x000fce0003fe0100 */
.L_x_1701:
[----:B------:R-:W0:Y:S01]  /*45f0*/  @P1 LDC R2, c[0x0][0x44c] ;  /* 0x00011300ff021b82 */ /* 0x000e220000000800 */
[----:B------:R-:W-:Y:S01]  /*4600*/  IMAD.U32 R3, RZ, RZ, UR61 ;  /* 0x0000003dff037e24 */ /* 0x000fe2000f8e00ff */
[----:B------:R-:W-:Y:S01]  /*4610*/  ULDC UR4, c[0x0][0x9dc] ;  /* 0x0002770000047ab9 */ /* 0x000fe20000000800 */
[----:B------:R-:W-:-:S04]  /*4620*/  VIADD R0, R0, 0x5f ;  /* 0x0000005f00007836 */ /* 0x000fc80000000000 */
[----:B------:R-:W-:Y:S01]  /*4630*/  IMAD.HI R0, R0, 0x2aaaaaab, RZ ;  /* 0x2aaaaaab00007827 */ /* 0x000fe200078e02ff */
[----:B------:R-:W1:Y:S03]  /*4640*/  @P1 LDC R7, c[0x0][0x450] ;  /* 0x00011400ff071b82 */ /* 0x000e660000000800 */
[----:B0-----:R-:W-:-:S05]  /*4650*/  @P1 IMAD.HI.U32 R2, R2, UR61, RZ ;  /* 0x0000003d02021c27 */ /* 0x001fca000f8e00ff */
[----:B-1----:R-:W-:-:S05]  /*4660*/  @P1 SHF.R.U32.HI R3, RZ, R7, R2 ;  /* 0x00000007ff031219 */ /* 0x002fca0000011602 */
[----:B------:R-:W-:Y:S01]  /*4670*/  IMAD.IADD R2, R76, 0x1, R3 ;  /* 0x000000014c027824 */ /* 0x000fe200078e0203 */
[----:B------:R-:W-:-:S03]  /*4680*/  SHF.R.U32.HI R3, RZ, 0x1f, R0 ;  /* 0x0000001fff037819 */ /* 0x000fc60000011600 */
        /* <DEDUP_REMOVED lines=14> */
.L_x_1705:
[----:B------:R-:W-:-:S13]  /*4770*/  ISETP.NE.AND P0, PT, R5, 0x1, PT ;  /* 0x000000010500780c */ /* 0x000fda0003f05270 */
[----:B------:R-:W0:Y:S02]  /*4780*/  @P0 LDC.64 R6, c[0x0][0x9e8] ;  /* 0x00027a00ff060b82 */ /* 0x000e240000000a00 */
[----:B0-----:R-:W-:-:S05]  /*4790*/  @P0 IMAD.HI.U32 R0, R2, R6, RZ ;  /* 0x0000000602000227 */ /* 0x001fca00078e00ff */
[----:B------:R-:W-:-:S07]  /*47a0*/  @P0 SHF.R.U32.HI R2, RZ, R7, R0 ;  /* 0x00000007ff020219 */ /* 0x000fce0000011600 */
.L_x_1706:
[----:B------:R-:W-:-:S05]  /*47b0*/  IMAD R2, R2, R5, RZ ;  /* 0x0000000502027224 */ /* 0x000fca00078e02ff */
[----:B------:R-:W-:-:S13]  /*47c0*/  R2UR UR5, R2 ;  /* 0x00000000020572ca */ /* 0x000fda00000e0000 */
[----:B------:R-:W-:-:S04]  /*47d0*/  UISETP.LT.AND UP0, UPT, UR4, UR5, UPT ;  /* 0x000000050400728c */ /* 0x000fc8000bf01270 */
[----:B------:R-:W-:-:S12]  /*47e0*/  USEL UR4, UR4, UR5, !UP0 ;  /* 0x0000000504047287 */ /* 0x000fd8000c000000 */
.L_x_1704:
        /* <DEDUP_REMOVED lines=55> */
[----:B------:R-:W-:Y:S01]  /*4b60*/  CS2R R12, SRZ ;  /* 0x00000000000c7805 */ /* 0x000fe2000001ff00 */
[----:B------:R-:W-:Y:S01]  /*4b70*/  IMAD.MOV.U32 R6, RZ, RZ, RZ ;  /* 0x000000ffff067224 */ /* 0x000fe200078e00ff */
[----:B------:R-:W-:Y:S01]  /*4b80*/  CS2R R4, SRZ ;  /* 0x0000000000047805 */ /* 0x000fe2000001ff00 */
[----:B------:R-:W-:Y:S02]  /*4b90*/  IMAD.MOV.U32 R132, RZ, RZ, RZ ;  /* 0x000000ffff847224 */ /* 0x000fe400078e00ff */
[----:B------:R-:W-:Y:S01]  /*4ba0*/  IMAD.MOV.U32 R20, RZ, RZ, RZ ;  /* 0x000000ffff147224 */ /* 0x000fe200078e00ff */
[----:B------:R-:W-:Y:S06]  /*4bb0*/  @!P1 BRA `(.L_x_1707) ;  /* 0x0000014c00a09947 */ /* 0x000fec0003800000 */
[----:B------:R-:W2:Y:S04]  /*4bc0*/  LDL R7, [R1+0x2e8] ;  /* 0x0002e80001077983 */ /* 0x000ea80000100800 */
[----:B------:R-:W3:Y:S04]  /*4bd0*/  LDL R21, [R1+0x2dc] ;  /* 0x0002dc0001157983 */ /* 0x000ee80000100800 */
[----:B--2---:R-:W0:Y:S01]  /*4be0*/  SHFL.IDX PT, R0, R7, RZ, 0x1f ;  /* 0x00001fff07007589 */ /* 0x004e2200000e0000 */
[----:B---3--:R-:W-:Y:S02]  /*4bf0*/  R2UR UR6, R21 ;  /* 0x00000000150672ca */ /* 0x008fe400000e0000 */
[----:B0-----:R-:W-:-:S11]  /*4c00*/  R2UR UR4, R0 ;  /* 0x00000000000472ca */ /* 0x001fd600000e0000 */
[----:B------:R-:W-:Y:S02]  /*4c10*/  ULOP3.LUT UP0, URZ, UR6, 0x1bf, URZ, 0xc0, !UPT ;  /* 0x000001bf063f7892 */ /* 0x000fe4000f80c03f */
[----:B------:R-:W-:-:S04]  /*4c20*/  ULEA.HI UR5, UR4, UR4, URZ, 0x1 ;  /* 0x0000000404057291 */ /* 0x000fc8000f8f083f */
[----:B------:R-:W-:Y:S01]  /*4c30*/  ULOP3.LUT UR5, UR5, 0x1e, URZ, 0xc0, !UPT ;  /* 0x0000001e05057892 */ /* 0x000fe2000f8ec03f */
[----:B------:R-:W-:-:S03]  /*4c40*/  PLOP3.LUT P0, PT, PT, PT, UP0, 0x80, 0x0 ;  /* 0x000000000000781c */ /* 0x000fc60003f0f008 */
        /* <DEDUP_REMOVED lines=21> */
.L_x_1708:
[----:B------:R-:W-:Y:S02]  /*4da0*/  ULDC UR4, c[0x0][0x3f4] ;  /* 0x0000fd0000047ab9 */ /* 0x000fe40000000800 */
[----:B------:R-:W-:-:S13]  /*4db0*/  ISETP.LT.AND P0, PT, RZ, UR4, PT ;  /* 0x00000004ff007c0c */ /* 0x000fda000bf01270 */
[----:B------:R-:W-:Y:S05]  /*4dc0*/  @P0 BRA `(.L_x_1709) ;  /* 0x0000000000440947 */ /* 0x000fea0003800000 */
[----:B------:R-:W-:Y:S01]  /*4dd0*/  R2UR UR5, R218 ;  /* 0x00000000da0572ca */ /* 0x000fe200000e0000 */
[----:B------:R-:W-:-:S12]  /*4de0*/  IMAD.U32 R3, RZ, RZ, UR39 ;  /* 0x00000027ff037e24 */ /* 0x000fd8000f8e00ff */
[----:B------:R-:W-:-:S04]  /*4df0*/  ULEA.HI UR4, UR5, UR5, URZ, 0x1 ;  /* 0x0000000505047291 */ /* 0x000fc8000f8f083f */
[----:B------:R-:W-:-:S04]  /*4e00*/  ULOP3.LUT UR4, UR4, 0xfffffffe, URZ, 0xc0, !UPT ;  /* 0xfffffffe04047892 */ /* 0x000fc8000f8ec03f */
[----:B------:R-:W-:-:S06]  /*4e10*/  UIADD3 UR4, UR5, -UR4, URZ ;  /* 0x8000000405047290 */ /* 0x000fcc000fffe03f */
[----:B------:R-:W-:-:S05]  /*4e20*/  IMAD.U32 R0, RZ, RZ, UR4 ;  /* 0x00000004ff007e24 */ /* 0x000fca000f8e00ff */
[----:B------:R-:W-:-:S04]  /*4e30*/  SHF.L.U32 R0, R0, 0x1f, RZ ;  /* 0x0000001f00007819 */ /* 0x000fc800000006ff */
[----:B------:R0:W1:Y:S03]  /*4e40*/  SYNCS.PHASECHK.TRANS64.TRYWAIT P0, [R3+URZ+0x30800], R0 ;  /* 0x03080000030075a7 */ /* 0x000066000800017f */
[----:B-1----:R-:W-:Y:S05]  /*4e50*/  @!P0 NANOSLEEP.SYNCS 0x989680 ;  /* 0x009896800000895d */ /* 0x002fea0003900000 */
[----:B------:R-:W1:Y:S02]  /*4e60*/  @!P0 SYNCS.PHASECHK.TRANS64 P0, [R3+URZ+0x30800], R0 ;  /* 0x03080000030085a7 */ /* 0x000e64000800007f */
[----:B-1----:R-:W-:Y:S05]  /*4e70*/  @P0 BRA `(.L_x_1710) ;  /* 0x0000007400540947 */ /* 0x002fea0003800000 */
.L_x_1711:
[----:B0-----:R-:W-:-:S04]  /*4e80*/  IMAD.U32 R3, RZ, RZ, UR39 ;  /* 0x00000027ff037e24 */ /* 0x001fc8000f8e00ff */
[----:B------:R0:W1:Y:S03]  /*4e90*/  SYNCS.PHASECHK.TRANS64.TRYWAIT P0, [R3+URZ+0x30800], R0 ;  /* 0x03080000030075a7 */ /* 0x000066000800017f */
[----:B-1----:R-:W-:Y:S05]  /*4ea0*/  @!P0 NANOSLEEP.SYNCS 0x989680 ;  /* 0x009896800000895d */ /* 0x002fea0003900000 */
[----:B------:R-:W1:Y:S02]  /*4eb0*/  @!P0 SYNCS.PHASECHK.TRANS64 P0, [R3+URZ+0x30800], R0 ;  /* 0x03080000030085a7 */ /* 0x000e64000800007f */
[----:B-1----:R-:W-:Y:S05]  /*4ec0*/  @!P0 BRA `(.L_x_1711) ;  /* 0xfffffffc00ec8947 */ /* 0x002fea000383ffff */
[----:B------:R-:W-:Y:S05]  /*4ed0*/  BRA `(.L_x_1710) ;  /* 0x00000074003c7947 */ /* 0x000fea0003800000 */
.L_x_1709:
[----:B------:R-:W2:Y:S01]  /*4ee0*/  LDL R0, [R1+0x2dc] ;  /* 0x0002dc0001007983 */ /* 0x000ea20000100800 */
[----:B------:R-:W-:Y:S01]  /*4ef0*/  USHF.R.S32.HI UR4, URZ, 0x1f, UR43 ;  /* 0x0000001f3f047899 */ /* 0x000fe2000801142b */
[----:B------:R-:W-:Y:S01]  /*4f00*/  ULDC.64 UR6, c[0x0][0x3f8] ;  /* 0x0000fe0000067ab9 */ /* 0x000fe20000000a00 */
[----:B------:R-:W-:Y:S01]  /*4f10*/  ULDC.64 UR8, c[0x0][0x408] ;  /* 0x0001020000087ab9 */ /* 0x000fe20000000a00 */
[----:B------:R-:W-:Y:S02]  /*4f20*/  IMAD.U32 R24, RZ, RZ, UR6 ;  /* 0x00000006ff187e24 */ /* 0x000fe4000f8e00ff */
[----:B------:R-:W-:Y:S02]  /*4f30*/  IMAD.U32 R26, RZ, RZ, UR8 ;  /* 0x00000008ff1a7e24 */ /* 0x000fe4000f8e00ff */
[----:B------:R-:W-:-:S04]  /*4f40*/  IMAD.WIDE.U32 R24, R24, UR43, RZ ;  /* 0x0000002b18187c25 */ /* 0x000fc8000f8e00ff */
[----:B------:R-:W-:Y:S01]  /*4f50*/  IMAD.WIDE.U32 R26, R26, UR43, RZ ;  /* 0x0000002b1a1a7c25 */ /* 0x000fe2000f8e00ff */
[----:B--2---:R-:W-:-:S13]  /*4f60*/  R2UR UR5, R0 ;  /* 0x00000000000572ca */ /* 0x004fda00000e0000 */
[----:B------:R-:W-:Y:S02]  /*4f70*/  ULOP3.LUT UP0, URZ, UR5, 0x3ff, URZ, 0xc0, !UPT ;  /* 0x000003ff053f7892 */ /* 0x000fe4000f80c03f */
[----:B------:R-:W-:Y:S02]  /*4f80*/  UIMAD UR5, UR4, UR6, URZ ;  /* 0x00000006040572a4 */ /* 0x000fe4000f8e023f */
[----:B------:R-:W-:Y:S02]  /*4f90*/  UIMAD UR4, UR4, UR8, URZ ;  /* 0x00000008040472a4 */ /* 0x000fe4000f8e023f */
[----:B------:R-:W-:Y:S01]  /*4fa0*/  PLOP3.LUT P0, PT, PT, PT, UP0, 0x80, 0x0 ;  /* 0x000000000000781c */ /* 0x000fe20003f0f008 */
[----:B------:R-:W-:Y:S02]  /*4fb0*/  UIMAD UR5, UR43, UR7, UR5 ;  /* 0x000000072b0572a4 */ /* 0x000fe4000f8e0205 */
[----:B------:R-:W-:-:S04]  /*4fc0*/  UIMAD UR4, UR43, UR9, UR4 ;  /* 0x000000092b0472a4 */ /* 0x000fc8000f8e0204 */
[----:B------:R-:W-:Y:S02]  /*4fd0*/  VIADD R29, R25, UR5 ;  /* 0x00000005191d7c36 */ /* 0x000fe40008000000 */
[----:B------:R-:W-:-:S04]  /*4fe0*/  VIADD R31, R27, UR4 ;  /* 0x000000041b1f7c36 */ /* 0x000fc80008000000 */
        /* <DEDUP_REMOVED lines=17> */
.L_x_1712:
[----:B------:R-:W-:Y:S01]  /*5100*/  ULDC.U8 UR4, c[0x0][0x410] ;  /* 0x0001040000047ab9 */ /* 0x000fe20000000000 */
[----:B------:R-:W-:Y:S01]  /*5110*/  BSSY B0, `(.L_x_1713) ;  /* 0x0000723000007945 */ /* 0x000fe20003800000 */
[----:B------:R-:W-:Y:S01]  /*5120*/  ISETP.NE.AND P0, PT, RZ, UR4, PT ;  /* 0x00000004ff007c0c */ /* 0x000fe2000bf05270 */
[----:B------:R-:W-:-:S12]  /*5130*/  VIADD R10, R16, UR61 ;  /* 0x0000003d100a7c36 */ /* 0x000fd80008000000 */
[----:B------:R-:W-:Y:S05]  /*5140*/  @!P0 BRA `(.L_x_1714) ;  /* 0x00000038005c8947 */ /* 0x000fea0003800000 */
[----:B------:R-:W0:Y:S01]  /*5150*/  LDC R89, c[0x0][0x448] ;  /* 0x00011200ff597b82 */ /* 0x000e220000000800 */
[----:B------:R-:W-:Y:S01]  /*5160*/  IMAD R7, R219, 0x40, R10 ;  /* 0x00000040db077824 */ /* 0x000fe200078e020a */
[----:B------:R-:W-:Y:S01]  /*5170*/  ULDC.64 UR4, c[0x0][0x3f8] ;  /* 0x0000fe0000047ab9 */ /* 0x000fe20000000a00 */
[----:B------:R-:W-:Y:S01]  /*5180*/  ULDC.64 UR6, c[0x0][0x408] ;  /* 0x0001020000067ab9 */ /* 0x000fe20000000a00 */
[----:B------:R-:W-:Y:S02]  /*5190*/  IMAD.MOV.U32 R4, RZ, RZ, R24 ;  /* 0x000000ffff047224 */ /* 0x000fe400078e0018 */
[----:B------:R-:W-:Y:S02]  /*51a0*/  IMAD.MOV.U32 R5, RZ, RZ, R29 ;  /* 0x000000ffff057224 */ /* 0x000fe400078e001d */
[----:B------:R-:W-:Y:S01]  /*51b0*/  IMAD.MOV.U32 R2, RZ, RZ, R26 ;  /* 0x000000ffff027224 */ /* 0x000fe200078e001a */
[----:B0-----:R-:W-:-:S13]  /*51c0*/  ISETP.NE.AND P0, PT, R89, 0x1, PT ;  /* 0x000000015900780c */ /* 0x001fda0003f05270 */
[----:B------:R-:W0:Y:S08]  /*51d0*/  @P0 LDC R0, c[0x0][0x44c] ;  /* 0x00011300ff000b82 */ /* 0x000e300000000800 */
[----:B------:R-:W1:Y:S01]  /*51e0*/  @P0 LDC R3, c[0x0][0x450] ;  /* 0x00011400ff030b82 */ /* 0x000e620000000800 */
[----:B0-----:R-:W-:-:S05]  /*51f0*/  @P0 IMAD.HI.U32 R0, R7, R0, RZ ;  /* 0x0000000007000227 */ /* 0x001fca00078e00ff */
[----:B-1----:R-:W-:Y:S01]  /*5200*/  @P0 SHF.R.U32.HI R7, RZ, R3, R0 ;  /* 0x00000003ff070219 */ /* 0x002fe20000011600 */
[----:B------:R-:W-:-:S03]  /*5210*/  IMAD.MOV.U32 R3, RZ, RZ, R31 ;  /* 0x000000ffff037224 */ /* 0x000fc600078e001f */
[----:B------:R-:W-:Y:S01]  /*5220*/  SHF.R.S32.HI R0, RZ, 0x1f, R7 ;  /* 0x0000001fff007819 */ /* 0x000fe20000011407 */
[----:B------:R-:W-:-:S04]  /*5230*/  IMAD.WIDE.U32 R4, R7, UR4, R4 ;  /* 0x0000000407047c25 */ /* 0x000fc8000f8e0004 */
[C---:B------:R-:W-:Y:S02]  /*5240*/  IMAD R6, R0.reuse, UR4, RZ ;  /* 0x0000000400067c24 */ /* 0x040fe4000f8e02ff */
[----:B------:R-:W-:Y:S02]  /*5250*/  IMAD R0, R0, UR6, RZ ;  /* 0x0000000600007c24 */ /* 0x000fe4000f8e02ff */
[C---:B------:R-:W-:Y:S01]  /*5260*/  IMAD R9, R7.reuse, UR5, R6 ;  /* 0x0000000507097c24 */ /* 0x040fe2000f8e0206 */
[----:B------:R-:W-:Y:S01]  /*5270*/  ULDC.64 UR4, c[0x0][0x3e8] ;  /* 0x0000fa0000047ab9 */ /* 0x000fe20000000a00 */
[----:B------:R-:W-:-:S04]  /*5280*/  IMAD.WIDE.U32 R2, R7, UR6, R2 ;  /* 0x0000000607027c25 */ /* 0x000fc8000f8e0002 */
[----:B------:R-:W-:Y:S01]  /*5290*/  IMAD R7, R7, UR7, R0 ;  /* 0x0000000707077c24 */ /* 0x000fe2000f8e0200 */
[----:B------:R-:W-:Y:S01]  /*52a0*/  ULDC.64 UR6, c[0x0][0x400] ;  /* 0x0001000000067ab9 */ /* 0x000fe20000000a00 */
[----:B------:R-:W-:Y:S01]  /*52b0*/  IMAD.IADD R5, R5, 0x1, R9 ;  /* 0x0000000105057824 */ /* 0x000fe200078e0209 */
[----:B------:R-:W-:Y:S01]  /*52c0*/  LEA R0, P0, R4, UR4, 0x1 ;  /* 0x0000000404007c11 */ /* 0x000fe2000f8008ff */
[----:B------:R-:W-:Y:S01]  /*52d0*/  IMAD.IADD R7, R3, 0x1, R7 ;  /* 0x0000000103077824 */ /* 0x000fe200078e0207 */
[----:B------:R-:W-:Y:S01]  /*52e0*/  LEA R6, P1, R2, UR6, 0x1 ;  /* 0x0000000602067c11 */ /* 0x000fe2000f8208ff */
[----:B------:R-:W-:Y:S01]  /*52f0*/  UMOV UR4, 0xffffffff ;  /* 0xffffffff00047882 */ /* 0x000fe20000000000 */
[----:B------:R-:W-:Y:S02]  /*5300*/  LEA.HI.X R4, R4, UR5, R5, 0x1, P0 ;  /* 0x0000000504047c11 */ /* 0x000fe400080f0c05 */
[----:B------:R-:W-:Y:S01]  /*5310*/  LEA.HI.X R7, R2, UR7, R7, 0x1, P1 ;  /* 0x0000000702077c11 */ /* 0x000fe200088f0c07 */
[----:B------:R-:W-:Y:S08]  /*5320*/  BRA.DIV UR4, `(.L_x_1715) ;  /* 0x000001fa04407947 */ /* 0x000ff0000b800000 */
[----:B------:R0:W1:Y:S04]  /*5330*/  SHFL.IDX PT, R3, R4, RZ, 0x1c1f ;  /* 0x001c1fff04037589 */ /* 0x00006800000e0000 */
[----:B------:R0:W2:Y:S04]  /*5340*/  SHFL.IDX PT, R2, R0, RZ, 0x1c1f ;  /* 0x001c1fff00027589 */ /* 0x0000a800000e0000 */
[----:B------:R0:W3:Y:S04]  /*5350*/  SHFL.IDX PT, R5, R7, RZ, 0x1c1f ;  /* 0x001c1fff07057589 */ /* 0x0000e800000e0000 */
[----:B------:R0:W4:Y:S02]  /*5360*/  SHFL.IDX PT, R14, R6, RZ, 0x1c1f ;  /* 0x001c1fff060e7589 */ /* 0x00012400000e0000 */
.L_x_2039:
[----:B------:R-:W-:Y:S01]  /*5370*/  IMAD R89, R18, R89, RZ ;  /* 0x0000005912597224 */ /* 0x000fe200078e02ff */
[----:B------:R-:W-:Y:S01]  /*5380*/  BSSY B1, `(.L_x_1716) ;  /* 0x0000050000017945 */ /* 0x000fe20003800000 */
[----:B------:R-:W-:Y:S02]  /*5390*/  CS2R R30, SRZ ;  /* 0x00000000001e7805 */ /* 0x000fe4000001ff00 */
[----:B------:R-:W-:Y:S02]  /*53a0*/  CS2R R38, SRZ ;  /* 0x0000000000267805 */ /* 0x000fe4000001ff00 */
[----:B------:R-:W-:Y:S02]  /*53b0*/  CS2R R46, SRZ ;  /* 0x00000000002e7805 */ /* 0x000fe4000001ff00 */
[----:B------:R-:W-:Y:S02]  /*53c0*/  ISETP.GE.AND P0, PT, R10, R89, PT ;  /* 0x000000590a00720c */ /* 0x000fe40003f06270 */
        /* <DEDUP_REMOVED lines=10> */
[----:B------:R-:W-:Y:S01]  /*5470*/  ULDC UR4, c[0x0][0x3f4] ;  /* 0x0000fd0000047ab9 */ /* 0x000fe20000000800 */
[----:B------:R-:W-:Y:S02]  /*5480*/  CS2R R62, SRZ ;  /* 0x00000000003e7805 */ /* 0x000fe4000001ff00 */
[----:B------:R-:W-:Y:S02]  /*5490*/  ISETP.GE.AND P3, PT, R204, UR4, PT ;  /* 0x00000004cc007c0c */ /* 0x000fe4000bf66270 */
[----:B------:R-:W-:Y:S02]  /*54a0*/  CS2R R60, SRZ ;  /* 0x00000000003c7805 */ /* 0x000fe4000001ff00 */
[----:B------:R-:W-:Y:S01]  /*54b0*/  ISETP.GE.AND P2, PT, R206, UR4, PT ;  /* 0x00000004ce007c0c */ /* 0x000fe2000bf46270 */
[----:B------:R-:W-:Y:S01]  /*54c0*/  ULDC.64 UR6, c[0x0][0x208] ;  /* 0x0000820000067ab9 */ /* 0x000fe20000000a00 */
[----:B------:R-:W-:Y:S02]  /*54d0*/  ISETP.GE.AND P1, PT, R208, UR4, PT ;  /* 0x00000004d0007c0c */ /* 0x000fe4000bf26270 */
[----:B------:R-:W-:-:S02]  /*54e0*/  ISETP.GE.AND P0, PT, R205, UR4, PT ;  /* 0x00000004cd007c0c */ /* 0x000fc4000bf06270 */
[----:B------:R-:W-:-:S03]  /*54f0*/  ISETP.GE.AND P4, PT, R196, UR4, PT ;  /* 0x00000004c4007c0c */ /* 0x000fc6000bf86270 */
[C---:B------:R-:W-:Y:S01]  /*5500*/  @!P3 IMAD.SHL.U32 R25, R204.reuse, 0x2, RZ ;  /* 0x00000002cc19b824 */ /* 0x040fe200078e00ff */
[----:B------:R-:W-:-:S03]  /*5510*/  @!P3 SHF.L.U64.HI R12, R204, 0x1, R231 ;  /* 0x00000001cc0cb819 */ /* 0x000fc600000102e7 */
[C---:B------:R-:W-:Y:S01]  /*5520*/  @!P2 IMAD.SHL.U32 R33, R206.reuse, 0x2, RZ ;  /* 0x00000002ce21a824 */ /* 0x040fe200078e00ff */
[----:B------:R-:W-:Y:S01]  /*5530*/  @!P2 SHF.L.U64.HI R8, R206, 0x1, R230 ;  /* 0x00000001ce08a819 */ /* 0x000fe200000102e6 */
[----:B------:R-:W-:Y:S01]  /*5540*/  @!P1 IMAD.SHL.U32 R41, R208, 0x2, RZ ;  /* 0x00000002d0299824 */ /* 0x000fe200078e00ff */
[-C--:B--2---:R-:W-:Y:S01]  /*5550*/  @!P3 IADD3 R20, P6, R2, R25.reuse, RZ ;  /* 0x000000190214b210 */ /* 0x084fe20007fde0ff */
[C---:B------:R-:W-:Y:S01]  /*5560*/  @!P0 IMAD.SHL.U32 R49, R205.reuse, 0x2, RZ ;  /* 0x00000002cd318824 */ /* 0x040fe200078e00ff */
[----:B----4-:R-:W-:Y:S01]  /*5570*/  @!P3 IADD3 R24, P5, R14, R25, RZ ;  /* 0x000000190e18b210 */ /* 0x010fe20007fbe0ff */
[----:B---3--:R-:W-:Y:S01]  /*5580*/  @!P4 IMAD.MOV.U32 R15, RZ, RZ, R5 ;  /* 0x000000ffff0fc224 */ /* 0x008fe200078e0005 */
[----:B------:R-:W-:Y:S01]  /*5590*/  @!P0 SHF.L.U64.HI R30, R205, 0x1, R228 ;  /* 0x00000001cd1e8819 */ /* 0x000fe200000102e4 */
[--C-:B-1----:R-:W-:Y:S01]  /*55a0*/  @!P3 IMAD.X R21, R3, 0x1, R12.reuse, P6 ;  /* 0x000000010315b824 */ /* 0x102fe200030e060c */
[-C--:B------:R-:W-:Y:S01]  /*55b0*/  @!P2 IADD3 R26, P6, R2, R33.reuse, RZ ;  /* 0x00000021021aa210 */ /* 0x080fe20007fde0ff */
[----:B------:R-:W-:Y:S01]  /*55c0*/  @!P3 IMAD.X R25, R5, 0x1, R12, P5 ;  /* 0x000000010519b824 */ /* 0x000fe200028e060c */
[----:B------:R-:W-:-:S02]  /*55d0*/  @!P2 IADD3 R32, P5, R14, R33, RZ ;  /* 0x000000210e20a210 */ /* 0x000fc40007fbe0ff */
[----:B------:R-:W-:Y:S01]  /*55e0*/  @!P1 SHF.L.U64.HI R12, R208, 0x1, R229 ;  /* 0x00000001d00c9819 */ /* 0x000fe200000102e5 */
[--C-:B------:R-:W-:Y:S01]  /*55f0*/  @!P2 IMAD.X R27, R3, 0x1, R8.reuse, P6 ;  /* 0x00000001031ba824 */ /* 0x100fe200030e0608 */
[----:B------:R-:W-:Y:S01]  /*5600*/  @!P1 IADD3 R34, P6, R2, R41, RZ ;  /* 0x0000002902229210 */ /* 0x000fe20007fde0ff */
[----:B------:R-:W-:Y:S01]  /*5610*/  @!P2 IMAD.X R33, R5, 0x1, R8, P5 ;  /* 0x000000010521a824 */ /* 0x000fe200028e0608 */
[----:B------:R-:W-:Y:S01]  /*5620*/  ISETP.GE.AND P5, PT, R207, UR4, PT ;  /* 0x00000004cf007c0c */ /* 0x000fe2000bfa6270 */
[----:B------:R-:W-:-:S04]  /*5630*/  @!P4 IMAD.WIDE R8, R196, 0x2, R2 ;  /* 0x00000002c408c825 */ /* 0x000fc800078e0202 */
[--C-:B------:R-:W-:Y:S01]  /*5640*/  @!P1 IMAD.X R35, R3, 0x1, R12.reuse, P6 ;  /* 0x0000000103239824 */ /* 0x100fe200030e060c */
[----:B------:R-:W-:Y:S01]  /*5650*/  @!P1 IADD3 R40, P6, R14, R41, RZ ;  /* 0x000000290e289210 */ /* 0x000fe20007fde0ff */
[----:B------:R1:W5:Y:S04]  /*5660*/  @!P4 LD.E.64 R62, desc[UR6][R8.64] ;  /* 0x00000006083ec980 */ /* 0x000368000c101b00 */
[----:B------:R-:W-:Y:S01]  /*5670*/  @!P1 IMAD.X R41, R5, 0x1, R12, P6 ;  /* 0x0000000105299824 */ /* 0x000fe200030e060c */
[----:B------:R-:W-:Y:S01]  /*5680*/  @!P0 IADD3 R42, P6, R2, R49, RZ ;  /* 0x00000031022a8210 */ /* 0x000fe20007fde0ff */
[----:B------:R-:W-:-:S04]  /*5690*/  @!P4 IMAD.WIDE R12, R196, 0x2, R14 ;  /* 0x00000002c40cc825 */ /* 0x000fc800078e020e */
[--C-:B------:R-:W-:Y:S01]  /*56a0*/  @!P0 IMAD.X R43, R3, 0x1, R30.reuse, P6 ;  /* 0x00000001032b8824 */ /* 0x100fe200030e061e */
[----:B------:R-:W-:Y:S01]  /*56b0*/  @!P0 IADD3 R48, P6, R14, R49, RZ ;  /* 0x000000310e308210 */ /* 0x000fe20007fde0ff */
[C---:B------:R-:W-:Y:S01]  /*56c0*/  @!P5 IMAD.SHL.U32 R15, R207.reuse, 0x2, RZ ;  /* 0x00000002cf0fd824 */ /* 0x040fe200078e00ff */
[----:B------:R1:W5:Y:S01]  /*56d0*/  @!P4 LD.E.64 R60, desc[UR6][R12.64] ;  /* 0x000000060c3cc980 */ /* 0x000362000c101b00 */
[----:B------:R-:W-:Y:S02]  /*56e0*/  @!P5 SHF.L.U64.HI R28, R207, 0x1, R227 ;  /* 0x00000001cf1cd819 */ /* 0x000fe400000102e3 */
[----:B------:R-:W-:Y:S01]  /*56f0*/  @!P0 IMAD.X R49, R5, 0x1, R30, P6 ;  /* 0x0000000105318824 */ /* 0x000fe200030e061e */
[-C--:B------:R-:W-:Y:S02]  /*5700*/  @!P5 IADD3 R2, P4, R2, R15.reuse, RZ ;  /* 0x0000000f0202d210 */ /* 0x080fe40007f9e0ff */
[----:B------:R-:W-:Y:S02]  /*5710*/  @!P5 IADD3 R14, P6, R14, R15, RZ ;  /* 0x0000000f0e0ed210 */ /* 0x000fe40007fde0ff */
[----:B------:R-:W-:-:S02]  /*5720*/  CS2R R56, SRZ ;  /* 0x0000000000387805 */ /* 0x000fc4000001ff00 */
[----:B------:R-:W-:Y:S01]  /*5730*/  CS2R R58, SRZ ;  /* 0x00000000003a7805 */ /* 0x000fe2000001ff00 */
[--C-:B------:R-:W-:Y:S01]  /*5740*/  @!P5 IMAD.X R3, R3, 0x1, R28.reuse, P4 ;  /* 0x000000010303d824 */ /* 0x100fe200020e061c */
[----:B------:R-:W-:Y:S01]  /*5750*/  CS2R R52, SRZ ;  /* 0x0000000000347805 */ /* 0x000fe2000001ff00 */
[----:B------:R-:W-:Y:S01]  /*5760*/  @!P5 IMAD.X R15, R5, 0x1, R28, P6 ;  /* 0x00000001050fd824 */ /* 0x000fe200030e061c */
[----:B------:R-:W-:Y:S02]  /*5770*/  CS2R R54, SRZ ;  /* 0x0000000000367805 */ /* 0x000fe4000001ff00 */
[----:B------:R-:W-:Y:S02]  /*5780*/  CS2R R46, SRZ ;  /* 0x00000000002e7805 */ /* 0x000fe4000001ff00 */
[----:B------:R-:W-:Y:S02]  /*5790*/  CS2R R44, SRZ ;  /* 0x00000000002c7805 */ /* 0x000fe4000001ff00 */
[----:B------:R-:W-:-:S02]  /*57a0*/  CS2R R38, SRZ ;  /* 0x0000000000267805 */ /* 0x000fc4000001ff00 */
[----:B------:R-:W-:Y:S02]  /*57b0*/  CS2R R36, SRZ ;  /* 0x0000000000247805 */ /* 0x000fe4000001ff00 */
[----:B------:R-:W-:Y:S02]  /*57c0*/  CS2R R30, SRZ ;  /* 0x00000000001e7805 */ /* 0x000fe4000001ff00 */
[----:B------:R-:W-:Y:S01]  /*57d0*/  CS2R R28, SRZ ;  /* 0x00000000001c7805 */ /* 0x000fe2000001ff00 */
[----:B------:R1:W5:Y:S04]  /*57e0*/  @!P3 LD.E.64 R56, desc[UR6][R20.64] ;  /* 0x000000061438b980 */ /* 0x000368000c101b00 */
        /* <DEDUP_REMOVED lines=8> */
[----:B------:R1:W5:Y:S02]  /*5870*/  @!P5 LD.E.64 R28, desc[UR6][R14.64] ;  /* 0x000000060e1cd980 */ /* 0x000364000c101b00 */
.L_x_1717:
[----:B------:R-:W-:Y:S05]  /*5880*/  BSYNC B1 ;  /* 0x0000000000017941 */ /* 0x000fea0003800000 */
.L_x_1716:
[----:B-1---5:R-:W-:Y:S01]  /*5890*/  IMAD.MOV.U32 R8, RZ, RZ, R39 ;  /* 0x000000ffff087224 */ /* 0x022fe200078e0027 */
[----:B------:R-:W-:Y:S01]  /*58a0*/  UMOV UR4, 0xffffffff ;  /* 0xffffffff00047882 */ /* 0x000fe20000000000 */
[----:B--2---:R-:W-:Y:S02]  /*58b0*/  IMAD.MOV.U32 R2, RZ, RZ, R30 ;  /* 0x000000ffff027224 */ /* 0x004fe400078e001e */
[----:B------:R-:W-:Y:S01]  /*58c0*/  IMAD.MOV.U32 R3, RZ, RZ, R31 ;  /* 0x000000ffff037224 */ /* 0x000fe200078e001f */
[----:B------:R-:W-:Y:S01]  /*58d0*/  PRMT R81, R8, 0x7610, R81 ;  /* 0x0000761008517816 */ /* 0x000fe20000000051 */
[----:B---3--:R-:W-:Y:S01]  /*58e0*/  IMAD.MOV.U32 R5, RZ, RZ, R38 ;  /* 0x000000ffff057224 */ /* 0x008fe200078e0026 */
[----:B------:R-:W-:Y:S01]  /*58f0*/  PRMT R74, R2, 0x7610, R74 ;  /* 0x00007610024a7816 */ /* 0x000fe2000000004a */
        /* <DEDUP_REMOVED lines=39> */
[----:B------:R-:W-:-:S02]  /*5b70*/  PRMT R105, R2, 0x7610, R105 ;  /* 0x0000761002697816 */ /* 0x000fc40000000069 */
[----:B------:R-:W-:Y:S02]  /*5b80*/  CS2R R8, SRZ ;  /* 0x0000000000087805 */ /* 0x000fe4000001ff00 */
[----:B------:R-:W-:Y:S02]  /*5b90*/  PRMT R104, R3, 0x7610, R104 ;  /* 0x0000761003687816 */ /* 0x000fe40000000068 */
[----:B------:R-:W-:Y:S01]  /*5ba0*/  PRMT R110, R5, 0x7610, R110 ;  /* 0x00007610056e7816 */ /* 0x000fe2000000006e */
[----:B------:R-:W-:Y:S06]  /*5bb0*/  BRA.DIV UR4, `(.L_x_1718) ;  /* 0x000001f204787947 */ /* 0x000fec000b800000 */
[----:B------:R1:W2:Y:S04]  /*5bc0*/  SHFL.IDX PT, R3, R4, 0x1, 0x1c1f ;  /* 0x003c1f0004037f89 */ /* 0x0002a800000e0000 */
[----:B------:R1:W3:Y:S04]  /*5bd0*/  SHFL.IDX PT, R2, R0, 0x1, 0x1c1f ;  /* 0x003c1f0000027f89 */ /* 0x0002e800000e0000 */
[----:B------:R1:W0:Y:S04]  /*5be0*/  SHFL.IDX PT, R5, R7, 0x1, 0x1c1f ;  /* 0x003c1f0007057f89 */ /* 0x00022800000e0000 */
[----:B----4-:R1:W4:Y:S02]  /*5bf0*/  SHFL.IDX PT, R14, R6, 0x1, 0x1c1f ;  /* 0x003c1f00060e7f89 */ /* 0x01032400000e0000 */
.L_x_2045:
[----:B------:R-:W-:Y:S01]  /*5c00*/  VIADD R10, R10, 0x40 ;  /* 0x000000400a0a7836 */ /* 0x000fe20000000000 */
[----:B01----:R-:W-:Y:S01]  /*5c10*/  LOP3.LUT R7, R214, 0x18, R17, 0xf8, !PT ;  /* 0x00000018d6077812 */ /* 0x003fe200078ef811 */
[----:B------:R-:W-:Y:S01]  /*5c20*/  BSSY B1, `(.L_x_1719) ;  /* 0x0000054000017945 */ /* 0x000fe20003800000 */
[----:B------:R-:W-:Y:S01]  /*5c30*/  LOP3.LUT P0, RZ, R233, 0x4, RZ, 0xc0, !PT ;  /* 0x00000004e9ff7812 */ /* 0x000fe2000780c0ff */
[----:B------:R-:W-:Y:S01]  /*5c40*/  IMAD.U32 R88, RZ, RZ, UR61 ;  /* 0x0000003dff587e24 */ /* 0x000fe2000f8e00ff */
[----:B------:R-:W-:Y:S02]  /*5c50*/  ISETP.GE.AND P1, PT, R10, R89, PT ;  /* 0x000000590a00720c */ /* 0x000fe40003f26270 */
[----:B------:R-:W-:Y:S02]  /*5c60*/  CS2R R12, SRZ ;  /* 0x00000000000c7805 */ /* 0x000fe4000001ff00 */
[----:B------:R-:W-:Y:S02]  /*5c70*/  LOP3.LUT R0, R7, R216, RZ, 0x3c, !PT ;  /* 0x000000d807007212 */ /* 0x000fe400078e3cff */
[----:B------:R-:W-:-:S02]  /*5c80*/  CS2R R24, SRZ ;  /* 0x0000000000187805 */ /* 0x000fc4000001ff00 */
[----:B------:R-:W-:Y:S02]  /*5c90*/  CS2R R32, SRZ ;  /* 0x0000000000207805 */ /* 0x000fe4000001ff00 */
[----:B------:R-:W-:Y:S02]  /*5ca0*/  CS2R R40, SRZ ;  /* 0x0000000000287805 */ /* 0x000fe4000001ff00 */
[----:B------:R-:W-:Y:S01]  /*5cb0*/  CS2R R50, SRZ ;  /* 0x0000000000327805 */ /* 0x000fe2000001ff00 */
[----:B------:R-:W-:Y:S01]  /*5cc0*/  IMAD R0, R215, 0x200, R0 ;  /* 0x00000200d7007824 */ /* 0x000fe200078e0200 */
[----:B------:R-:W-:Y:S02]  /*5cd0*/  CS2R R10, SRZ ;  /* 0x00000000000a7805 */ /* 0x000fe4000001ff00 */
[----:B------:R-:W-:Y:S02]  /*5ce0*/  CS2R R20, SRZ ;  /* 0x0000000000147805 */ /* 0x000fe4000001ff00 */
[----:B------:R-:W-:-:S02]  /*5cf0*/  CS2R R26, SRZ ;  /* 0x00000000001a7805 */ /* 0x000fc4000001ff00 */
[----:B------:R-:W-:Y:S02]  /*5d00*/  CS2R R34, SRZ ;  /* 0x0000000000227805 */ /* 0x000fe4000001ff00 */
[----:B------:R-:W-:Y:S02]  /*5d10*/  CS2R R42, SRZ ;  /* 0x00000000002a7805 */ /* 0x000fe4000001ff00 */
[----:B------:R-:W-:Y:S02]  /*5d20*/  LEA R0, R0, UR39, 0x1 ;  /* 0x0000002700007c11 */ /* 0x000fe4000f8e08ff */
        /* <DEDUP_REMOVED lines=9> */
[----:B------:R-:W-:-:S05]  /*5dc0*/  ISETP.GE.AND P1, PT, R205, UR4, PT ;  /* 0x00000004cd007c0c */ /* 0x000fca000bf26270 */
[C---:B------:R-:W-:Y:S01]  /*5dd0*/  @!P4 IMAD.SHL.U32 R9, R204.reuse, 0x2, RZ ;  /* 0x00000002cc09c824 */ /* 0x040fe200078e00ff */
[----:B------:R-:W-:-:S03]  /*5de0*/  @!P4 SHF.L.U64.HI R4, R204, 0x1, R231 ;  /* 0x00000001cc04c819 */ /* 0x000fc600000102e7 */
[C---:B------:R-:W-:Y:S01]  /*5df0*/  @!P3 IMAD.SHL.U32 R71, R206.reuse, 0x2, RZ ;  /* 0x00000002ce47b824 */ /* 0x040fe200078e00ff */
[----:B------:R-:W-:Y:S01]  /*5e00*/  @!P3 SHF.L.U64.HI R6, R206, 0x1, R230 ;  /* 0x00000001ce06b819 */ /* 0x000fe200000102e6 */
[----:B------:R-:W-:Y:S01]  /*5e10*/  @!P2 IMAD.SHL.U32 R67, R208, 0x2, RZ ;  /* 0x00000002d043a824 */ /* 0x000fe200078e00ff */
[-C--:B---3--:R-:W-:Y:S01]  /*5e20*/  @!P4 IADD3 R10, P5, R2, R9.reuse, RZ ;  /* 0x00000009020ac210 */ /* 0x088fe20007fbe0ff */
[----:B------:R-:W-:Y:S01]  /*5e30*/  @!P1 IMAD.SHL.U32 R7, R205, 0x2, RZ ;  /* 0x00000002cd079824 */ /* 0x000fe200078e00ff */
[----:B----4-:R-:W-:Y:S02]  /*5e40*/  @!P4 IADD3 R8, P6, R14, R9, RZ ;  /* 0x000000090e08c210 */ /* 0x010fe40007fde0ff */
[----:B------:R-:W-:Y:S01]  /*5e50*/  @!P2 SHF.L.U64.HI R12, R208, 0x1, R229 ;  /* 0x00000001d00ca819 */ /* 0x000fe200000102e5 */
[--C-:B--2---:R-:W-:Y:S01]  /*5e60*/  @!P4 IMAD.X R11, R3, 0x1, R4.reuse, P5 ;  /* 0x00000001030bc824 */ /* 0x104fe200028e0604 */
[-C--:B------:R-:W-:Y:S01]  /*5e70*/  @!P3 IADD3 R72, P5, R2, R71.reuse, RZ ;  /* 0x000000470248b210 */ /* 0x080fe20007fbe0ff */
[----:B------:R-:W-:Y:S01]  /*5e80*/  @!P4 IMAD.X R9, R5, 0x1, R4, P6 ;  /* 0x000000010509c824 */ /* 0x000fe200030e0604 */
[----:B------:R-:W-:-:S02]  /*5e90*/  @!P3 IADD3 R70, P6, R14, R71, RZ ;  /* 0x000000470e46b210 */ /* 0x000fc40007fde0ff */
[----:B------:R-:W-:Y:S01]  /*5ea0*/  @!P1 SHF.L.U64.HI R20, R205, 0x1, R228 ;  /* 0x00000001cd149819 */ /* 0x000fe200000102e4 */
[--C-:B------:R-:W-:Y:S01]  /*5eb0*/  @!P3 IMAD.X R73, R3, 0x1, R6.reuse, P5 ;  /* 0x000000010349b824 */ /* 0x100fe200028e0606 */
[-C--:B------:R-:W-:Y:S01]  /*5ec0*/  @!P2 IADD3 R68, P5, R2, R67.reuse, RZ ;  /* 0x000000430244a210 */ /* 0x080fe20007fbe0ff */
[----:B------:R-:W-:Y:S01]  /*5ed0*/  @!P3 IMAD.X R71, R5, 0x1, R6, P6 ;  /* 0x000000010547b824 */ /* 0x000fe200030e0606 */
[----:B------:R-:W-:-:S03]  /*5ee0*/  @!P2 IADD3 R66, P6, R14, R67, RZ ;  /* 0x000000430e42a210 */ /* 0x000fc60007fde0ff */
[--C-:B------:R-:W-:Y:S01]  /*5ef0*/  @!P2 IMAD.X R69, R3, 0x1, R12.reuse, P5 ;  /* 0x000000010345a824 */ /* 0x100fe200028e060c */
[----:B------:R-:W-:Y:S01]  /*5f00*/  @!P1 IADD3 R64, P5, R2, R7, RZ ;  /* 0x0000000702409210 */ /* 0x000fe20007fbe0ff */
[----:B------:R-:W-:Y:S01]  /*5f10*/  @!P2 IMAD.X R67, R5, 0x1, R12, P6 ;  /* 0x000000010543a824 */ /* 0x000fe200030e060c */
[----:B------:R-:W-:-:S03]  /*5f20*/  ISETP.GE.AND P6, PT, R196, UR4, PT ;  /* 0x00000004c4007c0c */ /* 0x000fc6000bfc6270 */
[----:B------:R-:W-:Y:S01]  /*5f30*/  @!P1 IMAD.X R65, R3, 0x1, R20, P5 ;  /* 0x0000000103419824 */ /* 0x000fe200028e0614 */
[----:B------:R-:W-:-:S05]  /*5f40*/  @!P1 IADD3 R6, P5, R14, R7, RZ ;  /* 0x000000070e069210 */ /* 0x000fca0007fbe0ff */
[----:B------:R-:W-:Y:S01]  /*5f50*/  @!P1 IMAD.X R7, R5, 0x1, R20, P5 ;  /* 0x0000000105079824 */ /* 0x000fe200028e0614 */
[----:B------:R-:W-:-:S03]  /*5f60*/  ISETP.GE.AND P5, PT, R207, UR4, PT ;  /* 0x00000004cf007c0c */ /* 0x000fc6000bfa6270 */
[----:B------:R-:W-:Y:S02]  /*5f70*/  @!P6 IMAD.MOV.U32 R4, RZ, RZ, R14 ;  /* 0x000000ffff04e224 */ /* 0x000fe400078e000e */
[----:B------:R-:W-:-:S04]  /*5f80*/  @!P6 IMAD.WIDE R12, R196, 0x2, R2 ;  /* 0x00000002c40ce825 */ /* 0x000fc800078e0202 */
[----:B------:R-:W-:Y:S01]  /*5f90*/  @!P6 IMAD.WIDE R20, R196, 0x2, R4 ;  /* 0x00000002c414e825 */ /* 0x000fe200078e0204 */
[----:B------:R0:W5:Y:S03]  /*5fa0*/  @!P6 LD.E.64 R50, desc[UR6][R12.64] ;  /* 0x000000060c32e980 */ /* 0x000166000c101b00 */
[C---:B------:R-:W-:Y:S01]  /*5fb0*/  @!P5 IMAD.SHL.U32 R15, R207.reuse, 0x2, RZ ;  /* 0x00000002cf0fd824 */ /* 0x040fe200078e00ff */
[----:B------:R1:W5:Y:S01]  /*5fc0*/  @!P6 LD.E.64 R48, desc[UR6][R20.64] ;  /* 0x000000061430e980 */ /* 0x000362000c101b00 */
[----:B------:R-:W-:-:S03]  /*5fd0*/  @!P5 SHF.L.U64.HI R4, R207, 0x1, R227 ;  /* 0x00000001cf04d819 */ /* 0x000fc600000102e3 */
[-C--:B------:R-:W-:Y:S02]  /*5fe0*/  @!P5 IADD3 R2, P6, R2, R15.reuse, RZ ;  /* 0x0000000f0202d210 */ /* 0x080fe40007fde0ff */
[----:B------:R-:W-:Y:S02]  /*5ff0*/  CS2R R40, SRZ ;  /* 0x0000000000287805 */ /* 0x000fe4000001ff00 */
[----:B------:R-:W-:Y:S01]  /*6000*/  CS2R R42, SRZ ;  /* 0x00000000002a7805 */ /* 0x000fe2000001ff00 */
[----:B------:R-:W-:Y:S01]  /*6010*/  @!P5 IMAD.X R3, R3, 0x1, R4, P6 ;  /* 0x000000010303d824 */ /* 0x000fe200030e0604 */
[----:B------:R-:W-:Y:S02]  /*6020*/  @!P5 IADD3 R14, P6, R14, R15, RZ ;  /* 0x0000000f0e0ed210 */ /* 0x000fe40007fde0ff */
[----:B------:R2:W5:Y:S01]  /*6030*/  @!P4 LD.E.64 R40, desc[UR6][R10.64] ;  /* 0x000000060a28c980 */ /* 0x000562000c101b00 */
[----:B------:R-:W-:Y:S02]  /*6040*/  CS2R R32, SRZ ;  /* 0x0000000000207805 */ /* 0x000fe4000001ff00 */
[----:B------:R-:W-:-:S02]  /*6050*/  CS2R R34, SRZ ;  /* 0x0000000000227805 */ /* 0x000fc4000001ff00 */
[----:B------:R-:W-:Y:S01]  /*6060*/  CS2R R24, SRZ ;  /* 0x0000000000187805 */ /* 0x000fe2000001ff00 */
[----:B------:R3:W5:Y:S01]  /*6070*/  @!P4 LD.E.64 R42, desc[UR6][R8.64] ;  /* 0x00000006082ac980 */ /* 0x000762000c101b00 */
[----:B------:R-:W-:Y:S02]  /*6080*/  CS2R R26, SRZ ;  /* 0x00000000001a7805 */ /* 0x000fe4000001ff00 */
[----:B0-----:R-:W-:Y:S02]  /*6090*/  CS2R R12, SRZ ;  /* 0x00000000000c7805 */ /* 0x001fe4000001ff00 */
[----:B-1----:R-:W-:Y:S01]  /*60a0*/  CS2R R20, SRZ ;  /* 0x0000000000147805 */ /* 0x002fe2000001ff00 */
[----:B------:R-:W-:Y:S01]  /*60b0*/  @!P5 IMAD.X R15, R5, 0x1, R4, P6 ;  /* 0x00000001050fd824 */ /* 0x000fe200030e0604 */
[----:B------:R0:W5:Y:S01]  /*60c0*/  @!P3 LD.E.64 R32, desc[UR6][R72.64] ;  /* 0x000000064820b980 */ /* 0x000162000c101b00 */
[----:B--2---:R-:W-:-:S03]  /*60d0*/  CS2R R10, SRZ ;  /* 0x00000000000a7805 */ /* 0x004fc6000001ff00 */
[----:B------:R0:W5:Y:S01]  /*60e0*/  @!P3 LD.E.64 R34, desc[UR6][R70.64] ;  /* 0x000000064622b980 */ /* 0x000162000c101b00 */
[----:B---3--:R-:W-:-:S03]  /*60f0*/  CS2R R8, SRZ ;  /* 0x0000000000087805 */ /* 0x008fc6000001ff00 */
[----:B------:R0:W5:Y:S04]  /*6100*/  @!P2 LD.E.64 R24, desc[UR6][R68.64] ;  /* 0x000000064418a980 */ /* 0x000168000c101b00 */
[----:B------:R0:W5:Y:S04]  /*6110*/  @!P2 LD.E.64 R26, desc[UR6][R66.64] ;  /* 0x00000006421aa980 */ /* 0x000168000c101b00 */
[----:B------:R0:W5:Y:S04]  /*6120*/  @!P1 LD.E.64 R12, desc[UR6][R64.64] ;  /* 0x00000006400c9980 */ /* 0x000168000c101b00 */
[----:B------:R0:W5:Y:S04]  /*6130*/  @!P1 LD.E.64 R20, desc[UR6][R6.64] ;  /* 0x0000000606149980 */ /* 0x000168000c101b00 */
[----:B------:R0:W5:Y:S04]  /*6140*/  @!P5 LD.E.64 R8, desc[UR6][R2.64] ;  /* 0x000000060208d980 */ /* 0x000168000c101b00 */
[----:B------:R0:W5:Y:S02]  /*6150*/  @!P5 LD.E.64 R10, desc[UR6][R14.64] ;  /* 0x000000060e0ad980 */ /* 0x000164000c101b00 */
.L_x_1720:
[----:B------:R-:W-:Y:S05]  /*6160*/  BSYNC B1 ;  /* 0x0000000000017941 */ /* 0x000fea0003800000 */
.L_x_1719:
[----:B------:R-:W-:Y:S01]  /*6170*/  R2UR UR5, R218 ;  /* 0x00000000da0572ca */ /* 0x000fe200000e0000 */
[----:B-----5:R-:W-:Y:S01]  /*6180*/  IMAD.MOV.U32 R4, RZ, RZ, R9 ;  /* 0x000000ffff047224 */ /* 0x020fe200078e0009 */
[----:B0-----:R-:W-:Y:S01]  /*6190*/  VIADDMNMX R73, R89, -R88, 0x80, PT ;  /* 0x0000008059497446 */ /* 0x001fe20003800958 */
[C---:B------:R-:W-:Y:S02]  /*61a0*/  VIADD R6, R0.reuse, 0x12400 ;  /* 0x0001240000067836 */ /* 0x040fe40000000000 */
[----:B---3--:R-:W-:Y:S01]  /*61b0*/  VIADD R2, R0, 0x12440 ;  /* 0x0001244000027836 */ /* 0x008fe20000000000 */
[----:B----4-:R-:W-:Y:S01]  /*61c0*/  PRMT R14, R4, 0x7610, R14 ;  /* 0x00007610040e7816 */ /* 0x010fe2000000000e */
[----:B------:R-:W-:Y:S01]  /*61d0*/  @P0 VIADD R2, R6, 0xffffffc0 ;  /* 0xffffffc006020836 */ /* 0x000fe20000000000 */
[----:B------:R-:W-:Y:S01]  /*61e0*/  ISETP.GE.AND P1, PT, R16, R73, PT ;  /* 0x000000491000720c */ /* 0x000fe20003f26270 */
[----:B------:R-:W-:Y:S02]  /*61f0*/  IMAD.MOV.U32 R5, RZ, RZ, R12 ;  /* 0x000000ffff057224 */ /* 0x000fe400078e000c */
[----:B------:R-:W-:-:S02]  /*6200*/  IMAD.MOV.U32 R6, RZ, RZ, R24 ;  /* 0x000000ffff067224 */ /* 0x000fc400078e0018 */
[----:B------:R-:W-:Y:S01]  /*6210*/  ULEA.HI UR4, UR5, UR5, URZ, 0x1 ;  /* 0x0000000505047291 */ /* 0x000fe2000f8f083f */
[----:B------:R-:W-:Y:S01]  /*6220*/  PRMT R65, R5, 0x7610, R65 ;  /* 0x0000761005417816 */ /* 0x000fe20000000041 */
[----:B------:R-:W-:Y:S01]  /*6230*/  IMAD.MOV.U32 R7, RZ, RZ, R25 ;  /* 0x000000ffff077224 */ /* 0x000fe200078e0019 */
[----:B------:R-:W-:Y:S01]  /*6240*/  PRMT R69, R6, 0x7610, R69 ;  /* 0x0000761006457816 */ /* 0x000fe20000000045 */
[----:B------:R-:W-:Y:S01]  /*6250*/  ULOP3.LUT UR4, UR4, 0xfffffffe, URZ, 0xc0, !UPT ;  /* 0xfffffffe04047892 */ /* 0x000fe2000f8ec03f */
[----:B------:R-:W-:Y:S02]  /*6260*/  IMAD.MOV.U32 R5, RZ, RZ, R13 ;  /* 0x000000ffff057224 */ /* 0x000fe400078e000d */
[----:B------:R-:W-:Y:S01]  /*6270*/  PRMT R70, R7, 0x7610, R70 ;  /* 0x0000761007467816 */ /* 0x000fe20000000046 */
[----:B------:R-:W-:Y:S01]  /*6280*/  UIADD3 UR4, UR5, -UR4, URZ ;  /* 0x8000000405047290 */ /* 0x000fe2000fffe03f */
[----:B------:R-:W-:Y:S01]  /*6290*/  IMAD.MOV.U32 R6, RZ, RZ, R33 ;  /* 0x000000ffff067224 */ /* 0x000fe200078e0021 */
[----:B------:R-:W-:Y:S01]  /*62a0*/  PRMT R66, R5, 0x7610, R66 ;  /* 0x0000761005427816 */ /* 0x000fe20000000042 */
[----:B------:R-:W-:-:S02]  /*62b0*/  IMAD.MOV.U32 R7, RZ, RZ, R40 ;  /* 0x000000ffff077224 */ /* 0x000fc400078e0028 */
[----:B------:R-:W-:Y:S01]  /*62c0*/  IMAD.MOV.U32 R5, RZ, RZ, R32 ;  /* 0x000000ffff057224 */ /* 0x000fe200078e0020 */
[----:B------:R-:W-:Y:S01]  /*62d0*/  PRMT R89, R6, 0x7610, R89 ;  /* 0x0000761006597816 */ /* 0x000fe20000000059 */
[----:B------:R-:W-:Y:S01]  /*62e0*/  IMAD.U32 R4, RZ, RZ, UR4 ;  /* 0x00000004ff047e24 */ /* 0x000fe2000f8e00ff */
[----:B------:R-:W-:Y:S01]  /*62f0*/  PRMT R96, R7, 0x7610, R96 ;  /* 0x0000761007607816 */ /* 0x000fe20000000060 */
[----:B------:R-:W-:Y:S01]  /*6300*/  IMAD.MOV.U32 R15, RZ, RZ, R41 ;  /* 0x000000ffff0f7224 */ /* 0x000fe200078e0029 */
[----:B------:R-:W-:Y:S01]  /*6310*/  PRMT R88, R5, 0x7610, R88 ;  /* 0x0000761005587816 */ /* 0x000fe20000000058 */
[----:B------:R-:W-:Y:S01]  /*6320*/  IMAD.MOV.U32 R6, RZ, RZ, R51 ;  /* 0x000000ffff067224 */ /* 0x000fe200078e0033 */
[----:B------:R-:W-:Y:S01]  /*6330*/  SHF.L.U32 R4, R4, 0x1f, RZ ;  /* 0x0000001f04047819 */ /* 0x000fe200000006ff */
[----:B------:R-:W-:Y:S01]  /*6340*/  IMAD.MOV.U32 R7, RZ, RZ, R10 ;  /* 0x000000ffff077224 */ /* 0x000fe200078e000a */
[----:B------:R-:W-:Y:S01]  /*6350*/  PRMT R97, R15, 0x7610, R97 ;  /* 0x000076100f617816 */ /* 0x000fe20000000061 */
[----:B------:R-:W-:Y:S01]  /*6360*/  IMAD.MOV.U32 R5, RZ, RZ, R50 ;  /* 0x000000ffff057224 */ /* 0x000fe200078e0032 */
[----:B------:R-:W0:Y:S01]  /*6370*/  SYNCS.PHASECHK.TRANS64.TRYWAIT P0, [UR39+0x30800], R4 ;  /* 0x03080004ff0075a7 */ /* 0x000e220008000167 */
        /* <DEDUP_REMOVED lines=13> */
[----:B--2---:R-:W-:Y:S01]  /*6450*/  IMAD.MOV.U32 R3, RZ, RZ, R8 ;  /* 0x000000ffff037224 */ /* 0x004fe200078e0008 */
[----:B------:R-:W-:Y:S01]  /*6460*/  PRMT R98, R7, 0x7610, R98 ;  /* 0x0000761007627816 */ /* 0x000fe20000000062 */
[----:B------:R-:W-:Y:S01]  /*6470*/  IMAD.MOV.U32 R64, RZ, RZ, R11 ;  /* 0x000000ffff407224 */ /* 0x000fe200078e000b */
[----:B------:R-:W-:Y:S01]  /*6480*/  PRMT R90, R5, 0x7610, R90 ;  /* 0x00007610055a7816 */ /* 0x000fe2000000005a */
[----:B------:R-:W-:-:S02]  /*6490*/  IMAD.MOV.U32 R72, RZ, RZ, R27 ;  /* 0x000000ffff487224 */ /* 0x000fc400078e001b */
[----:B------:R-:W-:Y:S02]  /*64a0*/  IMAD.MOV.U32 R99, RZ, RZ, R43 ;  /* 0x000000ffff637224 */ /* 0x000fe400078e002b */
[----:B------:R-:W-:Y:S02]  /*64b0*/  IMAD.MOV.U32 R6, RZ, RZ, R48 ;  /* 0x000000ffff067224 */ /* 0x000fe400078e0030 */
[----:B------:R-:W-:Y:S01]  /*64c0*/  IMAD.MOV.U32 R7, RZ, RZ, R49 ;  /* 0x000000ffff077224 */ /* 0x000fe200078e0031 */
[----:B0-----:R-:W-:Y:S06]  /*64d0*/  @!P0 BRA `(.L_x_1721) ;  /* 0x000001e800a08947 */ /* 0x001fec0003800000 */
.L_x_2046:
[----:B------:R-:W-:Y:S01]  /*64e0*/  BSSY B1, `(.L_x_1722) ;  /* 0x000012f000017945 */ /* 0x000fe20003800000 */
[----:B------:R-:W-:Y:S02]  /*64f0*/  PRMT R102, R6, 0x7610, R102 ;  /* 0x0000761006667816 */ /* 0x000fe40000000066 */
[----:B------:R-:W-:Y:S01]  /*6500*/  PRMT R103, R7, 0x7610, R103 ;  /* 0x0000761007677816 */ /* 0x000fe20000000067 */
[----:B------:R-:W-:Y:S06]  /*6510*/  @P1 BRA `(.L_x_1723) ;  /* 0x0000001000ac1947 */ /* 0x000fec0003800000 */
[----:B0-----:R-:W0:Y:S01]  /*6520*/  LDC R5, c[0x0][0x3f4] ;  /* 0x0000fd00ff057b82 */ /* 0x001e220000000800 */
        /* <DEDUP_REMOVED lines=9> */
[----:B------:R-:W-:Y:S02]  /*65c0*/  SHF.R.U64 R113, R62, 0x10, R63 ;  /* 0x000000103e717819 */ /* 0x000fe4000000123f */
[----:B------:R-:W-:Y:S02]  /*65d0*/  SHF.R.U32.HI R112, RZ, 0x10, R61 ;  /* 0x00000010ff707819 */ /* 0x000fe4000001163d */
[----:B------:R-:W-:Y:S02]  /*65e0*/  SHF.R.U32.HI R62, RZ, 0x10, R63 ;  /* 0x00000010ff3e7819 */ /* 0x000fe4000001163f */
[----:B------:R-:W-:Y:S02]  /*65f0*/  PRMT R112, R74, 0x5432, R112 ;  /* 0x000054324a707816 */ /* 0x000fe40000000070 */
[----:B------:R-:W-:Y:S02]  /*6600*/  SHF.R.U64 R111, R60, 0x10, R61 ;  /* 0x000000103c6f7819 */ /* 0x000fe4000000123d */
[----:B------:R-:W-:-:S02]  /*6610*/  PRMT R109, R109, 0x5410, R62 ;  /* 0x000054106d6d7816 */ /* 0x000fc4000000003e */
[----:B------:R-:W-:Y:S01]  /*6620*/  PRMT R108, R108, 0x5410, R113 ;  /* 0x000054106c6c7816 */ /* 0x000fe20000000071 */
[----:B------:R-:W-:Y:S01]  /*6630*/  IMAD.U32 R113, R112, 0x10000, RZ ;  /* 0x0001000070717824 */ /* 0x000fe200078e00ff */
[----:B------:R-:W-:Y:S01]  /*6640*/  PRMT R111, R110, 0x5410, R111 ;  /* 0x000054106e6f7816 */ /* 0x000fe2000000006f */
[C---:B------:R-:W-:Y:S01]  /*6650*/  IMAD.U32 R110, R109.reuse, 0x10000, RZ ;  /* 0x000100006d6e7824 */ /* 0x040fe200078e00ff */
[----:B------:R-:W-:Y:S02]  /*6660*/  LOP3.LUT R112, R112, 0xffff0000, RZ, 0xc0, !PT ;  /* 0xffff000070707812 */ /* 0x000fe400078ec0ff */
[----:B------:R-:W-:Y:S02]  /*6670*/  LOP3.LUT R109, R109, 0xffff0000, RZ, 0xc0, !PT ;  /* 0xffff00006d6d7812 */ /* 0x000fe400078ec0ff */
[C---:B0-----:R-:W-:Y:S01]  /*6680*/  LOP3.LUT R61, R6.reuse, 0xffff0000, RZ, 0xc0, !PT ;  /* 0xffff0000063d7812 */ /* 0x041fe200078ec0ff */
[----:B------:R-:W-:Y:S01]  /*6690*/  IMAD.U32 R60, R6, 0x10000, RZ ;  /* 0x00010000063c7824 */ /* 0x000fe200078e00ff */
[C---:B------:R-:W-:Y:S01]  /*66a0*/  LOP3.LUT R63, R7.reuse, 0xffff0000, RZ, 0xc0, !PT ;  /* 0xffff0000073f7812 */ /* 0x040fe200078ec0ff */
[----:B------:R-:W-:-:S02]  /*66b0*/  IMAD.U32 R62, R7, 0x10000, RZ ;  /* 0x00010000073e7824 */ /* 0x000fc400078e00ff */
[CC--:B------:R-:W-:Y:S01]  /*66c0*/  FMUL.FTZ R115, R61.reuse, R113.reuse ;  /* 0x000000713d737220 */ /* 0x0c0fe20000410000 */
[----:B------:R-:W-:Y:S01]  /*66d0*/  FMUL.FTZ R114, R61, R110 ;  /* 0x0000006e3d727220 */ /* 0x000fe20000410000 */
[----:B------:R-:W-:Y:S01]  /*66e0*/  FMUL.FTZ R61, R63, R112 ;  /* 0x000000703f3d7220 */ /* 0x000fe20000410000 */
[----:B------:R-:W-:Y:S02]  /*66f0*/  IMAD.U32 R6, R4, 0x10000, RZ ;  /* 0x0001000004067824 */ /* 0x000fe400078e00ff */
[C---:B------:R-:W-:Y:S01]  /*6700*/  FFMA.FTZ R115, R60.reuse, R110, -R115 ;  /* 0x0000006e3c737223 */ /* 0x040fe20000010873 */
[----:B------:R-:W-:Y:S01]  /*6710*/  FFMA.FTZ R114, R60, R113, R114 ;  /* 0x000000713c727223 */ /* 0x000fe20000010072 */
[-C--:B------:R-:W-:Y:S01]  /*6720*/  FFMA.FTZ R113, R62, R109.reuse, -R61 ;  /* 0x0000006d3e717223 */ /* 0x080fe2000001083d */
[C---:B------:R-:W-:Y:S01]  /*6730*/  IMAD.U32 R7, R5.reuse, 0x10000, RZ ;  /* 0x0001000005077824 */ /* 0x040fe200078e00ff */
[----:B------:R-:W-:Y:S01]  /*6740*/  LOP3.LUT R4, R4, 0xffff0000, RZ, 0xc0, !PT ;  /* 0xffff000004047812 */ /* 0x000fe200078ec0ff */
[C---:B------:R-:W-:Y:S01]  /*6750*/  IMAD.U32 R61, R108.reuse, 0x10000, RZ ;  /* 0x000100006c3d7824 */ /* 0x040fe200078e00ff */
[----:B------:R-:W-:Y:S01]  /*6760*/  LOP3.LUT R5, R5, 0xffff0000, RZ, 0xc0, !PT ;  /* 0xffff000005057812 */ /* 0x000fe200078ec0ff */
[----:B------:R-:W-:Y:S01]  /*6770*/  FMUL.FTZ R117, R63, R109 ;  /* 0x0000006d3f757220 */ /* 0x000fe20000410000 */
[C---:B------:R-:W-:Y:S01]  /*6780*/  LOP3.LUT R60, R111.reuse, 0xffff0000, RZ, 0xc0, !PT ;  /* 0xffff00006f3c7812 */ /* 0x040fe200078ec0ff */
[----:B------:R-:W-:Y:S01]  /*6790*/  IMAD.U32 R63, R111, 0x10000, RZ ;  /* 0x000100006f3f7824 */ /* 0x000fe200078e00ff */
[----:B------:R-:W-:Y:S01]  /*67a0*/  LOP3.LUT R108, R108, 0xffff0000, RZ, 0xc0, !PT ;  /* 0xffff00006c6c7812 */ /* 0x000fe200078ec0ff */
[----:B------:R-:W-:Y:S01]  /*67b0*/  FFMA.FTZ R112, R62, R112, R117 ;  /* 0x000000703e707223 */ /* 0x000fe20000010075 */
[C---:B------:R-:W-:Y:S01]  /*67c0*/  FMUL.FTZ R62, R4.reuse, R61 ;  /* 0x0000003d043e7220 */ /* 0x040fe20000410000 */
[-C--:B------:R-:W-:Y:S01]  /*67d0*/  FMUL.FTZ R109, R4, R63.reuse ;  /* 0x0000003f046d7220 */ /* 0x080fe20000410000 */
[C---:B------:R-:W-:Y:S01]  /*67e0*/  FMUL.FTZ R110, R5.reuse, R60 ;  /* 0x0000003c056e7220 */ /* 0x040fe20000410000 */
[-C--:B------:R-:W-:Y:S01]  /*67f0*/  FMUL.FTZ R111, R5, R108.reuse ;  /* 0x0000006c056f7220 */ /* 0x080fe20000410000 */
[C---:B------:R-:W-:Y:S01]  /*6800*/  FFMA.FTZ R63, R6.reuse, R63, R62 ;  /* 0x0000003f063f7223 */ /* 0x040fe2000001003e */
[----:B------:R-:W-:Y:S01]  /*6810*/  FFMA.FTZ R4, R6, R61, -R109 ;  /* 0x0000003d06047223 */ /* 0x000fe2000001086d */
[C---:B------:R-:W-:Y:S01]  /*6820*/  FFMA.FTZ R5, R7.reuse, R108, -R110 ;  /* 0x0000006c07057223 */ /* 0x040fe2000001086e */
[----:B------:R-:W-:Y:S01]  /*6830*/  FFMA.FTZ R60, R7, R60, R111 ;  /* 0x0000003c073c7223 */ /* 0x000fe2000001006f */
[----:B------:R-:W-:-:S02]  /*6840*/  F2FP.BF16.F32.PACK_AB R6, R114, R115 ;  /* 0x000000737206723e */ /* 0x000fc400000010ff */
[----:B------:R-:W-:Y:S02]  /*6850*/  F2FP.BF16.F32.PACK_AB R7, R112, R113 ;  /* 0x000000717007723e */ /* 0x000fe400000010ff */
[----:B------:R-:W-:Y:S02]  /*6860*/  F2FP.BF16.F32.PACK_AB R4, R63, R4 ;  /* 0x000000043f04723e */ /* 0x000fe400000010ff */
[----:B------:R-:W-:-:S05]  /*6870*/  F2FP.BF16.F32.PACK_AB R5, R60, R5 ;  /* 0x000000053c05723e */ /* 0x000fca00000010ff */
[----:B------:R0:W-:Y:S02]  /*6880*/  STS.128 [R0+0x12400], R4 ;  /* 0x0124000400007388 */ /* 0x0001e40000000c00 */
.L_x_1725:
[----:B------:R-:W-:Y:S05]  /*6890*/  BSYNC B2 ;  /* 0x0000000000027941 */ /* 0x000fea0003800000 */
.L_x_1724:
[----:B------:R-:W-:Y:S04]  /*68a0*/  BSSY B2, `(.L_x_1726) ;  /* 0x0000030000027945 */ /* 0x000fe80003800000 */
[----:B------:R-:W-:Y:S05]  /*68b0*/  @P1 BRA `(.L_x_1727) ;  /* 0x0000000000b81947 */ /* 0x000fea0003800000 */
[----:B0-----:R-:W0:Y:S01]  /*68c0*/  LDS.128 R4, [R2] ;  /* 0x0000000002047984 */ /* 0x001e220000000c00 */
[----:B------:R-:W-:Y:S02]  /*68d0*/  SHF.R.U64 R60, R56, 0x10, R57 ;  /* 0x00000010383c7819 */ /* 0x000fe40000001239 */
[----:B------:R-:W-:Y:S02]  /*68e0*/  SHF.R.U64 R56, R58, 0x10, R59 ;  /* 0x000000103a387819 */ /* 0x000fe4000000123b */
[----:B------:R-:W-:Y:S02]  /*68f0*/  SHF.R.U32.HI R57, RZ, 0x10, R57 ;  /* 0x00000010ff397819 */ /* 0x000fe40000011639 */
[----:B------:R-:W-:Y:S02]  /*6900*/  SHF.R.U32.HI R59, RZ, 0x10, R59 ;  /* 0x00000010ff3b7819 */ /* 0x000fe4000001163b */
[----:B------:R-:W-:Y:S02]  /*6910*/  PRMT R106, R106, 0x5410, R57 ;  /* 0x000054106a6a7816 */ /* 0x000fe40000000039 */
        /* <DEDUP_REMOVED lines=11> */
[C---:B------:R-:W-:Y:S01]  /*69d0*/  FMUL.FTZ R62, R57.reuse, R60 ;  /* 0x0000003c393e7220 */ /* 0x040fe20000410000 */
[-C--:B------:R-:W-:Y:S01]  /*69e0*/  FMUL.FTZ R63, R57, R61.reuse ;  /* 0x0000003d393f7220 */ /* 0x080fe20000410000 */
[----:B------:R-:W-:Y:S01]  /*69f0*/  FMUL.FTZ R57, R59, R104 ;  /* 0x000000683b397220 */ /* 0x000fe20000410000 */
[----:B------:R-:W-:Y:S02]  /*6a00*/  IMAD.U32 R6, R4, 0x10000, RZ ;  /* 0x0001000004067824 */ /* 0x000fe400078e00ff */
[C---:B------:R-:W-:Y:S01]  /*6a10*/  FFMA.FTZ R109, R56.reuse, R61, R62 ;  /* 0x0000003d386d7223 */ /* 0x040fe2000001003e */
[----:B------:R-:W-:Y:S02]  /*6a20*/  IMAD.U32 R7, R5, 0x10000, RZ ;  /* 0x0001000005077824 */ /* 0x000fe400078e00ff */
[----:B------:R-:W-:Y:S01]  /*6a30*/  FFMA.FTZ R108, R56, R60, -R63 ;  /* 0x0000003c386c7223 */ /* 0x000fe2000001083f */
[-C--:B------:R-:W-:Y:S01]  /*6a40*/  FMUL.FTZ R61, R59, R106.reuse ;  /* 0x0000006a3b3d7220 */ /* 0x080fe20000410000 */
[----:B------:R-:W-:Y:S01]  /*6a50*/  LOP3.LUT R4, R4, 0xffff0000, RZ, 0xc0, !PT ;  /* 0xffff000004047812 */ /* 0x000fe200078ec0ff */
[C---:B------:R-:W-:Y:S01]  /*6a60*/  FFMA.FTZ R106, R58.reuse, R106, -R57 ;  /* 0x0000006a3a6a7223 */ /* 0x040fe20000010839 */
[----:B------:R-:W-:Y:S01]  /*6a70*/  LOP3.LUT R5, R5, 0xffff0000, RZ, 0xc0, !PT ;  /* 0xffff000005057812 */ /* 0x000fe200078ec0ff */
[C---:B------:R-:W-:Y:S01]  /*6a80*/  IMAD.U32 R59, R105.reuse, 0x10000, RZ ;  /* 0x00010000693b7824 */ /* 0x040fe200078e00ff */
[----:B------:R-:W-:Y:S01]  /*6a90*/  LOP3.LUT R60, R105, 0xffff0000, RZ, 0xc0, !PT ;  /* 0xffff0000693c7812 */ /* 0x000fe200078ec0ff */
[C---:B------:R-:W-:Y:S01]  /*6aa0*/  IMAD.U32 R57, R107.reuse, 0x10000, RZ ;  /* 0x000100006b397824 */ /* 0x040fe200078e00ff */
[----:B------:R-:W-:Y:S01]  /*6ab0*/  LOP3.LUT R56, R107, 0xffff0000, RZ, 0xc0, !PT ;  /* 0xffff00006b387812 */ /* 0x000fe200078ec0ff */
        /* <DEDUP_REMOVED lines=14> */
.L_x_1727:
[----:B------:R-:W-:Y:S05]  /*6ba0*/  BSYNC B2 ;  /* 0x0000000000027941 */ /* 0x000fea0003800000 */
.L_x_1726:
[----:B------:R-:W-:Y:S04]  /*6bb0*/  BSSY B2, `(.L_x_1728) ;  /* 0x0000030000027945 */ /* 0x000fe80003800000 */
[----:B------:R-:W-:Y:S05]  /*6bc0*/  @P2 BRA `(.L_x_1729) ;  /* 0x0000000000b82947 */ /* 0x000fea0003800000 */
[----:B01----:R-:W0:Y:S01]  /*6bd0*/  LDS.128 R4, [R0+0x16400] ;  /* 0x0164000000047984 */ /* 0x003e220000000c00 */
[--C-:B------:R-:W-:Y:S02]  /*6be0*/  SHF.R.U64 R57, R52, 0x10, R53.reuse ;  /* 0x0000001034397819 */ /* 0x100fe40000001235 */
[----:B------:R-:W-:Y:S02]  /*6bf0*/  SHF.R.U32.HI R52, RZ, 0x10, R53 ;  /* 0x00000010ff347819 */ /* 0x000fe40000011635 */
[--C-:B------:R-:W-:Y:S02]  /*6c00*/  SHF.R.U64 R53, R54, 0x10, R55.reuse ;  /* 0x0000001036357819 */ /* 0x100fe40000001237 */
        /* <DEDUP_REMOVED lines=15> */
[C---:B------:R-:W-:Y:S01]  /*6d00*/  FMUL.FTZ R53, R55.reuse, R95 ;  /* 0x0000005f37357220 */ /* 0x040fe20000410000 */
[----:B------:R-:W-:Y:S02]  /*6d10*/  IMAD.U32 R6, R4, 0x10000, RZ ;  /* 0x0001000004067824 */ /* 0x000fe400078e00ff */
[----:B------:R-:W-:Y:S01]  /*6d20*/  FFMA.FTZ R61, R52, R57, R58 ;  /* 0x00000039343d7223 */ /* 0x000fe2000001003a */
[-C--:B------:R-:W-:Y:S01]  /*6d30*/  FMUL.FTZ R57, R55, R93.reuse ;  /* 0x0000005d37397220 */ /* 0x080fe20000410000 */
[----:B------:R-:W-:Y:S01]  /*6d40*/  FFMA.FTZ R93, R54, R93, -R53 ;  /* 0x0000005d365d7223 */ /* 0x000fe20000010835 */
[C---:B------:R-:W-:Y:S01]  /*6d50*/  IMAD.U32 R7, R5.reuse, 0x10000, RZ ;  /* 0x0001000005077824 */ /* 0x040fe200078e00ff */
[----:B------:R-:W-:Y:S01]  /*6d60*/  LOP3.LUT R4, R4, 0xffff0000, RZ, 0xc0, !PT ;  /* 0xffff000004047812 */ /* 0x000fe200078ec0ff */
[----:B------:R-:W-:Y:S01]  /*6d70*/  IMAD.U32 R55, R94, 0x10000, RZ ;  /* 0x000100005e377824 */ /* 0x000fe200078e00ff */
[----:B------:R-:W-:Y:S01]  /*6d80*/  LOP3.LUT R5, R5, 0xffff0000, RZ, 0xc0, !PT ;  /* 0xffff000005057812 */ /* 0x000fe200078ec0ff */
[----:B------:R-:W-:Y:S01]  /*6d90*/  IMAD.U32 R53, R92, 0x10000, RZ ;  /* 0x000100005c357824 */ /* 0x000fe200078e00ff */
[----:B------:R-:W-:Y:S01]  /*6da0*/  LOP3.LUT R94, R94, 0xffff0000, RZ, 0xc0, !PT ;  /* 0xffff00005e5e7812 */ /* 0x000fe200078ec0ff */
[----:B------:R-:W-:Y:S01]  /*6db0*/  FFMA.FTZ R56, R52, R56, -R59 ;  /* 0x0000003834387223 */ /* 0x000fe2000001083b */
        /* <DEDUP_REMOVED lines=15> */
.L_x_1729:
[----:B------:R-:W-:Y:S05]  /*6eb0*/  BSYNC B2 ;  /* 0x0000000000027941 */ /* 0x000fea0003800000 */
.L_x_1728:
[----:B------:R-:W-:Y:S04]  /*6ec0*/  BSSY B2, `(.L_x_1730) ;  /* 0x0000030000027945 */ /* 0x000fe80003800000 */
[----:B------:R-:W-:Y:S05]  /*6ed0*/  @P3 BRA `(.L_x_1731) ;  /* 0x0000000000b83947 */ /* 0x000fea0003800000 */
[----:B012---:R-:W0:Y:S01]  /*6ee0*/  LDS.128 R4, [R2+0x4000] ;  /* 0x0040000002047984 */ /* 0x007e220000000c00 */
        /* <DEDUP_REMOVED lines=45> */
.L_x_1731:
[----:B------:R-:W-:Y:S05]  /*71c0*/  BSYNC B2 ;  /* 0x0000000000027941 */ /* 0x000fea0003800000 */
.L_x_1730:
[----:B------:R-:W-:Y:S04]  /*71d0*/  BSSY B2, `(.L_x_1732) ;  /* 0x0000030000027945 */ /* 0x000fe80003800000 */
[----:B------:R-:W-:Y:S05]  /*71e0*/  @P4 BRA `(.L_x_1733) ;  /* 0x0000000000b84947 */ /* 0x000fea0003800000 */
[----:B0123--:R-:W0:Y:S01]  /*71f0*/  LDS.128 R4, [R0+0x1a400] ;  /* 0x01a4000000047984 */ /* 0x00fe220000000c00 */
        /* <DEDUP_REMOVED lines=45> */
.L_x_1733:
[----:B------:R-:W-:Y:S05]  /*74d0*/  BSYNC B2 ;  /* 0x0000000000027941 */ /* 0x000fea0003800000 */
.L_x_1732:
[----:B------:R-:W-:Y:S05]  /*74e0*/  @P5 BRA `(.L_x_1723) ;  /* 0x0000000000b85947 */ /* 0x000fea0003800000 */
[----:B01234-:R-:W0:Y:S01]  /*74f0*/  LDS.128 R4, [R2+0x8000] ;  /* 0x0080000002047984 */ /* 0x01fe220000000c00 */
        /* <DEDUP_REMOVED lines=18> */
[C---:B------:R-:W-:Y:S01]  /*7620*/  FMUL.FTZ R29, R31.reuse, R78 ;  /* 0x0000004e1f1d7220 */ /* 0x040fe20000410000 */
[----:B------:R-:W-:Y:S02]  /*7630*/  IMAD.U32 R6, R4, 0x10000, RZ ;  /* 0x0001000004067824 */ /* 0x000fe400078e00ff */
[----:B------:R-:W-:Y:S01]  /*7640*/  FFMA.FTZ R45, R28, R37, R44 ;  /* 0x000000251c2d7223 */ /* 0x000fe2000001002c */
[-C--:B------:R-:W-:Y:S01]  /*7650*/  FMUL.FTZ R37, R31, R75.reuse ;  /* 0x0000004b1f257220 */ /* 0x080fe20000410000 */
[----:B------:R-:W-:Y:S01]  /*7660*/  FFMA.FTZ R75, R30, R75, -R29 ;  /* 0x0000004b1e4b7223 */ /* 0x000fe2000001081d */
[----:B------:R-:W-:Y:S02]  /*7670*/  IMAD.U32 R7, R5, 0x10000, RZ ;  /* 0x0001000005077824 */ /* 0x000fe400078e00ff */
[----:B------:R-:W-:Y:S01]  /*7680*/  FFMA.FTZ R38, R28, R36, -R39 ;  /* 0x000000241c267223 */ /* 0x000fe20000010827 */
[----:B------:R-:W-:Y:S01]  /*7690*/  IMAD.U32 R29, R74, 0x10000, RZ ;  /* 0x000100004a1d7824 */ /* 0x000fe200078e00ff */
[----:B------:R-:W-:Y:S01]  /*76a0*/  LOP3.LUT R4, R4, 0xffff0000, RZ, 0xc0, !PT ;  /* 0xffff000004047812 */ /* 0x000fe200078ec0ff */
[----:B------:R-:W-:Y:S01]  /*76b0*/  IMAD.U32 R31, R77, 0x10000, RZ ;  /* 0x000100004d1f7824 */ /* 0x000fe200078e00ff */
[----:B------:R-:W-:Y:S01]  /*76c0*/  LOP3.LUT R5, R5, 0xffff0000, RZ, 0xc0, !PT ;  /* 0xffff000005057812 */ /* 0x000fe200078ec0ff */
[----:B------:R-:W-:Y:S01]  /*76d0*/  FFMA.FTZ R78, R30, R78, R37 ;  /* 0x0000004e1e4e7223 */ /* 0x000fe20000010025 */
[----:B------:R-:W-:Y:S01]  /*76e0*/  LOP3.LUT R28, R77, 0xffff0000, RZ, 0xc0, !PT ;  /* 0xffff00004d1c7812 */ /* 0x000fe200078ec0ff */
[----:B------:R-:W-:Y:S01]  /*76f0*/  FMUL.FTZ R37, R4, R31 ;  /* 0x0000001f04257220 */ /* 0x000fe20000410000 */
[----:B------:R-:W-:Y:S01]  /*7700*/  LOP3.LUT R74, R74, 0xffff0000, RZ, 0xc0, !PT ;  /* 0xffff00004a4a7812 */ /* 0x000fe200078ec0ff */
[----:B------:R-:W-:-:S02]  /*7710*/  FMUL.FTZ R30, R4, R29 ;  /* 0x0000001d041e7220 */ /* 0x000fc40000410000 */
[C---:B------:R-:W-:Y:S01]  /*7720*/  FMUL.FTZ R36, R5.reuse, R28 ;  /* 0x0000001c05247220 */ /* 0x040fe20000410000 */
[C---:B------:R-:W-:Y:S01]  /*7730*/  FFMA.FTZ R4, R6.reuse, R29, -R37 ;  /* 0x0000001d06047223 */ /* 0x040fe20000010825 */
[-C--:B------:R-:W-:Y:S01]  /*7740*/  FMUL.FTZ R39, R5, R74.reuse ;  /* 0x0000004a05277220 */ /* 0x080fe20000410000 */
[----:B------:R-:W-:Y:S01]  /*7750*/  FFMA.FTZ R31, R6, R31, R30 ;  /* 0x0000001f061f7223 */ /* 0x000fe2000001001e */
[----:B------:R-:W-:Y:S01]  /*7760*/  FFMA.FTZ R5, R7, R74, -R36 ;  /* 0x0000004a07057223 */ /* 0x000fe20000010824 */
[----:B------:R-:W-:Y:S01]  /*7770*/  F2FP.BF16.F32.PACK_AB R6, R45, R38 ;  /* 0x000000262d06723e */ /* 0x000fe200000010ff */
[----:B------:R-:W-:Y:S01]  /*7780*/  FFMA.FTZ R28, R7, R28, R39 ;  /* 0x0000001c071c7223 */ /* 0x000fe20000010027 */
[----:B------:R-:W-:Y:S02]  /*7790*/  F2FP.BF16.F32.PACK_AB R7, R78, R75 ;  /* 0x0000004b4e07723e */ /* 0x000fe400000010ff */
[----:B------:R-:W-:Y:S02]  /*77a0*/  F2FP.BF16.F32.PACK_AB R4, R31, R4 ;  /* 0x000000041f04723e */ /* 0x000fe400000010ff */
[----:B------:R-:W-:-:S05]  /*77b0*/  F2FP.BF16.F32.PACK_AB R5, R28, R5 ;  /* 0x000000051c05723e */ /* 0x000fca00000010ff */
[----:B------:R0:W-:Y:S02]  /*77c0*/  STS.128 [R2+0x8000], R4 ;  /* 0x0080000402007388 */ /* 0x0001e40000000c00 */
.L_x_1723:
[----:B------:R-:W-:Y:S05]  /*77d0*/  BSYNC B1 ;  /* 0x0000000000017941 */ /* 0x000fea0003800000 */
.L_x_1722:
        /* <DEDUP_REMOVED lines=57> */
.L_x_1736:
[----:B------:R-:W-:Y:S05]  /*7b70*/  BSYNC B1 ;  /* 0x0000000000017941 */ /* 0x000fea0003800000 */
.L_x_1735:
[----:B------:R-:W-:Y:S04]  /*7b80*/  BSSY B1, `(.L_x_1737) ;  /* 0x0000030000017945 */ /* 0x000fe80003800000 */
[----:B------:R-:W-:Y:S05]  /*7b90*/  @P1 BRA `(.L_x_1738) ;  /* 0x0000000000b81947 */ /* 0x000fea0003800000 */
[----:B0-----:R-:W0:Y:S01]  /*7ba0*/  LDS.128 R4, [R2+0x2000] ;  /* 0x0020000002047984 */ /* 0x001e220000000c00 */
        /* <DEDUP_REMOVED lines=45> */
.L_x_1738:
[----:B------:R-:W-:Y:S05]  /*7e80*/  BSYNC B1 ;  /* 0x0000000000017941 */ /* 0x000fea0003800000 */
.L_x_1737:
[----:B------:R-:W-:Y:S04]  /*7e90*/  BSSY B1, `(.L_x_1739) ;  /* 0x0000030000017945 */ /* 0x000fe80003800000 */
[----:B------:R-:W-:Y:S05]  /*7ea0*/  @P2 BRA `(.L_x_1740) ;  /* 0x0000000000b82947 */ /* 0x000fea0003800000 */
[----:B01----:R-:W0:Y:S01]  /*7eb0*/  LDS.128 R4, [R0+0x18400] ;  /* 0x0184000000047984 */ /* 0x003e220000000c00 */
        /* <DEDUP_REMOVED lines=45> */
.L_x_1740:
[----:B------:R-:W-:Y:S05]  /*8190*/  BSYNC B1 ;  /* 0x0000000000017941 */ /* 0x000fea0003800000 */
.L_x_1739:
[----:B------:R-:W-:Y:S04]  /*81a0*/  BSSY B1, `(.L_x_1741) ;  /* 0x0000030000017945 */ /* 0x000fe80003800000 */
[----:B------:R-:W-:Y:S05]  /*81b0*/  @P3 BRA `(.L_x_1742) ;  /* 0x0000000000b83947 */ /* 0x000fea0003800000 */
[----:B012---:R-:W0:Y:S01]  /*81c0*/  LDS.128 R4, [R2+0x6000] ;  /* 0x0060000002047984 */ /* 0x007e220000000c00 */
        /* <DEDUP_REMOVED lines=45> */
.L_x_1742:
[----:B------:R-:W-:Y:S05]  /*84a0*/  BSYNC B1 ;  /* 0x0000000000017941 */ /* 0x000fea0003800000 */
.L_x_1741:
[----:B------:R-:W-:Y:S04]  /*84b0*/  BSSY B1, `(.L_x_1743) ;  /* 0x0000030000017945 */ /* 0x000fe80003800000 */
[----:B------:R-:W-:Y:S05]  /*84c0*/  @P4 BRA `(.L_x_1744) ;  /* 0x0000000000b84947 */ /* 0x000fea0003800000 */
[----:B0123--:R-:W0:Y:S01]  /*84d0*/  LDS.128 R4, [R0+0x1c400] ;  /* 0x01c4000000047984 */ /* 0x00fe220000000c00 */
        /* <DEDUP_REMOVED lines=45> */
.L_x_1744:
[----:B------:R-:W-:Y:S05]  /*87b0*/  BSYNC B1 ;  /* 0x0000000000017941 */ /* 0x000fea0003800000 */
.L_x_1743:
        /* <DEDUP_REMOVED lines=9> */
[C---:B------:R-:W-:Y:S01]  /*8850*/  IMAD.U32 R13, R64.reuse, 0x10000, RZ ;  /* 0x00010000400d7824 */ /* 0x040fe200078e00ff */
[----:B------:R-:W-:Y:S01]  /*8860*/  LOP3.LUT R64, R64, 0xffff0000, RZ, 0xc0, !PT ;  /* 0xffff000040407812 */ /* 0x000fe200078ec0ff */
[C---:B------:R-:W-:Y:S01]  /*8870*/  IMAD.U32 R11, R14.reuse, 0x10000, RZ ;  /* 0x000100000e0b7824 */ /* 0x040fe200078e00ff */
[----:B------:R-:W-:Y:S02]  /*8880*/  LOP3.LUT R14, R14, 0xffff0000, RZ, 0xc0, !PT ;  /* 0xffff00000e0e7812 */ /* 0x000fe400078ec0ff */
[----:B------:R-:W-:Y:S01]  /*8890*/  PRMT R15, R15, 0x5410, R0 ;  /* 0x000054100f0f7816 */ /* 0x000fe20000000000 */
        /* <DEDUP_REMOVED lines=8> */
[----:B------:R-:W-:Y:S01]  /*8920*/  FMUL.FTZ R12, R7, R64 ;  /* 0x00000040070c7220 */ /* 0x000fe20000410000 */
[----:B------:R-:W-:-:S02]  /*8930*/  IMAD.U32 R4, R5, 0x10000, RZ ;  /* 0x0001000005047824 */ /* 0x000fc400078e00ff */
[C---:B------:R-:W-:Y:S01]  /*8940*/  FFMA.FTZ R21, R8.reuse, R11, -R21 ;  /* 0x0000000b08157223 */ /* 0x040fe20000010815 */
[----:B------:R-:W-:Y:S01]  /*8950*/  FFMA.FTZ R20, R8, R13, R6 ;  /* 0x0000000d08147223 */ /* 0x000fe20000010006 */
[-C--:B------:R-:W-:Y:S01]  /*8960*/  FMUL.FTZ R8, R7, R14.reuse ;  /* 0x0000000e07087220 */ /* 0x080fe20000410000 */
[----:B------:R-:W-:Y:S01]  /*8970*/  IMAD.U32 R7, R15, 0x10000, RZ ;  /* 0x000100000f077824 */ /* 0x000fe200078e00ff */
[----:B------:R-:W-:Y:S01]  /*8980*/  LOP3.LUT R5, R5, 0xffff0000, RZ, 0xc0, !PT ;  /* 0xffff000005057812 */ /* 0x000fe200078ec0ff */
[C---:B------:R-:W-:Y:S01]  /*8990*/  IMAD.U32 R6, R10.reuse, 0x10000, RZ ;  /* 0x000100000a067824 */ /* 0x040fe200078e00ff */
[----:B------:R-:W-:Y:S01]  /*89a0*/  LOP3.LUT R15, R15, 0xffff0000, RZ, 0xc0, !PT ;  /* 0xffff00000f0f7812 */ /* 0x000fe200078ec0ff */
[C---:B------:R-:W-:Y:S01]  /*89b0*/  FFMA.FTZ R14, R9.reuse, R14, -R12 ;  /* 0x0000000e090e7223 */ /* 0x040fe2000001080c */
[----:B------:R-:W-:Y:S01]  /*89c0*/  LOP3.LUT R10, R10, 0xffff0000, RZ, 0xc0, !PT ;  /* 0xffff00000a0a7812 */ /* 0x000fe200078ec0ff */
[----:B------:R-:W-:Y:S01]  /*89d0*/  FFMA.FTZ R11, R9, R64, R8 ;  /* 0x00000040090b7223 */ /* 0x000fe20000010008 */
[C---:B------:R-:W-:Y:S01]  /*89e0*/  FMUL.FTZ R9, R3.reuse, R7 ;  /* 0x0000000703097220 */ /* 0x040fe20000410000 */
        /* <DEDUP_REMOVED lines=11> */
[----:B------:R0:W-:Y:S01]  /*8aa0*/  STS.128 [R2+0xa000], R4 ;  /* 0x00a0000402007388 */ /* 0x0001e20000000c00 */
[----:B------:R-:W-:Y:S05]  /*8ab0*/  BRA `(.L_x_1734) ;  /* 0x0000003800207947 */ /* 0x000fea0003800000 */
.L_x_1714:
        /* <DEDUP_REMOVED lines=30> */
[----:B------:R-:W0:Y:S04]  /*8ca0*/  SHFL.IDX PT, R3, R4, RZ, 0x1c1f ;  /* 0x001c1fff04037589 */ /* 0x000e2800000e0000 */
[----:B------:R-:W1:Y:S04]  /*8cb0*/  SHFL.IDX PT, R2, R0, RZ, 0x1c1f ;  /* 0x001c1fff00027589 */ /* 0x000e6800000e0000 */
[----:B------:R2:W3:Y:S04]  /*8cc0*/  SHFL.IDX PT, R5, R9, RZ, 0x1c1f ;  /* 0x001c1fff09057589 */ /* 0x0004e800000e0000 */
[----:B------:R2:W4:Y:S01]  /*8cd0*/  SHFL.IDX PT, R14, R8, RZ, 0x1c1f ;  /* 0x001c1fff080e7589 */ /* 0x00052200000e0000 */
[----:B0-----:R-:W-:-:S02]  /*8ce0*/  IMAD.MOV.U32 R13, RZ, RZ, R3 ;  /* 0x000000ffff0d7224 */ /* 0x001fc400078e0003 */
[----:B-12---:R-:W-:-:S07]  /*8cf0*/  IMAD.MOV.U32 R12, RZ, RZ, R2 ;  /* 0x000000ffff0c7224 */ /* 0x006fce00078e0002 */
.L_x_2051:
[----:B------:R-:W-:Y:S01]  /*8d00*/  IMAD R71, R18, R21, RZ ;  /* 0x0000001512477224 */ /* 0x000fe200078e02ff */
[----:B------:R-:W-:Y:S01]  /*8d10*/  BSSY B1, `(.L_x_1746) ;  /* 0x0000032000017945 */ /* 0x000fe20003800000 */
[----:B----4-:R-:W-:Y:S01]  /*8d20*/  IMAD.MOV.U32 R48, RZ, RZ, R14 ;  /* 0x000000ffff307224 */ /* 0x010fe200078e000e */
[----:B------:R-:W-:Y:S01]  /*8d30*/  CS2R R46, SRZ ;  /* 0x00000000002e7805 */ /* 0x000fe2000001ff00 */
[----:B---3--:R-:W-:Y:S01]  /*8d40*/  IMAD.MOV.U32 R49, RZ, RZ, R5 ;  /* 0x000000ffff317224 */ /* 0x008fe200078e0005 */
[----:B------:R-:W-:Y:S02]  /*8d50*/  ISETP.GE.AND P0, PT, R10, R71, PT ;  /* 0x000000470a00720c */ /* 0x000fe40003f06270 */
        /* <DEDUP_REMOVED lines=19> */
[----:B------:R-:W-:Y:S01]  /*8e90*/  ISETP.GE.AND P2, PT, R3, UR4, PT ;  /* 0x0000000403007c0c */ /* 0x000fe2000bf46270 */
[----:B------:R-:W-:Y:S01]  /*8ea0*/  ULDC.64 UR6, c[0x0][0x208] ;  /* 0x0000820000067ab9 */ /* 0x000fe20000000a00 */
[----:B------:R-:W-:-:S02]  /*8eb0*/  CS2R R26, SRZ ;  /* 0x00000000001a7805 */ /* 0x000fc4000001ff00 */
[----:B------:R-:W-:Y:S02]  /*8ec0*/  CS2R R24, SRZ ;  /* 0x0000000000187805 */ /* 0x000fe4000001ff00 */
[----:B------:R-:W-:Y:S01]  /*8ed0*/  CS2R R42, SRZ ;  /* 0x00000000002a7805 */ /* 0x000fe2000001ff00 */
[----:B------:R-:W-:-:S04]  /*8ee0*/  @!P0 IMAD.WIDE R2, R17, 0x2, R12 ;  /* 0x0000000211028825 */ /* 0x000fc800078e020c */
[----:B------:R-:W-:Y:S01]  /*8ef0*/  @!P1 IMAD.SHL.U32 R5, R220, 0x8, RZ ;  /* 0x00000008dc059824 */ /* 0x000fe200078e00ff */
[----:B------:R0:W5:Y:S01]  /*8f00*/  @!P0 LD.E.128 R36, desc[UR6][R2.64] ;  /* 0x0000000602248980 */ /* 0x000162000c101d00 */
[----:B------:R-:W-:Y:S01]  /*8f10*/  @!P2 IMAD.SHL.U32 R21, R221, 0x8, RZ ;  /* 0x00000008dd15a824 */ /* 0x000fe200078e00ff */
[----:B------:R-:W-:Y:S02]  /*8f20*/  CS2R R40, SRZ ;  /* 0x0000000000287805 */ /* 0x000fe4000001ff00 */
[----:B------:R-:W-:Y:S02]  /*8f30*/  CS2R R30, SRZ ;  /* 0x00000000001e7805 */ /* 0x000fe4000001ff00 */
[----:B------:R-:W-:Y:S01]  /*8f40*/  CS2R R28, SRZ ;  /* 0x00000000001c7805 */ /* 0x000fe2000001ff00 */
[----:B------:R-:W-:Y:S01]  /*8f50*/  @!P1 IMAD.WIDE R6, R5, 0x2, R12 ;  /* 0x0000000205069825 */ /* 0x000fe200078e020c */
[----:B------:R-:W-:Y:S02]  /*8f60*/  CS2R R46, SRZ ;  /* 0x00000000002e7805 */ /* 0x000fe4000001ff00 */
[----:B------:R-:W-:-:S02]  /*8f70*/  CS2R R44, SRZ ;  /* 0x00000000002c7805 */ /* 0x000fc4000001ff00 */
[----:B------:R-:W-:Y:S01]  /*8f80*/  CS2R R34, SRZ ;  /* 0x0000000000227805 */ /* 0x000fe2000001ff00 */
[----:B------:R-:W-:Y:S01]  /*8f90*/  @!P2 IMAD.WIDE R14, R21, 0x2, R12 ;  /* 0x00000002150ea825 */ /* 0x000fe200078e020c */
[----:B------:R-:W-:Y:S01]  /*8fa0*/  CS2R R32, SRZ ;  /* 0x0000000000207805 */ /* 0x000fe2000001ff00 */
[----:B------:R1:W5:Y:S02]  /*8fb0*/  @!P1 LD.E.128 R40, desc[UR6][R6.64] ;  /* 0x0000000606289980 */ /* 0x000364000c101d00 */
[--C-:B------:R-:W-:Y:S02]  /*8fc0*/  @!P1 IMAD.WIDE R12, R5, 0x2, R48.reuse ;  /* 0x00000002050c9825 */ /* 0x100fe400078e0230 */
[----:B------:R1:W5:Y:S02]  /*8fd0*/  @!P2 LD.E.128 R44, desc[UR6][R14.64] ;  /* 0x000000060e2ca980 */ /* 0x000364000c101d00 */
[--C-:B------:R-:W-:Y:S02]  /*8fe0*/  @!P2 IMAD.WIDE R20, R21, 0x2, R48.reuse ;  /* 0x000000021514a825 */ /* 0x100fe400078e0230 */
[----:B------:R1:W5:Y:S02]  /*8ff0*/  @!P1 LD.E.128 R28, desc[UR6][R12.64] ;  /* 0x000000060c1c9980 */ /* 0x000364000c101d00 */
[----:B0-----:R-:W-:-:S02]  /*9000*/  @!P0 IMAD.WIDE R2, R17, 0x2, R48 ;  /* 0x0000000211028825 */ /* 0x001fc400078e0230 */
[----:B------:R1:W5:Y:S04]  /*9010*/  @!P2 LD.E.128 R32, desc[UR6][R20.64] ;  /* 0x000000061420a980 */ /* 0x000368000c101d00 */
[----:B------:R1:W5:Y:S02]  /*9020*/  @!P0 LD.E.128 R24, desc[UR6][R2.64] ;  /* 0x0000000602188980 */ /* 0x000364000c101d00 */
.L_x_1747:
[----:B------:R-:W-:Y:S05]  /*9030*/  BSYNC B1 ;  /* 0x0000000000017941 */ /* 0x000fea0003800000 */
.L_x_1746:
[----:B-1---5:R-:W-:Y:S01]  /*9040*/  IMAD.MOV.U32 R6, RZ, RZ, R45 ;  /* 0x000000ffff067224 */ /* 0x022fe200078e002d */
[----:B------:R-:W-:Y:S01]  /*9050*/  UMOV UR4, 0xffffffff ;  /* 0xffffffff00047882 */ /* 0x000fe20000000000 */
        /* <DEDUP_REMOVED lines=49> */
[----:B------:R-:W0:Y:S04]  /*9370*/  SHFL.IDX PT, R3, R4, 0x1, 0x1c1f ;  /* 0x003c1f0004037f89 */ /* 0x000e2800000e0000 */
[----:B------:R-:W1:Y:S04]  /*9380*/  SHFL.IDX PT, R2, R0, 0x1, 0x1c1f ;  /* 0x003c1f0000027f89 */ /* 0x000e6800000e0000 */
[----:B------:R2:W3:Y:S04]  /*9390*/  SHFL.IDX PT, R5, R9, 0x1, 0x1c1f ;  /* 0x003c1f0009057f89 */ /* 0x0004e800000e0000 */
[----:B------:R2:W4:Y:S01]  /*93a0*/  SHFL.IDX PT, R14, R8, 0x1, 0x1c1f ;  /* 0x003c1f00080e7f89 */ /* 0x00052200000e0000 */
[----:B0-----:R-:W-:-:S02]  /*93b0*/  IMAD.MOV.U32 R21, RZ, RZ, R3 ;  /* 0x000000ffff157224 */ /* 0x001fc400078e0003 */
[----:B-12---:R-:W-:-:S07]  /*93c0*/  IMAD.MOV.U32 R20, RZ, RZ, R2 ;  /* 0x000000ffff147224 */ /* 0x006fce00078e0002 */
.L_x_2057:
[----:B------:R-:W-:Y:S01]  /*93d0*/  VIADD R10, R10, 0x40 ;  /* 0x000000400a0a7836 */ /* 0x000fe20000000000 */
        /* <DEDUP_REMOVED lines=14> */
[----:B------:R-:W-:Y:S01]  /*94c0*/  CS2R R58, SRZ ;  /* 0x00000000003a7805 */ /* 0x000fe2000001ff00 */
[----:B------:R-:W-:Y:S06]  /*94d0*/  @P0 BRA `(.L_x_1750) ;  /* 0x0000000000840947 */ /* 0x000fec0003800000 */
[C---:B------:R-:W-:Y:S01]  /*94e0*/  VIADD R0, R17.reuse, 0x20 ;  /* 0x0000002011007836 */ /* 0x040fe20000000000 */
[----:B------:R-:W-:Y:S01]  /*94f0*/  ULDC UR4, c[0x0][0x3f4] ;  /* 0x0000fd0000047ab9 */ /* 0x000fe20000000800 */
[C---:B------:R-:W-:Y:S01]  /*9500*/  VIADD R4, R17.reuse, 0x40 ;  /* 0x0000004011047836 */ /* 0x040fe20000000000 */
[----:B------:R-:W-:Y:S02]  /*9510*/  ISETP.GE.AND P0, PT, R17, UR4, PT ;  /* 0x0000000411007c0c */ /* 0x000fe4000bf06270 */
[----:B------:R-:W-:Y:S02]  /*9520*/  CS2R R6, SRZ ;  /* 0x0000000000067805 */ /* 0x000fe4000001ff00 */
[----:B------:R-:W-:Y:S01]  /*9530*/  ISETP.GE.AND P1, PT, R0, UR4, PT ;  /* 0x0000000400007c0c */ /* 0x000fe2000bf26270 */
[----:B------:R-:W-:Y:S01]  /*9540*/  ULDC.64 UR6, c[0x0][0x208] ;  /* 0x0000820000067ab9 */ /* 0x000fe20000000a00 */
[----:B------:R-:W-:Y:S02]  /*9550*/  ISETP.GE.AND P2, PT, R4, UR4, PT ;  /* 0x0000000404007c0c */ /* 0x000fe4000bf46270 */
[----:B------:R-:W-:-:S02]  /*9560*/  CS2R R4, SRZ ;  /* 0x0000000000047805 */ /* 0x000fc4000001ff00 */
        /* <DEDUP_REMOVED lines=14> */
[----:B------:R-:W-:Y:S01]  /*9650*/  CS2R R10, SRZ ;  /* 0x00000000000a7805 */ /* 0x000fe2000001ff00 */
[--C-:B------:R-:W-:Y:S01]  /*9660*/  @!P1 IMAD.WIDE R62, R63, 0x2, R2.reuse ;  /* 0x000000023f3e9825 */ /* 0x100fe200078e0202 */
[----:B0-----:R-:W-:Y:S01]  /*9670*/  CS2R R8, SRZ ;  /* 0x0000000000087805 */ /* 0x001fe2000001ff00 */
[----:B------:R0:W5:Y:S02]  /*9680*/  @!P1 LD.E.128 R52, desc[UR6][R60.64] ;  /* 0x000000063c349980 */ /* 0x000164000c101d00 */
[--C-:B------:R-:W-:Y:S02]  /*9690*/  @!P2 IMAD.WIDE R64, R65, 0x2, R2.reuse ;  /* 0x000000024140a825 */ /* 0x100fe400078e0202 */
[----:B------:R0:W5:Y:S02]  /*96a0*/  @!P1 LD.E.128 R12, desc[UR6][R62.64] ;  /* 0x000000063e0c9980 */ /* 0x000164000c101d00 */
[----:B------:R-:W-:-:S02]  /*96b0*/  @!P0 IMAD.WIDE R2, R17, 0x2, R2 ;  /* 0x0000000211028825 */ /* 0x000fc400078e0202 */
[----:B------:R0:W5:Y:S04]  /*96c0*/  @!P2 LD.E.128 R56, desc[UR6][R20.64] ;  /* 0x000000061438a980 */ /* 0x000168000c101d00 */
[----:B------:R0:W5:Y:S04]  /*96d0*/  @!P0 LD.E.128 R48, desc[UR6][R2.64] ;  /* 0x0000000602308980 */ /* 0x000168000c101d00 */
[----:B------:R0:W5:Y:S02]  /*96e0*/  @!P2 LD.E.128 R8, desc[UR6][R64.64] ;  /* 0x000000064008a980 */ /* 0x000164000c101d00 */
.L_x_1750:
[----:B------:R-:W-:Y:S05]  /*96f0*/  BSYNC B1 ;  /* 0x0000000000017941 */ /* 0x000fea0003800000 */
.L_x_1749:
[----:B------:R-:W-:Y:S01]  /*9700*/  R2UR UR5, R218 ;  /* 0x00000000da0572ca */ /* 0x000fe200000e0000 */
[----:B0----5:R-:W-:Y:S02]  /*9710*/  IMAD.MOV.U32 R21, RZ, RZ, R14 ;  /* 0x000000ffff157224 */ /* 0x021fe400078e000e */
        /* <DEDUP_REMOVED lines=9> */
[----:B------:R-:W-:Y:S01]  /*97b0*/  ULEA.HI UR4, UR5, UR5, URZ, 0x1 ;  /* 0x0000000505047291 */ /* 0x000fe2000f8f083f */
[----:B------:R-:W-:Y:S01]  /*97c0*/  IMAD.MOV.U32 R0, RZ, RZ, R6 ;  /* 0x000000ffff007224 */ /* 0x000fe200078e0006 */
[----:B------:R-:W-:Y:S01]  /*97d0*/  PRMT R95, R63, 0x7610, R95 ;  /* 0x000076103f5f7816 */ /* 0x000fe2000000005f */
[----:B------:R-:W-:Y:S01]  /*97e0*/  IMAD.MOV.U32 R2, RZ, RZ, R7 ;  /* 0x000000ffff027224 */ /* 0x000fe200078e0007 */
[----:B------:R-:W-:Y:S01]  /*97f0*/  ULOP3.LUT UR4, UR4, 0xfffffffe, URZ, 0xc0, !UPT ;  /* 0xfffffffe04047892 */ /* 0x000fe2000f8ec03f */
[----:B------:R-:W-:Y:S01]  /*9800*/  IMAD.MOV.U32 R21, RZ, RZ, R48 ;  /* 0x000000ffff157224 */ /* 0x000fe200078e0030 */
[----:B------:R-:W-:Y:S01]  /*9810*/  PRMT R75, R61, 0x7610, R75 ;  /* 0x000076103d4b7816 */ /* 0x000fe2000000004b */
[----:B------:R-:W-:Y:S01]  /*9820*/  IMAD.MOV.U32 R3, RZ, RZ, R4 ;  /* 0x000000ffff037224 */ /* 0x000fe200078e0004 */
[----:B------:R-:W-:Y:S01]  /*9830*/  UIADD3 UR4, UR5, -UR4, URZ ;  /* 0x8000000405047290 */ /* 0x000fe2000fffe03f */
[----:B------:R-:W-:Y:S01]  /*9840*/  IMAD.MOV.U32 R62, RZ, RZ, R52 ;  /* 0x000000ffff3e7224 */ /* 0x000fe200078e0034 */
[----:B------:R-:W-:Y:S01]  /*9850*/  PRMT R90, R0, 0x7610, R90 ;  /* 0x00007610005a7816 */ /* 0x000fe2000000005a */
[----:B------:R-:W-:Y:S01]  /*9860*/  IMAD.MOV.U32 R63, RZ, RZ, R53 ;  /* 0x000000ffff3f7224 */ /* 0x000fe200078e0035 */
[----:B------:R-:W-:Y:S01]  /*9870*/  PRMT R91, R2, 0x7610, R91 ;  /* 0x00007610025b7816 */ /* 0x000fe2000000005b */
[----:B------:R-:W-:Y:S01]  /*9880*/  IMAD.MOV.U32 R61, RZ, RZ, R49 ;  /* 0x000000ffff3d7224 */ /* 0x000fe200078e0031 */
[----:B------:R-:W-:Y:S01]  /*9890*/  PRMT R96, R21, 0x7610, R96 ;  /* 0x0000761015607816 */ /* 0x000fe20000000060 */
[----:B------:R-:W-:Y:S01]  /*98a0*/  IMAD.U32 R60, RZ, RZ, UR4 ;  /* 0x00000004ff3c7e24 */ /* 0x000fe2000f8e00ff */
[----:B------:R-:W-:Y:S01]  /*98b0*/  PRMT R92, R3, 0x7610, R92 ;  /* 0x00007610035c7816 */ /* 0x000fe2000000005c */
[----:B------:R-:W-:Y:S01]  /*98c0*/  IMAD.U32 R20, RZ, RZ, UR61 ;  /* 0x0000003dff147e24 */ /* 0x000fe2000f8e00ff */
[----:B------:R-:W-:Y:S01]  /*98d0*/  PRMT R77, R62, 0x7610, R77 ;  /* 0x000076103e4d7816 */ /* 0x000fe2000000004d */
[----:B------:R-:W-:Y:S01]  /*98e0*/  IMAD.MOV.U32 R0, RZ, RZ, R5 ;  /* 0x000000ffff007224 */ /* 0x000fe200078e0005 */
[----:B------:R-:W-:Y:S01]  /*98f0*/  SHF.L.U32 R60, R60, 0x1f, RZ ;  /* 0x0000001f3c3c7819 */ /* 0x000fe200000006ff */
[----:B------:R-:W-:Y:S01]  /*9900*/  IMAD.MOV.U32 R2, RZ, RZ, R10 ;  /* 0x000000ffff027224 */ /* 0x000fe200078e000a */
[----:B------:R-:W-:Y:S01]  /*9910*/  PRMT R78, R63, 0x7610, R78 ;  /* 0x000076103f4e7816 */ /* 0x000fe2000000004e */
[----:B------:R-:W-:Y:S01]  /*9920*/  IMAD.MOV.U32 R21, RZ, RZ, R54 ;  /* 0x000000ffff157224 */ /* 0x000fe200078e0036 */
[----:B------:R-:W0:Y:S01]  /*9930*/  SYNCS.PHASECHK.TRANS64.TRYWAIT P0, [UR39+0x30800], R60 ;  /* 0x0308003cff0075a7 */ /* 0x000e220008000167 */
[----:B------:R-:W-:Y:S01]  /*9940*/  IMAD.MOV.U32 R3, RZ, RZ, R11 ;  /* 0x000000ffff037224 */ /* 0x000fe200078e000b */
[----:B------:R-:W-:Y:S01]  /*9950*/  PRMT R97, R61, 0x7610, R97 ;  /* 0x000076103d617816 */ /* 0x000fe20000000061 */
[----:B------:R-:W-:Y:S01]  /*9960*/  IMAD.MOV.U32 R62, RZ, RZ, R56 ;  /* 0x000000ffff3e7224 */ /* 0x000fe200078e0038 */
[----:B------:R-:W-:Y:S01]  /*9970*/  VIADDMNMX R71, R71, -R20, 0x80, PT ;  /* 0x0000008047477446 */ /* 0x000fe20003800914 */
[----:B------:R-:W-:Y:S01]  /*9980*/  IMAD.MOV.U32 R63, RZ, RZ, R57 ;  /* 0x000000ffff3f7224 */ /* 0x000fe200078e0039 */
[----:B------:R-:W-:Y:S01]  /*9990*/  PRMT R93, R0, 0x7610, R93 ;  /* 0x00007610005d7816 */ /* 0x000fe2000000005d */
[----:B------:R-:W-:Y:S01]  /*99a0*/  IMAD.MOV.U32 R61, RZ, RZ, R55 ;  /* 0x000000ffff3d7224 */ /* 0x000fe200078e0037 */
[----:B------:R-:W-:Y:S01]  /*99b0*/  PRMT R0, R2, 0x7610, R0 ;  /* 0x0000761002007816 */ /* 0x000fe20000000000 */
[----:B------:R-:W-:Y:S01]  /*99c0*/  IMAD.MOV.U32 R20, RZ, RZ, R9 ;  /* 0x000000ffff147224 */ /* 0x000fe200078e0009 */
[----:B------:R-:W-:-:S02]  /*99d0*/  PRMT R80, R21, 0x7610, R80 ;  /* 0x0000761015507816 */ /* 0x000fc40000000050 */
[----:B------:R-:W-:Y:S01]  /*99e0*/  PRMT R2, R3, 0x7610, R2 ;  /* 0x0000761003027816 */ /* 0x000fe20000000002 */
[----:B------:R-:W-:Y:S01]  /*99f0*/  IMAD.MOV.U32 R3, RZ, RZ, R8 ;  /* 0x000000ffff037224 */ /* 0x000fe200078e0008 */
[----:B------:R-:W-:Y:S01]  /*9a00*/  PRMT R21, R62, 0x7610, R21 ;  /* 0x000076103e157816 */ /* 0x000fe20000000015 */
[----:B------:R-:W-:Y:S01]  /*9a10*/  IMAD.MOV.U32 R62, RZ, RZ, R58 ;  /* 0x000000ffff3e7224 */ /* 0x000fe200078e003a */
[----:B------:R-:W-:Y:S01]  /*9a20*/  PRMT R68, R63, 0x7610, R68 ;  /* 0x000076103f447816 */ /* 0x000fe20000000044 */
[----:B------:R-:W-:Y:S01]  /*9a30*/  IMAD.MOV.U32 R63, RZ, RZ, R59 ;  /* 0x000000ffff3f7224 */ /* 0x000fe200078e003b */
[----:B------:R-:W-:Y:S02]  /*9a40*/  ISETP.GE.AND P1, PT, R16, R71, PT ;  /* 0x000000471000720c */ /* 0x000fe40003f26270 */
[----:B------:R-:W-:Y:S01]  /*9a50*/  PRMT R81, R61, 0x7610, R81 ;  /* 0x000076103d517816 */ /* 0x000fe20000000051 */
[----:B0-----:R-:W-:Y:S10]  /*9a60*/  @!P0 BRA `(.L_x_1751) ;  /* 0x000001b800308947 */ /* 0x001ff40003800000 */
.L_x_2058:
[----:B------:R-:W-:Y:S01]  /*9a70*/  BSSY B1, `(.L_x_1752) ;  /* 0x000014b000017945 */ /* 0x000fe20003800000 */
[----:B------:R-:W-:Y:S02]  /*9a80*/  PRMT R69, R62, 0x7610, R69 ;  /* 0x000076103e457816 */ /* 0x000fe40000000045 */
[----:B------:R-:W-:Y:S01]  /*9a90*/  PRMT R70, R63, 0x7610, R70 ;  /* 0x000076103f467816 */ /* 0x000fe20000000046 */
[----:B------:R-:W-:Y:S06]  /*9aa0*/  @P1 BRA `(.L_x_1753) ;  /* 0x00000014001c1947 */ /* 0x000fec0003800000 */
[----:B------:R-:W1:Y:S01]  /*9ab0*/  LDC R98, c[0x0][0x3f4] ;  /* 0x0000fd00ff627b82 */ /* 0x000e620000000800 */
[C---:B0-----:R-:W-:Y:S01]  /*9ac0*/  VIADD R61, R17.reuse, 0x20 ;  /* 0x00000020113d7836 */ /* 0x041fe20000000000 */
[----:B------:R-:W-:Y:S01]  /*9ad0*/  BSSY B2, `(.L_x_1754) ;  /* 0x0000071000027945 */ /* 0x000fe20003800000 */
[C---:B------:R-:W-:Y:S01]  /*9ae0*/  VIADD R63, R17.reuse, 0x40 ;  /* 0x00000040113f7836 */ /* 0x040fe20000000000 */
[-C--:B-1----:R-:W-:Y:S02]  /*9af0*/  ISETP.GE.AND P0, PT, R17, R98.reuse, PT ;  /* 0x000000621100720c */ /* 0x082fe40003f06270 */
[-C--:B------:R-:W-:Y:S02]  /*9b00*/  ISETP.GE.AND P1, PT, R61, R98.reuse, PT ;  /* 0x000000623d00720c */ /* 0x080fe40003f26270 */
[----:B------:R-:W-:-:S09]  /*9b10*/  ISETP.GE.AND P2, PT, R63, R98, PT ;  /* 0x000000623f00720c */ /* 0x000fd20003f46270 */
[----:B------:R-:W-:Y:S05]  /*9b20*/  @P0 BRA `(.L_x_1755) ;  /* 0x0000000400ac0947 */ /* 0x000fea0003800000 */
[----:B------:R-:W-:Y:S02]  /*9b30*/  LEA.HI R60, R98, R219, RZ, 0x1d ;  /* 0x000000db623c7211 */ /* 0x000fe400078fe8ff */
[----:B------:R-:W-:Y:S02]  /*9b40*/  LOP3.LUT R61, R214, 0x38, R17, 0xf8, !PT ;  /* 0x00000038d63d7812 */ /* 0x000fe400078ef811 */
[----:B------:R-:W-:Y:S02]  /*9b50*/  SHF.R.S32.HI R63, RZ, 0x1f, R60 ;  /* 0x0000001fff3f7819 */ /* 0x000fe4000001143c */
[----:B------:R-:W-:Y:S02]  /*9b60*/  SHF.R.U64 R120, R36, 0x10, R37 ;  /* 0x0000001024787819 */ /* 0x000fe40000001225 */
[----:B------:R-:W-:Y:S01]  /*9b70*/  LEA.HI R62, R63, R60, RZ, 0x3 ;  /* 0x0000003c3f3e7211 */ /* 0x000fe200078f18ff */
[----:B------:R-:W-:Y:S01]  /*9b80*/  IMAD.SHL.U32 R63, R60, 0x8, RZ ;  /* 0x000000083c3f7824 */ /* 0x000fe200078e00ff */
[----:B------:R-:W-:-:S02]  /*9b90*/  LOP3.LUT R60, R61, R216, RZ, 0x3c, !PT ;  /* 0x000000d83d3c7212 */ /* 0x000fc400078e3cff */
[----:B------:R-:W-:Y:S01]  /*9ba0*/  SHF.R.U64 R24, R24, 0x10, R25 ;  /* 0x0000001018187819 */ /* 0x000fe20000001219 */
[----:B------:R-:W-:Y:S01]  /*9bb0*/  IMAD.SHL.U32 R62, R62, 0x400, RZ ;  /* 0x000004003e3e7824 */ /* 0x000fe200078e00ff */
[----:B------:R-:W-:Y:S01]  /*9bc0*/  LOP3.LUT R63, R214, 0x38, R63, 0xf8, !PT ;  /* 0x00000038d63f7812 */ /* 0x000fe200078ef83f */
[----:B------:R-:W-:Y:S01]  /*9bd0*/  IMAD R60, R215, 0x200, R60 ;  /* 0x00000200d73c7824 */ /* 0x000fe200078e023c */
[----:B------:R-:W-:Y:S02]  /*9be0*/  SHF.R.U64 R36, R38, 0x10, R39 ;  /* 0x0000001026247819 */ /* 0x000fe40000001227 */
[----:B------:R-:W-:Y:S02]  /*9bf0*/  LOP3.LUT R62, R62, 0x7fffe000, RZ, 0xc0, !PT ;  /* 0x7fffe0003e3e7812 */ /* 0x000fe400078ec0ff */
[----:B------:R-:W-:Y:S02]  /*9c00*/  LOP3.LUT R63, R63, R216, RZ, 0x3c, !PT ;  /* 0x000000d83f3f7212 */ /* 0x000fe400078e3cff */
[----:B------:R-:W-:Y:S01]  /*9c10*/  LEA R107, R60, UR39, 0x1 ;  /* 0x000000273c6b7c11 */ /* 0x000fe2000f8e08ff */
[----:B------:R-:W-:Y:S01]  /*9c20*/  IMAD R62, R215, 0x200, R62 ;  /* 0x00000200d73e7824 */ /* 0x000fe200078e023e */
[----:B------:R-:W-:-:S02]  /*9c30*/  SHF.R.U32.HI R25, RZ, 0x10, R25 ;  /* 0x00000010ff197819 */ /* 0x000fc40000011619 */
[----:B------:R-:W-:Y:S01]  /*9c40*/  SHF.R.U64 R118, R26, 0x10, R27 ;  /* 0x000000101a767819 */ /* 0x000fe2000000121b */
[----:B------:R-:W-:Y:S01]  /*9c50*/  IMAD.IADD R108, R62, 0x1, R63 ;  /* 0x000000013e6c7824 */ /* 0x000fe200078e023f */
[----:B------:R-:W-:Y:S01]  /*9c60*/  PRMT R111, R111, 0x5410, R120 ;  /* 0x000054106f6f7816 */ /* 0x000fe20000000078 */
[----:B------:R-:W0:Y:S01]  /*9c70*/  LDS.128 R60, [R107+0x12400] ;  /* 0x012400006b3c7984 */ /* 0x000e220000000c00 */
[----:B------:R-:W-:Y:S02]  /*9c80*/  PRMT R115, R115, 0x5410, R24 ;  /* 0x0000541073737816 */ /* 0x000fe40000000018 */
[----:B------:R-:W-:Y:S02]  /*9c90*/  LEA R108, R108, UR39, 0x1 ;  /* 0x000000276c6c7c11 */ /* 0x000fe4000f8e08ff */
[----:B------:R-:W-:Y:S01]  /*9ca0*/  SHF.R.U32.HI R39, RZ, 0x10, R39 ;  /* 0x00000010ff277819 */ /* 0x000fe20000011627 */
[----:B------:R-:W-:Y:S01]  /*9cb0*/  IMAD.U32 R119, R115, 0x10000, RZ ;  /* 0x0001000073777824 */ /* 0x000fe200078e00ff */
[----:B------:R-:W-:Y:S01]  /*9cc0*/  SHF.R.U32.HI R27, RZ, 0x10, R27 ;  /* 0x00000010ff1b7819 */ /* 0x000fe2000001161b */
[----:B------:R-:W1:Y:S01]  /*9cd0*/  LDS.128 R64, [R108+0x12400] ;  /* 0x012400006c407984 */ /* 0x000e620000000c00 */
[----:B------:R-:W-:-:S02]  /*9ce0*/  SHF.R.U32.HI R37, RZ, 0x10, R37 ;  /* 0x00000010ff257819 */ /* 0x000fc40000011625 */
[----:B------:R-:W-:Y:S02]  /*9cf0*/  PRMT R116, R116, 0x5410, R25 ;  /* 0x0000541074747816 */ /* 0x000fe40000000019 */
[----:B------:R-:W-:Y:S01]  /*9d00*/  PRMT R118, R113, 0x5410, R118 ;  /* 0x0000541071767816 */ /* 0x000fe20000000076 */
[----:B------:R-:W-:Y:S01]  /*9d10*/  IMAD.U32 R113, R111, 0x10000, RZ ;  /* 0x000100006f717824 */ /* 0x000fe200078e00ff */
[----:B------:R-:W-:Y:S02]  /*9d20*/  PRMT R117, R109, 0x5410, R36 ;  /* 0x000054106d757816 */ /* 0x000fe40000000024 */
[----:B------:R-:W-:Y:S02]  /*9d30*/  PRMT R110, R110, 0x5410, R39 ;  /* 0x000054106e6e7816 */ /* 0x000fe40000000027 */
[----:B------:R-:W-:Y:S02]  /*9d40*/  PRMT R114, R114, 0x5410, R27 ;  /* 0x0000541072727816 */ /* 0x000fe4000000001b */
[----:B------:R-:W-:-:S03]  /*9d50*/  PRMT R112, R112, 0x5410, R37 ;  /* 0x0000541070707816 */ /* 0x000fc60000000025 */
[----:B------:R-:W-:Y:S02]  /*9d60*/  IMAD.U32 R120, R114, 0x10000, RZ ;  /* 0x0001000072787824 */ /* 0x000fe400078e00ff */
        /* <DEDUP_REMOVED lines=12> */
[C---:B------:R-:W-:Y:S01]  /*9e30*/  IMAD.U32 R63, R66.reuse, 0x10000, RZ ;  /* 0x00010000423f7824 */ /* 0x040fe200078e00ff */
[----:B------:R-:W-:Y:S01]  /*9e40*/  LOP3.LUT R65, R66, 0xffff0000, RZ, 0xc0, !PT ;  /* 0xffff000042417812 */ /* 0x000fe200078ec0ff */
[----:B------:R-:W-:-:S02]  /*9e50*/  IMAD.U32 R109, R67, 0x10000, RZ ;  /* 0x00010000436d7824 */ /* 0x000fc400078e00ff */
[C---:B------:R-:W-:Y:S01]  /*9e60*/  FMUL.FTZ R121, R38.reuse, R119 ;  /* 0x0000007726797220 */ /* 0x040fe20000410000 */
[----:B------:R-:W-:Y:S01]  /*9e70*/  LOP3.LUT R66, R67, 0xffff0000, RZ, 0xc0, !PT ;  /* 0xffff000043427812 */ /* 0x000fe200078ec0ff */
[-C--:B------:R-:W-:Y:S01]  /*9e80*/  FMUL.FTZ R123, R38, R113.reuse ;  /* 0x00000071267b7220 */ /* 0x080fe20000410000 */
[----:B------:R-:W-:Y:S02]  /*9e90*/  IMAD.U32 R67, R116, 0x10000, RZ ;  /* 0x0001000074437824 */ /* 0x000fe400078e00ff */
[----:B------:R-:W-:Y:S01]  /*9ea0*/  FFMA.FTZ R121, R24, R113, -R121 ;  /* 0x0000007118797223 */ /* 0x000fe20000010879 */
[----:B------:R-:W-:Y:S02]  /*9eb0*/  IMAD.U32 R38, R112, 0x10000, RZ ;  /* 0x0001000070267824 */ /* 0x000fe400078e00ff */
[----:B------:R-:W-:Y:S01]  /*9ec0*/  FFMA.FTZ R123, R24, R119, R123 ;  /* 0x00000077187b7223 */ /* 0x000fe2000001007b */
[----:B------:R-:W-:Y:S01]  /*9ed0*/  FMUL.FTZ R113, R61, R67 ;  /* 0x000000433d717220 */ /* 0x000fe20000410000 */
[----:B------:R-:W-:-:S02]  /*9ee0*/  IMAD.U32 R24, R110, 0x10000, RZ ;  /* 0x000100006e187824 */ /* 0x000fc400078e00ff */
[----:B------:R-:W-:Y:S01]  /*9ef0*/  FMUL.FTZ R122, R109, R120 ;  /* 0x000000786d7a7220 */ /* 0x000fe20000410000 */
[-C--:B------:R-:W-:Y:S01]  /*9f00*/  FMUL.FTZ R61, R61, R38.reuse ;  /* 0x000000263d3d7220 */ /* 0x080fe20000410000 */
[C---:B------:R-:W-:Y:S01]  /*9f10*/  FFMA.FTZ R113, R26.reuse, R38, -R113 ;  /* 0x000000261a717223 */ /* 0x040fe20000010871 */
[-C--:B------:R-:W-:Y:S01]  /*9f20*/  FMUL.FTZ R109, R109, R24.reuse ;  /* 0x000000186d6d7220 */ /* 0x080fe20000410000 */
[----:B------:R-:W-:Y:S01]  /*9f30*/  LOP3.LUT R38, R115, 0xffff0000, RZ, 0xc0, !PT ;  /* 0xffff000073267812 */ /* 0x000fe200078ec0ff */
[----:B------:R-:W-:Y:S01]  /*9f40*/  FFMA.FTZ R122, R37, R24, -R122 ;  /* 0x00000018257a7223 */ /* 0x000fe2000001087a */
[----:B------:R-:W-:Y:S01]  /*9f50*/  FFMA.FTZ R67, R26, R67, R61 ;  /* 0x000000431a437223 */ /* 0x000fe2000001003d */
[----:B------:R-:W-:Y:S01]  /*9f60*/  LOP3.LUT R24, R111, 0xffff0000, RZ, 0xc0, !PT ;  /* 0xffff00006f187812 */ /* 0x000fe200078ec0ff */
[----:B------:R-:W-:Y:S01]  /*9f70*/  FFMA.FTZ R109, R37, R120, R109 ;  /* 0x00000078256d7223 */ /* 0x000fe2000001006d */
[----:B------:R-:W-:Y:S01]  /*9f80*/  LOP3.LUT R61, R116, 0xffff0000, RZ, 0xc0, !PT ;  /* 0xffff0000743d7812 */ /* 0x000fe200078ec0ff */
[C---:B------:R-:W-:Y:S01]  /*9f90*/  FMUL.FTZ R26, R39.reuse, R38 ;  /* 0x00000026271a7220 */ /* 0x040fe20000410000 */
[----:B------:R-:W-:Y:S01]  /*9fa0*/  LOP3.LUT R37, R112, 0xffff0000, RZ, 0xc0, !PT ;  /* 0xffff000070257812 */ /* 0x000fe200078ec0ff */
[----:B------:R-:W-:-:S02]  /*9fb0*/  FMUL.FTZ R116, R39, R24 ;  /* 0x0000001827747220 */ /* 0x000fc40000410000 */
[C---:B------:R-:W-:Y:S01]  /*9fc0*/  FMUL.FTZ R39, R64.reuse, R61 ;  /* 0x0000003d40277220 */ /* 0x040fe20000410000 */
[C---:B------:R-:W-:Y:S01]  /*9fd0*/  FFMA.FTZ R112, R25.reuse, R24, -R26 ;  /* 0x0000001819707223 */ /* 0x040fe2000001081a */
[-C--:B------:R-:W-:Y:S01]  /*9fe0*/  FMUL.FTZ R64, R64, R37.reuse ;  /* 0x0000002540407220 */ /* 0x080fe20000410000 */
[----:B------:R-:W-:Y:S02]  /*9ff0*/  IMAD.U32 R26, R118, 0x10000, RZ ;  /* 0x00010000761a7824 */ /* 0x000fe400078e00ff */
[----:B------:R-:W-:Y:S01]  /*a000*/  FFMA.FTZ R116, R25, R38, R116 ;  /* 0x0000002619747223 */ /* 0x000fe20000010074 */
[----:B------:R-:W-:Y:S02]  /*a010*/  IMAD.U32 R24, R117, 0x10000, RZ ;  /* 0x0001000075187824 */ /* 0x000fe400078e00ff */
[C---:B------:R-:W-:Y:S01]  /*a020*/  FFMA.FTZ R38, R60.reuse, R37, -R39 ;  /* 0x000000253c267223 */ /* 0x040fe20000010827 */
[----:B------:R-:W-:Y:S01]  /*a030*/  FFMA.FTZ R64, R60, R61, R64 ;  /* 0x0000003d3c407223 */ /* 0x000fe20000010040 */
[C---:B------:R-:W-:Y:S01]  /*a040*/  FMUL.FTZ R120, R63.reuse, R26 ;  /* 0x0000001a3f787220 */ /* 0x040fe20000410000 */
[----:B------:R-:W-:Y:S01]  /*a050*/  FMUL.FTZ R60, R63, R24 ;  /* 0x000000183f3c7220 */ /* 0x000fe20000410000 */
[----:B------:R-:W-:-:S02]  /*a060*/  LOP3.LUT R118, R118, 0xffff0000, RZ, 0xc0, !PT ;  /* 0xffff000076767812 */ /* 0x000fc400078ec0ff */
[----:B------:R-:W-:Y:S01]  /*a070*/  LOP3.LUT R37, R114, 0xffff0000, RZ, 0xc0, !PT ;  /* 0xffff000072257812 */ /* 0x000fe200078ec0ff */
[----:B------:R-:W-:Y:S01]  /*a080*/  FFMA.FTZ R120, R27, R24, -R120 ;  /* 0x000000181b787223 */ /* 0x000fe20000010878 */
[----:B------:R-:W-:Y:S01]  /*a090*/  LOP3.LUT R117, R117, 0xffff0000, RZ, 0xc0, !PT ;  /* 0xffff000075757812 */ /* 0x000fe200078ec0ff */
[----:B------:R-:W-:Y:S01]  /*a0a0*/  FFMA.FTZ R60, R27, R26, R60 ;  /* 0x0000001a1b3c7223 */ /* 0x000fe2000001003c */
[----:B------:R-:W-:Y:S01]  /*a0b0*/  LOP3.LUT R25, R110, 0xffff0000, RZ, 0xc0, !PT ;  /* 0xffff00006e197812 */ /* 0x000fe200078ec0ff */
[CC--:B------:R-:W-:Y:S01]  /*a0c0*/  FMUL.FTZ R27, R65.reuse, R118.reuse ;  /* 0x00000076411b7220 */ /* 0x0c0fe20000410000 */
[----:B------:R-:W-:Y:S01]  /*a0d0*/  FMUL.FTZ R39, R66, R37 ;  /* 0x0000002542277220 */ /* 0x000fe20000410000 */
[----:B------:R-:W-:Y:S01]  /*a0e0*/  FMUL.FTZ R65, R65, R117 ;  /* 0x0000007541417220 */ /* 0x000fe20000410000 */
[----:B------:R-:W-:Y:S01]  /*a0f0*/  F2FP.BF16.F32.PACK_AB R24, R112, R121 ;  /* 0x000000797018723e */ /* 0x000fe200000010ff */
        /* <DEDUP_REMOVED lines=10> */
[----:B------:R0:W-:Y:S01]  /*a1a0*/  STS.128 [R107+0x12400], R24 ;  /* 0x012400186b007388 */ /* 0x0001e20000000c00 */
[----:B------:R-:W-:Y:S02]  /*a1b0*/  F2FP.BF16.F32.PACK_AB R38, R65, R60 ;  /* 0x0000003c4126723e */ /* 0x000fe400000010ff */
[----:B------:R-:W-:-:S05]  /*a1c0*/  F2FP.BF16.F32.PACK_AB R39, R66, R109 ;  /* 0x0000006d4227723e */ /* 0x000fca00000010ff */
[----:B------:R0:W-:Y:S02]  /*a1d0*/  STS.128 [R108+0x12400], R36 ;  /* 0x012400246c007388 */ /* 0x0001e40000000c00 */
.L_x_1755:
[----:B------:R-:W-:Y:S05]  /*a1e0*/  BSYNC B2 ;  /* 0x0000000000027941 */ /* 0x000fea0003800000 */
.L_x_1754:
[----:B------:R-:W-:Y:S04]  /*a1f0*/  BSSY B2, `(.L_x_1756) ;  /* 0x000006a000027945 */ /* 0x000fe80003800000 */
[----:B------:R-:W-:Y:S05]  /*a200*/  @P1 BRA `(.L_x_1757) ;  /* 0x0000000400a01947 */ /* 0x000fea0003800000 */
[----:B0-----:R-:W2:Y:S01]  /*a210*/  LDL R107, [R1+0x2d8] ;  /* 0x0002d800016b7983 */ /* 0x001ea20000100800 */
[----:B------:R-:W-:Y:S02]  /*a220*/  LEA.HI R24, R98, R220, RZ, 0x1d ;  /* 0x000000dc62187211 */ /* 0x000fe400078fe8ff */
[----:B------:R-:W-:Y:S02]  /*a230*/  SHF.R.U64 R62, R40, 0x10, R41 ;  /* 0x00000010283e7819 */ /* 0x000fe40000001229 */
[----:B------:R-:W-:Y:S02]  /*a240*/  SHF.R.S32.HI R25, RZ, 0x1f, R24 ;  /* 0x0000001fff197819 */ /* 0x000fe40000011418 */
[--C-:B------:R-:W-:Y:S02]  /*a250*/  SHF.R.U64 R40, R28, 0x10, R29.reuse ;  /* 0x000000101c287819 */ /* 0x100fe4000000121d */
[----:B------:R-:W-:Y:S01]  /*a260*/  LEA.HI R26, R25, R24, RZ, 0x3 ;  /* 0x00000018191a7211 */ /* 0x000fe200078f18ff */
[----:B------:R-:W-:Y:S01]  /*a270*/  IMAD.SHL.U32 R25, R24, 0x8, RZ ;  /* 0x0000000818197824 */ /* 0x000fe200078e00ff */
[----:B------:R-:W-:-:S02]  /*a280*/  SHF.R.U32.HI R29, RZ, 0x10, R29 ;  /* 0x00000010ff1d7819 */ /* 0x000fc4000001161d */
[----:B------:R-:W-:Y:S01]  /*a290*/  PRMT R101, R101, 0x5410, R62 ;  /* 0x0000541065657816 */ /* 0x000fe2000000003e */
[----:B------:R-:W-:Y:S01]  /*a2a0*/  IMAD.SHL.U32 R26, R26, 0x400, RZ ;  /* 0x000004001a1a7824 */ /* 0x000fe200078e00ff */
[----:B------:R-:W-:Y:S02]  /*a2b0*/  LOP3.LUT R25, R214, 0x38, R25, 0xf8, !PT ;  /* 0x00000038d6197812 */ /* 0x000fe400078ef819 */
[----:B------:R-:W-:Y:S01]  /*a2c0*/  PRMT R105, R105, 0x5410, R40 ;  /* 0x0000541069697816 */ /* 0x000fe20000000028 */
[----:B------:R-:W-:Y:S01]  /*a2d0*/  IMAD.U32 R61, R101, 0x10000, RZ ;  /* 0x00010000653d7824 */ /* 0x000fe200078e00ff */
[----:B------:R-:W-:Y:S02]  /*a2e0*/  LOP3.LUT R26, R26, 0x7fffe000, RZ, 0xc0, !PT ;  /* 0x7fffe0001a1a7812 */ /* 0x000fe400078ec0ff */
[----:B------:R-:W-:Y:S01]  /*a2f0*/  LOP3.LUT R25, R25, R216, RZ, 0x3c, !PT ;  /* 0x000000d819197212 */ /* 0x000fe200078e3cff */
[----:B------:R-:W-:Y:S01]  /*a300*/  IMAD.U32 R63, R105, 0x10000, RZ ;  /* 0x00010000693f7824 */ /* 0x000fe200078e00ff */
[----:B------:R-:W-:Y:S01]  /*a310*/  SHF.R.U32.HI R41, RZ, 0x10, R41 ;  /* 0x00000010ff297819 */ /* 0x000fe20000011629 */
[----:B------:R-:W-:Y:S01]  /*a320*/  IMAD R26, R215, 0x200, R26 ;  /* 0x00000200d71a7824 */ /* 0x000fe200078e021a */
[----:B------:R-:W-:-:S02]  /*a330*/  SHF.R.U64 R28, R30, 0x10, R31 ;  /* 0x000000101e1c7819 */ /* 0x000fc4000000121f */
[----:B------:R-:W-:Y:S01]  /*a340*/  PRMT R106, R106, 0x5410, R29 ;  /* 0x000054106a6a7816 */ /* 0x000fe2000000001d */
[----:B------:R-:W-:Y:S01]  /*a350*/  IMAD.IADD R60, R26, 0x1, R25 ;  /* 0x000000011a3c7824 */ /* 0x000fe200078e0219 */
[----:B------:R-:W-:Y:S02]  /*a360*/  SHF.R.U64 R42, R42, 0x10, R43 ;  /* 0x000000102a2a7819 */ /* 0x000fe4000000122b */
[----:B------:R-:W-:Y:S01]  /*a370*/  SHF.R.U32.HI R31, RZ, 0x10, R31 ;  /* 0x00000010ff1f7819 */ /* 0x000fe2000001161f */
[----:B------:R-:W-:Y:S01]  /*a380*/  IMAD.U32 R62, R106, 0x10000, RZ ;  /* 0x000100006a3e7824 */ /* 0x000fe200078e00ff */
[----:B------:R-:W-:Y:S02]  /*a390*/  LEA R60, R60, UR39, 0x1 ;  /* 0x000000273c3c7c11 */ /* 0x000fe4000f8e08ff */
[----:B------:R-:W-:Y:S02]  /*a3a0*/  SHF.R.U32.HI R43, RZ, 0x10, R43 ;  /* 0x00000010ff2b7819 */ /* 0x000fe4000001162b */
[----:B------:R-:W-:Y:S01]  /*a3b0*/  PRMT R102, R102, 0x5410, R41 ;  /* 0x0000541066667816 */ /* 0x000fe20000000029 */
[----:B------:R-:W0:Y:S01]  /*a3c0*/  LDS.128 R36, [R60+0x12400] ;  /* 0x012400003c247984 */ /* 0x000e220000000c00 */
[----:B------:R-:W-:-:S02]  /*a3d0*/  PRMT R103, R103, 0x5410, R28 ;  /* 0x0000541067677816 */ /* 0x000fc4000000001c */
[----:B------:R-:W-:Y:S02]  /*a3e0*/  PRMT R104, R104, 0x5410, R31 ;  /* 0x0000541068687816 */ /* 0x000fe4000000001f */
[----:B------:R-:W-:Y:S02]  /*a3f0*/  PRMT R100, R100, 0x5410, R43 ;  /* 0x0000541064647816 */ /* 0x000fe4000000002b */
[----:B------:R-:W-:Y:S01]  /*a400*/  LOP3.LUT R105, R105, 0xffff0000, RZ, 0xc0, !PT ;  /* 0xffff000069697812 */ /* 0x000fe200078ec0ff */
[----:B------:R-:W-:Y:S01]  /*a410*/  IMAD.U32 R64, R104, 0x10000, RZ ;  /* 0x0001000068407824 */ /* 0x000fe200078e00ff */
[----:B------:R-:W-:Y:S02]  /*a420*/  LOP3.LUT R101, R101, 0xffff0000, RZ, 0xc0, !PT ;  /* 0xffff000065657812 */ /* 0x000fe400078ec0ff */
[----:B------:R-:W-:Y:S02]  /*a430*/  LOP3.LUT R106, R106, 0xffff0000, RZ, 0xc0, !PT ;  /* 0xffff00006a6a7812 */ /* 0x000fe400078ec0ff */
[----:B------:R-:W-:-:S02]  /*a440*/  PRMT R99, R99, 0x5410, R42 ;  /* 0x0000541063637816 */ /* 0x000fc4000000002a */
[----:B------:R-:W-:Y:S01]  /*a450*/  LOP3.LUT R104, R104, 0xffff0000, RZ, 0xc0, !PT ;  /* 0xffff000068687812 */ /* 0x000fe200078ec0ff */
[C---:B0-----:R-:W-:Y:S01]  /*a460*/  IMAD.U32 R40, R36.reuse, 0x10000, RZ ;  /* 0x0001000024287824 */ /* 0x041fe200078e00ff */
[----:B------:R-:W-:Y:S01]  /*a470*/  LOP3.LUT R36, R36, 0xffff0000, RZ, 0xc0, !PT ;  /* 0xffff000024247812 */ /* 0x000fe200078ec0ff */
[C---:B------:R-:W-:Y:S01]  /*a480*/  IMAD.U32 R41, R37.reuse, 0x10000, RZ ;  /* 0x0001000025297824 */ /* 0x040fe200078e00ff */
[----:B------:R-:W-:Y:S01]  /*a490*/  LOP3.LUT R37, R37, 0xffff0000, RZ, 0xc0, !PT ;  /* 0xffff000025257812 */ /* 0x000fe200078ec0ff */
[C---:B------:R-:W-:Y:S01]  /*a4a0*/  FMUL.FTZ R65, R40.reuse, R63 ;  /* 0x0000003f28417220 */ /* 0x040fe20000410000 */
[----:B------:R-:W-:Y:S01]  /*a4b0*/  FMUL.FTZ R67, R40, R61 ;  /* 0x0000003d28437220 */ /* 0x000fe20000410000 */
[C---:B------:R-:W-:Y:S02]  /*a4c0*/  IMAD.U32 R40, R102.reuse, 0x10000, RZ ;  /* 0x0001000066287824 */ /* 0x040fe400078e00ff */
[----:B------:R-:W-:Y:S01]  /*a4d0*/  FMUL.FTZ R66, R41, R62 ;  /* 0x0000003e29427220 */ /* 0x000fe20000410000 */
[----:B------:R-:W-:Y:S01]  /*a4e0*/  IMAD.U32 R43, R39, 0x10000, RZ ;  /* 0x00010000272b7824 */ /* 0x000fe200078e00ff */
[----:B------:R-:W-:Y:S01]  /*a4f0*/  LOP3.LUT R102, R102, 0xffff0000, RZ, 0xc0, !PT ;  /* 0xffff000066667812 */ /* 0x000fe200078ec0ff */
[----:B------:R-:W-:Y:S01]  /*a500*/  FMUL.FTZ R108, R41, R40 ;  /* 0x00000028296c7220 */ /* 0x000fe20000410000 */
[----:B------:R-:W-:Y:S01]  /*a510*/  FMUL.FTZ R41, R36, R101 ;  /* 0x0000006524297220 */ /* 0x000fe20000410000 */
[C---:B------:R-:W-:Y:S01]  /*a520*/  IMAD.U32 R42, R38.reuse, 0x10000, RZ ;  /* 0x00010000262a7824 */ /* 0x040fe200078e00ff */
[----:B------:R-:W-:-:S02]  /*a530*/  LOP3.LUT R38, R38, 0xffff0000, RZ, 0xc0, !PT ;  /* 0xffff000026267812 */ /* 0x000fc400078ec0ff */
[----:B------:R-:W-:Y:S01]  /*a540*/  LOP3.LUT R39, R39, 0xffff0000, RZ, 0xc0, !PT ;  /* 0xffff000027277812 */ /* 0x000fe200078ec0ff */
[----:B--2---:R-:W0:Y:S02]  /*a550*/  LDS.128 R24, [R107] ;  /* 0x000000006b187984 */ /* 0x004e240000000c00 */
[C---:B0-----:R-:W-:Y:S01]  /*a560*/  IMAD.U32 R28, R24.reuse, 0x10000, RZ ;  /* 0x00010000181c7824 */ /* 0x041fe200078e00ff */
[----:B------:R-:W-:Y:S01]  /*a570*/  LOP3.LUT R24, R24, 0xffff0000, RZ, 0xc0, !PT ;  /* 0xffff000018187812 */ /* 0x000fe200078ec0ff */
[C---:B------:R-:W-:Y:S01]  /*a580*/  IMAD.U32 R29, R25.reuse, 0x10000, RZ ;  /* 0x00010000191d7824 */ /* 0x040fe200078e00ff */
[----:B------:R-:W-:Y:S01]  /*a590*/  LOP3.LUT R25, R25, 0xffff0000, RZ, 0xc0, !PT ;  /* 0xffff000019197812 */ /* 0x000fe200078ec0ff */
[C---:B------:R-:W-:Y:S01]  /*a5a0*/  FFMA.FTZ R65, R28.reuse, R61, -R65 ;  /* 0x0000003d1c417223 */ /* 0x040fe20000010841 */
[----:B------:R-:W-:Y:S01]  /*a5b0*/  FFMA.FTZ R67, R28, R63, R67 ;  /* 0x0000003f1c437223 */ /* 0x000fe20000010043 */
[----:B------:R-:W-:Y:S02]  /*a5c0*/  IMAD.U32 R28, R100, 0x10000, RZ ;  /* 0x00010000641c7824 */ /* 0x000fe400078e00ff */
[----:B------:R-:W-:Y:S01]  /*a5d0*/  FFMA.FTZ R66, R29, R40, -R66 ;  /* 0x000000281d427223 */ /* 0x000fe20000010842 */
[----:B------:R-:W-:Y:S01]  /*a5e0*/  FMUL.FTZ R40, R43, R64 ;  /* 0x000000402b287220 */ /* 0x000fe20000410000 */
[----:B------:R-:W-:-:S02]  /*a5f0*/  IMAD.U32 R31, R27, 0x10000, RZ ;  /* 0x000100001b1f7824 */ /* 0x000fc400078e00ff */
[----:B------:R-:W-:Y:S01]  /*a600*/  FMUL.FTZ R43, R43, R28 ;  /* 0x0000001c2b2b7220 */ /* 0x000fe20000410000 */
[----:B------:R-:W-:Y:S01]  /*a610*/  FFMA.FTZ R108, R29, R62, R108 ;  /* 0x0000003e1d6c7223 */ /* 0x000fe2000001006c */
[----:B------:R-:W-:Y:S01]  /*a620*/  FMUL.FTZ R29, R36, R105 ;  /* 0x00000069241d7220 */ /* 0x000fe20000410000 */
[C---:B------:R-:W-:Y:S01]  /*a630*/  FFMA.FTZ R61, R31.reuse, R28, -R40 ;  /* 0x0000001c1f3d7223 */ /* 0x040fe20000010828 */
[----:B------:R-:W-:Y:S01]  /*a640*/  FFMA.FTZ R64, R31, R64, R43 ;  /* 0x000000401f407223 */ /* 0x000fe2000001002b */
[----:B------:R-:W-:Y:S02]  /*a650*/  IMAD.U32 R31, R103, 0x10000, RZ ;  /* 0x00010000671f7824 */ /* 0x000fe400078e00ff */
[----:B------:R-:W-:Y:S01]  /*a660*/  FFMA.FTZ R28, R24, R101, -R29 ;  /* 0x00000065181c7223 */ /* 0x000fe2000001081d */
[C---:B------:R-:W-:Y:S01]  /*a670*/  FMUL.FTZ R40, R37.reuse, R106 ;  /* 0x0000006a25287220 */ /* 0x040fe20000410000 */
[----:B------:R-:W-:Y:S01]  /*a680*/  FMUL.FTZ R43, R37, R102 ;  /* 0x00000066252b7220 */ /* 0x000fe20000410000 */
[----:B------:R-:W-:-:S02]  /*a690*/  IMAD.U32 R29, R99, 0x10000, RZ ;  /* 0x00010000631d7824 */ /* 0x000fc400078e00ff */
[----:B------:R-:W-:Y:S01]  /*a6a0*/  FFMA.FTZ R36, R24, R105, R41 ;  /* 0x0000006918247223 */ /* 0x000fe20000010029 */
[----:B------:R-:W-:Y:S02]  /*a6b0*/  IMAD.U32 R30, R26, 0x10000, RZ ;  /* 0x000100001a1e7824 */ /* 0x000fe400078e00ff */
[C---:B------:R-:W-:Y:S01]  /*a6c0*/  FMUL.FTZ R41, R42.reuse, R31 ;  /* 0x0000001f2a297220 */ /* 0x040fe20000410000 */
[C---:B------:R-:W-:Y:S01]  /*a6d0*/  FFMA.FTZ R37, R25.reuse, R102, -R40 ;  /* 0x0000006619257223 */ /* 0x040fe20000010828 */
[----:B------:R-:W-:Y:S01]  /*a6e0*/  FFMA.FTZ R43, R25, R106, R43 ;  /* 0x0000006a192b7223 */ /* 0x000fe2000001002b */
        /* <DEDUP_REMOVED lines=11> */
[----:B------:R-:W-:Y:S01]  /*a7a0*/  FMUL.FTZ R39, R39, R100 ;  /* 0x0000006427277220 */ /* 0x000fe20000410000 */
[C---:B------:R-:W-:Y:S01]  /*a7b0*/  FFMA.FTZ R38, R26.reuse, R99, -R25 ;  /* 0x000000631a267223 */ /* 0x040fe20000010819 */
[----:B------:R-:W-:Y:S01]  /*a7c0*/  F2FP.BF16.F32.PACK_AB R25, R37, R66 ;  /* 0x000000422519723e */ /* 0x000fe200000010ff */
[C---:B------:R-:W-:Y:S01]  /*a7d0*/  FFMA.FTZ R40, R27.reuse, R100, -R40 ;  /* 0x000000641b287223 */ /* 0x040fe20000010828 */
        /* <DEDUP_REMOVED lines=11> */
.L_x_1757:
[----:B------:R-:W-:Y:S05]  /*a890*/  BSYNC B2 ;  /* 0x0000000000027941 */ /* 0x000fea0003800000 */
.L_x_1756:
[----:B------:R-:W-:Y:S05]  /*a8a0*/  @P2 BRA `(.L_x_1753) ;  /* 0x00000004009c2947 */ /* 0x000fea0003800000 */
[----:B------:R-:W-:Y:S02]  /*a8b0*/  LEA.HI R98, R98, R221, RZ, 0x1d ;  /* 0x000000dd62627211 */ /* 0x000fe400078fe8ff */
[----:B0-----:R-:W-:Y:S02]  /*a8c0*/  SHF.R.U64 R37, R32, 0x10, R33 ;  /* 0x0000001020257819 */ /* 0x001fe40000001221 */
[----:B-1----:R-:W-:Y:S02]  /*a8d0*/  SHF.R.S32.HI R25, RZ, 0x1f, R98 ;  /* 0x0000001fff197819 */ /* 0x002fe40000011462 */
[----:B------:R-:W-:Y:S02]  /*a8e0*/  SHF.R.U64 R41, R44, 0x10, R45 ;  /* 0x000000102c297819 */ /* 0x000fe4000000122d */
[----:B------:R-:W-:Y:S01]  /*a8f0*/  LEA.HI R24, R25, R98, RZ, 0x3 ;  /* 0x0000006219187211 */ /* 0x000fe200078f18ff */
[----:B------:R-:W-:Y:S01]  /*a900*/  IMAD.SHL.U32 R25, R98, 0x8, RZ ;  /* 0x0000000862197824 */ /* 0x000fe200078e00ff */
[----:B------:R-:W-:-:S02]  /*a910*/  PRMT R88, R88, 0x5410, R37 ;  /* 0x0000541058587816 */ /* 0x000fc40000000025 */
[----:B------:R-:W-:Y:S01]  /*a920*/  SHF.R.U32.HI R32, RZ, 0x10, R33 ;  /* 0x00000010ff207819 */ /* 0x000fe20000011621 */
[----:B------:R-:W-:Y:S01]  /*a930*/  IMAD.SHL.U32 R24, R24, 0x400, RZ ;  /* 0x0000040018187824 */ /* 0x000fe200078e00ff */
[----:B------:R-:W-:Y:S01]  /*a940*/  LOP3.LUT R25, R214, 0x38, R25, 0xf8, !PT ;  /* 0x00000038d6197812 */ /* 0x000fe200078ef819 */
[----:B------:R-:W-:Y:S01]  /*a950*/  IMAD.U32 R42, R88, 0x10000, RZ ;  /* 0x00010000582a7824 */ /* 0x000fe200078e00ff */
[----:B------:R-:W-:Y:S02]  /*a960*/  PRMT R84, R84, 0x5410, R41 ;  /* 0x0000541054547816 */ /* 0x000fe40000000029 */
[----:B------:R-:W-:Y:S02]  /*a970*/  LOP3.LUT R24, R24, 0x7fffe000, RZ, 0xc0, !PT ;  /* 0x7fffe00018187812 */ /* 0x000fe400078ec0ff */
[----:B------:R-:W-:Y:S01]  /*a980*/  LOP3.LUT R25, R25, R216, RZ, 0x3c, !PT ;  /* 0x000000d819197212 */ /* 0x000fe200078e3cff */
[----:B------:R-:W-:Y:S01]  /*a990*/  IMAD.U32 R41, R84, 0x10000, RZ ;  /* 0x0001000054297824 */ /* 0x000fe200078e00ff */
[----:B------:R-:W-:Y:S01]  /*a9a0*/  SHF.R.U64 R33, R34, 0x10, R35 ;  /* 0x0000001022217819 */ /* 0x000fe20000001223 */
[----:B------:R-:W-:Y:S01]  /*a9b0*/  IMAD R24, R215, 0x200, R24 ;  /* 0x00000200d7187824 */ /* 0x000fe200078e0218 */
[----:B------:R-:W-:-:S02]  /*a9c0*/  SHF.R.U32.HI R44, RZ, 0x10, R45 ;  /* 0x00000010ff2c7819 */ /* 0x000fc4000001162d */
[----:B------:R-:W-:Y:S01]  /*a9d0*/  SHF.R.U64 R39, R46, 0x10, R47 ;  /* 0x000000102e277819 */ /* 0x000fe2000000122f */
[----:B------:R-:W-:Y:S01]  /*a9e0*/  IMAD.IADD R28, R24, 0x1, R25 ;  /* 0x00000001181c7824 */ /* 0x000fe200078e0219 */
[----:B------:R-:W-:Y:S01]  /*a9f0*/  SHF.R.U32.HI R34, RZ, 0x10, R35 ;  /* 0x00000010ff227819 */ /* 0x000fe20000011623 */
[----:B------:R-:W0:Y:S01]  /*aa00*/  LDS.128 R24, [R236] ;  /* 0x00000000ec187984 */ /* 0x000e220000000c00 */
[----:B------:R-:W-:Y:S02]  /*aa10*/  PRMT R89, R89, 0x5410, R32 ;  /* 0x0000541059597816 */ /* 0x000fe40000000020 */
[----:B------:R-:W-:Y:S02]  /*aa20*/  LEA R36, R28, UR39, 0x1 ;  /* 0x000000271c247c11 */ /* 0x000fe4000f8e08ff */
[----:B------:R-:W-:Y:S01]  /*aa30*/  SHF.R.U32.HI R46, RZ, 0x10, R47 ;  /* 0x00000010ff2e7819 */ /* 0x000fe2000001162f */
[----:B------:R-:W-:Y:S01]  /*aa40*/  IMAD.U32 R43, R89, 0x10000, RZ ;  /* 0x00010000592b7824 */ /* 0x000fe200078e00ff */
[----:B------:R-:W-:Y:S01]  /*aa50*/  PRMT R85, R85, 0x5410, R44 ;  /* 0x0000541055557816 */ /* 0x000fe2000000002c */
[----:B------:R-:W1:Y:S01]  /*aa60*/  LDS.128 R28, [R36+0x12400] ;  /* 0x01240000241c7984 */ /* 0x000e620000000c00 */
[----:B------:R-:W-:-:S02]  /*aa70*/  PRMT R87, R87, 0x5410, R34 ;  /* 0x0000541057577816 */ /* 0x000fc40000000022 */
[----:B------:R-:W-:Y:S02]  /*aa80*/  PRMT R83, R83, 0x5410, R46 ;  /* 0x0000541053537816 */ /* 0x000fe4000000002e */
[----:B------:R-:W-:Y:S02]  /*aa90*/  PRMT R86, R86, 0x5410, R33 ;  /* 0x0000541056567816 */ /* 0x000fe40000000021 */
[----:B------:R-:W-:Y:S01]  /*aaa0*/  PRMT R82, R82, 0x5410, R39 ;  /* 0x0000541052527816 */ /* 0x000fe20000000027 */
        /* <DEDUP_REMOVED lines=17> */
[----:B------:R-:W-:Y:S02]  /*abc0*/  IMAD.U32 R37, R85, 0x10000, RZ ;  /* 0x0001000055257824 */ /* 0x000fe400078e00ff */
[----:B------:R-:W-:Y:S01]  /*abd0*/  FFMA.FTZ R47, R32, R42, R47 ;  /* 0x0000002a202f7223 */ /* 0x000fe2000001002f */
[----:B------:R-:W-:Y:S01]  /*abe0*/  IMAD.U32 R41, R87, 0x10000, RZ ;  /* 0x0001000057297824 */ /* 0x000fe200078e00ff */
[----:B------:R-:W-:Y:S01]  /*abf0*/  LOP3.LUT R31, R31, 0xffff0000, RZ, 0xc0, !PT ;  /* 0xffff00001f1f7812 */ /* 0x000fe200078ec0ff */
[----:B------:R-:W-:Y:S02]  /*ac00*/  IMAD.U32 R32, R83, 0x10000, RZ ;  /* 0x0001000053207824 */ /* 0x000fe400078e00ff */
[-C--:B------:R-:W-:Y:S01]  /*ac10*/  FMUL.FTZ R38, R38, R37.reuse ;  /* 0x0000002526267220 */ /* 0x080fe20000410000 */
[C---:B------:R-:W-:Y:S01]  /*ac20*/  FFMA.FTZ R44, R33.reuse, R37, -R44 ;  /* 0x00000025212c7223 */ /* 0x040fe2000001082c */
[----:B------:R-:W-:Y:S01]  /*ac30*/  FMUL.FTZ R42, R40, R41 ;  /* 0x00000029282a7220 */ /* 0x000fe20000410000 */
[----:B------:R-:W-:Y:S01]  /*ac40*/  LOP3.LUT R37, R88, 0xffff0000, RZ, 0xc0, !PT ;  /* 0xffff000058257812 */ /* 0x000fe200078ec0ff */
[-C--:B------:R-:W-:Y:S01]  /*ac50*/  FMUL.FTZ R40, R40, R32.reuse ;  /* 0x0000002028287220 */ /* 0x080fe20000410000 */
[----:B------:R-:W-:Y:S01]  /*ac60*/  FFMA.FTZ R43, R33, R43, R38 ;  /* 0x0000002b212b7223 */ /* 0x000fe20000010026 */
[C---:B------:R-:W-:Y:S01]  /*ac70*/  FFMA.FTZ R60, R35.reuse, R32, -R42 ;  /* 0x00000020233c7223 */ /* 0x040fe2000001082a */
[----:B------:R-:W-:Y:S01]  /*ac80*/  LOP3.LUT R33, R84, 0xffff0000, RZ, 0xc0, !PT ;  /* 0xffff000054217812 */ /* 0x000fe200078ec0ff */
[----:B------:R-:W-:Y:S01]  /*ac90*/  FFMA.FTZ R61, R35, R41, R40 ;  /* 0x00000029233d7223 */ /* 0x000fe20000010028 */
[----:B------:R-:W-:Y:S01]  /*aca0*/  FMUL.FTZ R35, R28, R37 ;  /* 0x000000251c237220 */ /* 0x000fe20000410000 */
[----:B------:R-:W-:Y:S01]  /*acb0*/  LOP3.LUT R38, R89, 0xffff0000, RZ, 0xc0, !PT ;  /* 0xffff000059267812 */ /* 0x000fe200078ec0ff */
[----:B------:R-:W-:Y:S01]  /*acc0*/  IMAD.U32 R39, R30, 0x10000, RZ ;  /* 0x000100001e277824 */ /* 0x000fe200078e00ff */
[----:B------:R-:W-:Y:S01]  /*acd0*/  LOP3.LUT R32, R85, 0xffff0000, RZ, 0xc0, !PT ;  /* 0xffff000055207812 */ /* 0x000fe200078ec0ff */
[-C--:B------:R-:W-:Y:S01]  /*ace0*/  FMUL.FTZ R41, R28, R33.reuse ;  /* 0x000000211c297220 */ /* 0x080fe20000410000 */
[----:B------:R-:W-:Y:S01]  /*acf0*/  FFMA.FTZ R40, R24, R33, -R35 ;  /* 0x0000002118287223 */ /* 0x000fe20000010823 */
[----:B------:R-:W-:-:S02]  /*ad00*/  IMAD.U32 R33, R86, 0x10000, RZ ;  /* 0x0001000056217824 */ /* 0x000fc400078e00ff */
[C---:B------:R-:W-:Y:S01]  /*ad10*/  FMUL.FTZ R46, R29.reuse, R38 ;  /* 0x000000261d2e7220 */ /* 0x040fe20000410000 */
[----:B------:R-:W-:Y:S01]  /*ad20*/  FFMA.FTZ R42, R24, R37, R41 ;  /* 0x00000025182a7223 */ /* 0x000fe20000010029 */
[----:B------:R-:W-:Y:S02]  /*ad30*/  IMAD.U32 R28, R82, 0x10000, RZ ;  /* 0x00010000521c7824 */ /* 0x000fe400078e00ff */
[----:B------:R-:W-:Y:S01]  /*ad40*/  FMUL.FTZ R29, R29, R32 ;  /* 0x000000201d1d7220 */ /* 0x000fe20000410000 */
[CC--:B------:R-:W-:Y:S01]  /*ad50*/  FMUL.FTZ R37, R39.reuse, R33.reuse ;  /* 0x0000002127257220 */ /* 0x0c0fe20000410000 */
[----:B------:R-:W-:Y:S01]  /*ad60*/  LOP3.LUT R30, R30, 0xffff0000, RZ, 0xc0, !PT ;  /* 0xffff00001e1e7812 */ /* 0x000fe200078ec0ff */
[----:B------:R-:W-:Y:S01]  /*ad70*/  FMUL.FTZ R39, R39, R28 ;  /* 0x0000001c27277220 */ /* 0x000fe20000410000 */
[C---:B------:R-:W-:Y:S01]  /*ad80*/  FFMA.FTZ R38, R25.reuse, R38, R29 ;  /* 0x0000002619267223 */ /* 0x040fe2000001001d */
[----:B------:R-:W-:Y:S01]  /*ad90*/  FFMA.FTZ R37, R34, R28, -R37 ;  /* 0x0000001c22257223 */ /* 0x000fe20000010825 */
[----:B------:R-:W-:Y:S01]  /*ada0*/  FFMA.FTZ R35, R25, R32, -R46 ;  /* 0x0000002019237223 */ /* 0x000fe2000001082e */
[----:B------:R-:W-:Y:S01]  /*adb0*/  LOP3.LUT R29, R86, 0xffff0000, RZ, 0xc0, !PT ;  /* 0xffff0000561d7812 */ /* 0x000fe200078ec0ff */
[----:B------:R-:W-:Y:S01]  /*adc0*/  FFMA.FTZ R39, R34, R33, R39 ;  /* 0x0000002122277223 */ /* 0x000fe20000010027 */
[----:B------:R-:W-:-:S02]  /*add0*/  LOP3.LUT R28, R87, 0xffff0000, RZ, 0xc0, !PT ;  /* 0xffff0000571c7812 */ /* 0x000fc400078ec0ff */
[----:B------:R-:W-:Y:S01]  /*ade0*/  LOP3.LUT R25, R82, 0xffff0000, RZ, 0xc0, !PT ;  /* 0xffff000052197812 */ /* 0x000fe200078ec0ff */
[C---:B------:R-:W-:Y:S01]  /*adf0*/  FMUL.FTZ R33, R30.reuse, R29 ;  /* 0x0000001d1e217220 */ /* 0x040fe20000410000 */
[----:B------:R-:W-:Y:S01]  /*ae00*/  LOP3.LUT R24, R83, 0xffff0000, RZ, 0xc0, !PT ;  /* 0xffff000053187812 */ /* 0x000fe200078ec0ff */
[C---:B------:R-:W-:Y:S02]  /*ae10*/  FMUL.FTZ R34, R31.reuse, R28 ;  /* 0x0000001c1f227220 */ /* 0x040fe40000410000 */
[-C--:B------:R-:W-:Y:S01]  /*ae20*/  FMUL.FTZ R32, R30, R25.reuse ;  /* 0x000000191e207220 */ /* 0x080fe20000410000 */
[C---:B------:R-:W-:Y:S01]  /*ae30*/  FFMA.FTZ R30, R26.reuse, R25, -R33 ;  /* 0x000000191a1e7223 */ /* 0x040fe20000010821 */
[-C--:B------:R-:W-:Y:S01]  /*ae40*/  FMUL.FTZ R41, R31, R24.reuse ;  /* 0x000000181f297220 */ /* 0x080fe20000410000 */
[C---:B------:R-:W-:Y:S01]  /*ae50*/  FFMA.FTZ R31, R27.reuse, R24, -R34 ;  /* 0x000000181b1f7223 */ /* 0x040fe20000010822 */
[----:B------:R-:W-:Y:S01]  /*ae60*/  FFMA.FTZ R32, R26, R29, R32 ;  /* 0x0000001d1a207223 */ /* 0x000fe20000010020 */
[----:B------:R-:W-:Y:S01]  /*ae70*/  F2FP.BF16.F32.PACK_AB R24, R40, R45 ;  /* 0x0000002d2818723e */ /* 0x000fe200000010ff */
        /* <DEDUP_REMOVED lines=10> */
.L_x_1753:
[----:B------:R-:W-:Y:S05]  /*af20*/  BSYNC B1 ;  /* 0x0000000000017941 */ /* 0x000fea0003800000 */
.L_x_1752:
[----:B------:R-:W-:-:S13]  /*af30*/  ISETP.GE.AND P0, PT, R201, R71, PT ;  /* 0x00000047c900720c */ /* 0x000fda0003f06270 */
[----:B------:R-:W-:Y:S05]  /*af40*/  @P0 BRA `(.L_x_1734) ;  /* 0x0000001000fc0947 */ /* 0x000fea0003800000 */
[----:B------:R-:W3:Y:S01]  /*af50*/  LDC R32, c[0x0][0x3f4] ;  /* 0x0000fd00ff207b82 */ /* 0x000ee20000000800 */
[C---:B012---:R-:W-:Y:S01]  /*af60*/  VIADD R25, R17.reuse, 0x20 ;  /* 0x0000002011197836 */ /* 0x047fe20000000000 */
[----:B------:R-:W-:Y:S01]  /*af70*/  BSSY B1, `(.L_x_1758) ;  /* 0x000006c000017945 */ /* 0x000fe20003800000 */
[C---:B------:R-:W-:Y:S01]  /*af80*/  VIADD R27, R17.reuse, 0x40 ;  /* 0x00000040111b7836 */ /* 0x040fe20000000000 */
[-C--:B---3--:R-:W-:Y:S02]  /*af90*/  ISETP.GE.AND P0, PT, R17, R32.reuse, PT ;  /* 0x000000201100720c */ /* 0x088fe40003f06270 */
[-C--:B------:R-:W-:Y:S02]  /*afa0*/  ISETP.GE.AND P1, PT, R25, R32.reuse, PT ;  /* 0x000000201900720c */ /* 0x080fe40003f26270 */
[----:B------:R-:W-:-:S09]  /*afb0*/  ISETP.GE.AND P2, PT, R27, R32, PT ;  /* 0x000000201b00720c */ /* 0x000fd20003f46270 */
[----:B------:R-:W-:Y:S05]  /*afc0*/  @P0 BRA `(.L_x_1759) ;  /* 0x0000000400980947 */ /* 0x000fea0003800000 */
[----:B------:R-:W-:Y:S02]  /*afd0*/  LEA.HI R24, R32, R219, RZ, 0x1d ;  /* 0x000000db20187211 */ /* 0x000fe400078fe8ff */
[----:B------:R-:W-:Y:S02]  /*afe0*/  SHF.R.U64 R37, R4, 0x10, R5 ;  /* 0x0000001004257819 */ /* 0x000fe40000001205 */
[----:B------:R-:W-:Y:S01]  /*aff0*/  SHF.R.S32.HI R27, RZ, 0x1f, R24 ;  /* 0x0000001fff1b7819 */ /* 0x000fe20000011418 */
[----:B------:R-:W-:Y:S01]  /*b000*/  IMAD.SHL.U32 R25, R24, 0x8, RZ ;  /* 0x0000000818197824 */ /* 0x000fe200078e00ff */
[----:B------:R-:W-:Y:S02]  /*b010*/  SHF.R.U64 R35, R6, 0x10, R7 ;  /* 0x0000001006237819 */ /* 0x000fe40000001207 */
[----:B------:R-:W-:Y:S02]  /*b020*/  LEA.HI R27, R27, R24, RZ, 0x3 ;  /* 0x000000181b1b7211 */ /* 0x000fe400078f18ff */
[----:B------:R-:W-:-:S02]  /*b030*/  LOP3.LUT R24, R222, 0x38, R25, 0xf8, !PT ;  /* 0x00000038de187812 */ /* 0x000fc400078ef819 */
[----:B------:R-:W-:Y:S01]  /*b040*/  SHF.R.U32.HI R4, RZ, 0x10, R5 ;  /* 0x00000010ff047819 */ /* 0x000fe20000011605 */
[----:B------:R-:W-:Y:S01]  /*b050*/  IMAD.SHL.U32 R27, R27, 0x400, RZ ;  /* 0x000004001b1b7824 */ /* 0x000fe200078e00ff */
[----:B------:R-:W-:Y:S02]  /*b060*/  LOP3.LUT R25, R24, R223, RZ, 0x3c, !PT ;  /* 0x000000df18197212 */ /* 0x000fe400078e3cff */
[----:B------:R-:W-:Y:S02]  /*b070*/  SHF.R.U32.HI R6, RZ, 0x10, R7 ;  /* 0x00000010ff067819 */ /* 0x000fe40000011607 */
[----:B------:R-:W-:Y:S02]  /*b080*/  LOP3.LUT R27, R27, 0x7fffe000, RZ, 0xc0, !PT ;  /* 0x7fffe0001b1b7812 */ /* 0x000fe400078ec0ff */
[----:B------:R-:W-:Y:S02]  /*b090*/  SHF.R.U64 R7, R48, 0x10, R49 ;  /* 0x0000001030077819 */ /* 0x000fe40000001231 */
[----:B------:R-:W-:-:S02]  /*b0a0*/  IADD3 R28, R25, R27, R224 ;  /* 0x0000001b191c7210 */ /* 0x000fc40007ffe0e0 */
[----:B------:R-:W0:Y:S01]  /*b0b0*/  LDS.128 R24, [R237] ;  /* 0x00000000ed187984 */ /* 0x000e220000000c00 */
[----:B------:R-:W-:Y:S02]  /*b0c0*/  SHF.R.U64 R5, R50, 0x10, R51 ;  /* 0x0000001032057819 */ /* 0x000fe40000001233 */
[----:B------:R-:W-:Y:S02]  /*b0d0*/  LEA R33, R28, UR39, 0x1 ;  /* 0x000000271c217c11 */ /* 0x000fe4000f8e08ff */
[----:B------:R-:W-:Y:S02]  /*b0e0*/  SHF.R.U32.HI R48, RZ, 0x10, R49 ;  /* 0x00000010ff307819 */ /* 0x000fe40000011631 */
[----:B------:R-:W-:Y:S01]  /*b0f0*/  PRMT R93, R93, 0x5410, R4 ;  /* 0x000054105d5d7816 */ /* 0x000fe20000000004 */
[----:B------:R-:W1:Y:S01]  /*b100*/  LDS.128 R28, [R33+0x12400] ;  /* 0x01240000211c7984 */ /* 0x000e620000000c00 */
[----:B------:R-:W-:Y:S02]  /*b110*/  PRMT R96, R96, 0x5410, R7 ;  /* 0x0000541060607816 */ /* 0x000fe40000000007 */
[----:B------:R-:W-:-:S02]  /*b120*/  PRMT R94, R94, 0x5410, R5 ;  /* 0x000054105e5e7816 */ /* 0x000fc40000000005 */
[----:B------:R-:W-:Y:S01]  /*b130*/  PRMT R91, R91, 0x5410, R6 ;  /* 0x000054105b5b7816 */ /* 0x000fe20000000006 */
[----:B------:R-:W-:Y:S01]  /*b140*/  IMAD.U32 R39, R96, 0x10000, RZ ;  /* 0x0001000060277824 */ /* 0x000fe200078e00ff */
[----:B------:R-:W-:Y:S02]  /*b150*/  PRMT R92, R92, 0x5410, R37 ;  /* 0x000054105c5c7816 */ /* 0x000fe40000000025 */
[----:B------:R-:W-:Y:S02]  /*b160*/  PRMT R97, R97, 0x5410, R48 ;  /* 0x0000541061617816 */ /* 0x000fe40000000030 */
[----:B------:R-:W-:Y:S01]  /*b170*/  SHF.R.U32.HI R50, RZ, 0x10, R51 ;  /* 0x00000010ff327819 */ /* 0x000fe20000011633 */
[----:B------:R-:W-:Y:S01]  /*b180*/  IMAD.U32 R38, R92, 0x10000, RZ ;  /* 0x000100005c267824 */ /* 0x000fe200078e00ff */
[----:B------:R-:W-:Y:S01]  /*b190*/  PRMT R90, R90, 0x5410, R35 ;  /* 0x000054105a5a7816 */ /* 0x000fe20000000023 */
[----:B------:R-:W-:Y:S01]  /*b1a0*/  IMAD.U32 R40, R97, 0x10000, RZ ;  /* 0x0001000061287824 */ /* 0x000fe200078e00ff */
[----:B------:R-:W-:-:S02]  /*b1b0*/  PRMT R95, R95, 0x5410, R50 ;  /* 0x000054105f5f7816 */ /* 0x000fc40000000032 */
[----:B------:R-:W-:Y:S02]  /*b1c0*/  LOP3.LUT R96, R96, 0xffff0000, RZ, 0xc0, !PT ;  /* 0xffff000060607812 */ /* 0x000fe400078ec0ff */
        /* <DEDUP_REMOVED lines=21> */
[----:B------:R-:W-:Y:S02]  /*b320*/  IMAD.U32 R38, R95, 0x10000, RZ ;  /* 0x000100005f267824 */ /* 0x000fe400078e00ff */
[-C--:B------:R-:W-:Y:S01]  /*b330*/  FMUL.FTZ R35, R35, R27.reuse ;  /* 0x0000001b23237220 */ /* 0x080fe20000410000 */
[----:B------:R-:W-:Y:S02]  /*b340*/  IMAD.U32 R4, R91, 0x10000, RZ ;  /* 0x000100005b047824 */ /* 0x000fe400078e00ff */
[C---:B------:R-:W-:Y:S01]  /*b350*/  FFMA.FTZ R45, R6.reuse, R27, -R45 ;  /* 0x0000001b062d7223 */ /* 0x040fe2000001082d */
[C---:B------:R-:W-:Y:S01]  /*b360*/  FMUL.FTZ R27, R37.reuse, R38 ;  /* 0x00000026251b7220 */ /* 0x040fe20000410000 */
[----:B------:R-:W-:Y:S01]  /*b370*/  FFMA.FTZ R35, R6, R40, R35 ;  /* 0x0000002806237223 */ /* 0x000fe20000010023 */
[----:B------:R-:W-:Y:S01]  /*b380*/  FMUL.FTZ R39, R37, R4 ;  /* 0x0000000425277220 */ /* 0x000fe20000410000 */
[----:B------:R-:W-:-:S02]  /*b390*/  IMAD.U32 R36, R30, 0x10000, RZ ;  /* 0x000100001e247824 */ /* 0x000fc400078e00ff */
[----:B------:R-:W-:Y:S01]  /*b3a0*/  FFMA.FTZ R37, R34, R4, -R27 ;  /* 0x0000000422257223 */ /* 0x000fe2000001081b */
[C---:B------:R-:W-:Y:S01]  /*b3b0*/  FMUL.FTZ R4, R28.reuse, R96 ;  /* 0x000000601c047220 */ /* 0x040fe20000410000 */
[-C--:B------:R-:W-:Y:S01]  /*b3c0*/  FMUL.FTZ R28, R28, R92.reuse ;  /* 0x0000005c1c1c7220 */ /* 0x080fe20000410000 */
[----:B------:R-:W-:Y:S01]  /*b3d0*/  IMAD.U32 R6, R94, 0x10000, RZ ;  /* 0x000100005e067824 */ /* 0x000fe200078e00ff */
[----:B------:R-:W-:Y:S01]  /*b3e0*/  LOP3.LUT R30, R30, 0xffff0000, RZ, 0xc0, !PT ;  /* 0xffff00001e1e7812 */ /* 0x000fe200078ec0ff */
[----:B------:R-:W-:Y:S01]  /*b3f0*/  FFMA.FTZ R92, R5, R92, -R4 ;  /* 0x0000005c055c7223 */ /* 0x000fe20000010804 */
[----:B------:R-:W-:Y:S01]  /*b400*/  IMAD.U32 R4, R90, 0x10000, RZ ;  /* 0x000100005a047824 */ /* 0x000fe200078e00ff */
[----:B------:R-:W-:Y:S01]  /*b410*/  LOP3.LUT R93, R93, 0xffff0000, RZ, 0xc0, !PT ;  /* 0xffff00005d5d7812 */ /* 0x000fe200078ec0ff */
[----:B------:R-:W-:Y:S01]  /*b420*/  FMUL.FTZ R40, R36, R6 ;  /* 0x0000000624287220 */ /* 0x000fe20000410000 */
[----:B------:R-:W-:Y:S01]  /*b430*/  LOP3.LUT R94, R94, 0xffff0000, RZ, 0xc0, !PT ;  /* 0xffff00005e5e7812 */ /* 0x000fe200078ec0ff */
[----:B------:R-:W-:Y:S01]  /*b440*/  FMUL.FTZ R36, R36, R4 ;  /* 0x0000000424247220 */ /* 0x000fe20000410000 */
[----:B------:R-:W-:Y:S01]  /*b450*/  LOP3.LUT R31, R31, 0xffff0000, RZ, 0xc0, !PT ;  /* 0xffff00001f1f7812 */ /* 0x000fe200078ec0ff */
[----:B------:R-:W-:Y:S01]  /*b460*/  FFMA.FTZ R39, R34, R38, R39 ;  /* 0x0000002622277223 */ /* 0x000fe20000010027 */
[----:B------:R-:W-:Y:S01]  /*b470*/  LOP3.LUT R90, R90, 0xffff0000, RZ, 0xc0, !PT ;  /* 0xffff00005a5a7812 */ /* 0x000fe200078ec0ff */
[----:B------:R-:W-:Y:S01]  /*b480*/  FFMA.FTZ R40, R7, R4, -R40 ;  /* 0x0000000407287223 */ /* 0x000fe20000010828 */
[----:B------:R-:W-:Y:S01]  /*b490*/  LOP3.LUT R95, R95, 0xffff0000, RZ, 0xc0, !PT ;  /* 0xffff00005f5f7812 */ /* 0x000fe200078ec0ff */
[----:B------:R-:W-:Y:S01]  /*b4a0*/  FMUL.FTZ R27, R29, R97 ;  /* 0x000000611d1b7220 */ /* 0x000fe20000410000 */
[----:B------:R-:W-:Y:S01]  /*b4b0*/  LOP3.LUT R91, R91, 0xffff0000, RZ, 0xc0, !PT ;  /* 0xffff00005b5b7812 */ /* 0x000fe200078ec0ff */
[----:B------:R-:W-:Y:S01]  /*b4c0*/  FMUL.FTZ R38, R29, R93 ;  /* 0x0000005d1d267220 */ /* 0x000fe20000410000 */
[----:B------:R-:W-:Y:S01]  /*b4d0*/  FFMA.FTZ R28, R5, R96, R28 ;  /* 0x00000060051c7223 */ /* 0x000fe2000001001c */
[C---:B------:R-:W-:Y:S01]  /*b4e0*/  FMUL.FTZ R4, R30.reuse, R94 ;  /* 0x0000005e1e047220 */ /* 0x040fe20000410000 */
[----:B------:R-:W-:Y:S01]  /*b4f0*/  FFMA.FTZ R36, R7, R6, R36 ;  /* 0x0000000607247223 */ /* 0x000fe20000010024 */
[-C--:B------:R-:W-:Y:S01]  /*b500*/  FMUL.FTZ R5, R30, R90.reuse ;  /* 0x0000005a1e057220 */ /* 0x080fe20000410000 */
[C---:B------:R-:W-:Y:S01]  /*b510*/  FMUL.FTZ R29, R31.reuse, R95 ;  /* 0x0000005f1f1d7220 */ /* 0x040fe20000410000 */
[----:B------:R-:W-:Y:S01]  /*b520*/  FMUL.FTZ R6, R31, R91 ;  /* 0x0000005b1f067220 */ /* 0x000fe20000410000 */
[----:B------:R-:W-:Y:S01]  /*b530*/  FFMA.FTZ R34, R24, R93, -R27 ;  /* 0x0000005d18227223 */ /* 0x000fe2000001081b */
[C---:B------:R-:W-:Y:S01]  /*b540*/  FFMA.FTZ R7, R25.reuse, R90, -R4 ;  /* 0x0000005a19077223 */ /* 0x040fe20000010804 */
[----:B------:R-:W-:Y:S01]  /*b550*/  FFMA.FTZ R27, R25, R94, R5 ;  /* 0x0000005e191b7223 */ /* 0x000fe20000010005 */
        /* <DEDUP_REMOVED lines=8> */
[----:B------:R-:W-:Y:S02]  /*b5e0*/  F2FP.BF16.F32.PACK_AB R24, R28, R43 ;  /* 0x0000002b1c18723e */ /* 0x000fe400000010ff */
[----:B------:R-:W-:Y:S01]  /*b5f0*/  F2FP.BF16.F32.PACK_AB R25, R38, R35 ;  /* 0x000000232619723e */ /* 0x000fe200000010ff */
[----:B------:R0:W-:Y:S01]  /*b600*/  STS.128 [R237], R4 ;  /* 0x00000004ed007388 */ /* 0x0001e20000000c00 */
[----:B------:R-:W-:-:S05]  /*b610*/  F2FP.BF16.F32.PACK_AB R27, R42, R39 ;  /* 0x000000272a1b723e */ /* 0x000fca00000010ff */
[----:B------:R0:W-:Y:S02]  /*b620*/  STS.128 [R33+0x12400], R24 ;  /* 0x0124001821007388 */ /* 0x0001e40000000c00 */
.L_x_1759:
[----:B------:R-:W-:Y:S05]  /*b630*/  BSYNC B1 ;  /* 0x0000000000017941 */ /* 0x000fea0003800000 */
.L_x_1758:
[----:B------:R-:W-:Y:S04]  /*b640*/  BSSY B1, `(.L_x_1760) ;  /* 0x0000068000017945 */ /* 0x000fe80003800000 */
[----:B------:R-:W-:Y:S05]  /*b650*/  @P1 BRA `(.L_x_1761) ;  /* 0x0000000400981947 */ /* 0x000fea0003800000 */
[----:B0-----:R-:W-:Y:S02]  /*b660*/  LEA.HI R4, R32, R220, RZ, 0x1d ;  /* 0x000000dc20047211 */ /* 0x001fe400078fe8ff */
        /* <DEDUP_REMOVED lines=9> */
[----:B------:R-:W-:Y:S02]  /*b700*/  PRMT R74, R74, 0x5410, R29 ;  /* 0x000054104a4a7816 */ /* 0x000fe4000000001d */
[----:B------:R-:W-:Y:S02]  /*b710*/  LOP3.LUT R7, R7, 0x7fffe000, RZ, 0xc0, !PT ;  /* 0x7fffe00007077812 */ /* 0x000fe400078ec0ff */
[----:B------:R-:W-:Y:S01]  /*b720*/  PRMT R77, R77, 0x5410, R30 ;  /* 0x000054104d4d7816 */ /* 0x000fe2000000001e */
[----:B------:R-:W-:Y:S01]  /*b730*/  IMAD.U32 R35, R74, 0x10000, RZ ;  /* 0x000100004a237824 */ /* 0x000fe200078e00ff */
[----:B------:R-:W-:-:S02]  /*b740*/  IADD3 R24, R5, R7, R224 ;  /* 0x0000000705187210 */ /* 0x000fc40007ffe0e0 */
[----:B------:R-:W0:Y:S01]  /*b750*/  LDS.128 R4, [R235] ;  /* 0x00000000eb047984 */ /* 0x000e220000000c00 */
[----:B------:R-:W-:Y:S01]  /*b760*/  SHF.R.U32.HI R53, RZ, 0x10, R53 ;  /* 0x00000010ff357819 */ /* 0x000fe20000011635 */
[----:B------:R-:W-:Y:S01]  /*b770*/  IMAD.U32 R34, R77, 0x10000, RZ ;  /* 0x000100004d227824 */ /* 0x000fe200078e00ff */
[----:B------:R-:W-:Y:S02]  /*b780*/  LEA R28, R24, UR39, 0x1 ;  /* 0x00000027181c7c11 */ /* 0x000fe4000f8e08ff */
[----:B------:R-:W-:Y:S02]  /*b790*/  PRMT R75, R75, 0x5410, R12 ;  /* 0x000054104b4b7816 */ /* 0x000fe4000000000c */
[----:B------:R-:W-:Y:S01]  /*b7a0*/  SHF.R.U64 R13, R14, 0x10, R15 ;  /* 0x000000100e0d7819 */ /* 0x000fe2000000120f */
[----:B------:R-:W1:Y:S01]  /*b7b0*/  LDS.128 R24, [R28+0x12400] ;  /* 0x012400001c187984 */ /* 0x000e620000000c00 */
[----:B------:R-:W-:Y:S01]  /*b7c0*/  SHF.R.U64 R31, R54, 0x10, R55 ;  /* 0x00000010361f7819 */ /* 0x000fe20000001237 */
[----:B------:R-:W-:Y:S01]  /*b7d0*/  IMAD.U32 R36, R75, 0x10000, RZ ;  /* 0x000100004b247824 */ /* 0x000fe200078e00ff */
[----:B------:R-:W-:-:S02]  /*b7e0*/  SHF.R.U32.HI R14, RZ, 0x10, R15 ;  /* 0x00000010ff0e7819 */ /* 0x000fc4000001160f */
[----:B------:R-:W-:Y:S02]  /*b7f0*/  SHF.R.U32.HI R54, RZ, 0x10, R55 ;  /* 0x00000010ff367819 */ /* 0x000fe40000011637 */
[----:B------:R-:W-:Y:S02]  /*b800*/  PRMT R78, R78, 0x5410, R53 ;  /* 0x000054104e4e7816 */ /* 0x000fe40000000035 */
[----:B------:R-:W-:Y:S02]  /*b810*/  PRMT R73, R73, 0x5410, R14 ;  /* 0x0000541049497816 */ /* 0x000fe4000000000e */
[----:B------:R-:W-:Y:S02]  /*b820*/  PRMT R81, R81, 0x5410, R54 ;  /* 0x0000541051517816 */ /* 0x000fe40000000036 */
[----:B------:R-:W-:Y:S02]  /*b830*/  PRMT R72, R72, 0x5410, R13 ;  /* 0x0000541048487816 */ /* 0x000fe4000000000d */
[----:B------:R-:W-:-:S02]  /*b840*/  LOP3.LUT R77, R77, 0xffff0000, RZ, 0xc0, !PT ;  /* 0xffff00004d4d7812 */ /* 0x000fc400078ec0ff */
        /* <DEDUP_REMOVED lines=23> */
[----:B------:R-:W-:Y:S01]  /*b9c0*/  FFMA.FTZ R38, R13, R29, -R38 ;  /* 0x0000001d0d267223 */ /* 0x000fe20000010826 */
[----:B------:R-:W-:Y:S01]  /*b9d0*/  LOP3.LUT R29, R74, 0xffff0000, RZ, 0xc0, !PT ;  /* 0xffff00004a1d7812 */ /* 0x000fe200078ec0ff */
[C---:B------:R-:W-:Y:S01]  /*b9e0*/  FMUL.FTZ R40, R33.reuse, R34 ;  /* 0x0000002221287220 */ /* 0x040fe20000410000 */
[----:B------:R-:W-:Y:S01]  /*b9f0*/  FMUL.FTZ R33, R33, R12 ;  /* 0x0000000c21217220 */ /* 0x000fe20000410000 */
[----:B------:R-:W-:Y:S01]  /*ba00*/  FFMA.FTZ R36, R13, R36, R30 ;  /* 0x000000240d247223 */ /* 0x000fe2000001001e */
[----:B------:R-:W-:Y:S01]  /*ba10*/  LOP3.LUT R78, R78, 0xffff0000, RZ, 0xc0, !PT ;  /* 0xffff00004e4e7812 */ /* 0x000fe200078ec0ff */
[C---:B------:R-:W-:Y:S01]  /*ba20*/  FMUL.FTZ R13, R24.reuse, R29 ;  /* 0x0000001d180d7220 */ /* 0x040fe20000410000 */
[C---:B------:R-:W-:Y:S01]  /*ba30*/  FFMA.FTZ R35, R15.reuse, R12, -R40 ;  /* 0x0000000c0f237223 */ /* 0x040fe20000010828 */
[----:B------:R-:W-:Y:S01]  /*ba40*/  FFMA.FTZ R41, R15, R34, R33 ;  /* 0x000000220f297223 */ /* 0x000fe20000010021 */
[-C--:B------:R-:W-:Y:S01]  /*ba50*/  FMUL.FTZ R15, R24, R77.reuse ;  /* 0x0000004d180f7220 */ /* 0x080fe20000410000 */
[----:B------:R-:W-:Y:S01]  /*ba60*/  LOP3.LUT R30, R75, 0xffff0000, RZ, 0xc0, !PT ;  /* 0xffff00004b1e7812 */ /* 0x000fe200078ec0ff */
[----:B------:R-:W-:Y:S01]  /*ba70*/  FFMA.FTZ R24, R4, R77, -R13 ;  /* 0x0000004d04187223 */ /* 0x000fe2000001080d */
[----:B------:R-:W-:-:S02]  /*ba80*/  IMAD.U32 R31, R26, 0x10000, RZ ;  /* 0x000100001a1f7824 */ /* 0x000fc400078e00ff */
[----:B------:R-:W-:Y:S01]  /*ba90*/  FFMA.FTZ R34, R4, R29, R15 ;  /* 0x0000001d04227223 */ /* 0x000fe2000001000f */
[----:B------:R-:W-:Y:S02]  /*baa0*/  IMAD.U32 R13, R72, 0x10000, RZ ;  /* 0x00010000480d7824 */ /* 0x000fe400078e00ff */
[C---:B------:R-:W-:Y:S01]  /*bab0*/  FMUL.FTZ R40, R25.reuse, R30 ;  /* 0x0000001e19287220 */ /* 0x040fe20000410000 */
[----:B------:R-:W-:Y:S02]  /*bac0*/  IMAD.U32 R12, R80, 0x10000, RZ ;  /* 0x00010000500c7824 */ /* 0x000fe400078e00ff */
[-C--:B------:R-:W-:Y:S01]  /*bad0*/  FMUL.FTZ R33, R25, R78.reuse ;  /* 0x0000004e19217220 */ /* 0x080fe20000410000 */
[-C--:B------:R-:W-:Y:S01]  /*bae0*/  FMUL.FTZ R15, R31, R13.reuse ;  /* 0x0000000d1f0f7220 */ /* 0x080fe20000410000 */
[----:B------:R-:W-:Y:S01]  /*baf0*/  FFMA.FTZ R25, R5, R78, -R40 ;  /* 0x0000004e05197223 */ /* 0x000fe20000010828 */
[----:B------:R-:W-:Y:S01]  /*bb00*/  FMUL.FTZ R31, R31, R12 ;  /* 0x0000000c1f1f7220 */ /* 0x000fe20000410000 */
[----:B------:R-:W-:Y:S01]  /*bb10*/  FFMA.FTZ R33, R5, R30, R33 ;  /* 0x0000001e05217223 */ /* 0x000fe20000010021 */
[----:B------:R-:W-:Y:S01]  /*bb20*/  FFMA.FTZ R29, R14, R12, -R15 ;  /* 0x0000000c0e1d7223 */ /* 0x000fe2000001080f */
[----:B------:R-:W-:Y:S01]  /*bb30*/  LOP3.LUT R26, R26, 0xffff0000, RZ, 0xc0, !PT ;  /* 0xffff00001a1a7812 */ /* 0x000fe200078ec0ff */
[----:B------:R-:W-:Y:S01]  /*bb40*/  FFMA.FTZ R14, R14, R13, R31 ;  /* 0x0000000d0e0e7223 */ /* 0x000fe2000001001f */
[----:B------:R-:W-:-:S02]  /*bb50*/  LOP3.LUT R27, R27, 0xffff0000, RZ, 0xc0, !PT ;  /* 0xffff00001b1b7812 */ /* 0x000fc400078ec0ff */
[----:B------:R-:W-:Y:S02]  /*bb60*/  LOP3.LUT R15, R72, 0xffff0000, RZ, 0xc0, !PT ;  /* 0xffff0000480f7812 */ /* 0x000fe400078ec0ff */
[----:B------:R-:W-:Y:S02]  /*bb70*/  LOP3.LUT R5, R80, 0xffff0000, RZ, 0xc0, !PT ;  /* 0xffff000050057812 */ /* 0x000fe400078ec0ff */
[----:B------:R-:W-:Y:S01]  /*bb80*/  LOP3.LUT R12, R73, 0xffff0000, RZ, 0xc0, !PT ;  /* 0xffff0000490c7812 */ /* 0x000fe200078ec0ff */
[C---:B------:R-:W-:Y:S01]  /*bb90*/  FMUL.FTZ R13, R26.reuse, R15 ;  /* 0x0000000f1a0d7220 */ /* 0x040fe20000410000 */
[----:B------:R-:W-:Y:S01]  /*bba0*/  LOP3.LUT R4, R81, 0xffff0000, RZ, 0xc0, !PT ;  /* 0xffff000051047812 */ /* 0x000fe200078ec0ff */
[-C--:B------:R-:W-:Y:S02]  /*bbb0*/  FMUL.FTZ R30, R26, R5.reuse ;  /* 0x000000051a1e7220 */ /* 0x080fe40000410000 */
[C---:B------:R-:W-:Y:S01]  /*bbc0*/  FMUL.FTZ R40, R27.reuse, R12 ;  /* 0x0000000c1b287220 */ /* 0x040fe20000410000 */
[C---:B------:R-:W-:Y:S01]  /*bbd0*/  FFMA.FTZ R26, R6.reuse, R5, -R13 ;  /* 0x00000005061a7223 */ /* 0x040fe2000001080d */
[-C--:B------:R-:W-:Y:S01]  /*bbe0*/  FMUL.FTZ R27, R27, R4.reuse ;  /* 0x000000041b1b7220 */ /* 0x080fe20000410000 */
[----:B------:R-:W-:Y:S01]  /*bbf0*/  FFMA.FTZ R15, R6, R15, R30 ;  /* 0x0000000f060f7223 */ /* 0x000fe2000001001e */
[C---:B------:R-:W-:Y:S01]  /*bc00*/  FFMA.FTZ R40, R7.reuse, R4, -R40 ;  /* 0x0000000407287223 */ /* 0x040fe20000010828 */
[----:B------:R-:W-:Y:S01]  /*bc10*/  F2FP.BF16.F32.PACK_AB R4, R24, R37 ;  /* 0x000000251804723e */ /* 0x000fe200000010ff */
        /* <DEDUP_REMOVED lines=10> */
.L_x_1761:
[----:B------:R-:W-:Y:S05]  /*bcc0*/  BSYNC B1 ;  /* 0x0000000000017941 */ /* 0x000fea0003800000 */
.L_x_1760:
[----:B------:R-:W-:Y:S05]  /*bcd0*/  @P2 BRA `(.L_x_1734) ;  /* 0x0000000400982947 */ /* 0x000fea0003800000 */
[----:B------:R-:W-:Y:S02]  /*bce0*/  LEA.HI R32, R32, R221, RZ, 0x1d ;  /* 0x000000dd20207211 */ /* 0x000fe400078fe8ff */
[----:B------:R-:W-:Y:S02]  /*bcf0*/  SHF.R.U64 R8, R8, 0x10, R9 ;  /* 0x0000001008087819 */ /* 0x000fe40000001209 */
[----:B01----:R-:W-:Y:S01]  /*bd00*/  SHF.R.S32.HI R7, RZ, 0x1f, R32 ;  /* 0x0000001fff077819 */ /* 0x003fe20000011420 */
[----:B------:R-:W-:Y:S01]  /*bd10*/  IMAD.SHL.U32 R5, R32, 0x8, RZ ;  /* 0x0000000820057824 */ /* 0x000fe200078e00ff */
[----:B------:R-:W-:Y:S02]  /*bd20*/  SHF.R.U64 R28, R56, 0x10, R57 ;  /* 0x00000010381c7819 */ /* 0x000fe40000001239 */
[----:B------:R-:W-:Y:S02]  /*bd30*/  LEA.HI R7, R7, R32, RZ, 0x3 ;  /* 0x0000002007077211 */ /* 0x000fe400078f18ff */
[----:B------:R-:W-:-:S02]  /*bd40*/  LOP3.LUT R4, R222, 0x38, R5, 0xf8, !PT ;  /* 0x00000038de047812 */ /* 0x000fc400078ef805 */
[----:B------:R-:W-:Y:S01]  /*bd50*/  PRMT R27, R3, 0x5410, R8 ;  /* 0x00005410031b7816 */ /* 0x000fe20000000008 */
[----:B------:R-:W-:Y:S01]  /*bd60*/  IMAD.SHL.U32 R7, R7, 0x400, RZ ;  /* 0x0000040007077824 */ /* 0x000fe200078e00ff */
[----:B------:R-:W-:Y:S02]  /*bd70*/  LOP3.LUT R5, R4, R223, RZ, 0x3c, !PT ;  /* 0x000000df04057212 */ /* 0x000fe400078e3cff */
[----:B------:R-:W-:Y:S02]  /*bd80*/  SHF.R.U32.HI R29, RZ, 0x10, R9 ;  /* 0x00000010ff1d7819 */ /* 0x000fe40000011609 */
        /* <DEDUP_REMOVED lines=8> */
[--C-:B------:R-:W-:Y:S02]  /*be10*/  SHF.R.U64 R31, R10, 0x10, R11.reuse ;  /* 0x000000100a1f7819 */ /* 0x100fe4000000120b */
[----:B------:R-:W-:Y:S01]  /*be20*/  SHF.R.U32.HI R11, RZ, 0x10, R11 ;  /* 0x00000010ff0b7819 */ /* 0x000fe2000001160b */
[----:B------:R-:W1:Y:S01]  /*be30*/  LDS.128 R12, [R24+0x12400] ;  /* 0x01240000180c7984 */ /* 0x000e620000000c00 */
[----:B------:R-:W-:Y:S02]  /*be40*/  SHF.R.U64 R26, R58, 0x10, R59 ;  /* 0x000000103a1a7819 */ /* 0x000fe4000000123b */
[----:B------:R-:W-:-:S02]  /*be50*/  PRMT R29, R20, 0x5410, R29 ;  /* 0x00005410141d7816 */ /* 0x000fc4000000001d */
[----:B------:R-:W-:Y:S02]  /*be60*/  SHF.R.U32.HI R59, RZ, 0x10, R59 ;  /* 0x00000010ff3b7819 */ /* 0x000fe4000001163b */
[----:B------:R-:W-:Y:S01]  /*be70*/  PRMT R68, R68, 0x5410, R57 ;  /* 0x0000541044447816 */ /* 0x000fe20000000039 */
[----:B------:R-:W-:Y:S01]  /*be80*/  IMAD.U32 R30, R29, 0x10000, RZ ;  /* 0x000100001d1e7824 */ /* 0x000fe200078e00ff */
[----:B------:R-:W-:Y:S02]  /*be90*/  PRMT R31, R0, 0x5410, R31 ;  /* 0x00005410001f7816 */ /* 0x000fe4000000001f */
[----:B------:R-:W-:Y:S02]  /*bea0*/  PRMT R32, R2, 0x5410, R11 ;  /* 0x0000541002207816 */ /* 0x000fe4000000000b */
        /* <DEDUP_REMOVED lines=21> */
[C---:B------:R-:W-:Y:S01]  /*c000*/  FMUL.FTZ R34, R11.reuse, R30 ;  /* 0x0000001e0b227220 */ /* 0x040fe20000410000 */
[----:B------:R-:W-:Y:S01]  /*c010*/  FFMA.FTZ R33, R0, R25, -R33 ;  /* 0x0000001900217223 */ /* 0x000fe20000010821 */
[----:B------:R-:W-:Y:S02]  /*c020*/  IMAD.U32 R25, R32, 0x10000, RZ ;  /* 0x0001000020197824 */ /* 0x000fe400078e00ff */
[----:B------:R-:W-:Y:S01]  /*c030*/  FFMA.FTZ R28, R0, R28, R9 ;  /* 0x0000001c001c7223 */ /* 0x000fe20000010009 */
[----:B------:R-:W-:Y:S02]  /*c040*/  IMAD.U32 R9, R70, 0x10000, RZ ;  /* 0x0001000046097824 */ /* 0x000fe400078e00ff */
[-C--:B------:R-:W-:Y:S01]  /*c050*/  FMUL.FTZ R0, R11, R26.reuse ;  /* 0x0000001a0b007220 */ /* 0x080fe20000410000 */
[C---:B------:R-:W-:Y:S01]  /*c060*/  FMUL.FTZ R11, R20.reuse, R25 ;  /* 0x00000019140b7220 */ /* 0x040fe20000410000 */
[C---:B------:R-:W-:Y:S01]  /*c070*/  FFMA.FTZ R34, R3.reuse, R26, -R34 ;  /* 0x0000001a03227223 */ /* 0x040fe20000010822 */
[-C--:B------:R-:W-:Y:S01]  /*c080*/  FMUL.FTZ R26, R20, R9.reuse ;  /* 0x00000009141a7220 */ /* 0x080fe20000410000 */
[----:B------:R-:W-:Y:S01]  /*c090*/  FFMA.FTZ R30, R3, R30, R0 ;  /* 0x0000001e031e7223 */ /* 0x000fe20000010000 */
[----:B------:R-:W-:Y:S01]  /*c0a0*/  FFMA.FTZ R20, R8, R9, -R11 ;  /* 0x0000000908147223 */ /* 0x000fe2000001080b */
[----:B------:R-:W-:Y:S01]  /*c0b0*/  FMUL.FTZ R9, R10, R27 ;  /* 0x0000001b0a097220 */ /* 0x000fe20000410000 */
[----:B------:R-:W-:Y:S01]  /*c0c0*/  LOP3.LUT R3, R68, 0xffff0000, RZ, 0xc0, !PT ;  /* 0xffff000044037812 */ /* 0x000fe200078ec0ff */
[----:B------:R-:W-:Y:S01]  /*c0d0*/  FMUL.FTZ R11, R10, R21 ;  /* 0x000000150a0b7220 */ /* 0x000fe20000410000 */
[----:B------:R-:W-:Y:S01]  /*c0e0*/  FFMA.FTZ R26, R8, R25, R26 ;  /* 0x00000019081a7223 */ /* 0x000fe2000001001a */
[----:B------:R-:W-:Y:S01]  /*c0f0*/  FFMA.FTZ R10, R2, R21, -R9 ;  /* 0x00000015020a7223 */ /* 0x000fe20000010809 */
[----:B------:R-:W-:Y:S01]  /*c100*/  FMUL.FTZ R9, R12, R29 ;  /* 0x0000001d0c097220 */ /* 0x000fe20000410000 */
[----:B------:R-:W-:-:S02]  /*c110*/  IMAD.U32 R13, R14, 0x10000, RZ ;  /* 0x000100000e0d7824 */ /* 0x000fc400078e00ff */
[----:B------:R-:W-:Y:S01]  /*c120*/  FMUL.FTZ R12, R12, R3 ;  /* 0x000000030c0c7220 */ /* 0x000fe20000410000 */
[----:B------:R-:W-:Y:S02]  /*c130*/  IMAD.U32 R8, R31, 0x10000, RZ ;  /* 0x000100001f087824 */ /* 0x000fe400078e00ff */
[----:B------:R-:W-:Y:S01]  /*c140*/  FFMA.FTZ R11, R2, R27, R11 ;  /* 0x0000001b020b7223 */ /* 0x000fe2000001000b */
[----:B------:R-:W-:Y:S02]  /*c150*/  IMAD.U32 R0, R69, 0x10000, RZ ;  /* 0x0001000045007824 */ /* 0x000fe400078e00ff */
[C---:B------:R-:W-:Y:S01]  /*c160*/  FFMA.FTZ R9, R4.reuse, R3, -R9 ;  /* 0x0000000304097223 */ /* 0x040fe20000010809 */
[C---:B------:R-:W-:Y:S01]  /*c170*/  FMUL.FTZ R2, R13.reuse, R8 ;  /* 0x000000080d027220 */ /* 0x040fe20000410000 */
[----:B------:R-:W-:Y:S01]  /*c180*/  FFMA.FTZ R29, R4, R29, R12 ;  /* 0x0000001d041d7223 */ /* 0x000fe2000001000c */
[----:B------:R-:W-:Y:S01]  /*c190*/  LOP3.LUT R14, R14, 0xffff0000, RZ, 0xc0, !PT ;  /* 0xffff00000e0e7812 */ /* 0x000fe200078ec0ff */
[-C--:B------:R-:W-:Y:S01]  /*c1a0*/  FMUL.FTZ R4, R13, R0.reuse ;  /* 0x000000000d047220 */ /* 0x080fe20000410000 */
[----:B------:R-:W-:Y:S01]  /*c1b0*/  LOP3.LUT R15, R15, 0xffff0000, RZ, 0xc0, !PT ;  /* 0xffff00000f0f7812 */ /* 0x000fe200078ec0ff */
[----:B------:R-:W-:Y:S01]  /*c1c0*/  FFMA.FTZ R2, R5, R0, -R2 ;  /* 0x0000000005027223 */ /* 0x000fe20000010802 */
[----:B------:R-:W-:Y:S01]  /*c1d0*/  LOP3.LUT R31, R31, 0xffff0000, RZ, 0xc0, !PT ;  /* 0xffff00001f1f7812 */ /* 0x000fe200078ec0ff */
[----:B------:R-:W-:Y:S01]  /*c1e0*/  FFMA.FTZ R0, R5, R8, R4 ;  /* 0x0000000805007223 */ /* 0x000fe20000010004 */
[----:B------:R-:W-:-:S02]  /*c1f0*/  LOP3.LUT R32, R32, 0xffff0000, RZ, 0xc0, !PT ;  /* 0xffff000020207812 */ /* 0x000fc400078ec0ff */
[----:B------:R-:W-:Y:S01]  /*c200*/  LOP3.LUT R69, R69, 0xffff0000, RZ, 0xc0, !PT ;  /* 0xffff000045457812 */ /* 0x000fe200078ec0ff */
[----:B------:R-:W-:Y:S01]  /*c210*/  FMUL.FTZ R3, R14, R31 ;  /* 0x0000001f0e037220 */ /* 0x000fe20000410000 */
[----:B------:R-:W-:Y:S01]  /*c220*/  LOP3.LUT R70, R70, 0xffff0000, RZ, 0xc0, !PT ;  /* 0xffff000046467812 */ /* 0x000fe200078ec0ff */
[----:B------:R-:W-:Y:S01]  /*c230*/  FMUL.FTZ R4, R15, R32 ;  /* 0x000000200f047220 */ /* 0x000fe20000410000 */
[----:B------:R-:W-:Y:S01]  /*c240*/  F2FP.BF16.F32.PACK_AB R8, R11, R28 ;  /* 0x0000001c0b08723e */ /* 0x000fe200000010ff */
        /* <DEDUP_REMOVED lines=13> */
[----:B------:R-:W-:-:S05]  /*c320*/  F2FP.BF16.F32.PACK_AB R11, R15, R26 ;  /* 0x0000001a0f0b723e */ /* 0x000fca00000010ff */
[----:B------:R3:W-:Y:S02]  /*c330*/  STS.128 [R24+0x12400], R8 ;  /* 0x0124000818007388 */ /* 0x0007e40000000c00 */
.L_x_1734:
[----:B------:R-:W-:Y:S05]  /*c340*/  BSYNC B0 ;  /* 0x0000000000007941 */ /* 0x000fea0003800000 */
.L_x_1713:
        /* <DEDUP_REMOVED lines=8> */
.L_x_1710:
[----:B------:R-:W-:-:S13]  /*c3d0*/  R2UR UR4, R202 ;  /* 0x00000000ca0472ca */ /* 0x000fda00000e0000 */
[----:B0-2-4-:R-:W-:-:S05]  /*c3e0*/  IMAD.U32 R0, RZ, RZ, UR4 ;  /* 0x00000004ff007e24 */ /* 0x015fca000f8e00ff */
[----:B------:R-:W-:-:S13]  /*c3f0*/  ISETP.NE.AND P0, PT, R0, 0x3, PT ;  /* 0x000000030000780c */ /* 0x000fda0003f05270 */
[----:B------:R-:W-:Y:S05]  /*c400*/  @!P0 BRA `(.L_x_1762) ;  /* 0x0000000000048947 */ /* 0x000fea0003800000 */
[----:B------:R-:W-:Y:S01]  /*c410*/  BPT.TRAP 0x1 ;  /* 0x000000040000795c */ /* 0x000fe20000300000 */
.L_x_1762:
[----:B------:R-:W-:Y:S02]  /*c420*/  IMAD.U32 R73, RZ, RZ, UR38 ;  /* 0x00000026ff497e24 */ /* 0x000fe4000f8e00ff */
[----:B------:R-:W-:-:S03]  /*c430*/  IMAD.U32 R0, RZ, RZ, UR60 ;  /* 0x0000003cff007e24 */ /* 0x000fc6000f8e00ff */
[----:B------:R-:W-:Y:S02]  /*c440*/  LEA R73, R73, UR39, 0x3 ;  /* 0x0000002749497c11 */ /* 0x000fe4000f8e18ff */
[----:B------:R-:W-:-:S04]  /*c450*/  SHF.L.U32 R0, R0, 0x1f, RZ ;  /* 0x0000001f00007819 */ /* 0x000fc800000006ff */
[----:B------:R0:W2:Y:S01]  /*c460*/  SYNCS.PHASECHK.TRANS64.TRYWAIT P2, [R73+URZ+0x30830], R0 ;  /* 0x03083000490075a7 */ /* 0x0000a2000804017f */
[----:B------:R-:W-:Y:S05]  /*c470*/  @!P0 BRA `(.L_x_1763) ;  /* 0x0000000000048947 */ /* 0x000fea0003800000 */
[----:B------:R-:W-:Y:S01]  /*c480*/  BPT.TRAP 0x1 ;  /* 0x000000040000795c */ /* 0x000fe20000300000 */
.L_x_1763:
[----:B-1-3--:R-:W1:Y:S02]  /*c490*/  S2R R2, SR_TID.X ;  /* 0x0000000000027919 */ /* 0x00ae640000002100 */
[----:B-1----:R-:W-:-:S04]  /*c4a0*/  LOP3.LUT R2, R2, 0x7f, RZ, 0xc0, !PT ;  /* 0x0000007f02027812 */ /* 0x002fc800078ec0ff */
[----:B------:R-:W-:Y:S01]  /*c4b0*/  ISETP.NE.AND P1, PT, R2, RZ, PT ;  /* 0x000000ff0200720c */ /* 0x000fe20003f25270 */
[----:B--2---:R-:W-:-:S12]  /*c4c0*/  @P2 BRA `(.L_x_1764) ;  /* 0x0000000000082947 */ /* 0x004fd80003800000 */
[----:B------:R-:W1:Y:S02]  /*c4d0*/  SYNCS.PHASECHK.TRANS64.TRYWAIT P2, [R73+URZ+0x30830], R0 ;  /* 0x03083000490075a7 */ /* 0x000e64000804017f */
[----:B-1----:R-:W-:Y:S05]  /*c4e0*/  @!P2 BRA `(.L_x_1765) ;  /* 0x0000018c00a8a947 */ /* 0x002fea0003800000 */
.L_x_1764:
        /* <DEDUP_REMOVED lines=10> */
[----:B------:R-:W-:Y:S01]  /*c590*/  VIADD R4, R22, UR61 ;  /* 0x0000003d16047c36 */ /* 0x000fe20008000000 */
[----:B------:R-:W-:Y:S01]  /*c5a0*/  UMOV UR13, 0x40000040 ;  /* 0x40000040000d7882 */ /* 0x000fe20000000000 */
[----:B------:R-:W-:Y:S01]  /*c5b0*/  UMOV UR15, 0x40000040 ;  /* 0x40000040000f7882 */ /* 0x000fe20000000000 */
[----:B------:R-:W-:-:S02]  /*c5c0*/  ULOP3.LUT UR36, UR4, 0x10000, URZ, 0xfc, !UPT ;  /* 0x0001000004247892 */ /* 0x000fc4000f8efc3f */
[----:B------:R-:W-:Y:S02]  /*c5d0*/  ULOP3.LUT UR4, UR37, 0x10000, URZ, 0xfc, !UPT ;  /* 0x0001000025047892 */ /* 0x000fe4000f8efc3f */
[----:B------:R-:W-:Y:S02]  /*c5e0*/  UIMAD UR5, UR38, 0x900, UR36 ;  /* 0x00000900260578a4 */ /* 0x000fe4000f8e0224 */
[----:B------:R-:W-:Y:S02]  /*c5f0*/  UIADD3 UR56, UR4, 0x2, URZ ;  /* 0x0000000204387890 */ /* 0x000fe4000fffe03f */
[----:B------:R-:W-:Y:S01]  /*c600*/  UIADD3 UR58, UR5, 0x2, URZ ;  /* 0x00000002053a7890 */ /* 0x000fe2000fffe03f */
[----:B------:R-:W-:Y:S02]  /*c610*/  UMOV UR8, UR4 ;  /* 0x0000000400087c82 */ /* 0x000fe40008000000 */
[----:B------:R-:W-:Y:S01]  /*c620*/  UMOV UR10, UR5 ;  /* 0x00000005000a7c82 */ /* 0x000fe20008000000 */
[----:B------:R-:W-:Y:S01]  /*c630*/  IMAD.U32 R6, RZ, RZ, UR8 ;  /* 0x00000008ff067e24 */ /* 0x000fe2000f8e00ff */
[----:B------:R-:W-:Y:S01]  /*c640*/  HGMMA.64x96x16.F32.BF16 R24, gdesc[UR8], RZ, !UPT, gsb0 ;  /* 0x01600000081879f0 */ /* 0x000fe2000c0018ff */
[----:B------:R-:W-:-:S02]  /*c650*/  UIADD3 UR8, UR4, 0x4, URZ ;  /* 0x0000000404087890 */ /* 0x000fc4000fffe03f */
[----:B------:R-:W-:Y:S01]  /*c660*/  UIADD3 UR10, UR5, 0x4, URZ ;  /* 0x00000004050a7890 */ /* 0x000fe2000fffe03f */
[----:B------:R-:W-:Y:S01]  /*c670*/  UMOV UR9, 0x40000040 ;  /* 0x4000004000097882 */ /* 0x000fe20000000000 */
[----:B------:R-:W-:Y:S01]  /*c680*/  UMOV UR11, 0x40000040 ;  /* 0x40000040000b7882 */ /* 0x000fe20000000000 */
[----:B------:R-:W-:Y:S02]  /*c690*/  UIADD3 UR12, UR4, 0x6, URZ ;  /* 0x00000006040c7890 */ /* 0x000fe4000fffe03f */
[----:B------:R-:W-:Y:S02]  /*c6a0*/  UIADD3 UR14, UR5, 0x6, URZ ;  /* 0x00000006050e7890 */ /* 0x000fe4000fffe03f */
        /* <DEDUP_REMOVED lines=38> */
[----:B01----:R-:W-:Y:S01]  /*c910*/  @P2 IMAD.HI.U32 R0, R4, UR5, RZ ;  /* 0x0000000504002c27 */ /* 0x003fe2000f8e00ff */
[----:B------:R-:W-:-:S04]  /*c920*/  @UP0 ULDC UR5, c[0x0][0x450] ;  /* 0x0001140000050ab9 */ /* 0x000fc80000000800 */
[----:B------:R-:W-:Y:S01]  /*c930*/  @P3 SHF.R.U32.HI R4, RZ, UR5, R0 ;  /* 0x00000005ff043c19 */ /* 0x000fe20008011600 */
[----:B------:R-:W-:-:S05]  /*c940*/  @!P1 VIADD R0, R73, 0x30840 ;  /* 0x0003084049009836 */ /* 0x000fca0000000000 */
[----:B------:R-:W-:Y:S01]  /*c950*/  @!P1 PRMT R0, RZ, 0x654, R0 ;  /* 0x00000654ff009816 */ /* 0x000fe20000000000 */
        /* <DEDUP_REMOVED lines=44> */
[----:B------:R0:W1:Y:S01]  /*cc20*/  MUFU.TANH R31, R32 ;  /* 0x00000020001f7308 */ /* 0x0000620000002400 */
[----:B------:R-:W-:Y:S01]  /*cc30*/  FMUL.FTZ R10, R34, UR4 ;  /* 0x00000004220a7c20 */ /* 0x000fe20008410000 */
[----:B------:R-:W-:Y:S01]  /*cc40*/  FMUL.FTZ R11, R35, UR4 ;  /* 0x00000004230b7c20 */ /* 0x000fe20008410000 */
[----:B------:R-:W-:Y:S01]  /*cc50*/  FMUL.FTZ R13, R39, UR4 ;  /* 0x00000004270d7c20 */ /* 0x000fe20008410000 */
[----:B------:R-:W-:Y:S01]  /*cc60*/  FMUL.FTZ R25, R25, UR4 ;  /* 0x0000000419197c20 */ /* 0x000fe20008410000 */
[----:B------:R-:W-:Y:S01]  /*cc70*/  FMUL.FTZ R3, R26, UR4 ;  /* 0x000000041a037c20 */ /* 0x000fe20008410000 */
[----:B------:R-:W-:Y:S01]  /*cc80*/  FMUL.FTZ R28, R28, UR4 ;  /* 0x000000041c1c7c20 */ /* 0x000fe20008410000 */
[----:B------:R-:W-:Y:S01]  /*cc90*/  FMUL.FTZ R29, R29, UR4 ;  /* 0x000000041d1d7c20 */ /* 0x000fe20008410000 */
[----:B------:R2:W3:Y:S01]  /*cca0*/  MUFU.TANH R75, R36 ;  /* 0x00000024004b7308 */ /* 0x0004e20000002400 */
[----:B------:R-:W-:Y:S01]  /*ccb0*/  FMUL.FTZ R33, R33, UR4 ;  /* 0x0000000421217c20 */ /* 0x000fe20008410000 */
[----:B------:R-:W-:Y:S01]  /*ccc0*/  FMUL.FTZ R37, R37, UR4 ;  /* 0x0000000425257c20 */ /* 0x000fe20008410000 */
[----:B------:R-:W-:Y:S01]  /*ccd0*/  FMUL.FTZ R41, R41, UR4 ;  /* 0x0000000429297c20 */ /* 0x000fe20008410000 */
[----:B------:R-:W-:Y:S01]  /*cce0*/  FMUL.FTZ R14, R42, UR4 ;  /* 0x000000042a0e7c20 */ /* 0x000fe20008410000 */
[----:B------:R-:W-:Y:S01]  /*ccf0*/  FMUL.FTZ R15, R43, UR4 ;  /* 0x000000042b0f7c20 */ /* 0x000fe20008410000 */
[----:B------:R-:W-:Y:S01]  /*cd00*/  FMUL.FTZ R44, R44, UR4 ;  /* 0x000000042c2c7c20 */ /* 0x000fe20008410000 */
[----:B------:R-:W-:Y:S01]  /*cd10*/  FMUL.FTZ R45, R45, UR4 ;  /* 0x000000042d2d7c20 */ /* 0x000fe20008410000 */
[----:B------:R4:W0:Y:S01]  /*cd20*/  MUFU.TANH R38, R40 ;  /* 0x0000002800267308 */ /* 0x0008220000002400 */
        /* <DEDUP_REMOVED lines=17> */
[----:B0-----:R-:W-:Y:S01]  /*ce40*/  FMUL.FTZ R32, R63, UR4 ;  /* 0x000000043f207c20 */ /* 0x001fe20008410000 */
[----:B------:R-:W-:Y:S01]  /*ce50*/  FMUL.FTZ R64, R64, UR4 ;  /* 0x0000000440407c20 */ /* 0x000fe20008410000 */
[----:B------:R-:W-:Y:S01]  /*ce60*/  FMUL.FTZ R65, R65, UR4 ;  /* 0x0000000441417c20 */ /* 0x000fe20008410000 */
[----:B--2---:R-:W-:Y:S01]  /*ce70*/  FMUL.FTZ R36, R66, UR4 ;  /* 0x0000000442247c20 */ /* 0x004fe20008410000 */
[----:B------:R-:W-:Y:S01]  /*ce80*/  FMUL.FTZ R34, R67, UR4 ;  /* 0x0000000443227c20 */ /* 0x000fe20008410000 */
[----:B------:R-:W-:Y:S01]  /*ce90*/  FMUL.FTZ R68, R68, UR4 ;  /* 0x0000000444447c20 */ /* 0x000fe20008410000 */
[----:B------:R-:W-:Y:S01]  /*cea0*/  FMUL.FTZ R69, R69, UR4 ;  /* 0x0000000445457c20 */ /* 0x000fe20008410000 */
[----:B------:R-:W0:Y:S01]  /*ceb0*/  SHFL.IDX PT, R35, R4, RZ, 0x1c1f ;  /* 0x001c1fff04237589 */ /* 0x000e2200000e0000 */
[----:B----4-:R-:W-:Y:S01]  /*cec0*/  FMUL.FTZ R40, R70, UR4 ;  /* 0x0000000446287c20 */ /* 0x010fe20008410000 */
[----:B------:R-:W-:Y:S01]  /*ced0*/  FMUL.FTZ R39, R71, UR4 ;  /* 0x0000000447277c20 */ /* 0x000fe20008410000 */
[----:B------:R-:W-:Y:S01]  /*cee0*/  IMAD.MOV.U32 R26, RZ, RZ, -0x60 ;  /* 0xffffffa0ff1a7424 */ /* 0x000fe200078e00ff */
[----:B------:R-:W-:Y:S01]  /*cef0*/  ULDC.64 UR4, c[0x0][0x9e0] ;  /* 0x0002780000047ab9 */ /* 0x000fe20000000a00 */
[----:B------:R2:W4:Y:S01]  /*cf00*/  MUFU.TANH R72, R25 ;  /* 0x0000001900487308 */ /* 0x0005220000002400 */
[----:B------:R-:W-:Y:S01]  /*cf10*/  UISETP.GE.AND UP1, UPT, UR5, 0x1, UPT ;  /* 0x000000010500788c */ /* 0x000fe2000bf26270 */
[----:B------:R-:W-:Y:S01]  /*cf20*/  IMAD R26, R79, R26, 0x61 ;  /* 0x000000614f1a7424 */ /* 0x000fe200078e021a */
[----:B------:R5:W-:Y:S03]  /*cf30*/  @!P1 SYNCS.ARRIVE.TRANS64.RED.A1T0 RZ, [R0+URZ], RZ ;  /* 0x000000ff00ff99a7 */ /* 0x000be6000810043f */
[----:B------:R-:W-:Y:S01]  /*cf40*/  VIADD R62, R26, 0xffffffff ;  /* 0xffffffff1a3e7836 */ /* 0x000fe20000000000 */
[----:B------:R-:W-:Y:S01]  /*cf50*/  PLOP3.LUT P2, PT, PT, PT, UP1, 0x40, 0x0 ;  /* 0x000000000000781c */ /* 0x000fe20003f4e818 */
[----:B------:R-:W0:Y:S01]  /*cf60*/  MUFU.TANH R2, R2 ;  /* 0x0000000200027308 */ /* 0x000e220000002400 */
[----:B--2---:R-:W-:-:S02]  /*cf70*/  IMAD R25, R23, -0x2, R26 ;  /* 0xfffffffe17197824 */ /* 0x004fc400078e021a */
[--C-:B-----5:R-:W-:Y:S02]  /*cf80*/  IMAD R0, R79, -0x60, R19.reuse ;  /* 0xffffffa04f007824 */ /* 0x120fe400078e0213 */
[----:B------:R-:W-:Y:S02]  /*cf90*/  VIADD R63, R25, 0xffffffff ;  /* 0xffffffff193f7836 */ /* 0x000fe40000000000 */
[----:B------:R-:W-:Y:S01]  /*cfa0*/  VIADD R0, R0, 0x60 ;  /* 0x0000006000007836 */ /* 0x000fe20000000000 */
[----:B------:R-:W2:Y:S08]  /*cfb0*/  MUFU.TANH R3, R3 ;  /* 0x0000000300037308 */ /* 0x000eb00000002400 */
        /* <DEDUP_REMOVED lines=39> */
[----:B------:R5:W0:Y:S08]  /*d230*/  MUFU.TANH R74, R28 ;  /* 0x0000001c004a7308 */ /* 0x000a300000002400 */
[----:B------:R1:W0:Y:S01]  /*d240*/  MUFU.TANH R78, R55 ;  /* 0x00000037004e7308 */ /* 0x0002220000002400 */
[----:B-----5:R-:W-:-:S07]  /*d250*/  IADD3 R28, -R18, R25, R19 ;  /* 0x00000019121c7210 */ /* 0x020fce0007ffe113 */
[----:B------:R5:W2:Y:S01]  /*d260*/  MUFU.TANH R43, R60 ;  /* 0x0000003c002b7308 */ /* 0x000aa20000002400 */
[----:B-1----:R-:W-:Y:S02]  /*d270*/  IMAD R55, R23, -0x2, R0 ;  /* 0xfffffffe17377824 */ /* 0x002fe400078e0200 */
[C---:B-----5:R-:W-:Y:S02]  /*d280*/  VIADD R60, R28.reuse, UR4 ;  /* 0x000000041c3c7c36 */ /* 0x060fe40008000000 */
[----:B------:R-:W-:-:S03]  /*d290*/  VIADD R28, R28, UR58 ;  /* 0x0000003a1c1c7c36 */ /* 0x000fc60008000000 */
[----:B0-----:R-:W-:Y:S01]  /*d2a0*/  VIADDMNMX R25, R35, R60, R55, PT ;  /* 0x0000003c23197246 */ /* 0x001fe20003800137 */
[----:B------:R-:W-:Y:S01]  /*d2b0*/  IMAD.IADD R26, R28, 0x1, R35 ;  /* 0x000000011c1a7824 */ /* 0x000fe200078e0223 */
[----:B---34-:R-:W-:Y:S06]  /*d2c0*/  @P2 BRA `(.L_x_1766) ;  /* 0x0000000000542947 */ /* 0x018fec0003800000 */
        /* <DEDUP_REMOVED lines=12> */
.L_x_1768:
[----:B------:R-:W-:-:S06]  /*d390*/  UISETP.NE.AND UP2, UPT, UR5, 0x1, UPT ;  /* 0x000000010500788c */ /* 0x000fcc000bf45270 */
[----:B------:R-:W-:-:S05]  /*d3a0*/  PLOP3.LUT P2, PT, PT, PT, UP2, 0x80, 0x0 ;  /* 0x000000000000781c */ /* 0x000fca0003f4f028 */
[----:B------:R-:W-:-:S08]  /*d3b0*/  @UP2 ULDC.64 UR6, c[0x0][0x9e8] ;  /* 0x00027a0000062ab9 */ /* 0x000fd00000000a00 */
[----:B------:R-:W-:-:S05]  /*d3c0*/  @P2 IMAD.HI.U32 R35, R0, UR6, RZ ;  /* 0x0000000600232c27 */ /* 0x000fca000f8e00ff */
[----:B------:R-:W-:-:S07]  /*d3d0*/  @P2 SHF.R.U32.HI R0, RZ, UR7, R35 ;  /* 0x00000007ff002c19 */ /* 0x000fce0008011623 */
.L_x_1769:
[----:B------:R-:W-:Y:S05]  /*d3e0*/  BSYNC B0 ;  /* 0x0000000000007941 */ /* 0x000fea0003800000 */
.L_x_1767:
[----:B------:R-:W-:-:S05]  /*d3f0*/  IMAD R0, R0, UR5, R63 ;  /* 0x0000000500007c24 */ /* 0x000fca000f8e023f */
[----:B------:R-:W-:Y:S02]  /*d400*/  VIMNMX R26, R26, R0, !PT ;  /* 0x000000001a1a7248 */ /* 0x000fe40007fe0100 */
[----:B------:R-:W-:-:S07]  /*d410*/  VIADDMNMX R25, R0, UR5, R25, PT ;  /* 0x0000000500197c46 */ /* 0x000fce000b800119 */
.L_x_1766:
        /* <DEDUP_REMOVED lines=12> */
[C---:B------:R-:W-:Y:S02]  /*d4e0*/  ISETP.LT.OR P5, PT, R25.reuse, 0x9, P5 ;  /* 0x000000091900780c */ /* 0x040fe40002fa1670 */
        /* <DEDUP_REMOVED lines=74> */
[----:B--2---:R-:W-:Y:S02]  /*d990*/  FSEL R43, R43, -INF , !P4 ;  /* 0xff8000002b2b7808 */ /* 0x004fe40006000000 */
        /* <DEDUP_REMOVED lines=46> */
.L_x_1772:
[----:B------:R-:W-:-:S06]  /*dc80*/  UISETP.NE.AND UP2, UPT, UR5, 0x1, UPT ;  /* 0x000000010500788c */ /* 0x000fcc000bf45270 */
[----:B------:R-:W-:-:S05]  /*dc90*/  PLOP3.LUT P6, PT, PT, PT, UP2, 0x80, 0x0 ;  /* 0x000000000000781c */ /* 0x000fca0003fcf028 */
[----:B------:R-:W-:-:S08]  /*dca0*/  @UP2 ULDC.64 UR6, c[0x0][0x9e8] ;  /* 0x00027a0000062ab9 */ /* 0x000fd00000000a00 */
[----:B------:R-:W-:Y:S01]  /*dcb0*/  @P6 IMAD.HI.U32 R25, R4, UR6, RZ ;  /* 0x0000000604196c27 */ /* 0x000fe2000f8e00ff */
[----:B------:R-:W-:-:S13]  /*dcc0*/  PLOP3.LUT P6, PT, PT, PT, UP2, 0x80, 0x0 ;  /* 0x000000000000781c */ /* 0x000fda0003fcf028 */
[----:B------:R-:W-:-:S07]  /*dcd0*/  @P6 SHF.R.U32.HI R4, RZ, UR7, R25 ;  /* 0x00000007ff046c19 */ /* 0x000fce0008011619 */
.L_x_1773:
[----:B------:R-:W-:Y:S05]  /*dce0*/  BSYNC B0 ;  /* 0x0000000000007941 */ /* 0x000fea0003800000 */
.L_x_1771:
[----:B------:R-:W-:-:S05]  /*dcf0*/  IMAD R4, R4, UR5, R63 ;  /* 0x0000000504047c24 */ /* 0x000fca000f8e023f */
[----:B------:R-:W-:Y:S02]  /*dd00*/  VIMNMX R56, R56, R4, !PT ;  /* 0x0000000438387248 */ /* 0x000fe40007fe0100 */
[----:B------:R-:W-:-:S07]  /*dd10*/  VIADDMNMX R55, R4, UR5, R55, PT ;  /* 0x0000000504377c46 */ /* 0x000fce000b800137 */
.L_x_1770:
[C---:B------:R-:W-:Y:S01]  /*dd20*/  ISETP.GT.AND P2, PT, R56.reuse, 0x1, !P2 ;  /* 0x000000013800780c */ /* 0x040fe20005744270 */
[----:B------:R-:W-:Y:S01]  /*dd30*/  ULDC UR10, c[0x0][0x988] ;  /* 0x00026200000a7ab9 */ /* 0x000fe20000000800 */
[----:B------:R-:W-:Y:S01]  /*dd40*/  ISETP.GT.AND P3, PT, R56, 0x8, !P3 ;  /* 0x000000083800780c */ /* 0x000fe20005f64270 */
[----:B------:R-:W-:Y:S01]  /*dd50*/  @UP0 ULDC UR6, c[0x0][0x44c] ;  /* 0x0001130000060ab9 */ /* 0x000fe20000000800 */
[C---:B------:R-:W-:Y:S01]  /*dd60*/  ISETP.LT.OR P2, PT, R55.reuse, 0x2, P2 ;  /* 0x000000023700780c */ /* 0x040fe20001741670 */
[----:B------:R-:W-:Y:S01]  /*dd70*/  UIMAD.WIDE.U32 UR6, UR61, UR6, URZ ;  /* 0x000000063d0672a5 */ /* 0x000fe2000f8e003f */
[----:B------:R-:W-:Y:S01]  /*dd80*/  ISETP.LT.OR P3, PT, R55, 0x9, P3 ;  /* 0x000000093700780c */ /* 0x000fe20001f61670 */
[----:B------:R-:W-:Y:S01]  /*dd90*/  @UP0 ULDC UR15, c[0x0][0x450] ;  /* 0x00011400000f0ab9 */ /* 0x000fe20000000800 */
[----:B------:R-:W-:Y:S01]  /*dda0*/  FSEL R5, R5, -INF , !P2 ;  /* 0xff80000005057808 */ /* 0x000fe20005000000 */
[----:B------:R-:W-:Y:S01]  /*ddb0*/  UMOV UR11, UR61 ;  /* 0x0000003d000b7c82 */ /* 0x000fe20008000000 */
[----:B------:R-:W-:Y:S01]  /*ddc0*/  ISETP.NE.AND P2, PT, R67, RZ, PT ;  /* 0x000000ff4300720c */ /* 0x000fe20003f45270 */
[----:B------:R-:W-:Y:S01]  /*ddd0*/  @UP0 USHF.R.U32.HI UR11, URZ, UR15, UR7 ;  /* 0x0000000f3f0b0299 */ /* 0x000fe20008011607 */
[----:B------:R-:W-:-:S02]  /*dde0*/  FSEL R8, R8, -INF , !P3 ;  /* 0xff80000008087808 */ /* 0x000fc40005800000 */
[----:B------:R-:W-:Y:S02]  /*ddf0*/  ISETP.GT.AND P2, PT, R56, 0x9, !P2 ;  /* 0x000000093800780c */ /* 0x000fe40005744270 */
[----:B------:R-:W-:Y:S02]  /*de00*/  ISETP.NE.AND P3, PT, R33, RZ, PT ;  /* 0x000000ff2100720c */ /* 0x000fe40003f65270 */
[----:B------:R-:W-:Y:S02]  /*de10*/  ISETP.LT.OR P2, PT, R55, 0xa, P2 ;  /* 0x0000000a3700780c */ /* 0x000fe40001741670 */
[----:B------:R-:W-:Y:S02]  /*de20*/  ISETP.NE.AND P6, PT, R71, RZ, PT ;  /* 0x000000ff4700720c */ /* 0x000fe40003fc5270 */
[----:B------:R-:W-:Y:S02]  /*de30*/  FSEL R9, R9, -INF , !P2 ;  /* 0xff80000009097808 */ /* 0x000fe40005000000 */
[----:B------:R-:W-:-:S02]  /*de40*/  ISETP.NE.AND P2, PT, R70, RZ, PT ;  /* 0x000000ff4600720c */ /* 0x000fc40003f45270 */
[C---:B------:R-:W-:Y:S02]  /*de50*/  ISETP.GT.AND P4, PT, R56.reuse, 0x51, !P4 ;  /* 0x000000513800780c */ /* 0x040fe40006784270 */
[C---:B------:R-:W-:Y:S02]  /*de60*/  ISETP.GT.AND P2, PT, R56.reuse, 0x10, !P2 ;  /* 0x000000103800780c */ /* 0x040fe40005744270 */
[----:B------:R-:W-:Y:S02]  /*de70*/  ISETP.GT.AND P5, PT, R56, 0x58, !P5 ;  /* 0x000000583800780c */ /* 0x000fe40006fa4270 */
[C---:B------:R-:W-:Y:S02]  /*de80*/  ISETP.LT.OR P2, PT, R55.reuse, 0x11, P2 ;  /* 0x000000113700780c */ /* 0x040fe40001741670 */
[----:B------:R-:W-:Y:S02]  /*de90*/  ISETP.LT.OR P4, PT, R55, 0x52, P4 ;  /* 0x000000523700780c */ /* 0x000fe40002781670 */
[----:B------:R-:W-:-:S02]  /*dea0*/  FSEL R10, R10, -INF , !P2 ;  /* 0xff8000000a0a7808 */ /* 0x000fc40005000000 */
[----:B------:R-:W-:Y:S02]  /*deb0*/  ISETP.NE.AND P2, PT, R31, RZ, PT ;  /* 0x000000ff1f00720c */ /* 0x000fe40003f45270 */
[C---:B------:R-:W-:Y:S02]  /*dec0*/  ISETP.LT.OR P5, PT, R55.reuse, 0x59, P5 ;  /* 0x000000593700780c */ /* 0x040fe40002fa1670 */
[----:B------:R-:W-:Y:S02]  /*ded0*/  ISETP.GT.AND P2, PT, R56, 0x11, !P2 ;  /* 0x000000113800780c */ /* 0x000fe40005744270 */
[----:B------:R-:W-:Y:S02]  /*dee0*/  FSEL R34, R34, -INF , !P4 ;  /* 0xff80000022227808 */ /* 0x000fe40006000000 */
[----:B------:R-:W-:Y:S02]  /*def0*/  ISETP.LT.OR P2, PT, R55, 0x12, P2 ;  /* 0x000000123700780c */ /* 0x000fe40001741670 */
[----:B------:R-:W-:-:S02]  /*df00*/  FSEL R40, R40, -INF , !P5 ;  /* 0xff80000028287808 */ /* 0x000fc40006800000 */
[----:B------:R-:W-:Y:S02]  /*df10*/  FSEL R11, R11, -INF , !P2 ;  /* 0xff8000000b0b7808 */ /* 0x000fe40005000000 */
[----:B------:R-:W-:Y:S02]  /*df20*/  ISETP.GT.AND P2, PT, R56, 0x18, !P3 ;  /* 0x000000183800780c */ /* 0x000fe40005f44270 */
[----:B------:R-:W-:Y:S02]  /*df30*/  ISETP.NE.AND P3, PT, R87, RZ, PT ;  /* 0x000000ff5700720c */ /* 0x000fe40003f65270 */
[----:B------:R-:W-:Y:S02]  /*df40*/  ISETP.LT.OR P2, PT, R55, 0x19, P2 ;  /* 0x000000193700780c */ /* 0x000fe40001741670 */
[----:B------:R-:W-:Y:S02]  /*df50*/  R2UR UR14, R76 ;  /* 0x000000004c0e72ca */ /* 0x000fe400000e0000 */
[----:B------:R-:W-:-:S02]  /*df60*/  FSEL R12, R12, -INF , !P2 ;  /* 0xff8000000c0c7808 */ /* 0x000fc40005000000 */
[----:B------:R-:W-:Y:S02]  /*df70*/  ISETP.GT.AND P2, PT, R56, 0x19, !P6 ;  /* 0x000000193800780c */ /* 0x000fe40007744270 */
[----:B------:R-:W-:Y:S02]  /*df80*/  ISETP.NE.AND P6, PT, R29, RZ, PT ;  /* 0x000000ff1d00720c */ /* 0x000fe40003fc5270 */
[----:B------:R-:W-:-:S04]  /*df90*/  ISETP.LT.OR P2, PT, R55, 0x1a, P2 ;  /* 0x0000001a3700780c */ /* 0x000fc80001741670 */
[----:B------:R-:W-:Y:S01]  /*dfa0*/  FSEL R13, R13, -INF , !P2 ;  /* 0xff8000000d0d7808 */ /* 0x000fe20005000000 */
[----:B------:R-:W-:Y:S01]  /*dfb0*/  UIADD3 UR6, UR14, UR11, URZ ;  /* 0x0000000b0e067290 */ /* 0x000fe2000fffe03f */
[----:B------:R-:W-:-:S03]  /*dfc0*/  ISETP.NE.AND P2, PT, R73, RZ, PT ;  /* 0x000000ff4900720c */ /* 0x000fc60003f45270 */
[----:B------:R-:W-:Y:S01]  /*dfd0*/  UIADD3 UR4, UR6, UR4, URZ ;  /* 0x0000000406047290 */ /* 0x000fe2000fffe03f */
[----:B------:R-:W-:-:S04]  /*dfe0*/  ISETP.GT.AND P2, PT, R56, 0x20, !P2 ;  /* 0x000000203800780c */ /* 0x000fc80005744270 */
[----:B------:R-:W-:-:S04]  /*dff0*/  ISETP.LT.OR P2, PT, R55, 0x21, P2 ;  /* 0x000000213700780c */ /* 0x000fc80001741670 */
[----:B------:R-:W-:Y:S02]  /*e000*/  FSEL R14, R14, -INF , !P2 ;  /* 0xff8000000e0e7808 */ /* 0x000fe40005000000 */
[----:B------:R-:W-:-:S04]  /*e010*/  ISETP.NE.AND P2, PT, R75, RZ, PT ;  /* 0x000000ff4b00720c */ /* 0x000fc80003f45270 */
        /* <DEDUP_REMOVED lines=31> */
[C---:B------:R-:W-:Y:S02]  /*e210*/  ISETP.GT.AND P2, PT, R56.reuse, 0x41, !P3 ;  /* 0x000000413800780c */ /* 0x040fe40005f44270 */
[----:B------:R-:W-:Y:S02]  /*e220*/  ISETP.NE.AND P3, PT, R61, RZ, PT ;  /* 0x000000ff3d00720c */ /* 0x000fe40003f65270 */
[----:B------:R-:W-:Y:S02]  /*e230*/  ISETP.LT.OR P2, PT, R55, 0x42, P2 ;  /* 0x000000423700780c */ /* 0x000fe40001741670 */
[----:B------:R-:W-:Y:S02]  /*e240*/  ISETP.GT.AND P3, PT, R56, 0x50, !P3 ;  /* 0x000000503800780c */ /* 0x000fe40005f64270 */
[----:B------:R-:W-:-:S02]  /*e250*/  FSEL R28, R59, -INF , !P2 ;  /* 0xff8000003b1c7808 */ /* 0x000fc40005000000 */
[----:B------:R-:W-:Y:S02]  /*e260*/  ISETP.GT.AND P2, PT, R56, RZ, !P6 ;  /* 0x000000ff3800720c */ /* 0x000fe40007744270 */
[----:B------:R-:W-:Y:S02]  /*e270*/  ISETP.NE.AND P6, PT, R57, RZ, PT ;  /* 0x000000ff3900720c */ /* 0x000fe40003fc5270 */
[C---:B------:R-:W-:Y:S02]  /*e280*/  ISETP.LT.OR P2, PT, R55.reuse, 0x1, P2 ;  /* 0x000000013700780c */ /* 0x040fe40001741670 */
[----:B------:R-:W-:Y:S02]  /*e290*/  ISETP.LT.OR P3, PT, R55, 0x51, P3 ;  /* 0x000000513700780c */ /* 0x000fe40001f61670 */
[----:B------:R-:W-:Y:S02]  /*e2a0*/  FSEL R58, R3, -INF , !P2 ;  /* 0xff800000033a7808 */ /* 0x000fe40005000000 */
[----:B------:R-:W-:-:S02]  /*e2b0*/  FMNMX.FTZ R3, R188, R72, !PT ;  /* 0x00000048bc037209 */ /* 0x000fc40007810000 */
[----:B------:R-:W-:Y:S02]  /*e2c0*/  FSEL R36, R36, -INF , !P3 ;  /* 0xff80000024247808 */ /* 0x000fe40005800000 */
        /* <DEDUP_REMOVED lines=24> */
[----:B------:R-:W-:-:S03]  /*e450*/  FMNMX.FTZ R3, R58, R5, !PT ;  /* 0x000000053a037209 */ /* 0x000fc60007810000 */
[----:B------:R-:W0:Y:S01]  /*e460*/  SHFL.BFLY PT, R4, R31, 0x1, 0x1f ;  /* 0x0c201f001f047f89 */ /* 0x000e2200000e0000 */
[----:B------:R-:W-:-:S04]  /*e470*/  FMNMX.FTZ R60, R8, R3, !PT ;  /* 0x00000003083c7209 */ /* 0x000fc80007810000 */
[----:B------:R-:W-:-:S04]  /*e480*/  FMNMX.FTZ R3, R9, R60, !PT ;  /* 0x0000003c09037209 */ /* 0x000fc80007810000 */
[----:B------:R-:W-:-:S04]  /*e490*/  FMNMX.FTZ R60, R10, R3, !PT ;  /* 0x000000030a3c7209 */ /* 0x000fc80007810000 */
[----:B------:R-:W-:-:S04]  /*e4a0*/  FMNMX.FTZ R3, R11, R60, !PT ;  /* 0x0000003c0b037209 */ /* 0x000fc80007810000 */
[----:B------:R-:W-:-:S04]  /*e4b0*/  FMNMX.FTZ R60, R12, R3, !PT ;  /* 0x000000030c3c7209 */ /* 0x000fc80007810000 */
[----:B------:R-:W-:Y:S02]  /*e4c0*/  FMNMX.FTZ R3, R13, R60, !PT ;  /* 0x0000003c0d037209 */ /* 0x000fe40007810000 */
[----:B0-----:R-:W-:Y:S02]  /*e4d0*/  FMNMX.FTZ R4, R31, R4, !PT ;  /* 0x000000041f047209 */ /* 0x001fe40007810000 */
[----:B------:R-:W-:Y:S02]  /*e4e0*/  FMNMX.FTZ R60, R14, R3, !PT ;  /* 0x000000030e3c7209 */ /* 0x000fe40007810000 */
[C---:B------:R-:W-:Y:S01]  /*e4f0*/  FSETP.NEU.FTZ.AND P2, PT, R4.reuse, -INF , PT ;  /* 0xff8000000400780b */ /* 0x040fe20003f5d000 */
[----:B------:R-:W-:Y:S01]  /*e500*/  FMUL.FTZ R33, R4, UR10 ;  /* 0x0000000a04217c20 */ /* 0x000fe20008410000 */
[----:B------:R-:W-:-:S04]  /*e510*/  FMNMX.FTZ R3, R15, R60, !PT ;  /* 0x0000003c0f037209 */ /* 0x000fc80007810000 */
[----:B------:R-:W-:Y:S02]  /*e520*/  FMNMX.FTZ R60, R20, R3, !PT ;  /* 0x00000003143c7209 */ /* 0x000fe40007810000 */
[----:B------:R-:W-:Y:S02]  /*e530*/  FSEL R57, R33, RZ, P2 ;  /* 0x000000ff21397208 */ /* 0x000fe40001000000 */
[----:B------:R-:W-:Y:S02]  /*e540*/  FMNMX.FTZ R3, R21, R60, !PT ;  /* 0x0000003c15037209 */ /* 0x000fe40007810000 */
[----:B------:R-:W-:Y:S01]  /*e550*/  ISETP.GT.AND P2, PT, R56, 0x48, !P6 ;  /* 0x000000483800780c */ /* 0x000fe20007744270 */
[--C-:B------:R-:W-:Y:S01]  /*e560*/  FFMA.FTZ R186, R54, UR10, -R57.reuse ;  /* 0x0000000a36ba7c23 */ /* 0x100fe20008010839 */
[----:B------:R-:W-:Y:S01]  /*e570*/  FMNMX.FTZ R60, R24, R3, !PT ;  /* 0x00000003183c7209 */ /* 0x000fe20007810000 */
[--C-:B------:R-:W-:Y:S01]  /*e580*/  FFMA.FTZ R188, R188, UR10, -R57.reuse ;  /* 0x0000000abcbc7c23 */ /* 0x100fe20008010839 */
[----:B------:R-:W-:Y:S01]  /*e590*/  ISETP.LT.OR P2, PT, R55, 0x49, P2 ;  /* 0x000000493700780c */ /* 0x000fe20001741670 */
[--C-:B------:R-:W-:Y:S01]  /*e5a0*/  FFMA.FTZ R31, R72, UR10, -R57.reuse ;  /* 0x0000000a481f7c23 */ /* 0x100fe20008010839 */
[----:B------:R-:W-:Y:S01]  /*e5b0*/  FMNMX.FTZ R3, R27, R60, !PT ;  /* 0x0000003c1b037209 */ /* 0x000fe20007810000 */
[--C-:B------:R-:W-:Y:S01]  /*e5c0*/  FFMA.FTZ R190, R74, UR10, -R57.reuse ;  /* 0x0000000a4abe7c23 */ /* 0x100fe20008010839 */
[----:B------:R-:W-:Y:S01]  /*e5d0*/  FSEL R30, R30, -INF , !P2 ;  /* 0xff8000001e1e7808 */ /* 0x000fe20005000000 */
[----:B------:R-:W-:Y:S01]  /*e5e0*/  MUFU.EX2 R188, R188 ;  /* 0x000000bc00bc7308 */ /* 0x000fe20000000800 */
[----:B------:R-:W-:Y:S01]  /*e5f0*/  FMNMX.FTZ R54, R26, R3, !PT ;  /* 0x000000031a367209 */ /* 0x000fe20007810000 */
[--C-:B------:R-:W-:Y:S01]  /*e600*/  FFMA.FTZ R33, R66, UR10, -R57.reuse ;  /* 0x0000000a42217c23 */ /* 0x100fe20008010839 */
[----:B------:R-:W-:Y:S01]  /*e610*/  ISETP.NE.AND P2, PT, R88, RZ, PT ;  /* 0x000000ff5800720c */ /* 0x000fe20003f45270 */
[--C-:B------:R-:W-:Y:S01]  /*e620*/  FFMA.FTZ R184, R184, UR10, -R57.reuse ;  /* 0x0000000ab8b87c23 */ /* 0x100fe20008010839 */
[----:B------:R-:W-:Y:S01]  /*e630*/  FMNMX.FTZ R54, R29, R54, !PT ;  /* 0x000000361d367209 */ /* 0x000fe20007810000 */
[--C-:B------:R-:W-:Y:S01]  /*e640*/  FFMA.FTZ R35, R35, UR10, -R57.reuse ;  /* 0x0000000a23237c23 */ /* 0x100fe20008010839 */
[----:B------:R-:W-:Y:S01]  /*e650*/  ISETP.GT.AND P2, PT, R56, 0x49, !P2 ;  /* 0x000000493800780c */ /* 0x000fe20005744270 */
[----:B------:R-:W-:Y:S01]  /*e660*/  MUFU.EX2 R31, R31 ;  /* 0x0000001f001f7308 */ /* 0x000fe20000000800 */
        /* <DEDUP_REMOVED lines=23> */
[--C-:B------:R-:W-:Y:S01]  /*e7e0*/  FFMA.FTZ R43, R43, UR10, -R57.reuse ;  /* 0x0000000a2b2b7c23 */ /* 0x100fe20008010839 */
[----:B------:R-:W-:Y:S01]  /*e7f0*/  FMNMX.FTZ R52, R40, R3, !PT ;  /* 0x0000000328347209 */ /* 0x000fe20007810000 */
[--C-:B------:R-:W-:Y:S01]  /*e800*/  FFMA.FTZ R42, R42, UR10, -R57.reuse ;  /* 0x0000000a2a2a7c23 */ /* 0x100fe20008010839 */
[--C-:B------:R-:W-:Y:S01]  /*e810*/  FFMA.FTZ R41, R41, UR10, -R57.reuse ;  /* 0x0000000a29297c23 */ /* 0x100fe20008010839 */
[--C-:B------:R-:W-:Y:S01]  /*e820*/  FFMA.FTZ R38, R38, UR10, -R57.reuse ;  /* 0x0000000a26267c23 */ /* 0x100fe20008010839 */
[----:B------:R-:W-:Y:S01]  /*e830*/  FMNMX.FTZ R52, R39, R52, !PT ;  /* 0x0000003427347209 */ /* 0x000fe20007810000 */
[--C-:B------:R-:W-:Y:S01]  /*e840*/  FFMA.FTZ R0, R0, UR10, -R57.reuse ;  /* 0x0000000a00007c23 */ /* 0x100fe20008010839 */
[--C-:B------:R-:W-:Y:S01]  /*e850*/  FFMA.FTZ R2, R2, UR10, -R57.reuse ;  /* 0x0000000a02027c23 */ /* 0x100fe20008010839 */
[----:B------:R-:W-:Y:S02]  /*e860*/  MUFU.EX2 R33, R33 ;  /* 0x0000002100217308 */ /* 0x000fe40000000800 */
[----:B------:R-:W0:Y:S06]  /*e870*/  SHFL.BFLY PT, R3, R52, 0x2, 0x1f ;  /* 0x0c401f0034037f89 */ /* 0x000e2c00000e0000 */
[----:B------:R-:W-:Y:S08]  /*e880*/  MUFU.EX2 R184, R184 ;  /* 0x000000b800b87308 */ /* 0x000ff00000000800 */
[----:B------:R-:W-:Y:S08]  /*e890*/  MUFU.EX2 R35, R35 ;  /* 0x0000002300237308 */ /* 0x000ff00000000800 */
[----:B------:R-:W-:Y:S01]  /*e8a0*/  MUFU.EX2 R186, R186 ;  /* 0x000000ba00ba7308 */ /* 0x000fe20000000800 */
[----:B0-----:R-:W-:Y:S01]  /*e8b0*/  FMNMX.FTZ R45, R52, R3, !PT ;  /* 0x00000003342d7209 */ /* 0x001fe20007810000 */
[----:B------:R-:W-:-:S04]  /*e8c0*/  FFMA.FTZ R52, R44, UR10, -R57 ;  /* 0x0000000a2c347c23 */ /* 0x000fc80008010839 */
[----:B------:R-:W0:Y:S02]  /*e8d0*/  SHFL.BFLY PT, R44, R45, 0x1, 0x1f ;  /* 0x0c201f002d2c7f89 */ /* 0x000e2400000e0000 */
[----:B------:R-:W-:Y:S08]  /*e8e0*/  MUFU.EX2 R37, R37 ;  /* 0x0000002500257308 */ /* 0x000ff00000000800 */
[----:B------:R-:W-:Y:S08]  /*e8f0*/  MUFU.EX2 R53, R53 ;  /* 0x0000003500357308 */ /* 0x000ff00000000800 */
[----:B------:R-:W1:Y:S01]  /*e900*/  MUFU.EX2 R54, R54 ;  /* 0x0000003600367308 */ /* 0x000e620000000800 */
[----:B0-----:R-:W-:-:S07]  /*e910*/  FMNMX.FTZ R3, R45, R44, !PT ;  /* 0x0000002c2d037209 */ /* 0x001fce0007810000 */
[----:B------:R-:W-:Y:S01]  /*e920*/  MUFU.EX2 R51, R51 ;  /* 0x0000003300337308 */ /* 0x000fe20000000800 */
[C---:B------:R-:W-:Y:S01]  /*e930*/  FSETP.NEU.FTZ.AND P2, PT, R3.reuse, -INF , PT ;  /* 0xff8000000300780b */ /* 0x040fe20003f5d000 */
[----:B------:R-:W-:-:S06]  /*e940*/  FMUL.FTZ R44, R3, UR10 ;  /* 0x0000000a032c7c20 */ /* 0x000fcc0008410000 */
[----:B------:R-:W-:Y:S01]  /*e950*/  MUFU.EX2 R45, R2 ;  /* 0x00000002002d7308 */ /* 0x000fe20000000800 */
[----:B------:R-:W-:Y:S02]  /*e960*/  FSEL R57, R44, RZ, P2 ;  /* 0x000000ff2c397208 */ /* 0x000fe40001000000 */
[----:B------:R-:W-:Y:S02]  /*e970*/  PLOP3.LUT P2, PT, PT, PT, UP1, 0x40, 0x0 ;  /* 0x000000000000781c */ /* 0x000fe40003f4e818 */
[----:B-1----:R-:W-:Y:S01]  /*e980*/  F2FP.BF16.F32.PACK_AB R180, R54, R53 ;  /* 0x0000003536b4723e */ /* 0x002fe200000010ff */
[--C-:B------:R-:W-:Y:S01]  /*e990*/  FFMA.FTZ R9, R9, UR10, -R57.reuse ;  /* 0x0000000a09097c23 */ /* 0x100fe20008010839 */
[--C-:B------:R-:W-:Y:S01]  /*e9a0*/  FFMA.FTZ R58, R58, UR10, -R57.reuse ;  /* 0x0000000a3a3a7c23 */ /* 0x100fe20008010839 */
[--C-:B------:R-:W-:Y:S01]  /*e9b0*/  FFMA.FTZ R5, R5, UR10, -R57.reuse ;  /* 0x0000000a05057c23 */ /* 0x100fe20008010839 */
[--C-:B------:R-:W-:Y:S01]  /*e9c0*/  FFMA.FTZ R8, R8, UR10, -R57.reuse ;  /* 0x0000000a08087c23 */ /* 0x100fe20008010839 */
[----:B------:R0:W-:Y:S01]  /*e9d0*/  MUFU.EX2 R44, R9 ;  /* 0x00000009002c7308 */ /* 0x0001e20000000800 */
[--C-:B------:R-:W-:Y:S01]  /*e9e0*/  FFMA.FTZ R10, R10, UR10, -R57.reuse ;  /* 0x0000000a0a0a7c23 */ /* 0x100fe20008010839 */
[--C-:B------:R-:W-:Y:S01]  /*e9f0*/  FFMA.FTZ R11, R11, UR10, -R57.reuse ;  /* 0x0000000a0b0b7c23 */ /* 0x100fe20008010839 */
[--C-:B------:R-:W-:Y:S01]  /*ea00*/  FFMA.FTZ R12, R12, UR10, -R57.reuse ;  /* 0x0000000a0c0c7c23 */ /* 0x100fe20008010839 */
[--C-:B------:R-:W-:Y:S01]  /*ea10*/  FFMA.FTZ R13, R13, UR10, -R57.reuse ;  /* 0x0000000a0d0d7c23 */ /* 0x100fe20008010839 */
[--C-:B------:R-:W-:Y:S01]  /*ea20*/  FFMA.FTZ R14, R14, UR10, -R57.reuse ;  /* 0x0000000a0e0e7c23 */ /* 0x100fe20008010839 */
[--C-:B------:R-:W-:Y:S01]  /*ea30*/  FFMA.FTZ R15, R15, UR10, -R57.reuse ;  /* 0x0000000a0f0f7c23 */ /* 0x100fe20008010839 */
[----:B------:R-:W-:Y:S01]  /*ea40*/  FFMA.FTZ R20, R20, UR10, -R57 ;  /* 0x0000000a14147c23 */ /* 0x000fe20008010839 */
[----:B------:R-:W-:Y:S01]  /*ea50*/  MUFU.EX2 R58, R58 ;  /* 0x0000003a003a7308 */ /* 0x000fe20000000800 */
[----:B0-----:R-:W-:Y:S01]  /*ea60*/  FADD.FTZ R9, R188, R31 ;  /* 0x0000001fbc097221 */ /* 0x001fe20000010000 */
[--C-:B------:R-:W-:Y:S01]  /*ea70*/  FFMA.FTZ R21, R21, UR10, -R57.reuse ;  /* 0x0000000a15157c23 */ /* 0x100fe20008010839 */
[--C-:B------:R-:W-:Y:S01]  /*ea80*/  FFMA.FTZ R24, R24, UR10, -R57.reuse ;  /* 0x0000000a18187c23 */ /* 0x100fe20008010839 */
[----:B------:R-:W-:Y:S01]  /*ea90*/  FFMA.FTZ R27, R27, UR10, -R57 ;  /* 0x0000000a1b1b7c23 */ /* 0x000fe20008010839 */
[----:B------:R-:W-:Y:S01]  /*eaa0*/  FADD.FTZ R2, R190, R9 ;  /* 0x00000009be027221 */ /* 0x000fe20000010000 */
[--C-:B------:R-:W-:Y:S01]  /*eab0*/  FFMA.FTZ R26, R26, UR10, -R57.reuse ;  /* 0x0000000a1a1a7c23 */ /* 0x100fe20008010839 */
[--C-:B------:R-:W-:Y:S01]  /*eac0*/  FFMA.FTZ R29, R29, UR10, -R57.reuse ;  /* 0x0000000a1d1d7c23 */ /* 0x100fe20008010839 */
[----:B------:R-:W0:Y:S01]  /*ead0*/  MUFU.EX2 R5, R5 ;  /* 0x0000000500057308 */ /* 0x000e220000000800 */
[----:B------:R-:W-:Y:S01]  /*eae0*/  FADD.FTZ R9, R33, R2 ;  /* 0x0000000221097221 */ /* 0x000fe20000010000 */
[--C-:B------:R-:W-:Y:S01]  /*eaf0*/  FFMA.FTZ R25, R25, UR10, -R57.reuse ;  /* 0x0000000a19197c23 */ /* 0x100fe20008010839 */
[----:B------:R-:W-:Y:S01]  /*eb00*/  FFMA.FTZ R28, R28, UR10, -R57 ;  /* 0x0000000a1c1c7c23 */ /* 0x000fe20008010839 */
[----:B------:R-:W-:Y:S01]  /*eb10*/  F2FP.BF16.F32.PACK_AB R188, R31, R188 ;  /* 0x000000bc1fbc723e */ /* 0x000fe200000010ff */
[----:B------:R-:W-:Y:S01]  /*eb20*/  FADD.FTZ R2, R184, R9 ;  /* 0x00000009b8027221 */ /* 0x000fe20000010000 */
[--C-:B------:R-:W-:Y:S01]  /*eb30*/  FFMA.FTZ R30, R30, UR10, -R57.reuse ;  /* 0x0000000a1e1e7c23 */ /* 0x100fe20008010839 */
[--C-:B------:R-:W-:Y:S01]  /*eb40*/  FFMA.FTZ R32, R32, UR10, -R57.reuse ;  /* 0x0000000a20207c23 */ /* 0x100fe20008010839 */
[----:B------:R1:W2:Y:S01]  /*eb50*/  MUFU.EX2 R191, R8 ;  /* 0x0000000800bf7308 */ /* 0x0002a20000000800 */
[----:B------:R-:W-:Y:S01]  /*eb60*/  FADD.FTZ R9, R35, R2 ;  /* 0x0000000223097221 */ /* 0x000fe20000010000 */
[--C-:B------:R-:W-:Y:S01]  /*eb70*/  FFMA.FTZ R36, R36, UR10, -R57.reuse ;  /* 0x0000000a24247c23 */ /* 0x100fe20008010839 */
[--C-:B------:R-:W-:Y:S01]  /*eb80*/  FFMA.FTZ R34, R34, UR10, -R57.reuse ;  /* 0x0000000a22227c23 */ /* 0x100fe20008010839 */
[----:B------:R-:W-:Y:S01]  /*eb90*/  FFMA.FTZ R40, R40, UR10, -R57 ;  /* 0x0000000a28287c23 */ /* 0x000fe20008010839 */
[----:B------:R-:W-:Y:S01]  /*eba0*/  FADD.FTZ R2, R186, R9 ;  /* 0x00000009ba027221 */ /* 0x000fe20000010000 */
[----:B------:R-:W-:Y:S01]  /*ebb0*/  FFMA.FTZ R39, R39, UR10, -R57 ;  /* 0x0000000a27277c23 */ /* 0x000fe20008010839 */
[----:B------:R-:W-:Y:S01]  /*ebc0*/  F2FP.BF16.F32.PACK_AB R190, R33, R190 ;  /* 0x000000be21be723e */ /* 0x000fe200000010ff */
[----:B------:R-:W3:Y:S01]  /*ebd0*/  MUFU.EX2 R10, R10 ;  /* 0x0000000a000a7308 */ /* 0x000ee20000000800 */
[----:B------:R-:W-:Y:S01]  /*ebe0*/  FADD.FTZ R2, R37, R2 ;  /* 0x0000000225027221 */ /* 0x000fe20000010000 */
[----:B0-----:R-:W-:-:S02]  /*ebf0*/  F2FP.BF16.F32.PACK_AB R189, R5, R58 ;  /* 0x0000003a05bd723e */ /* 0x001fc400000010ff */
[----:B------:R-:W-:Y:S01]  /*ec00*/  F2FP.BF16.F32.PACK_AB R184, R35, R184 ;  /* 0x000000b823b8723e */ /* 0x000fe200000010ff */
[----:B------:R-:W-:Y:S01]  /*ec10*/  FADD.FTZ R9, R53, R2 ;  /* 0x0000000235097221 */ /* 0x000fe20000010000 */
[----:B------:R-:W-:Y:S01]  /*ec20*/  FADD.FTZ R2, R58, R5 ;  /* 0x000000053a027221 */ /* 0x000fe20000010000 */
[----:B------:R-:W-:Y:S01]  /*ec30*/  F2FP.BF16.F32.PACK_AB R186, R37, R186 ;  /* 0x000000ba25ba723e */ /* 0x000fe200000010ff */
[----:B------:R-:W0:Y:S01]  /*ec40*/  MUFU.EX2 R11, R11 ;  /* 0x0000000b000b7308 */ /* 0x000e220000000800 */
[----:B-1----:R-:W-:Y:S01]  /*ec50*/  FADD.FTZ R8, R54, R9 ;  /* 0x0000000936087221 */ /* 0x002fe20000010000 */
[----:B--2---:R-:W-:Y:S01]  /*ec60*/  FADD.FTZ R9, R191, R2 ;  /* 0x00000002bf097221 */ /* 0x004fe20000010000 */
[C---:B------:R-:W-:Y:S02]  /*ec70*/  F2FP.BF16.F32.PACK_AB R191, R44.reuse, R191 ;  /* 0x000000bf2cbf723e */ /* 0x040fe400000010ff */
[----:B------:R-:W-:Y:S01]  /*ec80*/  FADD.FTZ R59, R51, R8 ;  /* 0x00000008333b7221 */ /* 0x000fe20000010000 */
[----:B------:R-:W-:-:S02]  /*ec90*/  FADD.FTZ R9, R44, R9 ;  /* 0x000000092c097221 */ /* 0x000fc40000010000 */
[----:B------:R-:W1:Y:S02]  /*eca0*/  MUFU.EX2 R12, R12 ;  /* 0x0000000c000c7308 */ /* 0x000e640000000800 */
[----:B---3--:R-:W-:-:S06]  /*ecb0*/  FADD.FTZ R2, R10, R9 ;  /* 0x000000090a027221 */ /* 0x008fcc0000010000 */
[----:B------:R-:W2:Y:S01]  /*ecc0*/  MUFU.EX2 R50, R50 ;  /* 0x0000003200327308 */ /* 0x000ea20000000800 */
[C---:B0-----:R-:W-:Y:S01]  /*ecd0*/  FADD.FTZ R9, R11.reuse, R2 ;  /* 0x000000020b097221 */ /* 0x041fe20000010000 */
[----:B------:R-:W-:-:S06]  /*ece0*/  F2FP.BF16.F32.PACK_AB R185, R11, R10 ;  /* 0x0000000a0bb9723e */ /* 0x000fcc00000010ff */
[----:B------:R-:W0:Y:S01]  /*ecf0*/  MUFU.EX2 R13, R13 ;  /* 0x0000000d000d7308 */ /* 0x000e220000000800 */
[----:B-1----:R-:W-:-:S07]  /*ed00*/  FADD.FTZ R2, R12, R9 ;  /* 0x000000090c027221 */ /* 0x002fce0000010000 */
[----:B------:R-:W1:Y:S01]  /*ed10*/  MUFU.EX2 R49, R49 ;  /* 0x0000003100317308 */ /* 0x000e620000000800 */
[C---:B--2---:R-:W-:Y:S01]  /*ed20*/  FADD.FTZ R8, R50.reuse, R59 ;  /* 0x0000003b32087221 */ /* 0x044fe20000010000 */
[----:B------:R-:W-:-:S06]  /*ed30*/  F2FP.BF16.F32.PACK_AB R182, R50, R51 ;  /* 0x0000003332b6723e */ /* 0x000fcc00000010ff */
[----:B------:R-:W2:Y:S01]  /*ed40*/  MUFU.EX2 R14, R14 ;  /* 0x0000000e000e7308 */ /* 0x000ea20000000800 */
[C---:B0-----:R-:W-:Y:S01]  /*ed50*/  FADD.FTZ R9, R13.reuse, R2 ;  /* 0x000000020d097221 */ /* 0x041fe20000010000 */
[----:B------:R-:W-:-:S06]  /*ed60*/  F2FP.BF16.F32.PACK_AB R187, R13, R12 ;  /* 0x0000000c0dbb723e */ /* 0x000fcc00000010ff */
[----:B------:R-:W0:Y:S01]  /*ed70*/  MUFU.EX2 R48, R48 ;  /* 0x0000003000307308 */ /* 0x000e220000000800 */
[----:B-1----:R-:W-:-:S07]  /*ed80*/  FADD.FTZ R59, R49, R8 ;  /* 0x00000008313b7221 */ /* 0x002fce0000010000 */
[----:B------:R-:W1:Y:S01]  /*ed90*/  MUFU.EX2 R15, R15 ;  /* 0x0000000f000f7308 */ /* 0x000e620000000800 */
[----:B--2---:R-:W-:-:S07]  /*eda0*/  FADD.FTZ R2, R14, R9 ;  /* 0x000000090e027221 */ /* 0x004fce0000010000 */
[----:B------:R-:W2:Y:S01]  /*edb0*/  MUFU.EX2 R47, R47 ;  /* 0x0000002f002f7308 */ /* 0x000ea20000000800 */
[C---:B0-----:R-:W-:Y:S01]  /*edc0*/  FADD.FTZ R8, R48.reuse, R59 ;  /* 0x0000003b30087221 */ /* 0x041fe20000010000 */
[----:B------:R-:W-:-:S06]  /*edd0*/  F2FP.BF16.F32.PACK_AB R176, R48, R49 ;  /* 0x0000003130b0723e */ /* 0x000fcc00000010ff */
[----:B------:R-:W0:Y:S01]  /*ede0*/  MUFU.EX2 R20, R20 ;  /* 0x0000001400147308 */ /* 0x000e220000000800 */
[C---:B-1----:R-:W-:Y:S01]  /*edf0*/  FADD.FTZ R9, R15.reuse, R2 ;  /* 0x000000020f097221 */ /* 0x042fe20000010000 */
[----:B------:R-:W-:-:S06]  /*ee00*/  F2FP.BF16.F32.PACK_AB R181, R15, R14 ;  /* 0x0000000e0fb5723e */ /* 0x000fcc00000010ff */
[----:B------:R-:W1:Y:S01]  /*ee10*/  MUFU.EX2 R46, R46 ;  /* 0x0000002e002e7308 */ /* 0x000e620000000800 */
[----:B--2---:R-:W-:-:S07]  /*ee20*/  FADD.FTZ R59, R47, R8 ;  /* 0x000000082f3b7221 */ /* 0x004fce0000010000 */
[----:B------:R-:W2:Y:S01]  /*ee30*/  MUFU.EX2 R21, R21 ;  /* 0x0000001500157308 */ /* 0x000ea20000000800 */
[----:B0-----:R-:W-:-:S07]  /*ee40*/  FADD.FTZ R2, R20, R9 ;  /* 0x0000000914027221 */ /* 0x001fce0000010000 */
[----:B------:R-:W0:Y:S01]  /*ee50*/  MUFU.EX2 R55, R55 ;  /* 0x0000003700377308 */ /* 0x000e220000000800 */
[C---:B-1----:R-:W-:Y:S01]  /*ee60*/  FADD.FTZ R8, R46.reuse, R59 ;  /* 0x0000003b2e087221 */ /* 0x042fe20000010000 */
[----:B------:R-:W-:-:S06]  /*ee70*/  F2FP.BF16.F32.PACK_AB R178, R46, R47 ;  /* 0x0000002f2eb2723e */ /* 0x000fcc00000010ff */
[----:B------:R-:W1:Y:S01]  /*ee80*/  MUFU.EX2 R24, R24 ;  /* 0x0000001800187308 */ /* 0x000e620000000800 */
[C---:B--2---:R-:W-:Y:S01]  /*ee90*/  FADD.FTZ R9, R21.reuse, R2 ;  /* 0x0000000215097221 */ /* 0x044fe20000010000 */
[----:B------:R-:W-:-:S06]  /*eea0*/  F2FP.BF16.F32.PACK_AB R183, R21, R20 ;  /* 0x0000001415b7723e */ /* 0x000fcc00000010ff */
[----:B------:R-:W2:Y:S01]  /*eeb0*/  MUFU.EX2 R52, R52 ;  /* 0x0000003400347308 */ /* 0x000ea20000000800 */
[----:B0-----:R-:W-:-:S07]  /*eec0*/  FADD.FTZ R31, R55, R8 ;  /* 0x00000008371f7221 */ /* 0x001fce0000010000 */
        /* <DEDUP_REMOVED lines=11> */
[----:B--2---:R-:W-:Y:S01]  /*ef80*/  FADD.FTZ R2, R26, R9 ;  /* 0x000000091a027221 */ /* 0x004fe20000010000 */
[----:B------:R-:W-:-:S06]  /*ef90*/  VIADD R9, R79, 0xfffffffe ;  /* 0xfffffffe4f097836 */ /* 0x000fcc0000000000 */
        /* <DEDUP_REMOVED lines=17> */
[----:B0-----:R-:W-:Y:S01]  /*f0b0*/  FADD.FTZ R8, R0, R31 ;  /* 0x0000001f00087221 */ /* 0x001fe20000010000 */
[----:B------:R-:W-:-:S03]  /*f0c0*/  F2FP.BF16.F32.PACK_AB R170, R45, R0 ;  /* 0x000000002daa723e */ /* 0x000fc600000010ff */
[----:B------:R-:W-:-:S03]  /*f0d0*/  FADD.FTZ R8, R45, R8 ;  /* 0x000000082d087221 */ /* 0x000fc60000010000 */
[----:B------:R-:W0:Y:S01]  /*f0e0*/  MUFU.EX2 R36, R36 ;  /* 0x0000002400247308 */ /* 0x000e220000000800 */
[----:B-1----:R-:W-:-:S07]  /*f0f0*/  FADD.FTZ R0, R30, R5 ;  /* 0x000000051e007221 */ /* 0x002fce0000010000 */
[----:B------:R-:W1:Y:S01]  /*f100*/  MUFU.EX2 R169, R34 ;  /* 0x0000002200a97308 */ /* 0x000e620000000800 */
[C---:B--2---:R-:W-:Y:S01]  /*f110*/  FADD.FTZ R5, R175.reuse, R0 ;  /* 0x00000000af057221 */ /* 0x044fe20000010000 */
[----:B------:R-:W-:-:S06]  /*f120*/  F2FP.BF16.F32.PACK_AB R175, R175, R30 ;  /* 0x0000001eafaf723e */ /* 0x000fcc00000010ff */
[----:B------:R-:W2:Y:S01]  /*f130*/  MUFU.EX2 R40, R40 ;  /* 0x0000002800287308 */ /* 0x000ea20000000800 */
[----:B0-----:R-:W-:-:S07]  /*f140*/  FADD.FTZ R0, R36, R5 ;  /* 0x0000000524007221 */ /* 0x001fce0000010000 */
[----:B------:R-:W0:Y:S01]  /*f150*/  MUFU.EX2 R39, R39 ;  /* 0x0000002700277308 */ /* 0x000e220000000800 */
[C---:B-1----:R-:W-:Y:S01]  /*f160*/  FADD.FTZ R5, R169.reuse, R0 ;  /* 0x00000000a9057221 */ /* 0x042fe20000010000 */
[----:B------:R-:W-:-:S03]  /*f170*/  F2FP.BF16.F32.PACK_AB R169, R169, R36 ;  /* 0x00000024a9a9723e */ /* 0x000fc600000010ff */
[----:B--2---:R-:W-:-:S04]  /*f180*/  FADD.FTZ R0, R40, R5 ;  /* 0x0000000528007221 */ /* 0x004fc80000010000 */
[C---:B0-----:R-:W-:Y:S01]  /*f190*/  FADD.FTZ R5, R39.reuse, R0 ;  /* 0x0000000027057221 */ /* 0x041fe20000010000 */
        /* <DEDUP_REMOVED lines=12> */
.L_x_1775:
[----:B------:R-:W-:-:S11]  /*f260*/  UISETP.NE.AND UP2, UPT, UR5, 0x1, UPT ;  /* 0x000000010500788c */ /* 0x000fd6000bf45270 */
[----:B------:R-:W-:Y:S02]  /*f270*/  @UP2 ULDC.64 UR6, c[0x0][0x9e8] ;  /* 0x00027a0000062ab9 */ /* 0x000fe40000000a00 */
[----:B------:R-:W-:-:S04]  /*f280*/  UIMAD.WIDE.U32 UR14, UR11, UR6, URZ ;  /* 0x000000060b0e72a5 */ /* 0x000fc8000f8e003f */
[----:B------:R-:W-:-:S12]  /*f290*/  @UP2 USHF.R.U32.HI UR11, URZ, UR7, UR15 ;  /* 0x000000073f0b2299 */ /* 0x000fd8000801160f */
.L_x_1776:
[----:B------:R-:W-:-:S04]  /*f2a0*/  UIMAD UR5, UR11, UR5, UR5 ;  /* 0x000000050b0572a4 */ /* 0x000fc8000f8e0205 */
[----:B------:R-:W-:-:S04]  /*f2b0*/  UISETP.LT.AND UP2, UPT, UR4, UR5, UPT ;  /* 0x000000050400728c */ /* 0x000fc8000bf41270 */
[----:B------:R-:W-:-:S12]  /*f2c0*/  USEL UR4, UR4, UR5, UP2 ;  /* 0x0000000504047287 */ /* 0x000fd80009000000 */
.L_x_1774:
        /* <DEDUP_REMOVED lines=63> */
.L_x_1794:
[----:B------:R-:W-:-:S04]  /*f6c0*/  UIADD3 UR5, UR38, 0x1, URZ ;  /* 0x0000000126057890 */ /* 0x000fc8000fffe03f */
[----:B------:R-:W-:-:S04]  /*f6d0*/  UISETP.NE.AND UP2, UPT, UR5, 0x2, UPT ;  /* 0x000000020500788c */ /* 0x000fc8000bf45270 */
[----:B------:R-:W-:Y:S02]  /*f6e0*/  USEL UR37, URZ, 0x1, UP2 ;  /* 0x000000013f257887 */ /* 0x000fe40009000000 */
[----:B------:R-:W-:Y:S02]  /*f6f0*/  USEL UR5, UR5, URZ, UP2 ;  /* 0x0000003f05057287 */ /* 0x000fe40009000000 */
[----:B------:R-:W-:Y:S01]  /*f700*/  ULOP3.LUT UR37, UR60, UR37, URZ, 0x3c, !UPT ;  /* 0x000000253c257292 */ /* 0x000fe2000f8e3c3f */
[----:B------:R-:W-:Y:S11]  /*f710*/  @!P0 BRA `(.L_x_1778) ;  /* 0x0000000000048947 */ /* 0x000ff60003800000 */
[----:B------:R-:W-:Y:S01]  /*f720*/  BPT.TRAP 0x1 ;  /* 0x000000040000795c */ /* 0x000fe20000300000 */
.L_x_1778:
[----:B------:R-:W-:Y:S01]  /*f730*/  ULEA UR7, UR5, UR39, 0x3 ;  /* 0x0000002705077291 */ /* 0x000fe2000f8e183f */
[----:B------:R-:W-:-:S05]  /*f740*/  IMAD.U32 R10, RZ, RZ, UR37 ;  /* 0x00000025ff0a7e24 */ /* 0x000fca000f8e00ff */
[----:B------:R-:W-:-:S04]  /*f750*/  SHF.L.U32 R10, R10, 0x1f, RZ ;  /* 0x0000001f0a0a7819 */ /* 0x000fc800000006ff */
[----:B------:R0:W1:Y:S01]  /*f760*/  SYNCS.PHASECHK.TRANS64.TRYWAIT P2, [UR7+0x30830], R10 ;  /* 0x0308300aff0075a7 */ /* 0x0000620008040147 */
[----:B------:R-:W-:Y:S05]  /*f770*/  @!P0 BRA `(.L_x_1779) ;  /* 0x0000000000048947 */ /* 0x000fea0003800000 */
[----:B------:R-:W-:Y:S01]  /*f780*/  BPT.TRAP 0x1 ;  /* 0x000000040000795c */ /* 0x000fe20000300000 */
.L_x_1779:
[----:B-1----:R-:W-:Y:S05]  /*f790*/  @P2 BRA `(.L_x_1780) ;  /* 0x0000000000082947 */ /* 0x002fea0003800000 */
[----:B------:R-:W1:Y:S02]  /*f7a0*/  SYNCS.PHASECHK.TRANS64.TRYWAIT P2, [UR7+0x30830], R10 ;  /* 0x0308300aff0075a7 */ /* 0x000e640008040147 */
[----:B-1----:R-:W-:Y:S05]  /*f7b0*/  @!P2 BRA `(.L_x_1781) ;  /* 0x0000015c0008a947 */ /* 0x002fea0003800000 */
.L_x_1780:
        /* <DEDUP_REMOVED lines=126> */
[-C--:B------:R-:W-:Y:S01]  /*ffa0*/  FMUL.FTZ R115, R115, R2.reuse ;  /* 0x0000000273737220 */ /* 0x080fe20000410000 */
[----:B------:R-:W-:Y:S01]  /*ffb0*/  UMOV UR48, UR52 ;  /* 0x0000003400307c82 */ /* 0x000fe20008000000 */
[----:B------:R-:W-:Y:S01]  /*ffc0*/  UMOV UR49, UR53 ;  /* 0x0000003500317c82 */ /* 0x000fe20008000000 */
[----:B------:R-:W-:Y:S01]  /*ffd0*/  UMOV UR51, 0x40000040 ;  /* 0x4000004000337882 */ /* 0x000fe20000000000 */
[-C--:B------:R-:W-:Y:S01]  /*ffe0*/  FMUL.FTZ R118, R118, R2.reuse ;  /* 0x0000000276767220 */ /* 0x080fe20000410000 */
[----:B------:R-:W-:Y:S01]  /*fff0*/  FMUL.FTZ R119, R119, R2 ;  /* 0x0000000277777220 */ /* 0x000fe20000410000 */
[----:B------:R-:W-:-:S02]  /*10000*/  WARPGROUP.DEPBAR.LE gsb0, 0x0 ;  /* 0x00008000000079c5 */ /* 0x000fc40000010000 */
        /* <DEDUP_REMOVED lines=32> */
.L_x_1782:
[----:B------:R-:W-:Y:S01]  /*10210*/  ULEA UR6, UR38, UR39, 0x3 ;  /* 0x0000002726067291 */ /* 0x000fe2000f8e183f */
[----:B------:R-:W-:-:S05]  /*10220*/  IMAD.U32 R0, RZ, RZ, UR60 ;  /* 0x0000003cff007e24 */ /* 0x000fca000f8e00ff */
[----:B------:R-:W-:-:S04]  /*10230*/  SHF.L.U32 R0, R0, 0x1f, RZ ;  /* 0x0000001f00007819 */ /* 0x000fc800000006ff */
[----:B------:R2:W3:Y:S01]  /*10240*/  SYNCS.PHASECHK.TRANS64.TRYWAIT P2, [UR6+0x30850], R0 ;  /* 0x03085000ff0075a7 */ /* 0x0004e20008040146 */
[----:B------:R-:W-:Y:S05]  /*10250*/  @!P0 BRA `(.L_x_1783) ;  /* 0x0000000000048947 */ /* 0x000fea0003800000 */
[----:B------:R-:W-:Y:S01]  /*10260*/  BPT.TRAP 0x1 ;  /* 0x000000040000795c */ /* 0x000fe20000300000 */
.L_x_1783:
[----:B---3--:R-:W-:Y:S05]  /*10270*/  @P2 BRA `(.L_x_1784) ;  /* 0x0000000000082947 */ /* 0x008fea0003800000 */
[----:B------:R-:W3:Y:S02]  /*10280*/  SYNCS.PHASECHK.TRANS64.TRYWAIT P2, [UR6+0x30850], R0 ;  /* 0x03085000ff0075a7 */ /* 0x000ee40008040146 */
[----:B---3--:R-:W-:Y:S05]  /*10290*/  @!P2 BRA `(.L_x_1785) ;  /* 0x000001500068a947 */ /* 0x008fea0003800000 */
.L_x_1784:
[----:B------:R-:W-:Y:S01]  /*102a0*/  UIADD3 UR10, UR39, 0x400, URZ ;  /* 0x00000400270a7890 */ /* 0x000fe2000fffe03f */
[----:B------:R-:W-:Y:S01]  /*102b0*/  WARPGROUP.ARRIVE ;  /* 0x00000000000079c5 */ /* 0x000fe20000000000 */
[----:B------:R-:W-:Y:S01]  /*102c0*/  UMOV UR11, 0x40000040 ;  /* 0x40000040000b7882 */ /* 0x000fe20000000000 */
[----:B------:R-:W-:Y:S01]  /*102d0*/  PLOP3.LUT P2, PT, PT, PT, UP0, 0x80, 0x0 ;  /* 0x000000000000781c */ /* 0x000fe20003f4f008 */
[----:B------:R-:W-:Y:S01]  /*102e0*/  USHF.R.U32.HI UR10, URZ, 0x4, UR10 ;  /* 0x000000043f0a7899 */ /* 0x000fe2000801160a */
[----:B------:R-:W-:Y:S01]  /*102f0*/  FMUL.FTZ R20, R128, UR4 ;  /* 0x0000000480147c20 */ /* 0x000fe20008410000 */
[----:B------:R-:W-:Y:S01]  /*10300*/  FMUL.FTZ R128, R138, UR4 ;  /* 0x000000048a807c20 */ /* 0x000fe20008410000 */
[----:B------:R-:W-:Y:S01]  /*10310*/  PLOP3.LUT P3, PT, PT, PT, UP0, 0x80, 0x0 ;  /* 0x000000000000781c */ /* 0x000fe20003f6f008 */
[----:B------:R-:W-:Y:S01]  /*10320*/  ULOP3.LUT UR10, UR10, 0x3fff, URZ, 0xc0, !UPT ;  /* 0x00003fff0a0a7892 */ /* 0x000fe2000f8ec03f */
[----:B------:R-:W-:Y:S01]  /*10330*/  FMUL.FTZ R138, R144, UR4 ;  /* 0x00000004908a7c20 */ /* 0x000fe20008410000 */
[----:B------:R-:W-:Y:S01]  /*10340*/  FMUL.FTZ R144, R154, UR4 ;  /* 0x000000049a907c20 */ /* 0x000fe20008410000 */
[----:B------:R-:W-:Y:S01]  /*10350*/  FMUL.FTZ R154, R160, UR4 ;  /* 0x00000004a09a7c20 */ /* 0x000fe20008410000 */
[----:B------:R-:W-:Y:S01]  /*10360*/  ULOP3.LUT UR10, UR10, 0x3000000, URZ, 0xfc, !UPT ;  /* 0x030000000a0a7892 */ /* 0x000fe2000f8efc3f */
[----:B------:R-:W-:-:S02]  /*10370*/  VIADD R160, R22, UR61 ;  /* 0x0000003d16a07c36 */ /* 0x000fc40008000000 */
[----:B--23--:R-:W-:Y:S01]  /*10380*/  FMUL.FTZ R0, R120, UR4 ;  /* 0x0000000478007c20 */ /* 0x00cfe20008410000 */
[----:B------:R-:W-:Y:S01]  /*10390*/  FMUL.FTZ R21, R129, UR4 ;  /* 0x0000000481157c20 */ /* 0x000fe20008410000 */
[----:B------:R-:W-:Y:S01]  /*103a0*/  UIMAD UR14, UR38, 0x900, UR10 ;  /* 0x00000900260e78a4 */ /* 0x000fe2000f8e020a */
[----:B------:R-:W-:Y:S01]  /*103b0*/  FMUL.FTZ R129, R139, UR4 ;  /* 0x000000048b817c20 */ /* 0x000fe20008410000 */
[----:B------:R-:W-:Y:S01]  /*103c0*/  FMUL.FTZ R139, R145, UR4 ;  /* 0x00000004918b7c20 */ /* 0x000fe20008410000 */
[----:B------:R-:W-:Y:S01]  /*103d0*/  FMUL.FTZ R2, R121, UR4 ;  /* 0x0000000479027c20 */ /* 0x000fe20008410000 */
[----:B------:R-:W-:Y:S01]  /*103e0*/  FMUL.FTZ R13, R125, UR4 ;  /* 0x000000047d0d7c20 */ /* 0x000fe20008410000 */
[----:B------:R-:W-:Y:S01]  /*103f0*/  FMUL.FTZ R145, R155, UR4 ;  /* 0x000000049b917c20 */ /* 0x000fe20008410000 */
[----:B01----:R-:W-:Y:S01]  /*10400*/  FMUL.FTZ R10, R122, UR4 ;  /* 0x000000047a0a7c20 */ /* 0x003fe20008410000 */
        /* <DEDUP_REMOVED lines=11> */
[----:B------:R-:W-:-:S02]  /*104c0*/  IMAD R161, R9, -0x60, RZ ;  /* 0xffffffa009a17824 */ /* 0x000fc400078e02ff */
        /* <DEDUP_REMOVED lines=23> */
[----:B------:R-:W-:-:S02]  /*10640*/  VIADD R164, R161, 0x1 ;  /* 0x00000001a1a47836 */ /* 0x000fc40000000000 */
[----:B------:R-:W-:Y:S01]  /*10650*/  FMUL.FTZ R151, R157, UR4 ;  /* 0x000000049d977c20 */ /* 0x000fe20008410000 */
[----:B------:R-:W-:Y:S01]  /*10660*/  FMUL.FTZ R153, R163, UR4 ;  /* 0x00000004a3997c20 */ /* 0x000fe20008410000 */
[----:B------:R-:W-:Y:S01]  /*10670*/  FMUL.FTZ R162, R165, UR4 ;  /* 0x00000004a5a27c20 */ /* 0x000fe20008410000 */
[----:B------:R-:W-:Y:S01]  /*10680*/  FMUL.FTZ R156, R166, UR4 ;  /* 0x00000004a69c7c20 */ /* 0x000fe20008410000 */
[----:B------:R-:W-:Y:S01]  /*10690*/  FMUL.FTZ R158, R167, UR4 ;  /* 0x00000004a79e7c20 */ /* 0x000fe20008410000 */
[----:B------:R-:W-:Y:S01]  /*106a0*/  IMAD R164, R23, -0x2, R164 ;  /* 0xfffffffe17a47824 */ /* 0x000fe200078e02a4 */
[----:B------:R-:W0:Y:S01]  /*106b0*/  MUFU.TANH R0, R0 ;  /* 0x0000000000007308 */ /* 0x000e220000002400 */
[----:B------:R-:W-:Y:S02]  /*106c0*/  ULDC UR15, c[0x0][0x9e0] ;  /* 0x00027800000f7ab9 */ /* 0x000fe40000000800 */
[----:B------:R-:W-:Y:S01]  /*106d0*/  VIADD R157, R164, 0xffffffff ;  /* 0xffffffffa49d7836 */ /* 0x000fe20000000000 */
[----:B------:R-:W-:-:S04]  /*106e0*/  IADD3 R165, -R18, R164, R19 ;  /* 0x000000a412a57210 */ /* 0x000fc80007ffe113 */
[----:B------:R-:W1:Y:S01]  /*106f0*/  MUFU.TANH R2, R2 ;  /* 0x0000000200027308 */ /* 0x000e620000002400 */
[C---:B------:R-:W-:Y:S02]  /*10700*/  VIADD R166, R165.reuse, UR15 ;  /* 0x0000000fa5a67c36 */ /* 0x040fe40008000000 */
[----:B------:R-:W-:-:S05]  /*10710*/  VIADD R165, R165, UR58 ;  /* 0x0000003aa5a57c36 */ /* 0x000fca0008000000 */
        /* <DEDUP_REMOVED lines=69> */
[----:B------:R-:W-:Y:S02]  /*10b70*/  @UP0 ULDC UR10, c[0x0][0x44c] ;  /* 0x00011300000a0ab9 */ /* 0x000fe40000000800 */
[----:B------:R-:W-:Y:S01]  /*10b80*/  @P2 IMAD.HI.U32 R120, R160, UR10, RZ ;  /* 0x0000000aa0782c27 */ /* 0x000fe2000f8e00ff */
[----:B------:R-:W-:Y:S01]  /*10b90*/  @UP0 ULDC UR10, c[0x0][0x450] ;  /* 0x00011400000a0ab9 */ /* 0x000fe20000000800 */
[----:B------:R-:W-:-:S03]  /*10ba0*/  PLOP3.LUT P2, PT, PT, PT, UP1, 0x40, 0x0 ;  /* 0x000000000000781c */ /* 0x000fc60003f4e818 */
[----:B------:R-:W-:Y:S01]  /*10bb0*/  @P3 SHF.R.U32.HI R160, RZ, UR10, R120 ;  /* 0x0000000affa03c19 */ /* 0x000fe20008011678 */
[----:B------:R-:W-:-:S04]  /*10bc0*/  IMAD.U32 R120, RZ, RZ, UR7 ;  /* 0x00000007ff787e24 */ /* 0x000fc8000f8e00ff */
[----:B------:R-:W5:Y:S01]  /*10bd0*/  SHFL.IDX PT, R121, R160, RZ, 0x1c1f ;  /* 0x001c1fffa0797589 */ /* 0x000f6200000e0000 */
[----:B------:R-:W-:-:S05]  /*10be0*/  @!P1 VIADD R120, R120, 0x30840 ;  /* 0x0003084078789836 */ /* 0x000fca0000000000 */
[----:B------:R-:W-:Y:S01]  /*10bf0*/  @!P1 PRMT R120, RZ, 0x654, R120 ;  /* 0x00000654ff789816 */ /* 0x000fe20000000078 */
[--C-:B-----5:R-:W-:Y:S02]  /*10c00*/  IMAD.IADD R164, R166, 0x1, R121.reuse ;  /* 0x00000001a6a47824 */ /* 0x120fe400078e0279 */
[----:B------:R-:W-:Y:S01]  /*10c10*/  IMAD.IADD R163, R165, 0x1, R121 ;  /* 0x00000001a5a37824 */ /* 0x000fe200078e0279 */
[----:B------:R-:W-:Y:S02]  /*10c20*/  WARPGROUP.DEPBAR.LE gsb0, 0x0 ;  /* 0x00008000000079c5 */ /* 0x000fe40000010000 */
        /* <DEDUP_REMOVED lines=14> */
.L_x_1788:
[----:B------:R-:W-:-:S05]  /*10d10*/  IMAD.U32 R168, RZ, RZ, UR55 ;  /* 0x00000037ffa87e24 */ /* 0x000fca000f8e00ff */
[----:B------:R-:W-:-:S13]  /*10d20*/  ISETP.NE.AND P2, PT, R168, 0x1, PT ;  /* 0x00000001a800780c */ /* 0x000fda0003f45270 */
[----:B0-----:R-:W0:Y:S02]  /*10d30*/  @P2 LDC.64 R120, c[0x0][0x9e8] ;  /* 0x00027a00ff782b82 */ /* 0x001e240000000a00 */
[----:B0-----:R-:W-:-:S05]  /*10d40*/  @P2 IMAD.HI.U32 R120, R167, R120, RZ ;  /* 0x00000078a7782227 */ /* 0x001fca00078e00ff */
[----:B------:R-:W-:-:S07]  /*10d50*/  @P2 SHF.R.U32.HI R167, RZ, R121, R120 ;  /* 0x00000079ffa72219 */ /* 0x000fce0000011678 */
.L_x_1789:
[----:B------:R-:W-:Y:S05]  /*10d60*/  BSYNC B0 ;  /* 0x0000000000007941 */ /* 0x000fea0003800000 */
.L_x_1787:
[----:B------:R-:W-:-:S05]  /*10d70*/  IMAD R167, R167, R168, R157 ;  /* 0x000000a8a7a77224 */ /* 0x000fca00078e029d */
[----:B------:R-:W-:Y:S02]  /*10d80*/  VIADDMNMX R164, R167, R168, R164, PT ;  /* 0x000000a8a7a47246 */ /* 0x000fe400038001a4 */
[----:B------:R-:W-:-:S07]  /*10d90*/  VIMNMX R163, R163, R167, !PT ;  /* 0x000000a7a3a37248 */ /* 0x000fce0007fe0100 */
.L_x_1786:
[C---:B------:R-:W-:Y:S01]  /*10da0*/  ISETP.GE.AND P2, PT, R161.reuse, 0x2, PT ;  /* 0x00000002a100780c */ /* 0x040fe20003f46270 */
[----:B------:R-:W1:Y:S01]  /*10db0*/  SHFL.IDX PT, R160, R160, 0x1, 0x1c1f ;  /* 0x003c1f00a0a07f89 */ /* 0x000e6200000e0000 */
[----:B------:R-:W-:Y:S02]  /*10dc0*/  ISETP.GE.AND P6, PT, R161, 0xa, PT ;  /* 0x0000000aa100780c */ /* 0x000fe40003fc6270 */
[----:B------:R-:W-:Y:S02]  /*10dd0*/  ISETP.GT.AND P4, PT, R163, 0x1, !P2 ;  /* 0x00000001a300780c */ /* 0x000fe40005784270 */
[----:B------:R-:W-:Y:S02]  /*10de0*/  ISETP.GE.AND P3, PT, R161, 0x9, PT ;  /* 0x00000009a100780c */ /* 0x000fe40003f66270 */
[----:B------:R-:W-:Y:S02]  /*10df0*/  ISETP.LT.OR P4, PT, R164, 0x2, P4 ;  /* 0x00000002a400780c */ /* 0x000fe40002781670 */
[----:B0-----:R-:W-:-:S02]  /*10e00*/  P2R R120, PR, RZ, 0x40 ;  /* 0x00000040ff787803 */ /* 0x001fc40000000000 */
[----:B------:R-:W-:Y:S02]  /*10e10*/  FSEL R2, R2, -INF , !P4 ;  /* 0xff80000002027808 */ /* 0x000fe40006000000 */
[C---:B------:R-:W-:Y:S02]  /*10e20*/  ISETP.GT.AND P4, PT, R163.reuse, 0x9, !P6 ;  /* 0x00000009a300780c */ /* 0x040fe40007784270 */
[----:B------:R-:W-:Y:S02]  /*10e30*/  ISETP.GT.AND P5, PT, R163, 0x8, !P3 ;  /* 0x00000008a300780c */ /* 0x000fe40005fa4270 */
[----:B------:R-:W-:Y:S02]  /*10e40*/  ISETP.LT.OR P4, PT, R164, 0xa, P4 ;  /* 0x0000000aa400780c */ /* 0x000fe40002781670 */
[----:B------:R-:W-:Y:S02]  /*10e50*/  ISETP.GE.AND P6, PT, R161, 0x11, PT ;  /* 0x00000011a100780c */ /* 0x000fe40003fc6270 */
[----:B------:R-:W-:-:S02]  /*10e60*/  FSEL R168, R13, -INF , !P4 ;  /* 0xff8000000da87808 */ /* 0x000fc40006000000 */
[----:B------:R-:W-:Y:S01]  /*10e70*/  ISETP.LT.OR P5, PT, R164, 0x9, P5 ;  /* 0x00000009a400780c */ /* 0x000fe20002fa1670 */
[--C-:B-1----:R-:W-:Y:S01]  /*10e80*/  IMAD.IADD R166, R166, 0x1, R160.reuse ;  /* 0x00000001a6a67824 */ /* 0x102fe200078e02a0 */
[----:B------:R-:W-:Y:S01]  /*10e90*/  ISETP.GT.AND P4, PT, R163, 0x10, !P6 ;  /* 0x00000010a300780c */ /* 0x000fe20007784270 */
[----:B------:R-:W-:Y:S01]  /*10ea0*/  IMAD.IADD R165, R165, 0x1, R160 ;  /* 0x00000001a5a57824 */ /* 0x000fe200078e02a0 */
        /* <DEDUP_REMOVED lines=116> */
.L_x_1792:
[----:B------:R-:W-:-:S05]  /*115f0*/  IMAD.U32 R163, RZ, RZ, UR55 ;  /* 0x00000037ffa37e24 */ /* 0x000fca000f8e00ff */
[----:B------:R-:W-:-:S13]  /*11600*/  ISETP.NE.AND P6, PT, R163, 0x1, PT ;  /* 0x00000001a300780c */ /* 0x000fda0003fc5270 */
[----:B------:R-:W0:Y:S02]  /*11610*/  @P6 LDC.64 R12, c[0x0][0x9e8] ;  /* 0x00027a00ff0c6b82 */ /* 0x000e240000000a00 */
[----:B0-----:R-:W-:-:S05]  /*11620*/  @P6 IMAD.HI.U32 R12, R160, R12, RZ ;  /* 0x0000000ca00c6227 */ /* 0x001fca00078e00ff */
[----:B------:R-:W-:-:S07]  /*11630*/  @P6 SHF.R.U32.HI R160, RZ, R13, R12 ;  /* 0x0000000dffa06219 */ /* 0x000fce000001160c */
.L_x_1793:
[----:B------:R-:W-:Y:S05]  /*11640*/  BSYNC B0 ;  /* 0x0000000000007941 */ /* 0x000fea0003800000 */
.L_x_1791:
[----:B------:R-:W-:-:S05]  /*11650*/  IMAD R160, R160, R163, R157 ;  /* 0x000000a3a0a07224 */ /* 0x000fca00078e029d */
[----:B------:R-:W-:Y:S02]  /*11660*/  VIADDMNMX R166, R160, R163, R166, PT ;  /* 0x000000a3a0a67246 */ /* 0x000fe400038001a6 */
[----:B------:R-:W-:-:S07]  /*11670*/  VIMNMX R165, R165, R160, !PT ;  /* 0x000000a0a5a57248 */ /* 0x000fce0007fe0100 */
.L_x_1790:
[----:B------:R-:W-:Y:S01]  /*11680*/  ISETP.GT.AND P2, PT, R165, 0x1, !P2 ;  /* 0x00000001a500780c */ /* 0x000fe20005744270 */
[----:B------:R-:W-:Y:S01]  /*11690*/  UMOV UR10, UR59 ;  /* 0x0000003b000a7c82 */ /* 0x000fe20008000000 */
[----:B------:R-:W-:Y:S01]  /*116a0*/  FMNMX.FTZ R13, R0, R4, !PT ;  /* 0x00000004000d7209 */ /* 0x000fe20007810000 */
[----:B------:R-:W-:Y:S01]  /*116b0*/  UMOV UR60, UR37 ;  /* 0x00000025003c7c82 */ /* 0x000fe20008000000 */
[----:B------:R-:W-:Y:S01]  /*116c0*/  ISETP.LT.OR P2, PT, R166, 0x2, P2 ;  /* 0x00000002a600780c */ /* 0x000fe20001741670 */
[----:B------:R-:W-:Y:S01]  /*116d0*/  UMOV UR38, UR5 ;  /* 0x0000000500267c82 */ /* 0x000fe20008000000 */
[----:B------:R-:W-:Y:S02]  /*116e0*/  ISETP.NE.AND P6, PT, R125, RZ, PT ;  /* 0x000000ff7d00720c */ /* 0x000fe40003fc5270 */
[----:B------:R-:W-:Y:S02]  /*116f0*/  FSEL R11, R11, -INF , !P2 ;  /* 0xff8000000b0b7808 */ /* 0x000fe40005000000 */
[----:B------:R-:W-:-:S02]  /*11700*/  ISETP.NE.AND P2, PT, R120, RZ, PT ;  /* 0x000000ff7800720c */ /* 0x000fc40003f45270 */
[C---:B------:R-:W-:Y:S02]  /*11710*/  ISETP.GT.AND P3, PT, R165.reuse, 0x8, !P3 ;  /* 0x00000008a500780c */ /* 0x040fe40005f64270 */
[----:B------:R-:W-:Y:S02]  /*11720*/  ISETP.GT.AND P2, PT, R165, 0x9, !P2 ;  /* 0x00000009a500780c */ /* 0x000fe40005744270 */
[----:B------:R-:W-:Y:S02]  /*11730*/  FMNMX.FTZ R12, R2, R13, !PT ;  /* 0x0000000d020c7209 */ /* 0x000fe40007810000 */
[C---:B------:R-:W-:Y:S02]  /*11740*/  ISETP.LT.OR P2, PT, R166.reuse, 0xa, P2 ;  /* 0x0000000aa600780c */ /* 0x040fe40001741670 */
[----:B------:R-:W-:Y:S02]  /*11750*/  ISETP.LT.OR P3, PT, R166, 0x9, P3 ;  /* 0x00000009a600780c */ /* 0x000fe40001f61670 */
[----:B------:R-:W-:-:S02]  /*11760*/  FSEL R15, R15, -INF , !P2 ;  /* 0xff8000000f0f7808 */ /* 0x000fc40005000000 */
[----:B------:R-:W-:Y:S02]  /*11770*/  ISETP.NE.AND P2, PT, R167, RZ, PT ;  /* 0x000000ffa700720c */ /* 0x000fe40003f45270 */
[----:B------:R-:W-:Y:S02]  /*11780*/  FMNMX.FTZ R13, R121, R12, !PT ;  /* 0x0000000c790d7209 */ /* 0x000fe40007810000 */
[----:B------:R-:W-:Y:S02]  /*11790*/  ISETP.GT.AND P2, PT, R165, 0x10, !P2 ;  /* 0x00000010a500780c */ /* 0x000fe40005744270 */
[----:B------:R-:W-:Y:S02]  /*117a0*/  FSEL R14, R14, -INF , !P3 ;  /* 0xff8000000e0e7808 */ /* 0x000fe40005800000 */
[----:B------:R-:W-:Y:S02]  /*117b0*/  ISETP.LT.OR P2, PT, R166, 0x11, P2 ;  /* 0x00000011a600780c */ /* 0x000fe40001741670 */
[----:B------:R-:W-:-:S02]  /*117c0*/  ISETP.NE.AND P3, PT, R173, RZ, PT ;  /* 0x000000ffad00720c */ /* 0x000fc40003f65270 */
        /* <DEDUP_REMOVED lines=51> */
[----:B------:R-:W-:Y:S01]  /*11b00*/  ISETP.NE.AND P6, PT, R147, RZ, PT ;  /* 0x000000ff9300720c */ /* 0x000fe20003fc5270 */
[----:B------:R-:W0:Y:S01]  /*11b10*/  SHFL.BFLY PT, R12, R13, 0x2, 0x1f ;  /* 0x0c401f000d0c7f89 */ /* 0x000e2200000e0000 */
[----:B------:R-:W-:Y:S02]  /*11b20*/  FSEL R136, R136, -INF , !P2 ;  /* 0xff80000088887808 */ /* 0x000fe40005000000 */
[----:B------:R-:W-:-:S02]  /*11b30*/  ISETP.NE.AND P2, PT, R177, RZ, PT ;  /* 0x000000ffb100720c */ /* 0x000fc40003f45270 */
[----:B------:R-:W-:Y:S02]  /*11b40*/  ISETP.NE.AND P3, PT, R183, RZ, PT ;  /* 0x000000ffb700720c */ /* 0x000fe40003f65270 */
[C---:B------:R-:W-:Y:S02]  /*11b50*/  ISETP.GT.AND P2, PT, R165.reuse, 0x31, !P2 ;  /* 0x00000031a500780c */ /* 0x040fe40005744270 */
[C---:B------:R-:W-:Y:S02]  /*11b60*/  ISETP.GT.AND P4, PT, R165.reuse, 0x51, !P4 ;  /* 0x00000051a500780c */ /* 0x040fe40006784270 */
[----:B------:R-:W-:Y:S02]  /*11b70*/  ISETP.LT.OR P2, PT, R166, 0x32, P2 ;  /* 0x00000032a600780c */ /* 0x000fe40001741670 */
[----:B------:R-:W-:Y:S02]  /*11b80*/  ISETP.GT.AND P5, PT, R165, 0x58, !P5 ;  /* 0x00000058a500780c */ /* 0x000fe40006fa4270 */
[----:B------:R-:W-:-:S02]  /*11b90*/  FSEL R137, R137, -INF , !P2 ;  /* 0xff80000089897808 */ /* 0x000fc40005000000 */
[----:B------:R-:W-:Y:S02]  /*11ba0*/  ISETP.NE.AND P2, PT, R178, RZ, PT ;  /* 0x000000ffb200720c */ /* 0x000fe40003f45270 */
[C---:B------:R-:W-:Y:S02]  /*11bb0*/  ISETP.LT.OR P4, PT, R166.reuse, 0x52, P4 ;  /* 0x00000052a600780c */ /* 0x040fe40002781670 */
[----:B------:R-:W-:Y:S02]  /*11bc0*/  ISETP.GT.AND P2, PT, R165, 0x38, !P2 ;  /* 0x00000038a500780c */ /* 0x000fe40005744270 */
[C---:B------:R-:W-:Y:S02]  /*11bd0*/  ISETP.LT.OR P5, PT, R166.reuse, 0x59, P5 ;  /* 0x00000059a600780c */ /* 0x040fe40002fa1670 */
[----:B------:R-:W-:Y:S02]  /*11be0*/  ISETP.LT.OR P2, PT, R166, 0x39, P2 ;  /* 0x00000039a600780c */ /* 0x000fe40001741670 */
[----:B0-----:R-:W-:-:S02]  /*11bf0*/  FMNMX.FTZ R21, R13, R12, !PT ;  /* 0x0000000c0d157209 */ /* 0x001fc40007810000 */
[----:B------:R-:W-:Y:S02]  /*11c00*/  FSEL R141, R141, -INF , !P2 ;  /* 0xff8000008d8d7808 */ /* 0x000fe40005000000 */
[----:B------:R-:W-:Y:S01]  /*11c10*/  ISETP.NE.AND P2, PT, R179, RZ, PT ;  /* 0x000000ffb300720c */ /* 0x000fe20003f45270 */
[----:B------:R-:W0:Y:S01]  /*11c20*/  SHFL.BFLY PT, R12, R21, 0x1, 0x1f ;  /* 0x0c201f00150c7f89 */ /* 0x000e2200000e0000 */
[----:B------:R-:W-:Y:S02]  /*11c30*/  FSEL R153, R153, -INF , !P4 ;  /* 0xff80000099997808 */ /* 0x000fe40006000000 */
[----:B------:R-:W-:Y:S02]  /*11c40*/  ISETP.GT.AND P2, PT, R165, 0x39, !P2 ;  /* 0x00000039a500780c */ /* 0x000fe40005744270 */
[----:B------:R-:W-:Y:S02]  /*11c50*/  FSEL R156, R156, -INF , !P5 ;  /* 0xff8000009c9c7808 */ /* 0x000fe40006800000 */
[----:B------:R-:W-:-:S04]  /*11c60*/  ISETP.LT.OR P2, PT, R166, 0x3a, P2 ;  /* 0x0000003aa600780c */ /* 0x000fc80001741670 */
[----:B------:R-:W-:Y:S02]  /*11c70*/  FSEL R142, R142, -INF , !P2 ;  /* 0xff8000008e8e7808 */ /* 0x000fe40005000000 */
[----:B------:R-:W-:-:S04]  /*11c80*/  ISETP.NE.AND P2, PT, R180, RZ, PT ;  /* 0x000000ffb400720c */ /* 0x000fc80003f45270 */
[----:B------:R-:W-:-:S04]  /*11c90*/  ISETP.GT.AND P2, PT, R165, 0x40, !P2 ;  /* 0x00000040a500780c */ /* 0x000fc80005744270 */
[----:B------:R-:W-:Y:S02]  /*11ca0*/  ISETP.LT.OR P2, PT, R166, 0x41, P2 ;  /* 0x00000041a600780c */ /* 0x000fe40001741670 */
[----:B0-----:R-:W-:Y:S02]  /*11cb0*/  FMNMX.FTZ R12, R21, R12, !PT ;  /* 0x0000000c150c7209 */ /* 0x001fe40007810000 */
[----:B------:R-:W-:Y:S02]  /*11cc0*/  FSEL R144, R144, -INF , !P2 ;  /* 0xff80000090907808 */ /* 0x000fe40005000000 */
[----:B------:R-:W-:Y:S01]  /*11cd0*/  ISETP.NE.AND P2, PT, R181, RZ, PT ;  /* 0x000000ffb500720c */ /* 0x000fe20003f45270 */
[----:B------:R-:W-:-:S03]  /*11ce0*/  FMUL.FTZ R125, R12, UR10 ;  /* 0x0000000a0c7d7c20 */ /* 0x000fc60008410000 */
[----:B------:R-:W-:-:S04]  /*11cf0*/  ISETP.GT.AND P2, PT, R165, 0x41, !P2 ;  /* 0x00000041a500780c */ /* 0x000fc80005744270 */
[----:B------:R-:W-:-:S04]  /*11d00*/  ISETP.LT.OR P2, PT, R166, 0x42, P2 ;  /* 0x00000042a600780c */ /* 0x000fc80001741670 */
[----:B------:R-:W-:Y:S02]  /*11d10*/  FSEL R145, R145, -INF , !P2 ;  /* 0xff80000091917808 */ /* 0x000fe40005000000 */
[----:B------:R-:W-:Y:S02]  /*11d20*/  ISETP.GT.AND P2, PT, R165, 0x48, !P6 ;  /* 0x00000048a500780c */ /* 0x000fe40007744270 */
[----:B------:R-:W-:Y:S02]  /*11d30*/  ISETP.NE.AND P6, PT, R185, RZ, PT ;  /* 0x000000ffb900720c */ /* 0x000fe40003fc5270 */
        /* <DEDUP_REMOVED lines=8> */
[C---:B------:R-:W-:Y:S02]  /*11dc0*/  ISETP.LT.OR P3, PT, R166.reuse, 0x51, P3 ;  /* 0x00000051a600780c */ /* 0x040fe40001f61670 */
[----:B------:R-:W-:Y:S02]  /*11dd0*/  ISETP.LT.OR P2, PT, R166, 0x1, P2 ;  /* 0x00000001a600780c */ /* 0x000fe40001741670 */
[----:B------:R-:W-:Y:S02]  /*11de0*/  ISETP.NE.AND P6, PT, R161, RZ, PT ;  /* 0x000000ffa100720c */ /* 0x000fe40003fc5270 */
[----:B------:R-:W-:Y:S02]  /*11df0*/  FSEL R10, R10, -INF , !P2 ;  /* 0xff8000000a0a7808 */ /* 0x000fe40005000000 */
[----:B------:R-:W-:-:S02]  /*11e00*/  FSETP.NEU.FTZ.AND P2, PT, R12, -INF , PT ;  /* 0xff8000000c00780b */ /* 0x000fc40003f5d000 */
[----:B------:R-:W-:Y:S02]  /*11e10*/  FSEL R152, R152, -INF , !P3 ;  /* 0xff80000098987808 */ /* 0x000fe40005800000 */
[----:B------:R-:W-:Y:S02]  /*11e20*/  FSEL R125, R125, RZ, P2 ;  /* 0x000000ff7d7d7208 */ /* 0x000fe40001000000 */
[----:B------:R-:W-:-:S03]  /*11e30*/  ISETP.GT.AND P6, PT, R165, 0x59, !P6 ;  /* 0x00000059a500780c */ /* 0x000fc600077c4270 */
        /* <DEDUP_REMOVED lines=11> */
[--C-:B------:R-:W-:Y:S01]  /*11ef0*/  FFMA.FTZ R180, R130, UR10, -R125.reuse ;  /* 0x0000000a82b47c23 */ /* 0x100fe2000801087d */
[--C-:B------:R-:W-:Y:S01]  /*11f00*/  FFMA.FTZ R120, R134, UR10, -R125.reuse ;  /* 0x0000000a86787c23 */ /* 0x100fe2000801087d */
[----:B------:R-:W-:Y:S01]  /*11f10*/  FMNMX.FTZ R21, R15, R0, !PT ;  /* 0x000000000f157209 */ /* 0x000fe20007810000 */
[--C-:B------:R-:W-:Y:S01]  /*11f20*/  FFMA.FTZ R139, R139, UR10, -R125.reuse ;  /* 0x0000000a8b8b7c23 */ /* 0x100fe2000801087d */
[--C-:B------:R-:W-:Y:S01]  /*11f30*/  FFMA.FTZ R178, R140, UR10, -R125.reuse ;  /* 0x0000000a8cb27c23 */ /* 0x100fe2000801087d */
[----:B------:R-:W-:Y:S01]  /*11f40*/  MUFU.EX2 R188, R188 ;  /* 0x000000bc00bc7308 */ /* 0x000fe20000000800 */
[----:B------:R-:W-:Y:S01]  /*11f50*/  FMNMX.FTZ R0, R122, R21, !PT ;  /* 0x000000157a007209 */ /* 0x000fe20007810000 */
[--C-:B------:R-:W-:Y:S01]  /*11f60*/  FFMA.FTZ R21, R168, UR10, -R125.reuse ;  /* 0x0000000aa8157c23 */ /* 0x100fe2000801087d */
[--C-:B------:R-:W-:Y:S01]  /*11f70*/  FFMA.FTZ R143, R143, UR10, -R125.reuse ;  /* 0x0000000a8f8f7c23 */ /* 0x100fe2000801087d */
[--C-:B------:R-:W-:Y:S01]  /*11f80*/  FFMA.FTZ R151, R151, UR10, -R125.reuse ;  /* 0x0000000a97977c23 */ /* 0x100fe2000801087d */
[----:B------:R-:W-:Y:S01]  /*11f90*/  FMNMX.FTZ R121, R123, R0, !PT ;  /* 0x000000007b797209 */ /* 0x000fe20007810000 */
[--C-:B------:R-:W-:Y:S01]  /*11fa0*/  FFMA.FTZ R168, R154, UR10, -R125.reuse ;  /* 0x0000000a9aa87c23 */ /* 0x100fe2000801087d */
[----:B------:R-:W-:Y:S01]  /*11fb0*/  FFMA.FTZ R155, R155, UR10, -R125 ;  /* 0x0000000a9b9b7c23 */ /* 0x000fe2000801087d */
[----:B------:R-:W-:Y:S01]  /*11fc0*/  MUFU.EX2 R190, R190 ;  /* 0x000000be00be7308 */ /* 0x000fe20000000800 */
[----:B------:R-:W-:-:S04]  /*11fd0*/  FMNMX.FTZ R0, R126, R121, !PT ;  /* 0x000000797e007209 */ /* 0x000fc80007810000 */
[----:B------:R-:W-:-:S03]  /*11fe0*/  FMNMX.FTZ R121, R127, R0, !PT ;  /* 0x000000007f797209 */ /* 0x000fc60007810000 */
[----:B------:R-:W-:Y:S01]  /*11ff0*/  MUFU.EX2 R21, R21 ;  /* 0x0000001500157308 */ /* 0x000fe20000000800 */
[----:B------:R-:W-:Y:S01]  /*12000*/  FMNMX.FTZ R0, R128, R121, !PT ;  /* 0x0000007980007209 */ /* 0x000fe20007810000 */
[--C-:B------:R-:W-:Y:S01]  /*12010*/  FFMA.FTZ R121, R170, UR10, -R125.reuse ;  /* 0x0000000aaa797c23 */ /* 0x100fe2000801087d */
[----:B------:R-:W-:Y:S01]  /*12020*/  FFMA.FTZ R170, R159, UR10, -R125 ;  /* 0x0000000a9faa7c23 */ /* 0x000fe2000801087d */
[----:B------:R-:W-:Y:S02]  /*12030*/  FSEL R159, R12, RZ, P2 ;  /* 0x000000ff0c9f7208 */ /* 0x000fe40001000000 */
[----:B------:R-:W-:Y:S02]  /*12040*/  FMNMX.FTZ R131, R129, R0, !PT ;  /* 0x0000000081837209 */ /* 0x000fe40007810000 */
[----:B------:R-:W-:Y:S01]  /*12050*/  MUFU.EX2 R184, R184 ;  /* 0x000000b800b87308 */ /* 0x000fe20000000800 */
[----:B------:R-:W-:Y:S01]  /*12060*/  FADD.FTZ R159, -R159, R4 ;  /* 0x000000049f9f7221 */ /* 0x000fe20000010100 */
[----:B------:R-:W-:-:S04]  /*12070*/  FMNMX.FTZ R0, R132, R131, !PT ;  /* 0x0000008384007209 */ /* 0x000fc80007810000 */
[----:B------:R-:W-:Y:S02]  /*12080*/  FMNMX.FTZ R131, R133, R0, !PT ;  /* 0x0000000085837209 */ /* 0x000fe40007810000 */
[----:B------:R-:W-:Y:S02]  /*12090*/  MUFU.EX2 R121, R121 ;  /* 0x0000007900797308 */ /* 0x000fe40000000800 */
[----:B------:R-:W-:Y:S01]  /*120a0*/  FMNMX.FTZ R0, R136, R131, !PT ;  /* 0x0000008388007209 */ /* 0x000fe20007810000 */
[--C-:B------:R-:W-:Y:S01]  /*120b0*/  FFMA.FTZ R131, R172, UR10, -R125.reuse ;  /* 0x0000000aac837c23 */ /* 0x100fe2000801087d */
[----:B------:R-:W-:Y:S02]  /*120c0*/  FFMA.FTZ R172, R146, UR10, -R125 ;  /* 0x0000000a92ac7c23 */ /* 0x000fe4000801087d */
[----:B------:R-:W-:Y:S02]  /*120d0*/  FMNMX.FTZ R0, R137, R0, !PT ;  /* 0x0000000089007209 */ /* 0x000fe40007810000 */
[----:B------:R-:W-:Y:S02]  /*120e0*/  MUFU.EX2 R186, R186 ;  /* 0x000000ba00ba7308 */ /* 0x000fe40000000800 */
        /* <DEDUP_REMOVED lines=17> */
[----:B------:R-:W-:Y:S01]  /*12200*/  FMNMX.FTZ R0, R158, R157, !PT ;  /* 0x0000009d9e007209 */ /* 0x000fe20007810000 */
[--C-:B------:R-:W-:Y:S01]  /*12210*/  FFMA.FTZ R157, R182, UR10, -R125.reuse ;  /* 0x0000000ab69d7c23 */ /* 0x100fe2000801087d */
[----:B------:R-:W0:Y:S01]  /*12220*/  MUFU.EX2 R147, R147 ;  /* 0x0000009300937308 */ /* 0x000e220000000800 */
[----:B------:R-:W-:Y:S02]  /*12230*/  FFMA.FTZ R125, R162, UR10, -R125 ;  /* 0x0000000aa27d7c23 */ /* 0x000fe4000801087d */
[----:B------:R-:W1:Y:S05]  /*12240*/  SHFL.BFLY PT, R161, R0, 0x2, 0x1f ;  /* 0x0c401f0000a17f89 */ /* 0x000e6a00000e0000 */
[----:B------:R-:W-:Y:S08]  /*12250*/  MUFU.EX2 R176, R176 ;  /* 0x000000b000b07308 */ /* 0x000ff00000000800 */
[----:B------:R-:W-:Y:S01]  /*12260*/  MUFU.EX2 R139, R139 ;  /* 0x0000008b008b7308 */ /* 0x000fe20000000800 */
[----:B0-----:R-:W-:-:S07]  /*12270*/  F2FP.BF16.F32.PACK_AB R182, R147, R120 ;  /* 0x0000007893b6723e */ /* 0x001fce00000010ff */
[----:B------:R-:W-:Y:S01]  /*12280*/  MUFU.EX2 R178, R178 ;  /* 0x000000b200b27308 */ /* 0x000fe20000000800 */
[----:B-1----:R-:W-:Y:S01]  /*12290*/  FMNMX.FTZ R161, R0, R161, !PT ;  /* 0x000000a100a17209 */ /* 0x002fe20007810000 */
[----:B------:R-:W-:-:S04]  /*122a0*/  FMUL.FTZ R0, R159, UR10 ;  /* 0x0000000a9f007c20 */ /* 0x000fc80008410000 */
[----:B------:R-:W0:Y:S02]  /*122b0*/  SHFL.BFLY PT, R20, R161, 0x1, 0x1f ;  /* 0x0c201f00a1147f89 */ /* 0x000e2400000e0000 */
[----:B------:R-:W-:Y:S08]  /*122c0*/  MUFU.EX2 R143, R143 ;  /* 0x0000008f008f7308 */ /* 0x000ff00000000800 */
[----:B------:R-:W1:Y:S08]  /*122d0*/  MUFU.EX2 R0, R0 ;  /* 0x0000000000007308 */ /* 0x000e700000000800 */
[----:B------:R-:W-:Y:S01]  /*122e0*/  MUFU.EX2 R172, R172 ;  /* 0x000000ac00ac7308 */ /* 0x000fe20000000800 */
[----:B0-----:R-:W-:-:S07]  /*122f0*/  FMNMX.FTZ R20, R161, R20, !PT ;  /* 0x00000014a1147209 */ /* 0x001fce0007810000 */
[----:B------:R-:W-:Y:S01]  /*12300*/  MUFU.EX2 R157, R157 ;  /* 0x0000009d009d7308 */ /* 0x000fe20000000800 */
[C---:B------:R-:W-:Y:S01]  /*12310*/  FSETP.NEU.FTZ.AND P2, PT, R20.reuse, -INF , PT ;  /* 0xff8000001400780b */ /* 0x040fe20003f5d000 */
[----:B------:R-:W-:-:S06]  /*12320*/  FMUL.FTZ R2, R20, UR10 ;  /* 0x0000000a14027c20 */ /* 0x000fcc0008410000 */
[----:B------:R-:W-:Y:S01]  /*12330*/  MUFU.EX2 R174, R174 ;  /* 0x000000ae00ae7308 */ /* 0x000fe20000000800 */
[----:B------:R-:W-:Y:S02]  /*12340*/  FSEL R159, R2, RZ, P2 ;  /* 0x000000ff029f7208 */ /* 0x000fe40001000000 */
[----:B------:R-:W-:Y:S02]  /*12350*/  FSEL R2, R20, RZ, P2 ;  /* 0x000000ff14027208 */ /* 0x000fe40001000000 */
[----:B------:R-:W-:Y:S01]  /*12360*/  ISETP.GT.AND P2, PT, R9, UR54, PT ;  /* 0x0000003609007c0c */ /* 0x000fe2000bf44270 */
[--C-:B------:R-:W-:Y:S01]  /*12370*/  FFMA.FTZ R189, R10, UR10, -R159.reuse ;  /* 0x0000000a0abd7c23 */ /* 0x100fe2000801089f */
[----:B------:R-:W-:Y:S01]  /*12380*/  FFMA.FTZ R4, R11, UR10, -R159 ;  /* 0x0000000a0b047c23 */ /* 0x000fe2000801089f */
[----:B------:R-:W-:Y:S01]  /*12390*/  FADD.FTZ R2, -R2, R3 ;  /* 0x0000000302027221 */ /* 0x000fe20000010100 */
[----:B-1----:R-:W-:Y:S01]  /*123a0*/  FFMA.FTZ R3, R0, R8, R13 ;  /* 0x0000000800037223 */ /* 0x002fe2000001000d */
[--C-:B------:R-:W-:Y:S01]  /*123b0*/  FFMA.FTZ R191, R14, UR10, -R159.reuse ;  /* 0x0000000a0ebf7c23 */ /* 0x100fe2000801089f */
[----:B------:R-:W-:Y:S01]  /*123c0*/  FFMA.FTZ R10, R15, UR10, -R159 ;  /* 0x0000000a0f0a7c23 */ /* 0x000fe2000801089f */
[----:B------:R-:W-:Y:S01]  /*123d0*/  FMUL.FTZ R2, R2, UR10 ;  /* 0x0000000a02027c20 */ /* 0x000fe20008410000 */
[----:B------:R-:W-:Y:S01]  /*123e0*/  MUFU.EX2 R189, R189 ;  /* 0x000000bd00bd7308 */ /* 0x000fe20000000800 */
[----:B------:R-:W-:Y:S01]  /*123f0*/  FADD.FTZ R3, R188, R3 ;  /* 0x00000003bc037221 */ /* 0x000fe20000010000 */
        /* <DEDUP_REMOVED lines=9> */
[--C-:B------:R-:W-:Y:S01]  /*12490*/  FFMA.FTZ R124, R129, UR10, -R159.reuse ;  /* 0x0000000a817c7c23 */ /* 0x100fe2000801089f */
[----:B------:R-:W-:Y:S01]  /*124a0*/  FFMA.FTZ R126, R133, UR10, -R159 ;  /* 0x0000000a857e7c23 */ /* 0x000fe2000801089f */
[----:B------:R-:W-:Y:S01]  /*124b0*/  FADD.FTZ R8, R184, R3 ;  /* 0x00000003b8087221 */ /* 0x000fe20000010000 */
[--C-:B------:R-:W-:Y:S01]  /*124c0*/  FFMA.FTZ R177, R136, UR10, -R159.reuse ;  /* 0x0000000a88b17c23 */ /* 0x100fe2000801089f */
[--C-:B------:R-:W-:Y:S01]  /*124d0*/  FFMA.FTZ R128, R137, UR10, -R159.reuse ;  /* 0x0000000a89807c23 */ /* 0x100fe2000801089f */
[----:B------:R-:W1:Y:S01]  /*124e0*/  MUFU.EX2 R4, R4 ;  /* 0x0000000400047308 */ /* 0x000e620000000800 */
[----:B------:R-:W-:Y:S01]  /*124f0*/  FADD.FTZ R3, R121, R8 ;  /* 0x0000000879037221 */ /* 0x000fe20000010000 */
[--C-:B------:R-:W-:Y:S01]  /*12500*/  FFMA.FTZ R179, R141, UR10, -R159.reuse ;  /* 0x0000000a8db37c23 */ /* 0x100fe2000801089f */
[--C-:B------:R-:W-:Y:S01]  /*12510*/  FFMA.FTZ R130, R142, UR10, -R159.reuse ;  /* 0x0000000a8e827c23 */ /* 0x100fe2000801089f */
[----:B------:R-:W-:Y:S01]  /*12520*/  FFMA.FTZ R173, R144, UR10, -R159 ;  /* 0x0000000a90ad7c23 */ /* 0x000fe2000801089f */
[----:B------:R-:W-:Y:S01]  /*12530*/  FADD.FTZ R132, R186, R3 ;  /* 0x00000003ba847221 */ /* 0x000fe20000010000 */
[--C-:B------:R-:W-:Y:S01]  /*12540*/  FFMA.FTZ R175, R148, UR10, -R159.reuse ;  /* 0x0000000a94af7c23 */ /* 0x100fe2000801089f */
[----:B------:R-:W-:Y:S01]  /*12550*/  FFMA.FTZ R169, R152, UR10, -R159 ;  /* 0x0000000a98a97c23 */ /* 0x000fe2000801089f */
[----:B------:R-:W2:Y:S01]  /*12560*/  MUFU.EX2 R191, R191 ;  /* 0x000000bf00bf7308 */ /* 0x000ea20000000800 */
[----:B0-----:R-:W-:Y:S01]  /*12570*/  FFMA.FTZ R5, R2, R5, R189 ;  /* 0x0000000502057223 */ /* 0x001fe200000100bd */
[--C-:B------:R-:W-:Y:S01]  /*12580*/  FFMA.FTZ R153, R153, UR10, -R159.reuse ;  /* 0x0000000a99997c23 */ /* 0x100fe2000801089f */
[--C-:B------:R-:W-:Y:S01]  /*12590*/  FFMA.FTZ R156, R156, UR10, -R159.reuse ;  /* 0x0000000a9c9c7c23 */ /* 0x100fe2000801089f */
[----:B------:R-:W-:Y:S01]  /*125a0*/  FFMA.FTZ R158, R158, UR10, -R159 ;  /* 0x0000000a9e9e7c23 */ /* 0x000fe2000801089f */
[----:B------:R-:W-:Y:S01]  /*125b0*/  IMAD.U32 R11, RZ, RZ, UR6 ;  /* 0x00000006ff0b7e24 */ /* 0x000fe2000f8e00ff */
[----:B------:R-:W-:Y:S01]  /*125c0*/  F2FP.BF16.F32.PACK_AB R188, R188, R13 ;  /* 0x0000000dbcbc723e */ /* 0x000fe200000010ff */
[----:B------:R-:W-:Y:S01]  /*125d0*/  VIADD R9, R9, 0xffffffff ;  /* 0xffffffff09097836 */ /* 0x000fe20000000000 */
[----:B------:R-:W0:Y:S01]  /*125e0*/  MUFU.EX2 R10, R10 ;  /* 0x0000000a000a7308 */ /* 0x000e220000000800 */
[C---:B-1----:R-:W-:Y:S01]  /*125f0*/  FADD.FTZ R8, R4.reuse, R5 ;  /* 0x0000000504087221 */ /* 0x042fe20000010000 */
[----:B------:R-:W-:Y:S01]  /*12600*/  FADD.FTZ R5, R131, R132 ;  /* 0x0000008483057221 */ /* 0x000fe20000010000 */
[----:B------:R-:W-:Y:S01]  /*12610*/  F2FP.BF16.F32.PACK_AB R189, R4, R189 ;  /* 0x000000bd04bd723e */ /* 0x000fe200000010ff */
[----:B------:R-:W-:Y:S01]  /*12620*/  @!P1 VIADD R11, R11, 0x30860 ;  /* 0x000308600b0b9836 */ /* 0x000fe20000000000 */
[----:B------:R-:W-:Y:S01]  /*12630*/  F2FP.BF16.F32.PACK_AB R190, R21, R190 ;  /* 0x000000be15be723e */ /* 0x000fe200000010ff */
[----:B------:R-:W-:Y:S01]  /*12640*/  FADD.FTZ R132, R180, R5 ;  /* 0x00000005b4847221 */ /* 0x000fe20000010000 */
[----:B------:R-:W-:Y:S01]  /*12650*/  F2FP.BF16.F32.PACK_AB R184, R121, R184 ;  /* 0x000000b879b8723e */ /* 0x000fe200000010ff */
[----:B------:R-:W1:Y:S01]  /*12660*/  MUFU.EX2 R185, R185 ;  /* 0x000000b900b97308 */ /* 0x000e620000000800 */
[----:B--2---:R-:W-:Y:S01]  /*12670*/  FADD.FTZ R3, R191, R8 ;  /* 0x00000008bf037221 */ /* 0x004fe20000010000 */
[----:B------:R-:W-:Y:S01]  /*12680*/  FADD.FTZ R5, R135, R132 ;  /* 0x0000008487057221 */ /* 0x000fe20000010000 */
[----:B------:R-:W-:Y:S01]  /*12690*/  FFMA.FTZ R132, R145, UR10, -R159 ;  /* 0x0000000a91847c23 */ /* 0x000fe2000801089f */
[----:B------:R-:W-:-:S02]  /*126a0*/  @!P1 PRMT R11, RZ, 0x654, R11 ;  /* 0x00000654ff0b9816 */ /* 0x000fc4000000000b */
[----:B------:R-:W-:Y:S01]  /*126b0*/  FADD.FTZ R134, R120, R5 ;  /* 0x0000000578867221 */ /* 0x000fe20000010000 */
[----:B------:R-:W-:Y:S01]  /*126c0*/  F2FP.BF16.F32.PACK_AB R186, R131, R186 ;  /* 0x000000ba83ba723e */ /* 0x000fe200000010ff */
[----:B------:R-:W2:Y:S01]  /*126d0*/  MUFU.EX2 R14, R14 ;  /* 0x0000000e000e7308 */ /* 0x000ea20000000800 */
[----:B0-----:R-:W-:Y:S01]  /*126e0*/  FADD.FTZ R8, R10, R3 ;  /* 0x000000030a087221 */ /* 0x001fe20000010000 */
[----:B------:R-:W-:Y:S01]  /*126f0*/  FADD.FTZ R5, R147, R134 ;  /* 0x0000008693057221 */ /* 0x000fe20000010000 */
[----:B------:R-:W-:Y:S01]  /*12700*/  FFMA.FTZ R134, R149, UR10, -R159 ;  /* 0x0000000a95867c23 */ /* 0x000fe2000801089f */
[----:B------:R0:W-:Y:S01]  /*12710*/  @!P1 SYNCS.ARRIVE.TRANS64.RED.A1T0 RZ, [R11+URZ], RZ ;  /* 0x000000ff0bff99a7 */ /* 0x0001e2000810043f */
[----:B------:R-:W-:Y:S01]  /*12720*/  F2FP.BF16.F32.PACK_AB R180, R135, R180 ;  /* 0x000000b487b4723e */ /* 0x000fe200000010ff */
[----:B------:R-:W-:Y:S01]  /*12730*/  FADD.FTZ R136, R176, R5 ;  /* 0x00000005b0887221 */ /* 0x000fe20000010000 */
[----:B------:R-:W-:Y:S01]  /*12740*/  F2FP.BF16.F32.PACK_AB R176, R139, R176 ;  /* 0x000000b08bb0723e */ /* 0x000fe200000010ff */
[----:B------:R-:W3:Y:S01]  /*12750*/  MUFU.EX2 R187, R187 ;  /* 0x000000bb00bb7308 */ /* 0x000ee20000000800 */
[----:B-1----:R-:W-:Y:S01]  /*12760*/  FADD.FTZ R3, R185, R8 ;  /* 0x00000008b9037221 */ /* 0x002fe20000010000 */
[----:B------:R-:W-:Y:S01]  /*12770*/  FADD.FTZ R5, R139, R136 ;  /* 0x000000888b057221 */ /* 0x000fe20000010000 */
[----:B------:R-:W-:-:S03]  /*12780*/  F2FP.BF16.F32.PACK_AB R191, R10, R191 ;  /* 0x000000bf0abf723e */ /* 0x000fc600000010ff */
[----:B------:R-:W-:Y:S01]  /*12790*/  FADD.FTZ R136, R178, R5 ;  /* 0x00000005b2887221 */ /* 0x000fe20000010000 */
[C---:B------:R-:W-:Y:S01]  /*127a0*/  F2FP.BF16.F32.PACK_AB R178, R143.reuse, R178 ;  /* 0x000000b28fb2723e */ /* 0x040fe200000010ff */
[----:B------:R-:W1:Y:S01]  /*127b0*/  MUFU.EX2 R122, R122 ;  /* 0x0000007a007a7308 */ /* 0x000e620000000800 */
[C---:B--2---:R-:W-:Y:S01]  /*127c0*/  FADD.FTZ R8, R14.reuse, R3 ;  /* 0x000000030e087221 */ /* 0x044fe20000010000 */
[----:B------:R-:W-:Y:S01]  /*127d0*/  FADD.FTZ R5, R143, R136 ;  /* 0x000000888f057221 */ /* 0x000fe20000010000 */
[----:B------:R-:W-:-:S03]  /*127e0*/  F2FP.BF16.F32.PACK_AB R185, R14, R185 ;  /* 0x000000b90eb9723e */ /* 0x000fc600000010ff */
[----:B------:R-:W-:Y:S01]  /*127f0*/  FADD.FTZ R136, R172, R5 ;  /* 0x00000005ac887221 */ /* 0x000fe20000010000 */
[----:B------:R-:W-:Y:S01]  /*12800*/  F2FP.BF16.F32.PACK_AB R172, R157, R172 ;  /* 0x000000ac9dac723e */ /* 0x000fe200000010ff */
[----:B------:R-:W2:Y:S01]  /*12810*/  MUFU.EX2 R181, R181 ;  /* 0x000000b500b57308 */ /* 0x000ea20000000800 */
[----:B---3--:R-:W-:Y:S01]  /*12820*/  FADD.FTZ R3, R187, R8 ;  /* 0x00000008bb037221 */ /* 0x008fe20000010000 */
[----:B------:R-:W-:-:S04]  /*12830*/  FADD.FTZ R5, R157, R136 ;  /* 0x000000889d057221 */ /* 0x000fc80000010000 */
[----:B------:R-:W-:Y:S02]  /*12840*/  FADD.FTZ R136, R174, R5 ;  /* 0x00000005ae887221 */ /* 0x000fe40000010000 */
[----:B------:R-:W3:Y:S01]  /*12850*/  MUFU.EX2 R124, R124 ;  /* 0x0000007c007c7308 */ /* 0x000ee20000000800 */
[C---:B-1----:R-:W-:Y:S01]  /*12860*/  FADD.FTZ R8, R122.reuse, R3 ;  /* 0x000000037a087221 */ /* 0x042fe20000010000 */
[----:B------:R-:W-:-:S06]  /*12870*/  F2FP.BF16.F32.PACK_AB R187, R122, R187 ;  /* 0x000000bb7abb723e */ /* 0x000fcc00000010ff */
[----:B------:R-:W1:Y:S01]  /*12880*/  MUFU.EX2 R183, R183 ;  /* 0x000000b700b77308 */ /* 0x000e620000000800 */
[----:B--2---:R-:W-:-:S07]  /*12890*/  FADD.FTZ R3, R181, R8 ;  /* 0x00000008b5037221 */ /* 0x004fce0000010000 */
[----:B------:R-:W2:Y:S01]  /*128a0*/  MUFU.EX2 R126, R126 ;  /* 0x0000007e007e7308 */ /* 0x000ea20000000800 */
[C---:B---3--:R-:W-:Y:S01]  /*128b0*/  FADD.FTZ R8, R124.reuse, R3 ;  /* 0x000000037c087221 */ /* 0x048fe20000010000 */
[----:B------:R-:W-:-:S06]  /*128c0*/  F2FP.BF16.F32.PACK_AB R181, R124, R181 ;  /* 0x000000b57cb5723e */ /* 0x000fcc00000010ff */
[----:B------:R-:W3:Y:S01]  /*128d0*/  MUFU.EX2 R177, R177 ;  /* 0x000000b100b17308 */ /* 0x000ee20000000800 */
[----:B-1----:R-:W-:-:S07]  /*128e0*/  FADD.FTZ R3, R183, R8 ;  /* 0x00000008b7037221 */ /* 0x002fce0000010000 */
[----:B------:R-:W1:Y:S01]  /*128f0*/  MUFU.EX2 R128, R128 ;  /* 0x0000008000807308 */ /* 0x000e620000000800 */
[C---:B--2---:R-:W-:Y:S01]  /*12900*/  FADD.FTZ R8, R126.reuse, R3 ;  /* 0x000000037e087221 */ /* 0x044fe20000010000 */
[----:B------:R-:W-:-:S06]  /*12910*/  F2FP.BF16.F32.PACK_AB R183, R126, R183 ;  /* 0x000000b77eb7723e */ /* 0x000fcc00000010ff */
[----:B------:R-:W2:Y:S01]  /*12920*/  MUFU.EX2 R179, R179 ;  /* 0x000000b300b37308 */ /* 0x000ea20000000800 */
[----:B---3--:R-:W-:-:S07]  /*12930*/  FADD.FTZ R3, R177, R8 ;  /* 0x00000008b1037221 */ /* 0x008fce0000010000 */
        /* <DEDUP_REMOVED lines=19> */
[C---:B--2---:R-:W-:Y:S01]  /*12a70*/  FADD.FTZ R5, R151.reuse, R136 ;  /* 0x0000008897057221 */ /* 0x044fe20000010000 */
[----:B------:R-:W-:-:S06]  /*12a80*/  F2FP.BF16.F32.PACK_AB R174, R151, R174 ;  /* 0x000000ae97ae723e */ /* 0x000fcc00000010ff */
[----:B------:R-:W2:Y:S01]  /*12a90*/  MUFU.EX2 R120, R153 ;  /* 0x0000009900787308 */ /* 0x000ea20000000800 */
[----:B---3--:R-:W-:Y:S01]  /*12aa0*/  FADD.FTZ R3, R169, R4 ;  /* 0x00000004a9037221 */ /* 0x008fe20000010000 */
[----:B------:R-:W-:-:S06]  /*12ab0*/  IMAD.MOV.U32 R4, RZ, RZ, R12 ;  /* 0x000000ffff047224 */ /* 0x000fcc00078e000c */
[----:B------:R-:W3:Y:S01]  /*12ac0*/  MUFU.EX2 R155, R155 ;  /* 0x0000009b009b7308 */ /* 0x000ee20000000800 */
[----:B-1----:R-:W-:-:S07]  /*12ad0*/  FADD.FTZ R136, R168, R5 ;  /* 0x00000005a8887221 */ /* 0x002fce0000010000 */
[----:B------:R-:W1:Y:S01]  /*12ae0*/  MUFU.EX2 R156, R156 ;  /* 0x0000009c009c7308 */ /* 0x000e620000000800 */
[C---:B--2---:R-:W-:Y:S01]  /*12af0*/  FADD.FTZ R3, R120.reuse, R3 ;  /* 0x0000000378037221 */ /* 0x044fe20000010000 */
[----:B------:R-:W-:-:S06]  /*12b00*/  F2FP.BF16.F32.PACK_AB R169, R120, R169 ;  /* 0x000000a978a9723e */ /* 0x000fcc00000010ff */
[----:B------:R-:W2:Y:S01]  /*12b10*/  MUFU.EX2 R170, R170 ;  /* 0x000000aa00aa7308 */ /* 0x000ea20000000800 */
[C---:B---3--:R-:W-:Y:S01]  /*12b20*/  FADD.FTZ R5, R155.reuse, R136 ;  /* 0x000000889b057221 */ /* 0x048fe20000010000 */
[----:B------:R-:W-:-:S06]  /*12b30*/  F2FP.BF16.F32.PACK_AB R168, R155, R168 ;  /* 0x000000a89ba8723e */ /* 0x000fcc00000010ff */
[----:B------:R-:W3:Y:S01]  /*12b40*/  MUFU.EX2 R158, R158 ;  /* 0x0000009e009e7308 */ /* 0x000ee20000000800 */
[----:B-1----:R-:W-:-:S07]  /*12b50*/  FADD.FTZ R3, R156, R3 ;  /* 0x000000039c037221 */ /* 0x002fce0000010000 */
[----:B------:R-:W1:Y:S01]  /*12b60*/  MUFU.EX2 R125, R125 ;  /* 0x0000007d007d7308 */ /* 0x000e620000000800 */
[----:B--2---:R-:W-:Y:S01]  /*12b70*/  FADD.FTZ R136, R170, R5 ;  /* 0x00000005aa887221 */ /* 0x004fe20000010000 */
[C---:B---3--:R-:W-:Y:S01]  /*12b80*/  FADD.FTZ R5, R158.reuse, R3 ;  /* 0x000000039e057221 */ /* 0x048fe20000010000 */
[----:B------:R-:W-:Y:S01]  /*12b90*/  F2FP.BF16.F32.PACK_AB R171, R158, R156 ;  /* 0x0000009c9eab723e */ /* 0x000fe200000010ff */
[----:B------:R-:W-:Y:S02]  /*12ba0*/  IMAD.MOV.U32 R3, RZ, RZ, R20 ;  /* 0x000000ffff037224 */ /* 0x000fe400078e0014 */
[C---:B-1----:R-:W-:Y:S01]  /*12bb0*/  FADD.FTZ R8, R125.reuse, R136 ;  /* 0x000000887d087221 */ /* 0x042fe20000010000 */
[----:B------:R-:W-:Y:S01]  /*12bc0*/  F2FP.BF16.F32.PACK_AB R170, R125, R170 ;  /* 0x000000aa7daa723e */ /* 0x000fe200000010ff */
[----:B0-----:R-:W-:Y:S06]  /*12bd0*/  @P2 BRA `(.L_x_1794) ;  /* 0xffffffc800b82947 */ /* 0x001fec000383ffff */
[----:B------:R-:W-:Y:S01]  /*12be0*/  IMAD.MOV.U32 R3, RZ, RZ, R20 ;  /* 0x000000ffff037224 */ /* 0x000fe200078e0014 */
[----:B------:R-:W-:Y:S01]  /*12bf0*/  UMOV UR38, UR5 ;  /* 0x0000000500267c82 */ /* 0x000fe20008000000 */
[----:B------:R-:W-:Y:S01]  /*12c00*/  IMAD.MOV.U32 R4, RZ, RZ, R12 ;  /* 0x000000ffff047224 */ /* 0x000fe200078e000c */
[----:B------:R-:W-:-:S06]  /*12c10*/  UMOV UR60, UR37 ;  /* 0x00000025003c7c82 */ /* 0x000fcc0008000000 */
.L_x_1777:
        /* <DEDUP_REMOVED lines=27> */
.L_x_1796:
[----:B------:R-:W-:-:S11]  /*12dd0*/  UISETP.NE.AND UP2, UPT, UR11, 0x1, UPT ;  /* 0x000000010b00788c */ /* 0x000fd6000bf45270 */
[----:B------:R-:W-:Y:S02]  /*12de0*/  @UP2 ULDC.64 UR4, c[0x0][0x9e8] ;  /* 0x00027a0000042ab9 */ /* 0x000fe40000000a00 */
[----:B------:R-:W-:-:S04]  /*12df0*/  UIMAD.WIDE.U32 UR6, UR14, UR4, URZ ;  /* 0x000000040e0672a5 */ /* 0x000fc8000f8e003f */
[----:B------:R-:W-:-:S12]  /*12e00*/  @UP2 USHF.R.U32.HI UR14, URZ, UR5, UR7 ;  /* 0x000000053f0e2299 */ /* 0x000fd80008011607 */
.L_x_1797:
[----:B------:R-:W-:-:S04]  /*12e10*/  UIMAD UR11, UR14, UR11, URZ ;  /* 0x0000000b0e0b72a4 */ /* 0x000fc8000f8e023f */
[----:B------:R-:W-:-:S04]  /*12e20*/  UISETP.LT.AND UP2, UPT, UR15, UR11, UPT ;  /* 0x0000000b0f00728c */ /* 0x000fc8000bf41270 */
[----:B------:R-:W-:-:S12]  /*12e30*/  USEL UR15, UR15, UR11, !UP2 ;  /* 0x0000000b0f0f7287 */ /* 0x000fd8000d000000 */
.L_x_1795:
        /* <DEDUP_REMOVED lines=13> */
[----:B------:R-:W-:Y:S01]  /*12f10*/  ULDC UR5, c[0x0][0x9d8] ;  /* 0x0002760000057ab9 */ /* 0x000fe20000000800 */
[----:B------:R-:W-:-:S05]  /*12f20*/  ULDC UR55, c[0x0][0x988] ;  /* 0x0002620000377ab9 */ /* 0x000fca0000000800 */
.L_x_1807:
[----:B------:R-:W-:-:S04]  /*12f30*/  UIADD3 UR37, UR4, 0x1, URZ ;  /* 0x0000000104257890 */ /* 0x000fc8000fffe03f */
[----:B------:R-:W-:-:S04]  /*12f40*/  UISETP.NE.AND UP2, UPT, UR37, 0x2, UPT ;  /* 0x000000022500788c */ /* 0x000fc8000bf45270 */
[----:B------:R-:W-:Y:S02]  /*12f50*/  USEL UR37, UR37, URZ, UP2 ;  /* 0x0000003f25257287 */ /* 0x000fe40009000000 */
[----:B------:R-:W-:-:S04]  /*12f60*/  USEL UR60, URZ, 0x1, UP2 ;  /* 0x000000013f3c7887 */ /* 0x000fc80009000000 */
[----:B------:R-:W-:Y:S01]  /*12f70*/  ULOP3.LUT UR60, UR7, UR60, URZ, 0x3c, !UPT ;  /* 0x0000003c073c7292 */ /* 0x000fe2000f8e3c3f */
[----:B------:R-:W-:Y:S01]  /*12f80*/  UMOV UR38, UR37 ;  /* 0x0000002500267c82 */ /* 0x000fe20008000000 */
[----:B------:R-:W-:Y:S10]  /*12f90*/  @!P0 BRA `(.L_x_1799) ;  /* 0x0000000000048947 */ /* 0x000ff40003800000 */
[----:B------:R-:W-:Y:S01]  /*12fa0*/  BPT.TRAP 0x1 ;  /* 0x000000040000795c */ /* 0x000fe20000300000 */
.L_x_1799:
[----:B------:R-:W-:Y:S01]  /*12fb0*/  ULEA UR6, UR38, UR39, 0x3 ;  /* 0x0000002726067291 */ /* 0x000fe2000f8e183f */
[----:B------:R-:W-:-:S05]  /*12fc0*/  IMAD.U32 R3, RZ, RZ, UR60 ;  /* 0x0000003cff037e24 */ /* 0x000fca000f8e00ff */
[----:B------:R-:W-:-:S04]  /*12fd0*/  SHF.L.U32 R3, R3, 0x1f, RZ ;  /* 0x0000001f03037819 */ /* 0x000fc800000006ff */
[----:B------:R0:W1:Y:S01]  /*12fe0*/  SYNCS.PHASECHK.TRANS64.TRYWAIT P2, [UR6+0x30830], R3 ;  /* 0x03083003ff0075a7 */ /* 0x0000620008040146 */
[----:B------:R-:W-:Y:S05]  /*12ff0*/  @!P0 BRA `(.L_x_1800) ;  /* 0x0000000000048947 */ /* 0x000fea0003800000 */
[----:B------:R-:W-:Y:S01]  /*13000*/  BPT.TRAP 0x1 ;  /* 0x000000040000795c */ /* 0x000fe20000300000 */
.L_x_1800:
[----:B-1----:R-:W-:Y:S05]  /*13010*/  @P2 BRA `(.L_x_1801) ;  /* 0x0000000000082947 */ /* 0x002fea0003800000 */
[----:B------:R-:W1:Y:S02]  /*13020*/  SYNCS.PHASECHK.TRANS64.TRYWAIT P2, [UR6+0x30830], R3 ;  /* 0x03083003ff0075a7 */ /* 0x000e640008040146 */
[----:B-1----:R-:W-:Y:S05]  /*13030*/  @!P2 BRA `(.L_x_1802) ;  /* 0x000001240018a947 */ /* 0x002fea0003800000 */
.L_x_1801:
        /* <DEDUP_REMOVED lines=165> */
.L_x_1803:
[----:B------:R-:W-:Y:S01]  /*13a90*/  ULEA UR11, UR4, UR39, 0x3 ;  /* 0x00000027040b7291 */ /* 0x000fe2000f8e183f */
[----:B------:R-:W-:-:S05]  /*13aa0*/  IMAD.U32 R0, RZ, RZ, UR7 ;  /* 0x00000007ff007e24 */ /* 0x000fca000f8e00ff */
[----:B------:R-:W-:-:S04]  /*13ab0*/  SHF.L.U32 R0, R0, 0x1f, RZ ;  /* 0x0000001f00007819 */ /* 0x000fc800000006ff */
[----:B------:R2:W3:Y:S01]  /*13ac0*/  SYNCS.PHASECHK.TRANS64.TRYWAIT P2, [UR11+0x30850], R0 ;  /* 0x03085000ff0075a7 */ /* 0x0004e2000804014b */
[----:B------:R-:W-:Y:S05]  /*13ad0*/  @!P0 BRA `(.L_x_1804) ;  /* 0x0000000000048947 */ /* 0x000fea0003800000 */
[----:B------:R-:W-:Y:S01]  /*13ae0*/  BPT.TRAP 0x1 ;  /* 0x000000040000795c */ /* 0x000fe20000300000 */
.L_x_1804:
[----:B---3--:R-:W-:Y:S05]  /*13af0*/  @P2 BRA `(.L_x_1805) ;  /* 0x0000000000082947 */ /* 0x008fea0003800000 */
[----:B------:R-:W3:Y:S02]  /*13b00*/  SYNCS.PHASECHK.TRANS64.TRYWAIT P2, [UR11+0x30850], R0 ;  /* 0x03085000ff0075a7 */ /* 0x000ee4000804014b */
[----:B---3--:R-:W-:Y:S05]  /*13b10*/  @!P2 BRA `(.L_x_1806) ;  /* 0x000001180078a947 */ /* 0x008fea0003800000 */
.L_x_1805:
[----:B------:R-:W-:Y:S01]  /*13b20*/  UIADD3 UR6, UR39, 0x400, URZ ;  /* 0x0000040027067890 */ /* 0x000fe2000fffe03f */
[----:B------:R-:W-:Y:S01]  /*13b30*/  WARPGROUP.ARRIVE ;  /* 0x00000000000079c5 */ /* 0x000fe20000000000 */
[----:B------:R-:W-:Y:S01]  /*13b40*/  UMOV UR7, 0x40000040 ;  /* 0x4000004000077882 */ /* 0x000fe20000000000 */
[----:B---3--:R-:W-:Y:S01]  /*13b50*/  FMUL.FTZ R2, R120, UR5 ;  /* 0x0000000578027c20 */ /* 0x008fe20008410000 */
[----:B------:R-:W-:Y:S01]  /*13b60*/  USHF.R.U32.HI UR6, URZ, 0x4, UR6 ;  /* 0x000000043f067899 */ /* 0x000fe20008011606 */
[----:B01----:R-:W-:Y:S01]  /*13b70*/  FMUL.FTZ R3, R121, UR5 ;  /* 0x0000000579037c20 */ /* 0x003fe20008410000 */
[----:B------:R-:W-:Y:S01]  /*13b80*/  FMUL.FTZ R15, R124, UR5 ;  /* 0x000000057c0f7c20 */ /* 0x000fe20008410000 */
[----:B------:R-:W-:Y:S01]  /*13b90*/  FMUL.FTZ R21, R125, UR5 ;  /* 0x000000057d157c20 */ /* 0x000fe20008410000 */
[----:B------:R-:W-:Y:S01]  /*13ba0*/  ULOP3.LUT UR6, UR6, 0x3fff, URZ, 0xc0, !UPT ;  /* 0x00003fff06067892 */ /* 0x000fe2000f8ec03f */
[----:B------:R-:W2:Y:S01]  /*13bb0*/  MUFU.TANH R2, R2 ;  /* 0x0000000200027308 */ /* 0x000ea20000002400 */
[----:B------:R-:W-:Y:S01]  /*13bc0*/  FMUL.FTZ R121, R128, UR5 ;  /* 0x0000000580797c20 */ /* 0x000fe20008410000 */
[----:B------:R-:W-:Y:S01]  /*13bd0*/  FMUL.FTZ R12, R122, UR5 ;  /* 0x000000057a0c7c20 */ /* 0x000fe20008410000 */
[----:B------:R-:W-:Y:S01]  /*13be0*/  ULOP3.LUT UR6, UR6, 0x3000000, URZ, 0xfc, !UPT ;  /* 0x0300000006067892 */ /* 0x000fe2000f8efc3f */
[----:B------:R-:W-:Y:S01]  /*13bf0*/  FMUL.FTZ R122, R129, UR5 ;  /* 0x00000005817a7c20 */ /* 0x000fe20008410000 */
[----:B------:R-:W-:Y:S01]  /*13c00*/  FMUL.FTZ R125, R132, UR5 ;  /* 0x00000005847d7c20 */ /* 0x000fe20008410000 */
[----:B------:R-:W-:Y:S01]  /*13c10*/  FMUL.FTZ R14, R126, UR5 ;  /* 0x000000057e0e7c20 */ /* 0x000fe20008410000 */
[----:B------:R-:W-:Y:S01]  /*13c20*/  UIMAD UR4, UR4, 0x900, UR6 ;  /* 0x00000900040478a4 */ /* 0x000fe2000f8e0206 */
[----:B------:R-:W0:Y:S01]  /*13c30*/  MUFU.TANH R3, R3 ;  /* 0x0000000300037308 */ /* 0x000e220000002400 */
        /* <DEDUP_REMOVED lines=9> */
[----:B------:R-:W1:Y:S01]  /*13cd0*/  MUFU.TANH R15, R15 ;  /* 0x0000000f000f7308 */ /* 0x000e620000002400 */
[----:B------:R-:W-:Y:S01]  /*13ce0*/  UMOV UR7, 0x40000040 ;  /* 0x4000004000077882 */ /* 0x000fe20000000000 */
[----:B--2---:R-:W-:Y:S01]  /*13cf0*/  FMNMX.FTZ R0, R2, R10, !PT ;  /* 0x0000000a02007209 */ /* 0x004fe20007810000 */
[----:B------:R-:W-:Y:S01]  /*13d00*/  FMUL.FTZ R133, R140, UR5 ;  /* 0x000000058c857c20 */ /* 0x000fe20008410000 */
[----:B------:R-:W-:Y:S01]  /*13d10*/  FMUL.FTZ R20, R127, UR5 ;  /* 0x000000057f147c20 */ /* 0x000fe20008410000 */
[----:B------:R-:W-:Y:S01]  /*13d20*/  FMUL.FTZ R136, R145, UR5 ;  /* 0x0000000591887c20 */ /* 0x000fe20008410000 */
[----:B------:R-:W-:Y:S01]  /*13d30*/  FMUL.FTZ R127, R135, UR5 ;  /* 0x00000005877f7c20 */ /* 0x000fe20008410000 */
[----:B0-----:R-:W-:Y:S01]  /*13d40*/  FMNMX.FTZ R0, R3, R0, !PT ;  /* 0x0000000003007209 */ /* 0x001fe20007810000 */
        /* <DEDUP_REMOVED lines=17> */
[----:B0-----:R-:W-:Y:S01]  /*13e60*/  FMNMX.FTZ R0, R21, R0, !PT ;  /* 0x0000000015007209 */ /* 0x001fe20007810000 */
[----:B------:R-:W-:Y:S01]  /*13e70*/  UMOV UR10, UR55 ;  /* 0x00000037000a7c82 */ /* 0x000fe20008000000 */
[----:B------:R-:W-:Y:S01]  /*13e80*/  FMUL.FTZ R143, R143, UR5 ;  /* 0x000000058f8f7c20 */ /* 0x000fe20008410000 */
[----:B------:R-:W-:Y:S01]  /*13e90*/  FMUL.FTZ R146, R146, UR5 ;  /* 0x0000000592927c20 */ /* 0x000fe20008410000 */
[----:B------:R-:W-:Y:S01]  /*13ea0*/  FMUL.FTZ R147, R147, UR5 ;  /* 0x0000000593937c20 */ /* 0x000fe20008410000 */
[----:B------:R-:W-:Y:S01]  /*13eb0*/  FMUL.FTZ R150, R150, UR5 ;  /* 0x0000000596967c20 */ /* 0x000fe20008410000 */
[----:B------:R-:W-:Y:S01]  /*13ec0*/  FMUL.FTZ R151, R151, UR5 ;  /* 0x0000000597977c20 */ /* 0x000fe20008410000 */
[----:B------:R-:W0:Y:S01]  /*13ed0*/  MUFU.TANH R125, R125 ;  /* 0x0000007d007d7308 */ /* 0x000e220000002400 */
[----:B--2---:R-:W-:Y:S01]  /*13ee0*/  FMNMX.FTZ R141, R121, R0, !PT ;  /* 0x00000000798d7209 */ /* 0x004fe20007810000 */
[----:B------:R-:W-:Y:S01]  /*13ef0*/  FMUL.FTZ R152, R154, UR5 ;  /* 0x000000059a987c20 */ /* 0x000fe20008410000 */
[----:B------:R-:W-:Y:S01]  /*13f00*/  FMUL.FTZ R154, R158, UR5 ;  /* 0x000000059e9a7c20 */ /* 0x000fe20008410000 */
[----:B------:R-:W-:Y:S01]  /*13f10*/  FMUL.FTZ R158, R166, UR5 ;  /* 0x00000005a69e7c20 */ /* 0x000fe20008410000 */
[C---:B------:R-:W-:Y:S01]  /*13f20*/  ISETP.GT.AND P2, PT, R9.reuse, UR54, PT ;  /* 0x0000003609007c0c */ /* 0x040fe2000bf44270 */
[----:B------:R-:W-:-:S02]  /*13f30*/  VIADD R9, R9, 0xffffffff ;  /* 0xffffffff09097836 */ /* 0x000fc40000000000 */
[----:B------:R-:W2:Y:S01]  /*13f40*/  MUFU.TANH R126, R126 ;  /* 0x0000007e007e7308 */ /* 0x000ea20000002400 */
[----:B-1----:R-:W-:Y:S01]  /*13f50*/  FMNMX.FTZ R0, R122, R141, !PT ;  /* 0x0000008d7a007209 */ /* 0x002fe20007810000 */
[----:B------:R-:W-:Y:S01]  /*13f60*/  FMUL.FTZ R141, R156, UR5 ;  /* 0x000000059c8d7c20 */ /* 0x000fe20008410000 */
[----:B------:R-:W-:-:S05]  /*13f70*/  FMUL.FTZ R156, R162, UR5 ;  /* 0x00000005a29c7c20 */ /* 0x000fca0008410000 */
[----:B------:R-:W1:Y:S01]  /*13f80*/  MUFU.TANH R128, R128 ;  /* 0x0000008000807308 */ /* 0x000e620000002400 */
[----:B0-----:R-:W-:-:S07]  /*13f90*/  FMNMX.FTZ R145, R125, R0, !PT ;  /* 0x000000007d917209 */ /* 0x001fce0007810000 */
[----:B------:R-:W0:Y:S01]  /*13fa0*/  MUFU.TANH R130, R130 ;  /* 0x0000008200827308 */ /* 0x000e220000002400 */
[----:B--2---:R-:W-:-:S07]  /*13fb0*/  FMNMX.FTZ R145, R126, R145, !PT ;  /* 0x000000917e917209 */ /* 0x004fce0007810000 */
[----:B------:R-:W2:Y:S01]  /*13fc0*/  MUFU.TANH R133, R133 ;  /* 0x0000008500857308 */ /* 0x000ea20000002400 */
[----:B-1----:R-:W-:-:S07]  /*13fd0*/  FMNMX.FTZ R145, R128, R145, !PT ;  /* 0x0000009180917209 */ /* 0x002fce0007810000 */
[----:B------:R-:W1:Y:S01]  /*13fe0*/  MUFU.TANH R134, R134 ;  /* 0x0000008600867308 */ /* 0x000e620000002400 */
[----:B0-----:R-:W-:-:S07]  /*13ff0*/  FMNMX.FTZ R0, R130, R145, !PT ;  /* 0x0000009182007209 */ /* 0x001fce0007810000 */
[----:B------:R-:W0:Y:S01]  /*14000*/  MUFU.TANH R135, R135 ;  /* 0x0000008700877308 */ /* 0x000e220000002400 */
[----:B--2---:R-:W-:-:S07]  /*14010*/  FMNMX.FTZ R145, R133, R0, !PT ;  /* 0x0000000085917209 */ /* 0x004fce0007810000 */
[----:B------:R-:W2:Y:S01]  /*14020*/  MUFU.TANH R136, R136 ;  /* 0x0000008800887308 */ /* 0x000ea20000002400 */
[----:B-1----:R-:W-:Y:S01]  /*14030*/  FMNMX.FTZ R0, R134, R145, !PT ;  /* 0x0000009186007209 */ /* 0x002fe20007810000 */
[----:B------:R-:W-:-:S06]  /*14040*/  FMUL.FTZ R145, R161, UR5 ;  /* 0x00000005a1917c20 */ /* 0x000fcc0008410000 */
[----:B------:R-:W1:Y:S01]  /*14050*/  MUFU.TANH R137, R137 ;  /* 0x0000008900897308 */ /* 0x000e620000002400 */
[----:B0-----:R-:W-:-:S07]  /*14060*/  FMNMX.FTZ R149, R135, R0, !PT ;  /* 0x0000000087957209 */ /* 0x001fce0007810000 */
[----:B------:R-:W0:Y:S01]  /*14070*/  MUFU.TANH R138, R138 ;  /* 0x0000008a008a7308 */ /* 0x000e220000002400 */
[----:B--2---:R-:W-:Y:S01]  /*14080*/  FMNMX.FTZ R0, R136, R149, !PT ;  /* 0x0000009588007209 */ /* 0x004fe20007810000 */
[----:B------:R-:W-:-:S06]  /*14090*/  FMUL.FTZ R149, R164, UR5 ;  /* 0x00000005a4957c20 */ /* 0x000fcc0008410000 */
[----:B------:R-:W2:Y:S01]  /*140a0*/  MUFU.TANH R139, R139 ;  /* 0x0000008b008b7308 */ /* 0x000ea20000002400 */
[----:B-1----:R-:W-:-:S07]  /*140b0*/  FMNMX.FTZ R153, R137, R0, !PT ;  /* 0x0000000089997209 */ /* 0x002fce0007810000 */
        /* <DEDUP_REMOVED lines=18> */
[----:B------:R-:W-:Y:S01]  /*141e0*/  FMUL.FTZ R153, R155, UR5 ;  /* 0x000000059b997c20 */ /* 0x000fe20008410000 */
[----:B------:R-:W-:Y:S01]  /*141f0*/  FMUL.FTZ R155, R159, UR5 ;  /* 0x000000059f9b7c20 */ /* 0x000fe20008410000 */
[----:B------:R-:W-:Y:S02]  /*14200*/  FMUL.FTZ R159, R167, UR5 ;  /* 0x00000005a79f7c20 */ /* 0x000fe40008410000 */
[----:B------:R-:W1:Y:S02]  /*14210*/  SHFL.BFLY PT, R157, R4, 0x2, 0x1f ;  /* 0x0c401f00049d7f89 */ /* 0x000e6400000e0000 */
[----:B------:R-:W3:Y:S01]  /*14220*/  MUFU.TANH R14, R14 ;  /* 0x0000000e000e7308 */ /* 0x000ee20000002400 */
[----:B0-----:R-:W-:-:S07]  /*14230*/  FMNMX.FTZ R160, R12, R11, !PT ;  /* 0x0000000b0ca07209 */ /* 0x001fce0007810000 */
[----:B------:R-:W0:Y:S01]  /*14240*/  MUFU.TANH R20, R20 ;  /* 0x0000001400147308 */ /* 0x000e220000002400 */
[----:B------:R-:W-:Y:S02]  /*14250*/  WARPGROUP.DEPBAR.LE gsb0, 0x0 ;  /* 0x00008000000079c5 */ /* 0x000fe40000010000 */
[----:B------:R-:W-:-:S05]  /*14260*/  WARPGROUP.ARRIVE ;  /* 0x00000000000079c5 */ /* 0x000fca0000000000 */
[----:B------:R-:W4:Y:S01]  /*14270*/  MUFU.TANH R120, R120 ;  /* 0x0000007800787308 */ /* 0x000f220000002400 */
[----:B------:R-:W-:Y:S01]  /*14280*/  HGMMA.64x192x16.F32.BF16 R24, R184, gdesc[UR4].tnspB, R24, gsb0 ;  /* 0x42e00004b8187df0 */ /* 0x000fe20008001818 */
[----:B------:R-:W-:Y:S01]  /*14290*/  UIADD3 UR6, UR4, 0x100, URZ ;  /* 0x0000010004067890 */ /* 0x000fe2000fffe03f */
[----:B-1----:R-:W-:Y:S01]  /*142a0*/  FMNMX.FTZ R0, R4, R157, !PT ;  /* 0x0000009d04007209 */ /* 0x002fe20007810000 */
[----:B------:R-:W-:-:S04]  /*142b0*/  UMOV UR7, 0x40000040 ;  /* 0x4000004000077882 */ /* 0x000fc80000000000 */
[----:B------:R-:W1:Y:S01]  /*142c0*/  MUFU.TANH R123, R123 ;  /* 0x0000007b007b7308 */ /* 0x000e620000002400 */
[----:B------:R-:W-:Y:S01]  /*142d0*/  FMUL.FTZ R157, R163, UR5 ;  /* 0x00000005a39d7c20 */ /* 0x000fe20008410000 */
[----:B------:R-:W5:Y:S06]  /*142e0*/  SHFL.BFLY PT, R161, R0, 0x1, 0x1f ;  /* 0x0c201f0000a17f89 */ /* 0x000f6c00000e0000 */
[----:B------:R-:W1:Y:S08]  /*142f0*/  MUFU.TANH R124, R124 ;  /* 0x0000007c007c7308 */ /* 0x000e700000002400 */
[----:B------:R-:W1:Y:S08]  /*14300*/  MUFU.TANH R127, R127 ;  /* 0x0000007f007f7308 */ /* 0x000e700000002400 */
[----:B------:R-:W1:Y:S01]  /*14310*/  MUFU.TANH R129, R129 ;  /* 0x0000008100817308 */ /* 0x000e620000002400 */
[----:B-----5:R-:W-:-:S02]  /*14320*/  FMNMX.FTZ R4, R0, R161, !PT ;  /* 0x000000a100047209 */ /* 0x020fc40007810000 */
[----:B--2---:R-:W-:-:S03]  /*14330*/  FMNMX.FTZ R161, R13, R160, !PT ;  /* 0x000000a00da17209 */ /* 0x004fc60007810000 */
[----:B------:R-:W-:Y:S01]  /*14340*/  FADD.FTZ R0, -R4, R10 ;  /* 0x0000000a04007221 */ /* 0x000fe20000010100 */
[----:B---3--:R-:W-:Y:S01]  /*14350*/  FMNMX.FTZ R161, R14, R161, !PT ;  /* 0x000000a10ea17209 */ /* 0x008fe20007810000 */
[----:B------:R-:W-:Y:S01]  /*14360*/  FMUL.FTZ R10, R4, UR10 ;  /* 0x0000000a040a7c20 */ /* 0x000fe20008410000 */
[----:B------:R-:W2:Y:S01]  /*14370*/  MUFU.TANH R131, R131 ;  /* 0x0000008300837308 */ /* 0x000ea20000002400 */
[----:B------:R-:W-:Y:S01]  /*14380*/  FMUL.FTZ R0, R0, UR10 ;  /* 0x0000000a00007c20 */ /* 0x000fe20008410000 */
[----:B0-----:R-:W-:Y:S01]  /*14390*/  FMNMX.FTZ R161, R20, R161, !PT ;  /* 0x000000a114a17209 */ /* 0x001fe20007810000 */
[--C-:B------:R-:W-:Y:S01]  /*143a0*/  FFMA.FTZ R188, R2, UR10, -R10.reuse ;  /* 0x0000000a02bc7c23 */ /* 0x100fe2000801080a */
[--C-:B------:R-:W-:Y:S01]  /*143b0*/  FFMA.FTZ R160, R3, UR10, -R10.reuse ;  /* 0x0000000a03a07c23 */ /* 0x100fe2000801080a */
[--C-:B------:R-:W-:Y:S01]  /*143c0*/  FFMA.FTZ R190, R15, UR10, -R10.reuse ;  /* 0x0000000a0fbe7c23 */ /* 0x100fe2000801080a */
[----:B----4-:R-:W-:Y:S01]  /*143d0*/  FMNMX.FTZ R2, R120, R161, !PT ;  /* 0x000000a178027209 */ /* 0x010fe20007810000 */
[--C-:B------:R-:W-:Y:S01]  /*143e0*/  FFMA.FTZ R161, R21, UR10, -R10.reuse ;  /* 0x0000000a15a17c23 */ /* 0x100fe2000801080a */
[----:B------:R-:W0:Y:S01]  /*143f0*/  MUFU.TANH R132, R132 ;  /* 0x0000008400847308 */ /* 0x000e220000002400 */
[--C-:B------:R-:W-:Y:S01]  /*14400*/  FFMA.FTZ R15, R122, UR10, -R10.reuse ;  /* 0x0000000a7a0f7c23 */ /* 0x100fe2000801080a */
[----:B-1----:R-:W-:Y:S01]  /*14410*/  FMNMX.FTZ R3, R123, R2, !PT ;  /* 0x000000027b037209 */ /* 0x002fe20007810000 */
[--C-:B------:R-:W-:Y:S01]  /*14420*/  FFMA.FTZ R21, R126, UR10, -R10.reuse ;  /* 0x0000000a7e157c23 */ /* 0x100fe2000801080a */
[--C-:B------:R-:W-:Y:S01]  /*14430*/  FFMA.FTZ R126, R138, UR10, -R10.reuse ;  /* 0x0000000a8a7e7c23 */ /* 0x100fe2000801080a */
[--C-:B------:R-:W-:Y:S01]  /*14440*/  FFMA.FTZ R134, R134, UR10, -R10.reuse ;  /* 0x0000000a86867c23 */ /* 0x100fe2000801080a */
[----:B------:R-:W-:Y:S01]  /*14450*/  FMNMX.FTZ R2, R124, R3, !PT ;  /* 0x000000037c027209 */ /* 0x000fe20007810000 */
[--C-:B------:R-:W-:Y:S01]  /*14460*/  FFMA.FTZ R122, R144, UR10, -R10.reuse ;  /* 0x0000000a907a7c23 */ /* 0x100fe2000801080a */
[----:B------:R-:W1:Y:S01]  /*14470*/  MUFU.TANH R143, R143 ;  /* 0x0000008f008f7308 */ /* 0x000e620000002400 */
[----:B------:R-:W-:Y:S01]  /*14480*/  FFMA.FTZ R149, R149, UR10, -R10 ;  /* 0x0000000a95957c23 */ /* 0x000fe2000801080a */
[----:B------:R-:W-:-:S04]  /*14490*/  FMNMX.FTZ R2, R127, R2, !PT ;  /* 0x000000027f027209 */ /* 0x000fc80007810000 */
[----:B------:R-:W-:Y:S02]  /*144a0*/  FMNMX.FTZ R2, R129, R2, !PT ;  /* 0x0000000281027209 */ /* 0x000fe40007810000 */
[----:B------:R-:W3:Y:S02]  /*144b0*/  MUFU.TANH R146, R146 ;  /* 0x0000009200927308 */ /* 0x000ee40000002400 */
[----:B--2---:R-:W-:-:S04]  /*144c0*/  FMNMX.FTZ R3, R131, R2, !PT ;  /* 0x0000000283037209 */ /* 0x004fc80007810000 */
[----:B0-----:R-:W-:Y:S02]  /*144d0*/  FMNMX.FTZ R2, R132, R3, !PT ;  /* 0x0000000384027209 */ /* 0x001fe40007810000 */
[----:B------:R-:W0:Y:S02]  /*144e0*/  MUFU.TANH R147, R147 ;  /* 0x0000009300937308 */ /* 0x000e240000002400 */
[----:B-1----:R-:W-:-:S06]  /*144f0*/  FMNMX.FTZ R3, R143, R2, !PT ;  /* 0x000000028f037209 */ /* 0x002fcc0007810000 */
[----:B------:R-:W1:Y:S01]  /*14500*/  MUFU.TANH R150, R150 ;  /* 0x0000009600967308 */ /* 0x000e620000002400 */
[----:B---3--:R-:W-:-:S07]  /*14510*/  FMNMX.FTZ R2, R146, R3, !PT ;  /* 0x0000000392027209 */ /* 0x008fce0007810000 */
        /* <DEDUP_REMOVED lines=18> */
[----:B------:R-:W-:Y:S01]  /*14640*/  MUFU.EX2 R0, R0 ;  /* 0x0000000000007308 */ /* 0x000fe20000000800 */
[----:B0-----:R-:W-:-:S07]  /*14650*/  FMNMX.FTZ R2, R158, R3, !PT ;  /* 0x000000039e027209 */ /* 0x001fce0007810000 */
[----:B------:R-:W-:Y:S01]  /*14660*/  MUFU.EX2 R188, R188 ;  /* 0x000000bc00bc7308 */ /* 0x000fe20000000800 */
[----:B-1----:R-:W-:-:S05]  /*14670*/  FMNMX.FTZ R2, R159, R2, !PT ;  /* 0x000000029f027209 */ /* 0x002fca0007810000 */
[----:B------:R-:W0:Y:S02]  /*14680*/  SHFL.BFLY PT, R3, R2, 0x2, 0x1f ;  /* 0x0c401f0002037f89 */ /* 0x000e2400000e0000 */
[----:B------:R-:W-:Y:S08]  /*14690*/  MUFU.EX2 R160, R160 ;  /* 0x000000a000a07308 */ /* 0x000ff00000000800 */
[----:B------:R-:W-:Y:S08]  /*146a0*/  MUFU.EX2 R190, R190 ;  /* 0x000000be00be7308 */ /* 0x000ff00000000800 */
[----:B------:R-:W-:Y:S08]  /*146b0*/  MUFU.EX2 R161, R161 ;  /* 0x000000a100a17308 */ /* 0x000ff00000000800 */
[----:B------:R-:W-:Y:S01]  /*146c0*/  MUFU.EX2 R15, R15 ;  /* 0x0000000f000f7308 */ /* 0x000fe20000000800 */
[----:B------:R-:W-:-:S02]  /*146d0*/  WARPGROUP.DEPBAR.LE gsb0, 0x0 ;  /* 0x00008000000079c5 */ /* 0x000fc40000010000 */
[----:B------:R-:W-:Y:S01]  /*146e0*/  WARPGROUP.ARRIVE ;  /* 0x00000000000079c5 */ /* 0x000fe20000000000 */
[--C-:B------:R-:W-:Y:S01]  /*146f0*/  FFMA.FTZ R184, R121, UR10, -R10.reuse ;  /* 0x0000000a79b87c23 */ /* 0x100fe2000801080a */
[----:B------:R-:W-:-:S03]  /*14700*/  FFMA.FTZ R186, R125, UR10, -R10 ;  /* 0x0000000a7dba7c23 */ /* 0x000fc6000801080a */
[----:B------:R-:W-:Y:S01]  /*14710*/  MUFU.EX2 R21, R21 ;  /* 0x0000001500157308 */ /* 0x000fe20000000800 */
[--C-:B------:R-:W-:Y:S01]  /*14720*/  FFMA.FTZ R121, R130, UR10, -R10.reuse ;  /* 0x0000000a82797c23 */ /* 0x100fe2000801080a */
[--C-:B------:R-:W-:Y:S01]  /*14730*/  FFMA.FTZ R125, R136, UR10, -R10.reuse ;  /* 0x0000000a887d7c23 */ /* 0x100fe2000801080a */
[----:B------:R-:W-:Y:S01]  /*14740*/  HGMMA.64x192x16.F32.BF16 R24, R180, gdesc[UR4].tnspB, R24, gsb0 ;  /* 0x42e00004b4187df0 */ /* 0x000fe20008001818 */
[----:B------:R-:W-:Y:S01]  /*14750*/  UIADD3 UR6, UR4, 0x180, URZ ;  /* 0x0000018004067890 */ /* 0x000fe2000fffe03f */
[----:B------:R-:W-:Y:S01]  /*14760*/  FFMA.FTZ R130, R145, UR10, -R10 ;  /* 0x0000000a91827c23 */ /* 0x000fe2000801080a */
[----:B------:R-:W-:Y:S02]  /*14770*/  UMOV UR7, 0x40000040 ;  /* 0x4000004000077882 */ /* 0x000fe40000000000 */
[----:B------:R-:W-:Y:S08]  /*14780*/  MUFU.EX2 R184, R184 ;  /* 0x000000b800b87308 */ /* 0x000ff00000000800 */
[----:B------:R-:W-:Y:S08]  /*14790*/  MUFU.EX2 R186, R186 ;  /* 0x000000ba00ba7308 */ /* 0x000ff00000000800 */
        /* <DEDUP_REMOVED lines=8> */
[--C-:B------:R-:W-:Y:S01]  /*14820*/  FFMA.FTZ R182, R133, UR10, -R10.reuse ;  /* 0x0000000a85b67c23 */ /* 0x100fe2000801080a */
[--C-:B------:R-:W-:Y:S01]  /*14830*/  FFMA.FTZ R133, R140, UR10, -R10.reuse ;  /* 0x0000000a8c857c23 */ /* 0x100fe2000801080a */
[--C-:B------:R-:W-:Y:S01]  /*14840*/  FFMA.FTZ R180, R128, UR10, -R10.reuse ;  /* 0x0000000a80b47c23 */ /* 0x100fe2000801080a */
[----:B------:R-:W-:Y:S02]  /*14850*/  FFMA.FTZ R128, R142, UR10, -R10 ;  /* 0x0000000a8e807c23 */ /* 0x000fe4000801080a */
[----:B------:R-:W-:Y:S01]  /*14860*/  HGMMA.64x192x16.F32.BF16 R24, R176, gdesc[UR4].tnspB, R24, gsb0 ;  /* 0x42e00004b0187df0 */ /* 0x000fe20008001818 */
[----:B------:R-:W-:Y:S01]  /*14870*/  UIADD3 UR6, UR4, 0x200, URZ ;  /* 0x0000020004067890 */ /* 0x000fe2000fffe03f */
[----:B------:R-:W-:Y:S01]  /*14880*/  MUFU.EX2 R182, R182 ;  /* 0x000000b600b67308 */ /* 0x000fe20000000800 */
[----:B------:R-:W-:-:S07]  /*14890*/  UMOV UR7, 0x40000040 ;  /* 0x4000004000077882 */ /* 0x000fce0000000000 */
[----:B------:R-:W-:Y:S08]  /*148a0*/  MUFU.EX2 R180, R180 ;  /* 0x000000b400b47308 */ /* 0x000ff00000000800 */
[----:B------:R-:W-:Y:S08]  /*148b0*/  MUFU.EX2 R133, R133 ;  /* 0x0000008500857308 */ /* 0x000ff00000000800 */
[----:B------:R-:W-:Y:S01]  /*148c0*/  MUFU.EX2 R128, R128 ;  /* 0x0000008000807308 */ /* 0x000fe20000000800 */
[----:B------:R-:W-:-:S02]  /*148d0*/  WARPGROUP.DEPBAR.LE gsb0, 0x0 ;  /* 0x00008000000079c5 */ /* 0x000fc40000010000 */
[----:B------:R-:W-:Y:S01]  /*148e0*/  WARPGROUP.ARRIVE ;  /* 0x00000000000079c5 */ /* 0x000fe20000000000 */
[--C-:B------:R-:W-:Y:S01]  /*148f0*/  FFMA.FTZ R176, R135, UR10, -R10.reuse ;  /* 0x0000000a87b07c23 */ /* 0x100fe2000801080a */
[----:B0-----:R-:W-:Y:S01]  /*14900*/  FMNMX.FTZ R135, R2, R3, !PT ;  /* 0x0000000302877209 */ /* 0x001fe20007810000 */
[----:B------:R-:W-:-:S03]  /*14910*/  FFMA.FTZ R178, R137, UR10, -R10 ;  /* 0x0000000a89b27c23 */ /* 0x000fc6000801080a */
[----:B------:R-:W-:Y:S01]  /*14920*/  HGMMA.64x192x16.F32.BF16 R24, R172, gdesc[UR4].tnspB, R24, gsb0 ;  /* 0x42e00004ac187df0 */ /* 0x000fe20008001818 */
[----:B------:R-:W-:Y:S01]  /*14930*/  UIADD3 UR6, UR4, 0x280, URZ ;  /* 0x0000028004067890 */ /* 0x000fe2000fffe03f */
[----:B------:R-:W0:Y:S01]  /*14940*/  SHFL.BFLY PT, R2, R135, 0x1, 0x1f ;  /* 0x0c201f0087027f89 */ /* 0x000e2200000e0000 */
[----:B------:R-:W-:Y:S01]  /*14950*/  UMOV UR7, 0x40000040 ;  /* 0x4000004000077882 */ /* 0x000fe20000000000 */
[----:B------:R-:W-:Y:S01]  /*14960*/  MUFU.EX2 R176, R176 ;  /* 0x000000b000b07308 */ /* 0x000fe20000000800 */
[----:B------:R-:W-:-:S07]  /*14970*/  UMOV UR4, UR38 ;  /* 0x0000002600047c82 */ /* 0x000fce0008000000 */
[----:B------:R-:W-:Y:S01]  /*14980*/  MUFU.EX2 R178, R178 ;  /* 0x000000b200b27308 */ /* 0x000fe20000000800 */
[----:B0-----:R-:W-:-:S07]  /*14990*/  FMNMX.FTZ R3, R135, R2, !PT ;  /* 0x0000000287037209 */ /* 0x001fce0007810000 */
[----:B------:R-:W-:Y:S01]  /*149a0*/  MUFU.EX2 R135, R149 ;  /* 0x0000009500877308 */ /* 0x000fe20000000800 */
[C---:B------:R-:W-:Y:S01]  /*149b0*/  FADD.FTZ R2, -R3.reuse, R11 ;  /* 0x0000000b03027221 */ /* 0x040fe20000010100 */
[----:B------:R-:W-:-:S03]  /*149c0*/  FMUL.FTZ R11, R3, UR10 ;  /* 0x0000000a030b7c20 */ /* 0x000fc60008410000 */
[----:B------:R-:W-:Y:S01]  /*149d0*/  FMUL.FTZ R2, R2, UR10 ;  /* 0x0000000a02027c20 */ /* 0x000fe20008410000 */
[--C-:B------:R-:W-:Y:S01]  /*149e0*/  FFMA.FTZ R189, R12, UR10, -R11.reuse ;  /* 0x0000000a0cbd7c23 */ /* 0x100fe2000801080b */
[--C-:B------:R-:W-:Y:S01]  /*149f0*/  FFMA.FTZ R12, R13, UR10, -R11.reuse ;  /* 0x0000000a0d0c7c23 */ /* 0x100fe2000801080b */
[----:B------:R-:W-:Y:S02]  /*14a00*/  IMAD.U32 R13, RZ, RZ, UR37 ;  /* 0x00000025ff0d7e24 */ /* 0x000fe4000f8e00ff */
[--C-:B------:R-:W-:Y:S01]  /*14a10*/  FFMA.FTZ R191, R14, UR10, -R11.reuse ;  /* 0x0000000a0ebf7c23 */ /* 0x100fe2000801080b */
[--C-:B------:R-:W-:Y:S01]  /*14a20*/  FFMA.FTZ R14, R20, UR10, -R11.reuse ;  /* 0x0000000a140e7c23 */ /* 0x100fe2000801080b */
[----:B------:R-:W-:Y:S01]  /*14a30*/  MUFU.EX2 R2, R2 ;  /* 0x0000000200027308 */ /* 0x000fe20000000800 */
[--C-:B------:R-:W-:Y:S01]  /*14a40*/  FFMA.FTZ R185, R120, UR10, -R11.reuse ;  /* 0x0000000a78b97c23 */ /* 0x100fe2000801080b */
[----:B------:R-:W-:Y:S01]  /*14a50*/  @!P1 LEA R13, R13, UR39, 0x3 ;  /* 0x000000270d0d9c11 */ /* 0x000fe2000f8e18ff */
[--C-:B------:R-:W-:Y:S01]  /*14a60*/  FFMA.FTZ R20, R123, UR10, -R11.reuse ;  /* 0x0000000a7b147c23 */ /* 0x100fe2000801080b */
[--C-:B------:R-:W-:Y:S01]  /*14a70*/  FFMA.FTZ R187, R124, UR10, -R11.reuse ;  /* 0x0000000a7cbb7c23 */ /* 0x100fe2000801080b */
[--C-:B------:R-:W-:Y:S01]  /*14a80*/  FFMA.FTZ R124, R127, UR10, -R11.reuse ;  /* 0x0000000a7f7c7c23 */ /* 0x100fe2000801080b */
[--C-:B------:R-:W-:Y:S01]  /*14a90*/  FFMA.FTZ R181, R129, UR10, -R11.reuse ;  /* 0x0000000a81b57c23 */ /* 0x100fe2000801080b */
[----:B------:R-:W-:Y:S01]  /*14aa0*/  @!P1 VIADD R13, R13, 0x30840 ;  /* 0x000308400d0d9836 */ /* 0x000fe20000000000 */
[----:B------:R-:W0:Y:S01]  /*14ab0*/  MUFU.EX2 R189, R189 ;  /* 0x000000bd00bd7308 */ /* 0x000e220000000800 */
[--C-:B------:R-:W-:Y:S01]  /*14ac0*/  FFMA.FTZ R120, R131, UR10, -R11.reuse ;  /* 0x0000000a83787c23 */ /* 0x100fe2000801080b */
[--C-:B------:R-:W-:Y:S01]  /*14ad0*/  FFMA.FTZ R183, R132, UR10, -R11.reuse ;  /* 0x0000000a84b77c23 */ /* 0x100fe2000801080b */
[----:B------:R-:W-:Y:S01]  /*14ae0*/  FFMA.FTZ R132, R143, UR10, -R11 ;  /* 0x0000000a8f847c23 */ /* 0x000fe2000801080b */
[----:B------:R-:W-:Y:S01]  /*14af0*/  @!P1 PRMT R13, RZ, 0x654, R13 ;  /* 0x00000654ff0d9816 */ /* 0x000fe2000000000d */
[--C-:B------:R-:W-:Y:S01]  /*14b00*/  FFMA.FTZ R177, R146, UR10, -R11.reuse ;  /* 0x0000000a92b17c23 */ /* 0x100fe2000801080b */
[--C-:B------:R-:W-:Y:S01]  /*14b10*/  FFMA.FTZ R136, R147, UR10, -R11.reuse ;  /* 0x0000000a93887c23 */ /* 0x100fe2000801080b */
[--C-:B------:R-:W-:Y:S01]  /*14b20*/  FFMA.FTZ R179, R150, UR10, -R11.reuse ;  /* 0x0000000a96b37c23 */ /* 0x100fe2000801080b */
[----:B------:R-:W1:Y:S01]  /*14b30*/  MUFU.EX2 R12, R12 ;  /* 0x0000000c000c7308 */ /* 0x000e620000000800 */
[--C-:B------:R-:W-:Y:S01]  /*14b40*/  FFMA.FTZ R155, R155, UR10, -R11.reuse ;  /* 0x0000000a9b9b7c23 */ /* 0x100fe2000801080b */
[--C-:B------:R-:W-:Y:S01]  /*14b50*/  FFMA.FTZ R156, R156, UR10, -R11.reuse ;  /* 0x0000000a9c9c7c23 */ /* 0x100fe2000801080b */
[--C-:B------:R-:W-:Y:S01]  /*14b60*/  FFMA.FTZ R157, R157, UR10, -R11.reuse ;  /* 0x0000000a9d9d7c23 */ /* 0x100fe2000801080b */
[----:B------:R-:W-:Y:S01]  /*14b70*/  FFMA.FTZ R158, R158, UR10, -R11 ;  /* 0x0000000a9e9e7c23 */ /* 0x000fe2000801080b */
[----:B------:R-:W-:-:S03]  /*14b80*/  IMAD.U32 R123, RZ, RZ, UR11 ;  /* 0x0000000bff7b7e24 */ /* 0x000fc6000f8e00ff */
[----:B------:R-:W2:Y:S01]  /*14b90*/  MUFU.EX2 R191, R191 ;  /* 0x000000bf00bf7308 */ /* 0x000ea20000000800 */
[----:B0-----:R-:W-:Y:S01]  /*14ba0*/  FFMA.FTZ R5, R2, R5, R189 ;  /* 0x0000000502057223 */ /* 0x001fe200000100bd */
[----:B------:R-:W-:-:S05]  /*14bb0*/  @!P1 VIADD R123, R123, 0x30860 ;  /* 0x000308607b7b9836 */ /* 0x000fca0000000000 */
[----:B------:R-:W-:Y:S01]  /*14bc0*/  @!P1 PRMT R123, RZ, 0x654, R123 ;  /* 0x00000654ff7b9816 */ /* 0x000fe2000000007b */
[----:B------:R-:W0:Y:S01]  /*14bd0*/  MUFU.EX2 R14, R14 ;  /* 0x0000000e000e7308 */ /* 0x000e220000000800 */
[C---:B-1----:R-:W-:Y:S01]  /*14be0*/  FADD.FTZ R138, R12.reuse, R5 ;  /* 0x000000050c8a7221 */ /* 0x042fe20000010000 */
[----:B------:R-:W-:-:S06]  /*14bf0*/  F2FP.BF16.F32.PACK_AB R189, R12, R189 ;  /* 0x000000bd0cbd723e */ /* 0x000fcc00000010ff */
[----:B------:R-:W-:Y:S01]  /*14c00*/  MUFU.EX2 R185, R185 ;  /* 0x000000b900b97308 */ /* 0x000fe20000000800 */
[----:B--2---:R-:W-:Y:S01]  /*14c10*/  FADD.FTZ R5, R191, R138 ;  /* 0x0000008abf057221 */ /* 0x004fe20000010000 */
[----:B------:R-:W-:-:S06]  /*14c20*/  FFMA.FTZ R138, R153, UR10, -R11 ;  /* 0x0000000a998a7c23 */ /* 0x000fcc000801080b */
        /* <DEDUP_REMOVED lines=21> */
[----:B------:R-:W-:Y:S01]  /*14d80*/  FFMA.FTZ R175, R154, UR10, -R11 ;  /* 0x0000000a9aaf7c23 */ /* 0x000fe2000801080b */
[----:B------:R-:W-:Y:S01]  /*14d90*/  FFMA.FTZ R10, R148, UR10, -R10 ;  /* 0x0000000a940a7c23 */ /* 0x000fe2000801080a */
[----:B------:R-:W-:Y:S01]  /*14da0*/  HGMMA.64x192x16.F32.BF16 R24, R168, gdesc[UR4].tnspB, R24, gsb0 ;  /* 0x42e00004a8187df0 */ /* 0x000fe20008001818 */
[----:B------:R-:W-:Y:S01]  /*14db0*/  MUFU.EX2 R172, R172 ;  /* 0x000000ac00ac7308 */ /* 0x000fe20000000800 */
[----:B------:R-:W-:-:S07]  /*14dc0*/  UMOV UR7, UR60 ;  /* 0x0000003c00077c82 */ /* 0x000fce0008000000 */
[----:B------:R-:W-:Y:S08]  /*14dd0*/  MUFU.EX2 R173, R173 ;  /* 0x000000ad00ad7308 */ /* 0x000ff00000000800 */
[----:B------:R-:W-:Y:S08]  /*14de0*/  MUFU.EX2 R174, R174 ;  /* 0x000000ae00ae7308 */ /* 0x000ff00000000800 */
[----:B------:R-:W-:Y:S08]  /*14df0*/  MUFU.EX2 R175, R175 ;  /* 0x000000af00af7308 */ /* 0x000ff00000000800 */
[----:B------:R-:W0:Y:S01]  /*14e00*/  MUFU.EX2 R10, R10 ;  /* 0x0000000a000a7308 */ /* 0x000e220000000800 */
[----:B------:R-:W-:-:S02]  /*14e10*/  WARPGROUP.DEPBAR.LE gsb0, 0x0 ;  /* 0x00008000000079c5 */ /* 0x000fc40000010000 */
[----:B------:R1:W-:Y:S01]  /*14e20*/  @!P1 SYNCS.ARRIVE.TRANS64.RED.A1T0 RZ, [R13+URZ], RZ ;  /* 0x000000ff0dff99a7 */ /* 0x0003e2000810043f */
[----:B0-----:R-:W-:Y:S02]  /*14e30*/  F2FP.BF16.F32.PACK_AB R170, R10, R135 ;  /* 0x000000870aaa723e */ /* 0x001fe400000010ff */
[----:B------:R-:W-:Y:S02]  /*14e40*/  F2FP.BF16.F32.PACK_AB R168, R130, R122 ;  /* 0x0000007a82a8723e */ /* 0x000fe400000010ff */
[----:B------:R-:W-:Y:S01]  /*14e50*/  F2FP.BF16.F32.PACK_AB R169, R157, R156 ;  /* 0x0000009c9da9723e */ /* 0x000fe200000010ff */
[----:B-1----:R-:W-:Y:S01]  /*14e60*/  FFMA.FTZ R13, R0, R8, R188 ;  /* 0x00000008000d7223 */ /* 0x002fe200000100bc */
[--C-:B------:R-:W-:Y:S01]  /*14e70*/  FFMA.FTZ R8, R151, UR10, -R11.reuse ;  /* 0x0000000a97087c23 */ /* 0x100fe2000801080b */
[----:B------:R-:W-:Y:S01]  /*14e80*/  FFMA.FTZ R11, R159, UR10, -R11 ;  /* 0x0000000a9f0b7c23 */ /* 0x000fe2000801080b */
[----:B------:R0:W-:Y:S01]  /*14e90*/  @!P1 SYNCS.ARRIVE.TRANS64.RED.A1T0 RZ, [R123+URZ], RZ ;  /* 0x000000ff7bff99a7 */ /* 0x0001e2000810043f */
[C---:B------:R-:W-:Y:S01]  /*14ea0*/  FADD.FTZ R13, R160.reuse, R13 ;  /* 0x0000000da00d7221 */ /* 0x040fe20000010000 */
[----:B------:R-:W-:Y:S01]  /*14eb0*/  F2FP.BF16.F32.PACK_AB R188, R160, R188 ;  /* 0x000000bca0bc723e */ /* 0x000fe200000010ff */
[----:B------:R-:W-:Y:S02]  /*14ec0*/  MUFU.EX2 R171, R11 ;  /* 0x0000000b00ab7308 */ /* 0x000fe40000000800 */
[----:B------:R-:W-:Y:S01]  /*14ed0*/  FADD.FTZ R140, R190, R13 ;  /* 0x0000000dbe8c7221 */ /* 0x000fe20000010000 */
[----:B------:R-:W-:-:S03]  /*14ee0*/  F2FP.BF16.F32.PACK_AB R190, R161, R190 ;  /* 0x000000bea1be723e */ /* 0x000fc600000010ff */
[----:B------:R-:W-:Y:S01]  /*14ef0*/  FADD.FTZ R13, R161, R140 ;  /* 0x0000008ca10d7221 */ /* 0x000fe20000010000 */
[----:B------:R-:W-:Y:S01]  /*14f00*/  FADD.FTZ R140, R14, R5 ;  /* 0x000000050e8c7221 */ /* 0x000fe20000010000 */
[----:B------:R-:W1:Y:S02]  /*14f10*/  MUFU.EX2 R8, R8 ;  /* 0x0000000800087308 */ /* 0x000e640000000800 */
[----:B------:R-:W-:Y:S01]  /*14f20*/  FADD.FTZ R142, R184, R13 ;  /* 0x0000000db88e7221 */ /* 0x000fe20000010000 */
[----:B------:R-:W-:Y:S01]  /*14f30*/  FADD.FTZ R5, R185, R140 ;  /* 0x0000008cb9057221 */ /* 0x000fe20000010000 */
[C---:B------:R-:W-:Y:S02]  /*14f40*/  F2FP.BF16.F32.PACK_AB R185, R20.reuse, R185 ;  /* 0x000000b914b9723e */ /* 0x040fe400000010ff */
[C---:B------:R-:W-:Y:S01]  /*14f50*/  FADD.FTZ R13, R15.reuse, R142 ;  /* 0x0000008e0f0d7221 */ /* 0x040fe20000010000 */
[----:B------:R-:W-:Y:S01]  /*14f60*/  FADD.FTZ R140, R20, R5 ;  /* 0x00000005148c7221 */ /* 0x000fe20000010000 */
        /* <DEDUP_REMOVED lines=27> */
[----:B-1----:R-:W-:-:S02]  /*15120*/  F2FP.BF16.F32.PACK_AB R179, R8, R179 ;  /* 0x000000b308b3723e */ /* 0x002fc400000010ff */
[----:B------:R-:W-:Y:S01]  /*15130*/  FADD.FTZ R13, R126, R13 ;  /* 0x0000000d7e0d7221 */ /* 0x000fe20000010000 */
[----:B------:R-:W-:Y:S01]  /*15140*/  FADD.FTZ R14, R8, R5 ;  /* 0x00000005080e7221 */ /* 0x000fe20000010000 */
        /* <DEDUP_REMOVED lines=21> */
[----:B------:R-:W-:Y:S01]  /*152a0*/  F2FP.BF16.F32.PACK_AB R171, R171, R158 ;  /* 0x0000009eabab723e */ /* 0x000fe200000010ff */
[----:B------:R-:W-:Y:S02]  /*152b0*/  IMAD.MOV.U32 R11, RZ, RZ, R3 ;  /* 0x000000ffff0b7224 */ /* 0x000fe400078e0003 */
[----:B------:R-:W-:Y:S01]  /*152c0*/  IMAD.MOV.U32 R10, RZ, RZ, R4 ;  /* 0x000000ffff0a7224 */ /* 0x000fe200078e0004 */
[----:B0-----:R-:W-:Y:S06]  /*152d0*/  @P2 BRA `(.L_x_1807) ;  /* 0xffffffdc00142947 */ /* 0x001fec000383ffff */
.L_x_1798:
        /* <DEDUP_REMOVED lines=11> */
.L_x_1825:
        /* <DEDUP_REMOVED lines=8> */
.L_x_1809:
[----:B------:R-:W-:Y:S01]  /*15410*/  ULEA UR6, UR38, UR39, 0x3 ;  /* 0x0000002726067291 */ /* 0x000fe2000f8e183f */
[----:B------:R-:W-:-:S05]  /*15420*/  IMAD.U32 R3, RZ, RZ, UR60 ;  /* 0x0000003cff037e24 */ /* 0x000fca000f8e00ff */
[----:B------:R-:W-:-:S04]  /*15430*/  SHF.L.U32 R3, R3, 0x1f, RZ ;  /* 0x0000001f03037819 */ /* 0x000fc800000006ff */
[----:B------:R0:W1:Y:S01]  /*15440*/  SYNCS.PHASECHK.TRANS64.TRYWAIT P2, [UR6+0x30830], R3 ;  /* 0x03083003ff0075a7 */ /* 0x0000620008040146 */
[----:B------:R-:W-:Y:S05]  /*15450*/  @!P0 BRA `(.L_x_1810) ;  /* 0x0000000000048947 */ /* 0x000fea0003800000 */
[----:B------:R-:W-:Y:S01]  /*15460*/  BPT.TRAP 0x1 ;  /* 0x000000040000795c */ /* 0x000fe20000300000 */
.L_x_1810:
[----:B-1----:R-:W-:Y:S05]  /*15470*/  @P2 BRA `(.L_x_1811) ;  /* 0x0000000000082947 */ /* 0x002fea0003800000 */
[----:B------:R-:W1:Y:S02]  /*15480*/  SYNCS.PHASECHK.TRANS64.TRYWAIT P2, [UR6+0x30830], R3 ;  /* 0x03083003ff0075a7 */ /* 0x000e640008040146 */
[----:B-1----:R-:W-:Y:S05]  /*15490*/  @!P2 BRA `(.L_x_1812) ;  /* 0x000001000030a947 */ /* 0x002fea0003800000 */
.L_x_1811:
        /* <DEDUP_REMOVED lines=165> */
.L_x_1813:
[----:B------:R-:W-:Y:S01]  /*15ef0*/  ULEA UR11, UR4, UR39, 0x3 ;  /* 0x00000027040b7291 */ /* 0x000fe2000f8e183f */
[----:B------:R-:W-:-:S05]  /*15f00*/  IMAD.U32 R0, RZ, RZ, UR7 ;  /* 0x00000007ff007e24 */ /* 0x000fca000f8e00ff */
[----:B------:R-:W-:-:S04]  /*15f10*/  SHF.L.U32 R0, R0, 0x1f, RZ ;  /* 0x0000001f00007819 */ /* 0x000fc800000006ff */
[----:B------:R2:W3:Y:S01]  /*15f20*/  SYNCS.PHASECHK.TRANS64.TRYWAIT P2, [UR11+0x30850], R0 ;  /* 0x03085000ff0075a7 */ /* 0x0004e2000804014b */
[----:B------:R-:W-:Y:S05]  /*15f30*/  @!P0 BRA `(.L_x_1814) ;  /* 0x0000000000048947 */ /* 0x000fea0003800000 */
[----:B------:R-:W-:Y:S01]  /*15f40*/  BPT.TRAP 0x1 ;  /* 0x000000040000795c */ /* 0x000fe20000300000 */
.L_x_1814:
[----:B---3--:R-:W-:Y:S05]  /*15f50*/  @P2 BRA `(.L_x_1815) ;  /* 0x0000000000082947 */ /* 0x008fea0003800000 */
[----:B------:R-:W3:Y:S02]  /*15f60*/  SYNCS.PHASECHK.TRANS64.TRYWAIT P2, [UR11+0x30850], R0 ;  /* 0x03085000ff0075a7 */ /* 0x000ee4000804014b */
[----:B---3--:R-:W-:Y:S05]  /*15f70*/  @!P2 BRA `(.L_x_1816) ;  /* 0x000000f40090a947 */ /* 0x008fea0003800000 */
.L_x_1815:
[----:B------:R-:W-:Y:S01]  /*15f80*/  UIADD3 UR6, UR39, 0x400, URZ ;  /* 0x0000040027067890 */ /* 0x000fe2000fffe03f */
[----:B------:R-:W-:Y:S01]  /*15f90*/  WARPGROUP.ARRIVE ;  /* 0x00000000000079c5 */ /* 0x000fe20000000000 */
[----:B------:R-:W-:Y:S01]  /*15fa0*/  UMOV UR7, 0x40000040 ;  /* 0x4000004000077882 */ /* 0x000fe20000000000 */
[----:B------:R-:W-:Y:S01]  /*15fb0*/  PLOP3.LUT P2, PT, PT, PT, UP0, 0x80, 0x0 ;  /* 0x000000000000781c */ /* 0x000fe20003f4f008 */
[----:B------:R-:W-:Y:S01]  /*15fc0*/  USHF.R.U32.HI UR6, URZ, 0x4, UR6 ;  /* 0x000000043f067899 */ /* 0x000fe20008011606 */
[----:B---3--:R-:W-:Y:S01]  /*15fd0*/  FMUL.FTZ R2, R122, UR5 ;  /* 0x000000057a027c20 */ /* 0x008fe20008410000 */
[----:B------:R-:W-:Y:S01]  /*15fe0*/  FMUL.FTZ R122, R130, UR5 ;  /* 0x00000005827a7c20 */ /* 0x000fe20008410000 */
[----:B------:R-:W-:Y:S01]  /*15ff0*/  FMUL.FTZ R130, R138, UR5 ;  /* 0x000000058a827c20 */ /* 0x000fe20008410000 */
[----:B------:R-:W-:Y:S01]  /*16000*/  ULOP3.LUT UR6, UR6, 0x3fff, URZ, 0xc0, !UPT ;  /* 0x00003fff06067892 */ /* 0x000fe2000f8ec03f */
[----:B------:R-:W-:Y:S01]  /*16010*/  PLOP3.LUT P3, PT, PT, PT, UP0, 0x80, 0x0 ;  /* 0x000000000000781c */ /* 0x000fe20003f6f008 */
[----:B------:R-:W-:Y:S01]  /*16020*/  FMUL.FTZ R138, R144, UR5 ;  /* 0x00000005908a7c20 */ /* 0x000fe20008410000 */
[----:B------:R-:W-:Y:S01]  /*16030*/  FMUL.FTZ R144, R154, UR5 ;  /* 0x000000059a907c20 */ /* 0x000fe20008410000 */
[----:B------:R-:W-:Y:S01]  /*16040*/  ULOP3.LUT UR6, UR6, 0x3000000, URZ, 0xfc, !UPT ;  /* 0x0300000006067892 */ /* 0x000fe2000f8efc3f */
[----:B------:R-:W-:Y:S01]  /*16050*/  FMUL.FTZ R154, R160, UR5 ;  /* 0x00000005a09a7c20 */ /* 0x000fe20008410000 */
[----:B------:R-:W-:-:S02]  /*16060*/  VIADD R160, R22, UR61 ;  /* 0x0000003d16a07c36 */ /* 0x000fc40008000000 */
[----:B--2---:R-:W-:Y:S01]  /*16070*/  FMUL.FTZ R0, R120, UR5 ;  /* 0x0000000578007c20 */ /* 0x004fe20008410000 */
[----:B------:R-:W-:Y:S01]  /*16080*/  UIMAD UR4, UR4, 0x900, UR6 ;  /* 0x00000900040478a4 */ /* 0x000fe2000f8e0206 */
[----:B01----:R-:W-:Y:S01]  /*16090*/  FMUL.FTZ R3, R121, UR5 ;  /* 0x0000000579037c20 */ /* 0x003fe20008410000 */
[----:B------:R-:W-:Y:S02]  /*160a0*/  IMAD.U32 R121, RZ, RZ, UR37 ;  /* 0x00000025ff797e24 */ /* 0x000fe4000f8e00ff */
        /* <DEDUP_REMOVED lines=47> */
[----:B------:R-:W0:Y:S04]  /*163a0*/  MUFU.TANH R0, R0 ;  /* 0x0000000000007308 */ /* 0x000e280000002400 */
[----:B------:R-:W-:Y:S01]  /*163b0*/  IADD3 R165, -R18, R158, R19 ;  /* 0x0000009e12a57210 */ /* 0x000fe20007ffe113 */
[----:B------:R-:W-:-:S03]  /*163c0*/  VIADD R158, R158, 0xffffffff ;  /* 0xffffffff9e9e7836 */ /* 0x000fc60000000000 */
        /* <DEDUP_REMOVED lines=68> */
[----:B------:R-:W-:Y:S02]  /*16810*/  UMOV UR7, 0x40000040 ;  /* 0x4000004000077882 */ /* 0x000fe40000000000 */
[----:B------:R-:W-:Y:S02]  /*16820*/  @UP0 ULDC UR4, c[0x0][0x44c] ;  /* 0x0001130000040ab9 */ /* 0x000fe40000000800 */
[----:B------:R-:W-:Y:S01]  /*16830*/  @P2 IMAD.HI.U32 R120, R160, UR4, RZ ;  /* 0x00000004a0782c27 */ /* 0x000fe2000f8e00ff */
[----:B------:R-:W-:Y:S01]  /*16840*/  @UP0 ULDC UR4, c[0x0][0x450] ;  /* 0x0001140000040ab9 */ /* 0x000fe20000000800 */
[----:B------:R-:W-:-:S03]  /*16850*/  PLOP3.LUT P2, PT, PT, PT, UP1, 0x40, 0x0 ;  /* 0x000000000000781c */ /* 0x000fc60003f4e818 */
[----:B------:R-:W-:Y:S02]  /*16860*/  @P3 SHF.R.U32.HI R160, RZ, UR4, R120 ;  /* 0x00000004ffa03c19 */ /* 0x000fe40008011678 */
[----:B------:R-:W-:-:S03]  /*16870*/  @!P1 LEA R120, R121, UR39, 0x3 ;  /* 0x0000002779789c11 */ /* 0x000fc6000f8e18ff */
[----:B------:R-:W5:Y:S02]  /*16880*/  SHFL.IDX PT, R121, R160, RZ, 0x1c1f ;  /* 0x001c1fffa0797589 */ /* 0x000f6400000e0000 */
[----:B------:R-:W-:-:S05]  /*16890*/  @!P1 VIADD R120, R120, 0x30840 ;  /* 0x0003084078789836 */ /* 0x000fca0000000000 */
[----:B------:R-:W-:Y:S01]  /*168a0*/  @!P1 PRMT R120, RZ, 0x654, R120 ;  /* 0x00000654ff789816 */ /* 0x000fe20000000078 */
[--C-:B-----5:R-:W-:Y:S02]  /*168b0*/  IMAD.IADD R164, R166, 0x1, R121.reuse ;  /* 0x00000001a6a47824 */ /* 0x120fe400078e0279 */
[----:B------:R-:W-:Y:S01]  /*168c0*/  IMAD.IADD R163, R165, 0x1, R121 ;  /* 0x00000001a5a37824 */ /* 0x000fe200078e0279 */
[----:B------:R-:W-:Y:S02]  /*168d0*/  WARPGROUP.DEPBAR.LE gsb0, 0x0 ;  /* 0x00008000000079c5 */ /* 0x000fe40000010000 */
[----:B------:R-:W-:-:S06]  /*168e0*/  WARPGROUP.ARRIVE ;  /* 0x00000000000079c5 */ /* 0x000fcc0000000000 */
[----:B------:R-:W-:Y:S03]  /*168f0*/  HGMMA.64x192x16.F32.BF16 R24, R168, gdesc[UR4].tnspB, R24, gsb0 ;  /* 0x42e00004a8187df0 */ /* 0x000fe60008001818 */
        /* <DEDUP_REMOVED lines=15> */
.L_x_1819:
[----:B------:R-:W-:-:S05]  /*169f0*/  IMAD.U32 R168, RZ, RZ, UR54 ;  /* 0x00000036ffa87e24 */ /* 0x000fca000f8e00ff */
[----:B------:R-:W-:-:S13]  /*16a00*/  ISETP.NE.AND P2, PT, R168, 0x1, PT ;  /* 0x00000001a800780c */ /* 0x000fda0003f45270 */
[----:B0-----:R-:W0:Y:S02]  /*16a10*/  @P2 LDC.64 R120, c[0x0][0x9e8] ;  /* 0x00027a00ff782b82 */ /* 0x001e240000000a00 */
[----:B0-----:R-:W-:-:S05]  /*16a20*/  @P2 IMAD.HI.U32 R120, R167, R120, RZ ;  /* 0x00000078a7782227 */ /* 0x001fca00078e00ff */
[----:B------:R-:W-:-:S07]  /*16a30*/  @P2 SHF.R.U32.HI R167, RZ, R121, R120 ;  /* 0x00000079ffa72219 */ /* 0x000fce0000011678 */
.L_x_1820:
[----:B------:R-:W-:Y:S05]  /*16a40*/  BSYNC B0 ;  /* 0x0000000000007941 */ /* 0x000fea0003800000 */
.L_x_1818:
[----:B------:R-:W-:-:S05]  /*16a50*/  IMAD R167, R167, R168, R158 ;  /* 0x000000a8a7a77224 */ /* 0x000fca00078e029e */
[----:B------:R-:W-:Y:S02]  /*16a60*/  VIADDMNMX R164, R167, R168, R164, PT ;  /* 0x000000a8a7a47246 */ /* 0x000fe400038001a4 */
[----:B------:R-:W-:-:S07]  /*16a70*/  VIMNMX R163, R163, R167, !PT ;  /* 0x000000a7a3a37248 */ /* 0x000fce0007fe0100 */
.L_x_1817:
[C---:B------:R-:W-:Y:S01]  /*16a80*/  ISETP.GE.AND P2, PT, R161.reuse, 0x2, PT ;  /* 0x00000002a100780c */ /* 0x040fe20003f46270 */
[----:B------:R-:W1:Y:S01]  /*16a90*/  SHFL.IDX PT, R160, R160, 0x1, 0x1c1f ;  /* 0x003c1f00a0a07f89 */ /* 0x000e6200000e0000 */
        /* <DEDUP_REMOVED lines=131> */
.L_x_1823:
[----:B------:R-:W-:-:S05]  /*172d0*/  IMAD.U32 R163, RZ, RZ, UR54 ;  /* 0x00000036ffa37e24 */ /* 0x000fca000f8e00ff */
[----:B------:R-:W-:-:S13]  /*172e0*/  ISETP.NE.AND P6, PT, R163, 0x1, PT ;  /* 0x00000001a300780c */ /* 0x000fda0003fc5270 */
[----:B------:R-:W0:Y:S02]  /*172f0*/  @P6 LDC.64 R12, c[0x0][0x9e8] ;  /* 0x00027a00ff0c6b82 */ /* 0x000e240000000a00 */
[----:B0-----:R-:W-:-:S05]  /*17300*/  @P6 IMAD.HI.U32 R12, R160, R12, RZ ;  /* 0x0000000ca00c6227 */ /* 0x001fca00078e00ff */
[----:B------:R-:W-:-:S07]  /*17310*/  @P6 SHF.R.U32.HI R160, RZ, R13, R12 ;  /* 0x0000000dffa06219 */ /* 0x000fce000001160c */
.L_x_1824:
[----:B------:R-:W-:Y:S05]  /*17320*/  BSYNC B0 ;  /* 0x0000000000007941 */ /* 0x000fea0003800000 */
.L_x_1822:
[----:B------:R-:W-:-:S05]  /*17330*/  IMAD R158, R160, R163, R158 ;  /* 0x000000a3a09e7224 */ /* 0x000fca00078e029e */
[----:B------:R-:W-:Y:S02]  /*17340*/  VIADDMNMX R166, R158, R163, R166, PT ;  /* 0x000000a39ea67246 */ /* 0x000fe400038001a6 */
[----:B------:R-:W-:-:S07]  /*17350*/  VIMNMX R165, R165, R158, !PT ;  /* 0x0000009ea5a57248 */ /* 0x000fce0007fe0100 */
.L_x_1821:
[C---:B------:R-:W-:Y:S01]  /*17360*/  ISETP.GT.AND P2, PT, R165.reuse, 0x1, !P2 ;  /* 0x00000001a500780c */ /* 0x040fe20005744270 */
[----:B------:R-:W-:Y:S01]  /*17370*/  UMOV UR10, UR55 ;  /* 0x00000037000a7c82 */ /* 0x000fe20008000000 */
[----:B------:R-:W-:Y:S01]  /*17380*/  ISETP.NE.AND P6, PT, R172, RZ, PT ;  /* 0x000000ffac00720c */ /* 0x000fe20003fc5270 */
[----:B------:R-:W-:Y:S01]  /*17390*/  UMOV UR7, UR60 ;  /* 0x0000003c00077c82 */ /* 0x000fe20008000000 */
[----:B------:R-:W-:Y:S02]  /*173a0*/  ISETP.LT.OR P2, PT, R166, 0x2, P2 ;  /* 0x00000002a600780c */ /* 0x000fe40001741670 */
[----:B------:R-:W-:Y:S02]  /*173b0*/  ISETP.GT.AND P3, PT, R165, 0x8, !P3 ;  /* 0x00000008a500780c */ /* 0x000fe40005f64270 */
[----:B------:R-:W-:Y:S02]  /*173c0*/  FSEL R12, R4, -INF , !P2 ;  /* 0xff800000040c7808 */ /* 0x000fe40005000000 */
[----:B------:R-:W-:-:S02]  /*173d0*/  ISETP.NE.AND P2, PT, R121, RZ, PT ;  /* 0x000000ff7900720c */ /* 0x000fc40003f45270 */
[----:B------:R-:W-:Y:S02]  /*173e0*/  FMNMX.FTZ R4, R0, R10, !PT ;  /* 0x0000000a00047209 */ /* 0x000fe40007810000 */
        /* <DEDUP_REMOVED lines=84> */
[----:B------:R-:W-:-:S02]  /*17930*/  ISETP.LT.OR P2, PT, R166, 0x3a, P2 ;  /* 0x0000003aa600780c */ /* 0x000fc40001741670 */
[----:B------:R-:W-:Y:S02]  /*17940*/  R2UR UR4, R193 ;  /* 0x00000000c10472ca */ /* 0x000fe400000e0000 */
[----:B------:R-:W-:Y:S02]  /*17950*/  FSEL R142, R142, -INF , !P2 ;  /* 0xff8000008e8e7808 */ /* 0x000fe40005000000 */
[----:B------:R-:W-:-:S04]  /*17960*/  ISETP.NE.AND P2, PT, R180, RZ, PT ;  /* 0x000000ffb400720c */ /* 0x000fc80003f45270 */
[----:B------:R-:W-:-:S04]  /*17970*/  ISETP.GT.AND P2, PT, R165, 0x40, !P2 ;  /* 0x00000040a500780c */ /* 0x000fc80005744270 */
[----:B------:R-:W-:Y:S02]  /*17980*/  ISETP.LT.OR P2, PT, R166, 0x41, P2 ;  /* 0x00000041a600780c */ /* 0x000fe40001741670 */
[----:B0-----:R-:W-:Y:S02]  /*17990*/  FMNMX.FTZ R4, R121, R4, !PT ;  /* 0x0000000479047209 */ /* 0x001fe40007810000 */
[----:B------:R-:W-:Y:S02]  /*179a0*/  FSEL R144, R144, -INF , !P2 ;  /* 0xff80000090907808 */ /* 0x000fe40005000000 */
[----:B------:R-:W-:-:S04]  /*179b0*/  ISETP.NE.AND P2, PT, R181, RZ, PT ;  /* 0x000000ffb500720c */ /* 0x000fc80003f45270 */
        /* <DEDUP_REMOVED lines=13> */
[----:B------:R-:W-:Y:S01]  /*17a90*/  ISETP.NE.AND P6, PT, R161, RZ, PT ;  /* 0x000000ffa100720c */ /* 0x000fe20003fc5270 */
[----:B------:R-:W-:Y:S01]  /*17aa0*/  FMUL.FTZ R161, R4, UR10 ;  /* 0x0000000a04a17c20 */ /* 0x000fe20008410000 */
[C---:B------:R-:W-:Y:S02]  /*17ab0*/  ISETP.LT.OR P2, PT, R166.reuse, 0x1, P2 ;  /* 0x00000001a600780c */ /* 0x040fe40001741670 */
[----:B------:R-:W-:Y:S02]  /*17ac0*/  ISETP.LT.OR P3, PT, R166, 0x51, P3 ;  /* 0x00000051a600780c */ /* 0x000fe40001f61670 */
[----:B------:R-:W-:Y:S02]  /*17ad0*/  FSEL R2, R2, -INF , !P2 ;  /* 0xff80000002027808 */ /* 0x000fe40005000000 */
[----:B------:R-:W-:-:S02]  /*17ae0*/  FSETP.NEU.FTZ.AND P2, PT, R4, -INF , PT ;  /* 0xff8000000400780b */ /* 0x000fc40003f5d000 */
[----:B------:R-:W-:Y:S02]  /*17af0*/  FMNMX.FTZ R121, R2, R11, !PT ;  /* 0x0000000b02797209 */ /* 0x000fe40007810000 */
[----:B------:R-:W-:Y:S02]  /*17b00*/  FSEL R161, R161, RZ, P2 ;  /* 0x000000ffa1a17208 */ /* 0x000fe40001000000 */
[----:B------:R-:W-:Y:S02]  /*17b10*/  FMNMX.FTZ R121, R12, R121, !PT ;  /* 0x000000790c797209 */ /* 0x000fe40007810000 */
[----:B------:R-:W-:Y:S01]  /*17b20*/  FSEL R151, R151, -INF , !P3 ;  /* 0xff80000097977808 */ /* 0x000fe20005800000 */
        /* <DEDUP_REMOVED lines=10> */
[----:B------:R-:W-:Y:S01]  /*17bd0*/  MUFU.EX2 R13, R13 ;  /* 0x0000000d000d7308 */ /* 0x000fe20000000800 */
[----:B------:R-:W-:Y:S01]  /*17be0*/  FSEL R20, R157, -INF , !P6 ;  /* 0xff8000009d147808 */ /* 0x000fe20007000000 */
[--C-:B------:R-:W-:Y:S01]  /*17bf0*/  FFMA.FTZ R190, R120, UR10, -R161.reuse ;  /* 0x0000000a78be7c23 */ /* 0x100fe200080108a1 */
[----:B------:R-:W-:Y:S01]  /*17c00*/  FMNMX.FTZ R3, R123, R0, !PT ;  /* 0x000000007b037209 */ /* 0x000fe20007810000 */
[--C-:B------:R-:W-:Y:S01]  /*17c10*/  FFMA.FTZ R121, R167, UR10, -R161.reuse ;  /* 0x0000000aa7797c23 */ /* 0x100fe200080108a1 */
[----:B------:R-:W-:Y:S01]  /*17c20*/  FSEL R159, R4, RZ, P2 ;  /* 0x000000ff049f7208 */ /* 0x000fe20001000000 */
[--C-:B------:R-:W-:Y:S01]  /*17c30*/  FFMA.FTZ R21, R21, UR10, -R161.reuse ;  /* 0x0000000a15157c23 */ /* 0x100fe200080108a1 */
[----:B------:R-:W-:Y:S01]  /*17c40*/  FMNMX.FTZ R0, R126, R3, !PT ;  /* 0x000000037e007209 */ /* 0x000fe20007810000 */
[----:B------:R-:W-:Y:S01]  /*17c50*/  MUFU.EX2 R188, R188 ;  /* 0x000000bc00bc7308 */ /* 0x000fe20000000800 */
[--C-:B------:R-:W-:Y:S01]  /*17c60*/  FFMA.FTZ R186, R124, UR10, -R161.reuse ;  /* 0x0000000a7cba7c23 */ /* 0x100fe200080108a1 */
[--C-:B------:R-:W-:Y:S01]  /*17c70*/  FFMA.FTZ R125, R125, UR10, -R161.reuse ;  /* 0x0000000a7d7d7c23 */ /* 0x100fe200080108a1 */
[----:B------:R-:W-:Y:S01]  /*17c80*/  FMNMX.FTZ R3, R127, R0, !PT ;  /* 0x000000007f037209 */ /* 0x000fe20007810000 */
[--C-:B------:R-:W-:Y:S01]  /*17c90*/  FFMA.FTZ R180, R128, UR10, -R161.reuse ;  /* 0x0000000a80b47c23 */ /* 0x100fe200080108a1 */
[--C-:B------:R-:W-:Y:S01]  /*17ca0*/  FFMA.FTZ R129, R129, UR10, -R161.reuse ;  /* 0x0000000a81817c23 */ /* 0x100fe200080108a1 */
        /* <DEDUP_REMOVED lines=19> */
[----:B------:R-:W-:-:S02]  /*17de0*/  FFMA.FTZ R161, R162, UR10, -R161 ;  /* 0x0000000aa2a17c23 */ /* 0x000fc400080108a1 */
        /* <DEDUP_REMOVED lines=27> */
[----:B------:R-:W-:-:S03]  /*17fa0*/  FADD.FTZ R0, -R159, R10 ;  /* 0x0000000a9f007221 */ /* 0x000fc60000010100 */
[C---:B------:R-:W-:Y:S01]  /*17fb0*/  FSETP.NEU.FTZ.AND P2, PT, R3.reuse, -INF , PT ;  /* 0xff8000000300780b */ /* 0x040fe20003f5d000 */
[----:B------:R-:W-:Y:S01]  /*17fc0*/  FMUL.FTZ R134, R3, UR10 ;  /* 0x0000000a03867c20 */ /* 0x000fe20008410000 */
[----:B------:R-:W-:Y:S01]  /*17fd0*/  FMUL.FTZ R0, R0, UR10 ;  /* 0x0000000a00007c20 */ /* 0x000fe20008410000 */
[----:B------:R-:W-:Y:S03]  /*17fe0*/  MUFU.EX2 R147, R147 ;  /* 0x0000009300937308 */ /* 0x000fe60000000800 */
[----:B------:R-:W-:-:S05]  /*17ff0*/  FSEL R134, R134, RZ, P2 ;  /* 0x000000ff86867208 */ /* 0x000fca0001000000 */
[----:B------:R-:W0:Y:S01]  /*18000*/  MUFU.EX2 R0, R0 ;  /* 0x0000000000007308 */ /* 0x000e220000000800 */
[--C-:B------:R-:W-:Y:S01]  /*18010*/  FFMA.FTZ R189, R2, UR10, -R134.reuse ;  /* 0x0000000a02bd7c23 */ /* 0x100fe20008010886 */
[----:B------:R-:W-:Y:S01]  /*18020*/  FSEL R2, R3, RZ, P2 ;  /* 0x000000ff03027208 */ /* 0x000fe20001000000 */
[--C-:B------:R-:W-:Y:S01]  /*18030*/  FFMA.FTZ R10, R12, UR10, -R134.reuse ;  /* 0x0000000a0c0a7c23 */ /* 0x100fe20008010886 */
[--C-:B------:R-:W-:Y:S01]  /*18040*/  FFMA.FTZ R191, R14, UR10, -R134.reuse ;  /* 0x0000000a0ebf7c23 */ /* 0x100fe20008010886 */
[--C-:B------:R-:W-:Y:S01]  /*18050*/  FFMA.FTZ R12, R15, UR10, -R134.reuse ;  /* 0x0000000a0f0c7c23 */ /* 0x100fe20008010886 */
[--C-:B------:R-:W-:Y:S01]  /*18060*/  FFMA.FTZ R185, R122, UR10, -R134.reuse ;  /* 0x0000000a7ab97c23 */ /* 0x100fe20008010886 */
[----:B------:R-:W-:Y:S01]  /*18070*/  FADD.FTZ R2, -R2, R11 ;  /* 0x0000000b02027221 */ /* 0x000fe20000010100 */
[----:B------:R-:W-:Y:S01]  /*18080*/  MUFU.EX2 R189, R189 ;  /* 0x000000bd00bd7308 */ /* 0x000fe20000000800 */
[--C-:B------:R-:W-:Y:S01]  /*18090*/  FFMA.FTZ R14, R123, UR10, -R134.reuse ;  /* 0x0000000a7b0e7c23 */ /* 0x100fe20008010886 */
[--C-:B------:R-:W-:Y:S01]  /*180a0*/  FFMA.FTZ R187, R126, UR10, -R134.reuse ;  /* 0x0000000a7ebb7c23 */ /* 0x100fe20008010886 */
[----:B------:R-:W-:Y:S01]  /*180b0*/  FMUL.FTZ R2, R2, UR10 ;  /* 0x0000000a02027c20 */ /* 0x000fe20008410000 */
[--C-:B------:R-:W-:Y:S01]  /*180c0*/  FFMA.FTZ R120, R127, UR10, -R134.reuse ;  /* 0x0000000a7f787c23 */ /* 0x100fe20008010886 */
[--C-:B------:R-:W-:Y:S01]  /*180d0*/  FFMA.FTZ R181, R130, UR10, -R134.reuse ;  /* 0x0000000a82b57c23 */ /* 0x100fe20008010886 */
[--C-:B------:R-:W-:Y:S01]  /*180e0*/  FFMA.FTZ R122, R131, UR10, -R134.reuse ;  /* 0x0000000a837a7c23 */ /* 0x100fe20008010886 */
[--C-:B------:R-:W-:Y:S01]  /*180f0*/  FFMA.FTZ R183, R132, UR10, -R134.reuse ;  /* 0x0000000a84b77c23 */ /* 0x100fe20008010886 */
[----:B------:R-:W-:Y:S01]  /*18100*/  MUFU.EX2 R10, R10 ;  /* 0x0000000a000a7308 */ /* 0x000fe20000000800 */
[----:B0-----:R-:W-:Y:S01]  /*18110*/  FFMA.FTZ R11, R0, R8, R13 ;  /* 0x00000008000b7223 */ /* 0x001fe2000001000d */
[--C-:B------:R-:W-:Y:S01]  /*18120*/  FFMA.FTZ R124, R133, UR10, -R134.reuse ;  /* 0x0000000a857c7c23 */ /* 0x100fe20008010886 */
[--C-:B------:R-:W-:Y:S01]  /*18130*/  FFMA.FTZ R177, R136, UR10, -R134.reuse ;  /* 0x0000000a88b17c23 */ /* 0x100fe20008010886 */
[--C-:B------:R-:W-:Y:S01]  /*18140*/  FFMA.FTZ R126, R137, UR10, -R134.reuse ;  /* 0x0000000a897e7c23 */ /* 0x100fe20008010886 */
        /* <DEDUP_REMOVED lines=10> */
[----:B------:R-:W-:Y:S01]  /*181f0*/  FFMA.FTZ R155, R155, UR10, -R134 ;  /* 0x0000000a9b9b7c23 */ /* 0x000fe20008010886 */
[----:B------:R-:W1:Y:S01]  /*18200*/  MUFU.EX2 R191, R191 ;  /* 0x000000bf00bf7308 */ /* 0x000e620000000800 */
[----:B------:R-:W-:Y:S01]  /*18210*/  FADD.FTZ R8, R184, R11 ;  /* 0x0000000bb8087221 */ /* 0x000fe20000010000 */
[----:B------:R-:W-:Y:S01]  /*18220*/  IMAD.U32 R15, RZ, RZ, UR11 ;  /* 0x0000000bff0f7e24 */ /* 0x000fe2000f8e00ff */
[----:B------:R-:W-:Y:S01]  /*18230*/  ISETP.GT.AND P2, PT, R9, UR4, PT ;  /* 0x0000000409007c0c */ /* 0x000fe2000bf44270 */
[----:B------:R-:W-:Y:S01]  /*18240*/  UMOV UR4, UR38 ;  /* 0x0000002600047c82 */ /* 0x000fe20008000000 */
[----:B------:R-:W-:Y:S01]  /*18250*/  FADD.FTZ R11, R21, R8 ;  /* 0x00000008150b7221 */ /* 0x000fe20000010000 */
[----:B------:R-:W-:Y:S01]  /*18260*/  @!P1 VIADD R15, R15, 0x30860 ;  /* 0x000308600f0f9836 */ /* 0x000fe20000000000 */
[----:B------:R-:W-:Y:S01]  /*18270*/  F2FP.BF16.F32.PACK_AB R188, R188, R13 ;  /* 0x0000000dbcbc723e */ /* 0x000fe200000010ff */
[----:B------:R-:W2:Y:S01]  /*18280*/  MUFU.EX2 R12, R12 ;  /* 0x0000000c000c7308 */ /* 0x000ea20000000800 */
[----:B0-----:R-:W-:Y:S01]  /*18290*/  FFMA.FTZ R5, R2, R5, R189 ;  /* 0x0000000502057223 */ /* 0x001fe200000100bd */
[----:B------:R-:W-:Y:S01]  /*182a0*/  FADD.FTZ R130, R186, R11 ;  /* 0x0000000bba827221 */ /* 0x000fe20000010000 */
[----:B------:R-:W-:Y:S01]  /*182b0*/  F2FP.BF16.F32.PACK_AB R189, R10, R189 ;  /* 0x000000bd0abd723e */ /* 0x000fe200000010ff */
[----:B------:R-:W-:-:S02]  /*182c0*/  VIADD R9, R9, 0xffffffff ;  /* 0xffffffff09097836 */ /* 0x000fc40000000000 */
[----:B------:R-:W-:Y:S01]  /*182d0*/  FADD.FTZ R8, R10, R5 ;  /* 0x000000050a087221 */ /* 0x000fe20000010000 */
[----:B------:R-:W-:Y:S01]  /*182e0*/  FADD.FTZ R11, R125, R130 ;  /* 0x000000827d0b7221 */ /* 0x000fe20000010000 */
[----:B------:R-:W-:Y:S01]  /*182f0*/  @!P1 PRMT R15, RZ, 0x654, R15 ;  /* 0x00000654ff0f9816 */ /* 0x000fe2000000000f */
[----:B------:R-:W0:Y:S01]  /*18300*/  MUFU.EX2 R185, R185 ;  /* 0x000000b900b97308 */ /* 0x000e220000000800 */
[----:B-1----:R-:W-:Y:S01]  /*18310*/  FADD.FTZ R5, R191, R8 ;  /* 0x00000008bf057221 */ /* 0x002fe20000010000 */
[----:B------:R-:W-:Y:S01]  /*18320*/  FADD.FTZ R130, R180, R11 ;  /* 0x0000000bb4827221 */ /* 0x000fe20000010000 */
[----:B------:R1:W-:Y:S01]  /*18330*/  @!P1 SYNCS.ARRIVE.TRANS64.RED.A1T0 RZ, [R15+URZ], RZ ;  /* 0x000000ff0fff99a7 */ /* 0x0003e2000810043f */
[----:B------:R-:W-:Y:S02]  /*18340*/  F2FP.BF16.F32.PACK_AB R190, R121, R190 ;  /* 0x000000be79be723e */ /* 0x000fe400000010ff */
[----:B------:R-:W-:Y:S01]  /*18350*/  FADD.FTZ R11, R129, R130 ;  /* 0x00000082810b7221 */ /* 0x000fe20000010000 */
[----:B------:R-:W-:Y:S01]  /*18360*/  FFMA.FTZ R130, R145, UR10, -R134 ;  /* 0x0000000a91827c23 */ /* 0x000fe20008010886 */
[----:B------:R-:W3:Y:S01]  /*18370*/  MUFU.EX2 R14, R14 ;  /* 0x0000000e000e7308 */ /* 0x000ee20000000800 */
[----:B--2---:R-:W-:Y:S01]  /*18380*/  FADD.FTZ R8, R12, R5 ;  /* 0x000000050c087221 */ /* 0x004fe20000010000 */
[----:B------:R-:W-:Y:S01]  /*18390*/  FADD.FTZ R132, R182, R11 ;  /* 0x0000000bb6847221 */ /* 0x000fe20000010000 */
[----:B------:R-:W-:-:S02]  /*183a0*/  F2FP.BF16.F32.PACK_AB R184, R21, R184 ;  /* 0x000000b815b8723e */ /* 0x000fc400000010ff */
[----:B------:R-:W-:Y:S01]  /*183b0*/  F2FP.BF16.F32.PACK_AB R186, R125, R186 ;  /* 0x000000ba7dba723e */ /* 0x000fe200000010ff */
[----:B------:R-:W-:Y:S01]  /*183c0*/  FADD.FTZ R11, R135, R132 ;  /* 0x00000084870b7221 */ /* 0x000fe20000010000 */
[----:B------:R-:W-:Y:S01]  /*183d0*/  F2FP.BF16.F32.PACK_AB R180, R129, R180 ;  /* 0x000000b481b4723e */ /* 0x000fe200000010ff */
[----:B------:R-:W2:Y:S01]  /*183e0*/  MUFU.EX2 R187, R187 ;  /* 0x000000bb00bb7308 */ /* 0x000ea20000000800 */
[----:B0-----:R-:W-:Y:S01]  /*183f0*/  FADD.FTZ R5, R185, R8 ;  /* 0x00000008b9057221 */ /* 0x001fe20000010000 */
[----:B------:R-:W-:Y:S01]  /*18400*/  FADD.FTZ R132, R176, R11 ;  /* 0x0000000bb0847221 */ /* 0x000fe20000010000 */
[----:B------:R-:W-:Y:S02]  /*18410*/  F2FP.BF16.F32.PACK_AB R182, R135, R182 ;  /* 0x000000b687b6723e */ /* 0x000fe400000010ff */
[C---:B------:R-:W-:Y:S01]  /*18420*/  F2FP.BF16.F32.PACK_AB R176, R139.reuse, R176 ;  /* 0x000000b08bb0723e */ /* 0x040fe200000010ff */
[----:B------:R-:W-:Y:S01]  /*18430*/  FADD.FTZ R11, R139, R132 ;  /* 0x000000848b0b7221 */ /* 0x000fe20000010000 */
[--C-:B------:R-:W-:Y:S01]  /*18440*/  FFMA.FTZ R132, R153, UR10, -R134.reuse ;  /* 0x0000000a99847c23 */ /* 0x100fe20008010886 */
[----:B------:R-:W0:Y:S01]  /*18450*/  MUFU.EX2 R120, R120 ;  /* 0x0000007800787308 */ /* 0x000e220000000800 */
[----:B---3--:R-:W-:Y:S01]  /*18460*/  FADD.FTZ R8, R14, R5 ;  /* 0x000000050e087221 */ /* 0x008fe20000010000 */
[----:B------:R-:W-:Y:S01]  /*18470*/  FADD.FTZ R136, R178, R11 ;  /* 0x0000000bb2887221 */ /* 0x000fe20000010000 */
[----:B------:R-:W-:Y:S01]  /*18480*/  FFMA.FTZ R134, R20, UR10, -R134 ;  /* 0x0000000a14867c23 */ /* 0x000fe20008010886 */
[----:B------:R-:W-:-:S02]  /*18490*/  F2FP.BF16.F32.PACK_AB R178, R143, R178 ;  /* 0x000000b28fb2723e */ /* 0x000fc400000010ff */
[----:B------:R-:W-:Y:S01]  /*184a0*/  FADD.FTZ R11, R143, R136 ;  /* 0x000000888f0b7221 */ /* 0x000fe20000010000 */
[----:B------:R-:W-:Y:S01]  /*184b0*/  F2FP.BF16.F32.PACK_AB R191, R12, R191 ;  /* 0x000000bf0cbf723e */ /* 0x000fe200000010ff */
[----:B------:R-:W3:Y:S01]  /*184c0*/  MUFU.EX2 R181, R181 ;  /* 0x000000b500b57308 */ /* 0x000ee20000000800 */
[----:B--2---:R-:W-:Y:S01]  /*184d0*/  FADD.FTZ R5, R187, R8 ;  /* 0x00000008bb057221 */ /* 0x004fe20000010000 */
[----:B------:R-:W-:Y:S01]  /*184e0*/  FADD.FTZ R136, R172, R11 ;  /* 0x0000000bac887221 */ /* 0x000fe20000010000 */
[C---:B------:R-:W-:Y:S02]  /*184f0*/  F2FP.BF16.F32.PACK_AB R172, R147.reuse, R172 ;  /* 0x000000ac93ac723e */ /* 0x040fe400000010ff */
[----:B------:R-:W-:Y:S01]  /*18500*/  F2FP.BF16.F32.PACK_AB R185, R14, R185 ;  /* 0x000000b90eb9723e */ /* 0x000fe200000010ff */
[----:B------:R-:W-:Y:S02]  /*18510*/  FADD.FTZ R11, R147, R136 ;  /* 0x00000088930b7221 */ /* 0x000fe40000010000 */
[----:B------:R-:W2:Y:S01]  /*18520*/  MUFU.EX2 R122, R122 ;  /* 0x0000007a007a7308 */ /* 0x000ea20000000800 */
[C---:B0-----:R-:W-:Y:S01]  /*18530*/  FADD.FTZ R8, R120.reuse, R5 ;  /* 0x0000000578087221 */ /* 0x041fe20000010000 */
[----:B------:R-:W-:-:S06]  /*18540*/  F2FP.BF16.F32.PACK_AB R187, R120, R187 ;  /* 0x000000bb78bb723e */ /* 0x000fcc00000010ff */
[----:B------:R-:W0:Y:S01]  /*18550*/  MUFU.EX2 R183, R183 ;  /* 0x000000b700b77308 */ /* 0x000e220000000800 */
[----:B---3--:R-:W-:-:S07]  /*18560*/  FADD.FTZ R5, R181, R8 ;  /* 0x00000008b5057221 */ /* 0x008fce0000010000 */
[----:B------:R-:W3:Y:S01]  /*18570*/  MUFU.EX2 R124, R124 ;  /* 0x0000007c007c7308 */ /* 0x000ee20000000800 */
[C---:B--2---:R-:W-:Y:S01]  /*18580*/  FADD.FTZ R8, R122.reuse, R5 ;  /* 0x000000057a087221 */ /* 0x044fe20000010000 */
[----:B------:R-:W-:-:S06]  /*18590*/  F2FP.BF16.F32.PACK_AB R181, R122, R181 ;  /* 0x000000b57ab5723e */ /* 0x000fcc00000010ff */
[----:B------:R-:W2:Y:S01]  /*185a0*/  MUFU.EX2 R177, R177 ;  /* 0x000000b100b17308 */ /* 0x000ea20000000800 */
[----:B0-----:R-:W-:-:S07]  /*185b0*/  FADD.FTZ R5, R183, R8 ;  /* 0x00000008b7057221 */ /* 0x001fce0000010000 */
[----:B------:R-:W0:Y:S01]  /*185c0*/  MUFU.EX2 R126, R126 ;  /* 0x0000007e007e7308 */ /* 0x000e220000000800 */
[C---:B---3--:R-:W-:Y:S01]  /*185d0*/  FADD.FTZ R8, R124.reuse, R5 ;  /* 0x000000057c087221 */ /* 0x048fe20000010000 */
[----:B------:R-:W-:-:S06]  /*185e0*/  F2FP.BF16.F32.PACK_AB R183, R124, R183 ;  /* 0x000000b77cb7723e */ /* 0x000fcc00000010ff */
[----:B------:R-:W3:Y:S01]  /*185f0*/  MUFU.EX2 R179, R179 ;  /* 0x000000b300b37308 */ /* 0x000ee20000000800 */
[----:B--2---:R-:W-:-:S07]  /*18600*/  FADD.FTZ R5, R177, R8 ;  /* 0x00000008b1057221 */ /* 0x004fce0000010000 */
        /* <DEDUP_REMOVED lines=16> */
[----:B0-----:R-:W-:-:S07]  /*18710*/  FADD.FTZ R5, R175, R8 ;  /* 0x00000008af057221 */ /* 0x001fce0000010000 */
[----:B------:R-:W0:Y:S01]  /*18720*/  MUFU.EX2 R168, R168 ;  /* 0x000000a800a87308 */ /* 0x000e220000000800 */
[C---:B---3--:R-:W-:Y:S01]  /*18730*/  FADD.FTZ R11, R157.reuse, R136 ;  /* 0x000000889d0b7221 */ /* 0x048fe20000010000 */
[----:B------:R-:W-:-:S06]  /*18740*/  F2FP.BF16.F32.PACK_AB R174, R157, R174 ;  /* 0x000000ae9dae723e */ /* 0x000fcc00000010ff */
[----:B------:R-:W3:Y:S01]  /*18750*/  MUFU.EX2 R169, R169 ;  /* 0x000000a900a97308 */ /* 0x000ee20000000800 */
[C---:B--2---:R-:W-:Y:S01]  /*18760*/  FADD.FTZ R10, R20.reuse, R5 ;  /* 0x00000005140a7221 */ /* 0x044fe20000010000 */
[----:B------:R-:W-:-:S06]  /*18770*/  F2FP.BF16.F32.PACK_AB R175, R20, R175 ;  /* 0x000000af14af723e */ /* 0x000fcc00000010ff */
[----:B------:R-:W2:Y:S01]  /*18780*/  MUFU.EX2 R163, R163 ;  /* 0x000000a300a37308 */ /* 0x000ea20000000800 */
[----:B0-----:R-:W-:-:S07]  /*18790*/  FADD.FTZ R136, R168, R11 ;  /* 0x0000000ba8887221 */ /* 0x001fce0000010000 */
[----:B------:R-:W0:Y:S01]  /*187a0*/  MUFU.EX2 R132, R132 ;  /* 0x0000008400847308 */ /* 0x000e220000000800 */
[----:B---3--:R-:W-:Y:S01]  /*187b0*/  FADD.FTZ R5, R169, R10 ;  /* 0x0000000aa9057221 */ /* 0x008fe20000010000 */
[----:B------:R-:W-:-:S06]  /*187c0*/  IMAD.MOV.U32 R10, RZ, RZ, R4 ;  /* 0x000000ffff0a7224 */ /* 0x000fcc00078e0004 */
[----:B------:R-:W3:Y:S01]  /*187d0*/  MUFU.EX2 R170, R170 ;  /* 0x000000aa00aa7308 */ /* 0x000ee20000000800 */
[C---:B--2---:R-:W-:Y:S01]  /*187e0*/  FADD.FTZ R11, R163.reuse, R136 ;  /* 0x00000088a30b7221 */ /* 0x044fe20000010000 */
[----:B------:R-:W-:-:S06]  /*187f0*/  F2FP.BF16.F32.PACK_AB R168, R163, R168 ;  /* 0x000000a8a3a8723e */ /* 0x000fcc00000010ff */
[----:B------:R-:W2:Y:S01]  /*18800*/  MUFU.EX2 R138, R155 ;  /* 0x0000009b008a7308 */ /* 0x000ea20000000800 */
[C---:B0-----:R-:W-:Y:S01]  /*18810*/  FADD.FTZ R5, R132.reuse, R5 ;  /* 0x0000000584057221 */ /* 0x041fe20000010000 */
[----:B------:R-:W-:-:S06]  /*18820*/  F2FP.BF16.F32.PACK_AB R169, R132, R169 ;  /* 0x000000a984a9723e */ /* 0x000fcc00000010ff */
[----:B------:R-:W0:Y:S01]  /*18830*/  MUFU.EX2 R159, R161 ;  /* 0x000000a1009f7308 */ /* 0x000e220000000800 */
[----:B---3--:R-:W-:Y:S01]  /*18840*/  FADD.FTZ R136, R170, R11 ;  /* 0x0000000baa887221 */ /* 0x008fe20000010000 */
[----:B------:R-:W-:-:S06]  /*18850*/  IMAD.MOV.U32 R11, RZ, RZ, R3 ;  /* 0x000000ffff0b7224 */ /* 0x000fcc00078e0003 */
[----:B------:R-:W3:Y:S01]  /*18860*/  MUFU.EX2 R134, R134 ;  /* 0x0000008600867308 */ /* 0x000ee20000000800 */
[----:B--2---:R-:W-:Y:S01]  /*18870*/  FADD.FTZ R5, R138, R5 ;  /* 0x000000058a057221 */ /* 0x004fe20000010000 */
[C---:B0-----:R-:W-:Y:S01]  /*18880*/  FADD.FTZ R8, R159.reuse, R136 ;  /* 0x000000889f087221 */ /* 0x041fe20000010000 */
[----:B------:R-:W-:Y:S02]  /*18890*/  F2FP.BF16.F32.PACK_AB R170, R159, R170 ;  /* 0x000000aa9faa723e */ /* 0x000fe400000010ff */
[C---:B---3--:R-:W-:Y:S01]  /*188a0*/  FADD.FTZ R5, R134.reuse, R5 ;  /* 0x0000000586057221 */ /* 0x048fe20000010000 */
[----:B------:R-:W-:Y:S01]  /*188b0*/  F2FP.BF16.F32.PACK_AB R171, R134, R138 ;  /* 0x0000008a86ab723e */ /* 0x000fe200000010ff */
[----:B-1----:R-:W-:Y:S06]  /*188c0*/  @P2 BRA `(.L_x_1825) ;  /* 0xffffffc800b02947 */ /* 0x002fec000383ffff */
.L_x_1808:
        /* <DEDUP_REMOVED lines=99> */
.L_x_1826:
[----:B------:R-:W-:Y:S01]  /*18f00*/  ULEA UR5, UR38, UR39, 0x3 ;  /* 0x0000002726057291 */ /* 0x000fe2000f8e183f */
[----:B------:R-:W-:-:S05]  /*18f10*/  IMAD.U32 R0, RZ, RZ, UR60 ;  /* 0x0000003cff007e24 */ /* 0x000fca000f8e00ff */
[----:B------:R-:W-:-:S04]  /*18f20*/  SHF.L.U32 R0, R0, 0x1f, RZ ;  /* 0x0000001f00007819 */ /* 0x000fc800000006ff */
[----:B------:R0:W1:Y:S01]  /*18f30*/  SYNCS.PHASECHK.TRANS64.TRYWAIT P2, [UR5+0x30850], R0 ;  /* 0x03085000ff0075a7 */ /* 0x0000620008040145 */
[----:B------:R-:W-:Y:S05]  /*18f40*/  @!P0 BRA `(.L_x_1827) ;  /* 0x0000000000048947 */ /* 0x000fea0003800000 */
[----:B------:R-:W-:Y:S01]  /*18f50*/  BPT.TRAP 0x1 ;  /* 0x000000040000795c */ /* 0x000fe20000300000 */
.L_x_1827:
[----:B-1----:R-:W-:Y:S05]  /*18f60*/  @P2 BRA `(.L_x_1828) ;  /* 0x0000000000082947 */ /* 0x002fea0003800000 */
[----:B------:R-:W1:Y:S02]  /*18f70*/  SYNCS.PHASECHK.TRANS64.TRYWAIT P0, [UR5+0x30850], R0 ;  /* 0x03085000ff0075a7 */ /* 0x000e640008000145 */
[----:B-1----:R-:W-:Y:S05]  /*18f80*/  @!P0 BRA `(.L_x_1829) ;  /* 0x000000c400a48947 */ /* 0x002fea0003800000 */
.L_x_1828:
[----:B------:R-:W-:Y:S01]  /*18f90*/  UIADD3 UR39, UR39, 0x400, URZ ;  /* 0x0000040027277890 */ /* 0x000fe2000fffe03f */
[----:B------:R-:W-:Y:S01]  /*18fa0*/  WARPGROUP.ARRIVE ;  /* 0x00000000000079c5 */ /* 0x000fe20000000000 */
[----:B------:R-:W-:Y:S01]  /*18fb0*/  UMOV UR7, 0x40000040 ;  /* 0x4000004000077882 */ /* 0x000fe20000000000 */
[----:B-1----:R-:W0:Y:S01]  /*18fc0*/  SHFL.BFLY PT, R7, R8, 0x2, 0x1f ;  /* 0x0c401f0008077f89 */ /* 0x002e2200000e0000 */
[----:B------:R-:W-:Y:S01]  /*18fd0*/  USHF.R.U32.HI UR39, URZ, 0x4, UR39 ;  /* 0x000000043f277899 */ /* 0x000fe20008011627 */
[----:B------:R-:W-:Y:S01]  /*18fe0*/  R2UR UR8, R218 ;  /* 0x00000000da0872ca */ /* 0x000fe200000e0000 */
[----:B------:R-:W-:Y:S01]  /*18ff0*/  IMAD.U32 R12, RZ, RZ, UR5 ;  /* 0x00000005ff0c7e24 */ /* 0x000fe2000f8e00ff */
[----:B------:R-:W1:Y:S01]  /*19000*/  SHFL.BFLY PT, R2, R5, 0x2, 0x1f ;  /* 0x0c401f0005027f89 */ /* 0x000e6200000e0000 */
[----:B------:R-:W-:Y:S01]  /*19010*/  ULOP3.LUT UR39, UR39, 0x3fff, URZ, 0xc0, !UPT ;  /* 0x00003fff27277892 */ /* 0x000fe2000f8ec03f */
[----:B------:R-:W-:-:S03]  /*19020*/  IMAD.U32 R13, RZ, RZ, UR10 ;  /* 0x0000000aff0d7e24 */ /* 0x000fc6000f8e00ff */
        /* <DEDUP_REMOVED lines=12> */
[----:B------:R-:W-:Y:S01]  /*190f0*/  IMAD.U32 R5, RZ, RZ, UR10 ;  /* 0x0000000aff057e24 */ /* 0x000fe2000f8e00ff */
[----:B------:R-:W0:Y:S01]  /*19100*/  SHFL.BFLY PT, R7, R0, 0x1, 0x1f ;  /* 0x0c201f0000077f89 */ /* 0x000e2200000e0000 */
[----:B------:R-:W-:-:S03]  /*19110*/  USEL UR38, UR38, URZ, UP0 ;  /* 0x0000003f26267287 */ /* 0x000fc60008000000 */
[----:B------:R-:W1:Y:S01]  /*19120*/  SHFL.BFLY PT, R9, R2, 0x1, 0x1f ;  /* 0x0c201f0002097f89 */ /* 0x000e6200000e0000 */
[----:B0-----:R-:W-:Y:S01]  /*19130*/  FADD.FTZ R10, R0, R7 ;  /* 0x00000007000a7221 */ /* 0x001fe20000010000 */
[----:B------:R-:W-:Y:S02]  /*19140*/  IMAD.MOV.U32 R7, RZ, RZ, RZ ;  /* 0x000000ffff077224 */ /* 0x000fe400078e00ff */
[----:B------:R-:W-:Y:S02]  /*19150*/  IMAD.MOV.U32 R0, RZ, RZ, -0x800000 ;  /* 0xff800000ff007424 */ /* 0x000fe400078e00ff */
[----:B-1----:R-:W-:Y:S01]  /*19160*/  FADD.FTZ R11, R2, R9 ;  /* 0x00000009020b7221 */ /* 0x002fe20000010000 */
[----:B------:R-:W-:Y:S01]  /*19170*/  FSETP.NE.FTZ.AND P0, PT, R10, RZ, PT ;  /* 0x000000ff0a00720b */ /* 0x000fe20003f15000 */
[----:B------:R-:W-:Y:S02]  /*19180*/  IMAD.MOV.U32 R9, RZ, RZ, RZ ;  /* 0x000000ffff097224 */ /* 0x000fe400078e00ff */
[----:B------:R-:W-:Y:S01]  /*19190*/  IMAD.MOV.U32 R2, RZ, RZ, -0x800000 ;  /* 0xff800000ff027424 */ /* 0x000fe200078e00ff */
[----:B------:R-:W-:-:S09]  /*191a0*/  FSETP.NE.FTZ.AND P2, PT, R11, RZ, PT ;  /* 0x000000ff0b00720b */ /* 0x000fd20003f55000 */
[----:B------:R-:W0:Y:S01]  /*191b0*/  @P0 MUFU.LG2 R6, R10 ;  /* 0x0000000a00060308 */ /* 0x000e220000000c00 */
[----:B------:R-:W-:-:S03]  /*191c0*/  @P0 FMUL.FTZ R5, R5, 0.69314718246459960938 ;  /* 0x3f31721805050820 */ /* 0x000fc60000410000 */
[----:B------:R-:W-:-:S04]  /*191d0*/  @P2 FMUL.FTZ R13, R13, 0.69314718246459960938 ;  /* 0x3f3172180d0d2820 */ /* 0x000fc80000410000 */
[----:B------:R-:W1:Y:S08]  /*191e0*/  @P2 MUFU.LG2 R8, R11 ;  /* 0x0000000b00082308 */ /* 0x000e700000000c00 */
[----:B------:R2:W3:Y:S01]  /*191f0*/  @P0 MUFU.RCP R9, R10 ;  /* 0x0000000a00090308 */ /* 0x0004e20000001000 */
[----:B0-----:R-:W-:-:S04]  /*19200*/  @P0 FMUL.FTZ R6, R6, 0.69314718246459960938 ;  /* 0x3f31721806060820 */ /* 0x001fc80000410000 */
[----:B------:R-:W-:Y:S01]  /*19210*/  @P0 FFMA.FTZ R0, R5, R4, R6 ;  /* 0x0000000405000223 */ /* 0x000fe20000010006 */
[----:B------:R-:W-:Y:S02]  /*19220*/  PLOP3.LUT P0, PT, PT, PT, PT, 0x8, 0x0 ;  /* 0x000000000000781c */ /* 0x000fe40003f0e170 */
[----:B------:R0:W4:Y:S01]  /*19230*/  @P2 MUFU.RCP R7, R11 ;  /* 0x0000000b00072308 */ /* 0x0001220000001000 */
[----:B--2---:R-:W-:Y:S02]  /*19240*/  @!P1 VIADD R10, R12, 0x30860 ;  /* 0x000308600c0a9836 */ /* 0x004fe40000000000 */
[----:B-1----:R-:W-:-:S04]  /*19250*/  @P2 FMUL.FTZ R8, R8, 0.69314718246459960938 ;  /* 0x3f31721808082820 */ /* 0x002fc80000410000 */
[----:B------:R-:W-:Y:S01]  /*19260*/  @P2 FFMA.FTZ R2, R13, R3, R8 ;  /* 0x000000030d022223 */ /* 0x000fe20000010008 */
[----:B0-----:R-:W-:Y:S01]  /*19270*/  @!P1 PRMT R11, RZ, 0x654, R10 ;  /* 0x00000654ff0b9816 */ /* 0x001fe2000000000a */
        /* <DEDUP_REMOVED lines=27> */
[-C--:B---3--:R-:W-:Y:S01]  /*19430*/  FMUL.FTZ R6, R28, R9.reuse ;  /* 0x000000091c067220 */ /* 0x088fe20000410000 */
        /* <DEDUP_REMOVED lines=48> */
[-C--:B----4-:R-:W-:Y:S01]  /*19740*/  FMUL.FTZ R20, R26, R7.reuse ;  /* 0x000000071a147220 */ /* 0x090fe20000410000 */
        /* <DEDUP_REMOVED lines=47> */
.L_x_1707:
[----:B------:R-:W0:Y:S08]  /*19a40*/  S2UR UR4, SR_CgaCtaId ;  /* 0x00000000000479c3 */ /* 0x000e300000008800 */
[----:B------:R-:W-:Y:S06]  /*19a50*/  BAR.SYNC.DEFER_BLOCKING 0x5, 0x180 ;  /* 0x0146000000007b1d */ /* 0x000fec0000010000 */
[----:B------:R-:W-:Y:S01]  /*19a60*/  UMOV UR39, 0x400 ;  /* 0x0000040000277882 */ /* 0x000fe20000000000 */
[----:B------:R-:W-:Y:S01]  /*19a70*/  BSSY B0, `(.L_x_1830) ;  /* 0x000027f000007945 */ /* 0x000fe20003800000 */
[----:B0-----:R-:W-:-:S09]  /*19a80*/  ULEA UR39, UR4, UR39, 0x18 ;  /* 0x0000002704277291 */ /* 0x001fd2000f8ec03f */
[----:B------:R-:W0:Y:S02]  /*19a90*/  LDS.128 R24, [UR39+0x308d0] ;  /* 0x0308d027ff187984 */ /* 0x000e240008000c00 */
[----:B0-----:R-:W-:Y:S02]  /*19aa0*/  R2UR UR5, R25 ;  /* 0x00000000190572ca */ /* 0x001fe400000e0000 */
[----:B------:R-:W-:Y:S01]  /*19ab0*/  R2UR UR42, R26 ;  /* 0x000000001a2a72ca */ /* 0x000fe200000e0000 */
[----:B------:R-:W-:Y:S06]  /*19ac0*/  BAR.ARV 0x4, 0x180 ;  /* 0x0106000000007b1d */ /* 0x000fec0000002000 */
[----:B------:R-:W-:Y:S08]  /*19ad0*/  @P0 BRA `(.L_x_1831) ;  /* 0x0000001800a80947 */ /* 0x000ff00003800000 */
[----:B------:R-:W2:Y:S01]  /*19ae0*/  LDL R7, [R1+0x2ec] ;  /* 0x0002ec0001077983 */ /* 0x000ea20000100800 */
[----:B------:R-:W0:Y:S01]  /*19af0*/  S2UR UR4, SR_SWINHI ;  /* 0x00000000000479c3 */ /* 0x000e220000002f00 */
[----:B------:R-:W-:Y:S01]  /*19b00*/  F2FP.BF16.F32.PACK_AB R4, R5, R4 ;  /* 0x000000040504723e */ /* 0x000fe200000010ff */
[----:B------:R-:W-:Y:S01]  /*19b10*/  ULDC.64 UR8, c[0x0][0x208] ;  /* 0x0000820000087ab9 */ /* 0x000fe20000000a00 */
        /* <DEDUP_REMOVED lines=11> */
[----:B------:R-:W-:Y:S01]  /*19bd0*/  UMOV UR6, UR39 ;  /* 0x0000002700067c82 */ /* 0x000fe20008000000 */
[----:B0-----:R-:W-:Y:S01]  /*19be0*/  UMOV UR7, UR4 ;  /* 0x0000000400077c82 */ /* 0x001fe20008000000 */
[----:B------:R-:W-:Y:S02]  /*19bf0*/  IMAD.U32 R18, RZ, RZ, UR6 ;  /* 0x00000006ff127e24 */ /* 0x000fe4000f8e00ff */
[----:B------:R-:W-:Y:S01]  /*19c00*/  IMAD.U32 R19, RZ, RZ, UR7 ;  /* 0x00000007ff137e24 */ /* 0x000fe2000f8e00ff */
[----:B------:R-:W-:Y:S01]  /*19c10*/  BAR.SYNC.DEFER_BLOCKING 0x1, 0x100 ;  /* 0x0044000000007b1d */ /* 0x000fe20000010000 */
[----:B--2---:R-:W-:-:S03]  /*19c20*/  IMAD.WIDE R70, R7, 0x2, R18 ;  /* 0x0000000207467825 */ /* 0x004fc600078e0212 */
[C---:B------:R-:W-:Y:S02]  /*19c30*/  LOP3.LUT R7, R70.reuse, 0x380, RZ, 0xc0, !PT ;  /* 0x0000038046077812 */ /* 0x040fe400078ec0ff */
[C---:B------:R-:W-:Y:S02]  /*19c40*/  IADD3 R24, P2, R70.reuse, 0x20, RZ ;  /* 0x0000002046187810 */ /* 0x040fe40007f5e0ff */
[C---:B------:R-:W-:Y:S02]  /*19c50*/  IADD3 R79, P1, R70.reuse, 0x40, RZ ;  /* 0x00000040464f7810 */ /* 0x040fe40007f3e0ff */
[C---:B------:R-:W-:Y:S01]  /*19c60*/  IADD3 R133, P6, R70.reuse, 0x60, RZ ;  /* 0x0000006046857810 */ /* 0x040fe20007fde0ff */
[--C-:B------:R-:W-:Y:S01]  /*19c70*/  IMAD.X R25, RZ, RZ, R71.reuse, P2 ;  /* 0x000000ffff197224 */ /* 0x100fe200010e0647 */
[C---:B------:R-:W-:Y:S01]  /*19c80*/  IADD3 R135, P5, R70.reuse, 0x4000, RZ ;  /* 0x0000400046877810 */ /* 0x040fe20007fbe0ff */
[--C-:B------:R-:W-:Y:S01]  /*19c90*/  IMAD.X R31, RZ, RZ, R71.reuse, P1 ;  /* 0x000000ffff1f7224 */ /* 0x100fe200008e0647 */
[----:B------:R-:W-:Y:S01]  /*19ca0*/  SHF.R.U64 R7, R7, 0x3, RZ ;  /* 0x0000000307077819 */ /* 0x000fe200000012ff */
[--C-:B------:R-:W-:Y:S01]  /*19cb0*/  IMAD.X R35, RZ, RZ, R71.reuse, P6 ;  /* 0x000000ffff237224 */ /* 0x100fe200030e0647 */
[C---:B------:R-:W-:Y:S01]  /*19cc0*/  IADD3 R42, P0, R70.reuse, 0x4020, RZ ;  /* 0x00004020462a7810 */ /* 0x040fe20007f1e0ff */
[----:B------:R-:W-:Y:S01]  /*19cd0*/  IMAD.X R39, RZ, RZ, R71, P5 ;  /* 0x000000ffff277224 */ /* 0x000fe200028e0647 */
[----:B------:R-:W-:-:S02]  /*19ce0*/  IADD3 R137, P4, R70, 0x4040, RZ ;  /* 0x0000404046897810 */ /* 0x000fc40007f9e0ff */
        /* <DEDUP_REMOVED lines=18> */
[----:B------:R-:W-:Y:S02]  /*19e10*/  LOP3.LUT R24, R7, R24, RZ, 0x3c, !PT ;  /* 0x0000001807187212 */ /* 0x000fe400078e3cff */
[----:B------:R-:W-:Y:S02]  /*19e20*/  LOP3.LUT R26, R137, 0x380, RZ, 0xc0, !PT ;  /* 0x00000380891a7812 */ /* 0x000fe400078ec0ff */
[----:B------:R-:W-:-:S02]  /*19e30*/  LOP3.LUT R7, R42, 0x380, RZ, 0xc0, !PT ;  /* 0x000003802a077812 */ /* 0x000fc400078ec0ff */
[----:B------:R-:W-:Y:S02]  /*19e40*/  SHF.R.U64 R26, R26, 0x3, RZ ;  /* 0x000000031a1a7819 */ /* 0x000fe400000012ff */
[----:B------:R-:W-:Y:S02]  /*19e50*/  SHF.R.U64 R7, R7, 0x3, RZ ;  /* 0x0000000307077819 */ /* 0x000fe400000012ff */
[----:B------:R-:W-:Y:S02]  /*19e60*/  LOP3.LUT R34, R133, 0x380, RZ, 0xc0, !PT ;  /* 0x0000038085227812 */ /* 0x000fe400078ec0ff */
[----:B------:R-:W-:Y:S02]  /*19e70*/  LOP3.LUT R46, R26, R137, RZ, 0x3c, !PT ;  /* 0x000000891a2e7212 */ /* 0x000fe400078e3cff */
[----:B------:R-:W-:Y:S02]  /*19e80*/  LOP3.LUT R38, R135, 0x380, RZ, 0xc0, !PT ;  /* 0x0000038087267812 */ /* 0x000fe400078ec0ff */
[----:B------:R-:W-:-:S02]  /*19e90*/  LOP3.LUT R42, R7, R42, RZ, 0x3c, !PT ;  /* 0x0000002a072a7212 */ /* 0x000fc400078e3cff */
[----:B------:R-:W-:Y:S02]  /*19ea0*/  MOV R26, R70 ;  /* 0x00000046001a7202 */ /* 0x000fe40000000f00 */
[----:B------:R-:W-:Y:S02]  /*19eb0*/  LOP3.LUT R20, R143, 0x380, RZ, 0xc0, !PT ;  /* 0x000003808f147812 */ /* 0x000fe400078ec0ff */
[----:B------:R-:W-:Y:S02]  /*19ec0*/  LOP3.LUT R7, R66, 0x380, RZ, 0xc0, !PT ;  /* 0x0000038042077812 */ /* 0x000fe400078ec0ff */
[----:B------:R-:W-:Y:S02]  /*19ed0*/  LOP3.LUT R70, R145, 0x380, RZ, 0xc0, !PT ;  /* 0x0000038091467812 */ /* 0x000fe400078ec0ff */
[----:B------:R-:W-:Y:S02]  /*19ee0*/  SHF.R.U64 R34, R34, 0x3, RZ ;  /* 0x0000000322227819 */ /* 0x000fe400000012ff */
[----:B------:R-:W-:-:S02]  /*19ef0*/  SHF.R.U64 R38, R38, 0x3, RZ ;  /* 0x0000000326267819 */ /* 0x000fc400000012ff */
[----:B------:R-:W-:Y:S02]  /*19f00*/  LOP3.LUT R50, R139, 0x380, RZ, 0xc0, !PT ;  /* 0x000003808b327812 */ /* 0x000fe400078ec0ff */
[----:B------:R-:W-:Y:S02]  /*19f10*/  SHF.R.U64 R20, R20, 0x3, RZ ;  /* 0x0000000314147819 */ /* 0x000fe400000012ff */
[----:B------:R-:W-:Y:S02]  /*19f20*/  LOP3.LUT R54, R141, 0x380, RZ, 0xc0, !PT ;  /* 0x000003808d367812 */ /* 0x000fe400078ec0ff */
[----:B------:R-:W-:Y:S02]  /*19f30*/  SHF.R.U64 R29, R7, 0x3, RZ ;  /* 0x00000003071d7819 */ /* 0x000fe400000012ff */
[----:B------:R-:W-:Y:S02]  /*19f40*/  SHF.R.U64 R70, R70, 0x3, RZ ;  /* 0x0000000346467819 */ /* 0x000fe400000012ff */
[----:B------:R-:W-:-:S02]  /*19f50*/  LOP3.LUT R34, R34, R133, RZ, 0x3c, !PT ;  /* 0x0000008522227212 */ /* 0x000fc400078e3cff */
[----:B------:R-:W-:Y:S02]  /*19f60*/  F2FP.BF16.F32.PACK_AB R7, R131, R13 ;  /* 0x0000000d8307723e */ /* 0x000fe400000010ff */
[----:B------:R-:W-:Y:S02]  /*19f70*/  LOP3.LUT R38, R38, R135, RZ, 0x3c, !PT ;  /* 0x0000008726267212 */ /* 0x000fe400078e3cff */
[----:B------:R-:W-:Y:S01]  /*19f80*/  SHF.R.U64 R50, R50, 0x3, RZ ;  /* 0x0000000332327819 */ /* 0x000fe200000012ff */
[----:B------:R0:W-:Y:S01]  /*19f90*/  STSM.16.M88.4 [R26], R4 ;  /* 0x000000041a007844 */ /* 0x0001e20000000200 */
[----:B------:R-:W-:Y:S02]  /*19fa0*/  LOP3.LUT R62, R20, R143, RZ, 0x3c, !PT ;  /* 0x0000008f143e7212 */ /* 0x000fe400078e3cff */
[----:B------:R-:W-:Y:S02]  /*19fb0*/  MOV R76, R24 ;  /* 0x00000018004c7202 */ /* 0x000fe40000000f00 */
[----:B------:R-:W-:Y:S01]  /*19fc0*/  F2FP.BF16.F32.PACK_AB R13, R130, R15 ;  /* 0x0000000f820d723e */ /* 0x000fe200000010ff */
[----:B------:R-:W1:Y:S01]  /*19fd0*/  LDC.64 R24, c[0x0][0xc00] ;  /* 0x00030000ff187b82 */ /* 0x000e620000000a00 */
[----:B------:R-:W-:-:S02]  /*19fe0*/  SHF.R.U64 R54, R54, 0x3, RZ ;  /* 0x0000000336367819 */ /* 0x000fc400000012ff */
[----:B------:R-:W-:Y:S02]  /*19ff0*/  LOP3.LUT R66, R29, R66, RZ, 0x3c, !PT ;  /* 0x000000421d427212 */ /* 0x000fe400078e3cff */
[----:B------:R-:W-:Y:S02]  /*1a000*/  LOP3.LUT R20, R70, R145, RZ, 0x3c, !PT ;  /* 0x0000009146147212 */ /* 0x000fe400078e3cff */
[----:B------:R-:W-:Y:S02]  /*1a010*/  MOV R71, R30 ;  /* 0x0000001e00477202 */ /* 0x000fe40000000f00 */
        /* <DEDUP_REMOVED lines=9> */
[----:B------:R-:W-:Y:S02]  /*1a0b0*/  LOP3.LUT R50, R50, R139, RZ, 0x3c, !PT ;  /* 0x0000008b32327212 */ /* 0x000fe400078e3cff */
[----:B------:R-:W-:Y:S01]  /*1a0c0*/  MOV R38, R38 ;  /* 0x0000002600267202 */ /* 0x000fe20000000f00 */
[----:B------:R4:W-:Y:S01]  /*1a0d0*/  STSM.16.M88.4 [R70], R32 ;  /* 0x0000002046007844 */ /* 0x0009e20000000200 */
[----:B0-----:R-:W-:-:S02]  /*1a0e0*/  F2FP.BF16.F32.PACK_AB R4, R57, R56 ;  /* 0x000000383904723e */ /* 0x001fc400000010ff */
[----:B------:R-:W-:Y:S02]  /*1a0f0*/  F2FP.BF16.F32.PACK_AB R5, R59, R58 ;  /* 0x0000003a3b05723e */ /* 0x000fe400000010ff */
[----:B------:R-:W-:Y:S02]  /*1a100*/  F2FP.BF16.F32.PACK_AB R6, R61, R60 ;  /* 0x0000003c3d06723e */ /* 0x000fe400000010ff */
[----:B------:R-:W-:Y:S02]  /*1a110*/  F2FP.BF16.F32.PACK_AB R7, R48, R9 ;  /* 0x000000093007723e */ /* 0x000fe400000010ff */
[----:B------:R-:W-:Y:S02]  /*1a120*/  LOP3.LUT R54, R54, R141, RZ, 0x3c, !PT ;  /* 0x0000008d36367212 */ /* 0x000fe400078e3cff */
[----:B------:R-:W-:Y:S01]  /*1a130*/  F2FP.BF16.F32.PACK_AB R9, R64, R11 ;  /* 0x0000000b4009723e */ /* 0x000fe200000010ff */
[----:B------:R-:W-:Y:S01]  /*1a140*/  STSM.16.M88.4 [R38], R4 ;  /* 0x0000000426007844 */ /* 0x000fe20000000200 */
[----:B------:R-:W-:-:S02]  /*1a150*/  MOV R42, R42 ;  /* 0x0000002a002a7202 */ /* 0x000fc40000000f00 */
[----:B------:R-:W-:Y:S02]  /*1a160*/  F2FP.BF16.F32.PACK_AB R11, R68, R40 ;  /* 0x00000028440b723e */ /* 0x000fe400000010ff */
[----:B------:R-:W-:Y:S02]  /*1a170*/  MOV R46, R46 ;  /* 0x0000002e002e7202 */ /* 0x000fe40000000f00 */
[----:B--2---:R-:W-:Y:S01]  /*1a180*/  F2FP.BF16.F32.PACK_AB R12, R73, R72 ;  /* 0x00000048490c723e */ /* 0x004fe200000010ff */
[----:B------:R-:W-:Y:S01]  /*1a190*/  STSM.16.M88.4 [R42], R8 ;  /* 0x000000082a007844 */ /* 0x000fe20000000200 */
[----:B------:R-:W-:Y:S02]  /*1a1a0*/  F2FP.BF16.F32.PACK_AB R13, R75, R74 ;  /* 0x0000004a4b0d723e */ /* 0x000fe400000010ff */
[----:B------:R-:W-:Y:S02]  /*1a1b0*/  F2FP.BF16.F32.PACK_AB R14, R77, R3 ;  /* 0x000000034d0e723e */ /* 0x000fe400000010ff */
[----:B------:R-:W-:Y:S01]  /*1a1c0*/  F2FP.BF16.F32.PACK_AB R15, R96, R78 ;  /* 0x0000004e600f723e */ /* 0x000fe200000010ff */
[----:B------:R-:W0:Y:S01]  /*1a1d0*/  LDC R3, c[0x0][0xbe8] ;  /* 0x0002fa00ff037b82 */ /* 0x000e220000000800 */
[----:B------:R-:W-:-:S02]  /*1a1e0*/  MOV R50, R50 ;  /* 0x0000003200327202 */ /* 0x000fc40000000f00 */
[----:B---3--:R-:W-:Y:S01]  /*1a1f0*/  F2FP.BF16.F32.PACK_AB R28, R81, R80 ;  /* 0x00000050511c723e */ /* 0x008fe200000010ff */
[----:B------:R2:W-:Y:S01]  /*1a200*/  STSM.16.M88.4 [R46], R12 ;  /* 0x0000000c2e007844 */ /* 0x0005e20000000200 */
[----:B------:R-:W-:Y:S02]  /*1a210*/  F2FP.BF16.F32.PACK_AB R29, R83, R82 ;  /* 0x00000052531d723e */ /* 0x000fe400000010ff */
[----:B------:R-:W-:Y:S02]  /*1a220*/  F2FP.BF16.F32.PACK_AB R30, R85, R84 ;  /* 0x00000054551e723e */ /* 0x000fe400000010ff */
[----:B------:R-:W-:Y:S02]  /*1a230*/  F2FP.BF16.F32.PACK_AB R31, R87, R86 ;  /* 0x00000056571f723e */ /* 0x000fe400000010ff */
[----:B------:R-:W-:Y:S02]  /*1a240*/  MOV R54, R54 ;  /* 0x0000003600367202 */ /* 0x000fe40000000f00 */
[----:B----4-:R-:W-:Y:S01]  /*1a250*/  F2FP.BF16.F32.PACK_AB R32, R89, R88 ;  /* 0x000000585920723e */ /* 0x010fe200000010ff */
[----:B------:R-:W-:Y:S01]  /*1a260*/  STSM.16.M88.4 [R50], R28 ;  /* 0x0000001c32007844 */ /* 0x000fe20000000200 */
[----:B------:R-:W-:-:S02]  /*1a270*/  F2FP.BF16.F32.PACK_AB R33, R91, R90 ;  /* 0x0000005a5b21723e */ /* 0x000fc400000010ff */
[----:B------:R-:W-:Y:S02]  /*1a280*/  F2FP.BF16.F32.PACK_AB R34, R93, R92 ;  /* 0x0000005c5d22723e */ /* 0x000fe400000010ff */
[----:B------:R-:W-:Y:S01]  /*1a290*/  F2FP.BF16.F32.PACK_AB R35, R95, R94 ;  /* 0x0000005e5f23723e */ /* 0x000fe200000010ff */
[----:B--2---:R-:W2:Y:S01]  /*1a2a0*/  LDC.64 R12, c[0x0][0xc08] ;  /* 0x00030200ff0c7b82 */ /* 0x004ea20000000a00 */
[----:B------:R-:W-:Y:S02]  /*1a2b0*/  MOV R62, R62 ;  /* 0x0000003e003e7202 */ /* 0x000fe40000000f00 */
[----:B------:R-:W-:Y:S01]  /*1a2c0*/  F2FP.BF16.F32.PACK_AB R38, R101, R100 ;  /* 0x000000646526723e */ /* 0x000fe200000010ff */
[----:B------:R-:W-:Y:S01]  /*1a2d0*/  STSM.16.M88.4 [R54], R32 ;  /* 0x0000002036007844 */ /* 0x000fe20000000200 */
[----:B------:R-:W-:Y:S02]  /*1a2e0*/  F2FP.BF16.F32.PACK_AB R39, R103, R102 ;  /* 0x000000666727723e */ /* 0x000fe400000010ff */
[----:B------:R-:W-:-:S02]  /*1a2f0*/  MOV R66, R66 ;  /* 0x0000004200427202 */ /* 0x000fc40000000f00 */
[----:B------:R-:W-:Y:S01]  /*1a300*/  F2FP.BF16.F32.PACK_AB R4, R105, R104 ;  /* 0x000000686904723e */ /* 0x000fe200000010ff */
[----:B------:R-:W-:Y:S01]  /*1a310*/  STSM.16.M88.4 [R62], R36 ;  /* 0x000000243e007844 */ /* 0x000fe20000000200 */
[----:B------:R-:W-:Y:S02]  /*1a320*/  F2FP.BF16.F32.PACK_AB R5, R107, R106 ;  /* 0x0000006a6b05723e */ /* 0x000fe400000010ff */
[----:B------:R-:W-:Y:S02]  /*1a330*/  F2FP.BF16.F32.PACK_AB R6, R109, R108 ;  /* 0x0000006c6d06723e */ /* 0x000fe400000010ff */
[----:B------:R-:W-:Y:S02]  /*1a340*/  F2FP.BF16.F32.PACK_AB R7, R111, R110 ;  /* 0x0000006e6f07723e */ /* 0x000fe400000010ff */
[----:B------:R-:W-:Y:S02]  /*1a350*/  MOV R26, R20 ;  /* 0x00000014001a7202 */ /* 0x000fe40000000f00 */
[----:B------:R-:W-:Y:S01]  /*1a360*/  F2FP.BF16.F32.PACK_AB R8, R113, R112 ;  /* 0x000000707108723e */ /* 0x000fe200000010ff */
[----:B------:R-:W3:Y:S01]  /*1a370*/  LDC.64 R20, c[0x0][0xc00] ;  /* 0x00030000ff147b82 */ /* 0x000ee20000000a00 */
[----:B------:R-:W-:Y:S01]  /*1a380*/  F2FP.BF16.F32.PACK_AB R9, R115, R114 ;  /* 0x000000727309723e */ /* 0x000fe200000010ff */
[----:B------:R4:W-:Y:S01]  /*1a390*/  STSM.16.M88.4 [R66], R4 ;  /* 0x0000000442007844 */ /* 0x0009e20000000200 */
[----:B------:R-:W-:-:S02]  /*1a3a0*/  F2FP.BF16.F32.PACK_AB R10, R117, R116 ;  /* 0x00000074750a723e */ /* 0x000fc400000010ff */
[----:B------:R-:W-:Y:S02]  /*1a3b0*/  F2FP.BF16.F32.PACK_AB R11, R119, R118 ;  /* 0x00000076770b723e */ /* 0x000fe400000010ff */
[----:B-1----:R-:W-:-:S03]  /*1a3c0*/  ISETP.NE.U32.AND P0, PT, R24, RZ, PT ;  /* 0x000000ff1800720c */ /* 0x002fc60003f05070 */
[----:B------:R1:W-:Y:S01]  /*1a3d0*/  STSM.16.M88.4 [R26], R8 ;  /* 0x000000081a007844 */ /* 0x0003e20000000200 */
[----:B------:R-:W-:Y:S01]  /*1a3e0*/  BAR.SYNC.DEFER_BLOCKING 0x1, 0x100 ;  /* 0x0044000000007b1d */ /* 0x000fe20000010000 */
[----:B------:R-:W-:Y:S01]  /*1a3f0*/  ISETP.NE.AND.EX P0, PT, R25, RZ, PT, P0 ;  /* 0x000000ff1900720c */ /* 0x000fe20003f05300 */
[----:B---3--:R-:W-:-:S12]  /*1a400*/  IMAD.WIDE R20, R209, 0x4, R20 ;  /* 0x00000004d1147825 */ /* 0x008fd800078e0214 */
[----:B------:R-:W3:Y:S01]  /*1a410*/  @P0 LDG.E R14, desc[UR8][R20.64] ;  /* 0x00000008140e0981 */ /* 0x000ee2000c1e1900 */
[----:B--2---:R-:W-:Y:S01]  /*1a420*/  ISETP.NE.U32.AND P2, PT, R12, RZ, PT ;  /* 0x000000ff0c00720c */ /* 0x004fe20003f45070 */
[----:B------:R-:W-:Y:S01]  /*1a430*/  ULDC UR6, c[0x0][0xa88] ;  /* 0x0002a20000067ab9 */ /* 0x000fe20000000800 */
[----:B0-----:R-:W-:Y:S01]  /*1a440*/  ISETP.NE.AND P1, PT, R3, 0x1, PT ;  /* 0x000000010300780c */ /* 0x001fe20003f25270 */
[----:B----4-:R-:W-:Y:S01]  /*1a450*/  IMAD.U32 R6, RZ, RZ, UR6 ;  /* 0x00000006ff067e24 */ /* 0x010fe2000f8e00ff */
[----:B------:R-:W-:Y:S01]  /*1a460*/  ISETP.NE.AND.EX P2, PT, R13, RZ, PT, P2 ;  /* 0x000000ff0d00720c */ /* 0x000fe20003f45320 */
[----:B------:R-:W-:-:S10]  /*1a470*/  UMOV UR4, URZ ;  /* 0x0000003f00047c82 */ /* 0x000fd40008000000 */
[----:B------:R-:W0:Y:S08]  /*1a480*/  @P1 LDC R15, c[0x0][0xbec] ;  /* 0x0002fb00ff0f1b82 */ /* 0x000e300000000800 */
[----:B------:R-:W2:Y:S08]  /*1a490*/  @P2 LDC.64 R12, c[0x0][0xc08] ;  /* 0x00030200ff0c2b82 */ /* 0x000eb00000000a00 */
[----:B------:R-:W4:Y:S01]  /*1a4a0*/  @P1 LDC R25, c[0x0][0xbf0] ;  /* 0x0002fc00ff191b82 */ /* 0x000f220000000800 */
[----:B--2---:R-:W-:-:S05]  /*1a4b0*/  @P2 IMAD.WIDE R4, R209, 0x4, R12 ;  /* 0x00000004d1042825 */ /* 0x004fca00078e020c */
[----:B------:R1:W5:Y:S01]  /*1a4c0*/  @P2 LDG.E R6, desc[UR8][R4.64] ;  /* 0x0000000804062981 */ /* 0x000362000c1e1900 */
[----:B---3--:R-:W-:Y:S01]  /*1a4d0*/  @P0 R2UR UR4, R14 ;  /* 0x000000000e0402ca */ /* 0x008fe200000e0000 */
[----:B01--4-:R-:W-:-:S14]  /*1a4e0*/  @P2 BRA `(.L_x_1832) ;  /* 0x0000000000142947 */ /* 0x013fdc0003800000 */
[----:B------:R-:W-:Y:S05]  /*1a4f0*/  @!P0 BRA `(.L_x_1832) ;  /* 0x0000000000108947 */ /* 0x000fea0003800000 */
[----:B------:R-:W-:Y:S02]  /*1a500*/  ULDC.64 UR6, c[0x0][0x208] ;  /* 0x0000820000067ab9 */ /* 0x000fe40000000a00 */
[----:B------:R-:W2:Y:S04]  /*1a510*/  LDG.E R5, desc[UR6][R20.64] ;  /* 0x0000000614057981 */ /* 0x000ea8000c1e1900 */
[----:B-----5:R-:W2:Y:S02]  /*1a520*/  LDG.E R6, desc[UR6][R20.64+0x4] ;  /* 0x0000040614067981 */ /* 0x020ea4000c1e1900 */
[----:B--2---:R-:W-:-:S07]  /*1a530*/  IMAD.IADD R6, R6, 0x1, -R5 ;  /* 0x0000000106067824 */ /* 0x004fce00078e0a05 */
.L_x_1832:
[----:B------:R-:W2:Y:S04]  /*1a540*/  LDL R14, [R1+0x2e4] ;  /* 0x0002e400010e7983 */ /* 0x000ea80000100800 */
[----:B------:R-:W3:Y:S01]  /*1a550*/  LDL R30, [R1+0x2e0] ;  /* 0x0002e000011e7983 */ /* 0x000ee20000100800 */
[----:B------:R-:W-:Y:S01]  /*1a560*/  R2UR UR15, R213 ;  /* 0x00000000d50f72ca */ /* 0x000fe200000e0000 */
[----:B------:R-:W-:Y:S01]  /*1a570*/  ULDC.64 UR12, c[0x0][0xb90] ;  /* 0x0002e400000c7ab9 */ /* 0x000fe20000000a00 */
[----:B------:R-:W-:Y:S01]  /*1a580*/  USHF.R.S32.HI UR9, URZ, 0x1f, UR4 ;  /* 0x0000001f3f097899 */ /* 0x000fe20008011404 */
[----:B------:R-:W-:Y:S01]  /*1a590*/  VIADD R12, R22, UR61 ;  /* 0x0000003d160c7c36 */ /* 0x000fe20008000000 */
[----:B------:R-:W-:Y:S01]  /*1a5a0*/  UMOV UR8, UR4 ;  /* 0x0000000400087c82 */ /* 0x000fe20008000000 */
[----:B------:R-:W-:Y:S01]  /*1a5b0*/  SHF.R.S32.HI R8, RZ, 0x1f, R209 ;  /* 0x0000001fff087819 */ /* 0x000fe200000114d1 */
[----:B------:R-:W-:Y:S01]  /*1a5c0*/  IMAD R9, R217, 0x40, R198 ;  /* 0x00000040d9097824 */ /* 0x000fe200078e02c6 */
[----:B------:R-:W-:Y:S01]  /*1a5d0*/  SEL R65, R209, RZ, !P0 ;  /* 0x000000ffd1417207 */ /* 0x000fe20004000000 */
[----:B------:R-:W-:Y:S01]  /*1a5e0*/  @P1 IMAD.HI.U32 R4, R12, R15, RZ ;  /* 0x0000000f0c041227 */ /* 0x000fe200078e00ff */
[----:B------:R-:W-:Y:S01]  /*1a5f0*/  SEL R26, R8, RZ, !P0 ;  /* 0x000000ff081a7207 */ /* 0x000fe20004000000 */
[----:B------:R-:W-:-:S02]  /*1a600*/  ULDC.64 UR16, c[0x0][0x208] ;  /* 0x0000820000107ab9 */ /* 0x000fc40000000a00 */
[----:B------:R-:W-:Y:S01]  /*1a610*/  IMAD.MOV.U32 R7, RZ, RZ, R12 ;  /* 0x000000ffff077224 */ /* 0x000fe200078e000c */
[----:B------:R-:W-:Y:S01]  /*1a620*/  USHF.R.S32.HI UR14, URZ, 0x1f, UR15 ;  /* 0x0000001f3f0e7899 */ /* 0x000fe2000801140f */
[----:B------:R-:W-:Y:S01]  /*1a630*/  @P1 SHF.R.U32.HI R7, RZ, R25, R4 ;  /* 0x00000019ff071219 */ /* 0x000fe20000011604 */
[----:B------:R-:W-:Y:S01]  /*1a640*/  UIMAD.WIDE.U32 UR6, UR15, UR12, UR8 ;  /* 0x0000000c0f0672a5 */ /* 0x000fe2000f8e0008 */
[----:B------:R-:W-:Y:S01]  /*1a650*/  IMAD.WIDE R18, R9, 0x2, R18 ;  /* 0x0000000209127825 */ /* 0x000fe200078e0212 */
[----:B------:R-:W-:Y:S01]  /*1a660*/  UIMAD UR10, UR14, UR12, URZ ;  /* 0x0000000c0e0a72a4 */ /* 0x000fe2000f8e023f */
[--C-:B------:R-:W-:Y:S02]  /*1a670*/  SHF.R.S32.HI R11, RZ, 0x1f, R7.reuse ;  /* 0x0000001fff0b7819 */ /* 0x100fe40000011407 */
[----:B------:R-:W-:Y:S01]  /*1a680*/  IMAD.MOV R10, RZ, RZ, -R7 ;  /* 0x000000ffff0a7224 */ /* 0x000fe200078e0a07 */
[----:B------:R-:W-:Y:S01]  /*1a690*/  UIMAD UR8, UR15, UR13, UR10 ;  /* 0x0000000d0f0872a4 */ /* 0x000fe2000f8e020a */
[----:B------:R-:W-:Y:S01]  /*1a6a0*/  IMAD.U32 R5, RZ, RZ, UR7 ;  /* 0x00000007ff057e24 */ /* 0x000fe2000f8e00ff */
[C---:B------:R-:W-:Y:S01]  /*1a6b0*/  IADD3 R15, P2, R18.reuse, 0x1000, RZ ;  /* 0x00001000120f7810 */ /* 0x040fe20007f5e0ff */
[----:B------:R-:W-:Y:S01]  /*1a6c0*/  IMAD.U32 R4, RZ, RZ, UR6 ;  /* 0x00000006ff047e24 */ /* 0x000fe2000f8e00ff */
[----:B------:R-:W-:Y:S01]  /*1a6d0*/  UIADD3 UR8, UR7, UR8, URZ ;  /* 0x0000000807087290 */ /* 0x000fe2000fffe03f */
[----:B------:R-:W-:Y:S01]  /*1a6e0*/  IMAD R9, R3, R10, R12 ;  /* 0x0000000a03097224 */ /* 0x000fe200078e020c */
[C---:B------:R-:W-:Y:S01]  /*1a6f0*/  IADD3 R41, P3, R18.reuse, 0x6000, RZ ;  /* 0x0000600012297810 */ /* 0x040fe20007f7e0ff */
[----:B------:R-:W-:Y:S01]  /*1a700*/  ULDC.64 UR6, c[0x0][0xb98] ;  /* 0x0002e60000067ab9 */ /* 0x000fe20000000a00 */
[----:B------:R-:W-:Y:S01]  /*1a710*/  IADD3 R13, P6, R18, 0x2000, RZ ;  /* 0x00002000120d7810 */ /* 0x000fe20007fde0ff */
[----:B------:R-:W-:Y:S01]  /*1a720*/  IMAD R8, R26, UR6, RZ ;  /* 0x000000061a087c24 */ /* 0x000fe2000f8e02ff */
[C---:B------:R-:W-:Y:S01]  /*1a730*/  IADD3 R29, P5, R18.reuse, 0x3000, RZ ;  /* 0x00003000121d7810 */ /* 0x040fe20007fbe0ff */
[----:B------:R-:W-:Y:S01]  /*1a740*/  IMAD.U32 R5, RZ, RZ, UR8 ;  /* 0x00000008ff057e24 */ /* 0x000fe2000f8e00ff */
[----:B------:R-:W-:Y:S01]  /*1a750*/  IADD3 R33, P4, R18, 0x4000, RZ ;  /* 0x0000400012217810 */ /* 0x000fe20007f9e0ff */
[----:B------:R-:W-:Y:S01]  /*1a760*/  IMAD R8, R65, UR7, R8 ;  /* 0x0000000741087c24 */ /* 0x000fe2000f8e0208 */
[----:B------:R-:W-:Y:S01]  /*1a770*/  LOP3.LUT R40, R41, 0x380, RZ, 0xc0, !PT ;  /* 0x0000038029287812 */ /* 0x000fe200078ec0ff */
[----:B------:R-:W-:Y:S01]  /*1a780*/  IMAD.WIDE.U32 R4, R65, UR6, R4 ;  /* 0x0000000641047c25 */ /* 0x000fe2000f8e0004 */
[----:B------:R-:W-:Y:S01]  /*1a790*/  ULDC.64 UR6, c[0x0][0xb88] ;  /* 0x0002e20000067ab9 */ /* 0x000fe20000000a00 */
[----:B------:R-:W-:Y:S01]  /*1a7a0*/  LOP3.LUT R12, R13, 0x380, RZ, 0xc0, !PT ;  /* 0x000003800d0c7812 */ /* 0x000fe200078ec0ff */
[----:B------:R-:W-:Y:S01]  /*1a7b0*/  ULDC.64 UR10, c[0x0][0xaa0] ;  /* 0x0002a800000a7ab9 */ /* 0x000fe20000000a00 */
[----:B------:R-:W-:Y:S01]  /*1a7c0*/  LOP3.LUT R28, R29, 0x380, RZ, 0xc0, !PT ;  /* 0x000003801d1c7812 */ /* 0x000fe200078ec0ff */
[----:B-----5:R-:W-:Y:S01]  /*1a7d0*/  IMAD R67, R6, R3, RZ ;  /* 0x0000000306437224 */ /* 0x020fe200078e02ff */
[----:B------:R-:W-:-:S02]  /*1a7e0*/  IADD3 R4, P0, R7, R4, RZ ;  /* 0x0000000407047210 */ /* 0x000fc40007f1e0ff */
[----:B------:R-:W-:Y:S02]  /*1a7f0*/  SHF.R.S32.HI R7, RZ, 0x1f, R9 ;  /* 0x0000001fff077819 */ /* 0x000fe40000011409 */
[----:B------:R-:W-:Y:S02]  /*1a800*/  IADD3.X R5, R11, R5, R8, P0, !PT ;  /* 0x000000050b057210 */ /* 0x000fe400007fe408 */
[----:B------:R-:W-:Y:S01]  /*1a810*/  LOP3.LUT R32, R33, 0x380, RZ, 0xc0, !PT ;  /* 0x0000038021207812 */ /* 0x000fe200078ec0ff */
[----:B------:R-:W-:Y:S01]  /*1a820*/  IMAD R10, R7, UR6, RZ ;  /* 0x00000006070a7c24 */ /* 0x000fe2000f8e02ff */
[----:B------:R-:W-:Y:S01]  /*1a830*/  SHF.R.U64 R40, R40, 0x3, RZ ;  /* 0x0000000328287819 */ /* 0x000fe200000012ff */
[C---:B------:R-:W-:Y:S01]  /*1a840*/  IMAD.WIDE.U32 R4, R9.reuse, UR6, R4 ;  /* 0x0000000609047c25 */ /* 0x040fe2000f8e0004 */
[----:B------:R-:W-:Y:S02]  /*1a850*/  SHF.R.U64 R12, R12, 0x3, RZ ;  /* 0x000000030c0c7819 */ /* 0x000fe400000012ff */
[----:B------:R-:W-:Y:S01]  /*1a860*/  SHF.R.U64 R28, R28, 0x3, RZ ;  /* 0x000000031c1c7819 */ /* 0x000fe200000012ff */
[----:B------:R-:W-:Y:S01]  /*1a870*/  IMAD R7, R9, UR7, R10 ;  /* 0x0000000709077c24 */ /* 0x000fe2000f8e020a */
[----:B------:R-:W-:Y:S01]  /*1a880*/  ULDC.64 UR6, c[0x0][0xb50] ;  /* 0x0002d40000067ab9 */ /* 0x000fe20000000a00 */
[----:B------:R-:W-:Y:S01]  /*1a890*/  IMAD.X R9, RZ, RZ, R19, P2 ;  /* 0x000000ffff097224 */ /* 0x000fe200010e0613 */
[----:B------:R-:W-:Y:S01]  /*1a8a0*/  LEA R10, P0, R4, UR6, 0x2 ;  /* 0x00000006040a7c11 */ /* 0x000fe2000f8010ff */
[----:B------:R-:W-:Y:S01]  /*1a8b0*/  IMAD.IADD R5, R5, 0x1, R7 ;  /* 0x0000000105057824 */ /* 0x000fe200078e0207 */
[----:B------:R-:W-:-:S02]  /*1a8c0*/  IADD3 R45, P2, R18, 0x7000, RZ ;  /* 0x00007000122d7810 */ /* 0x000fc40007f5e0ff */
[----:B------:R-:W-:Y:S01]  /*1a8d0*/  SHF.R.U64 R32, R32, 0x3, RZ ;  /* 0x0000000320207819 */ /* 0x000fe200000012ff */
[----:B------:R-:W-:Y:S01]  /*1a8e0*/  SHFL.IDX PT, R20, R10, RZ, 0x1c1f ;  /* 0x001c1fff0a147589 */ /* 0x000fe200000e0000 */
[----:B------:R-:W-:Y:S02]  /*1a8f0*/  LEA.HI.X R11, R4, UR7, R5, 0x2, P0 ;  /* 0x00000007040b7c11 */ /* 0x000fe400080f1405 */
[----:B------:R-:W-:Y:S01]  /*1a900*/  IADD3 R37, P0, R18, 0x5000, RZ ;  /* 0x0000500012257810 */ /* 0x000fe20007f1e0ff */
[----:B------:R-:W-:Y:S01]  /*1a910*/  SHFL.IDX PT, R24, R10, 0x1, 0x1c1f ;  /* 0x003c1f000a187f89 */ /* 0x000fe200000e0000 */
[----:B------:R-:W-:Y:S02]  /*1a920*/  LOP3.LUT R44, R45, 0x380, RZ, 0xc0, !PT ;  /* 0x000003802d2c7812 */ /* 0x000fe400078ec0ff */
[----:B------:R-:W-:Y:S01]  /*1a930*/  LOP3.LUT R36, R37, 0x380, RZ, 0xc0, !PT ;  /* 0x0000038025247812 */ /* 0x000fe200078ec0ff */
[----:B------:R-:W0:Y:S01]  /*1a940*/  SHFL.IDX PT, R21, R11, RZ, 0x1c1f ;  /* 0x001c1fff0b157589 */ /* 0x000e2200000e0000 */
[----:B------:R-:W-:-:S02]  /*1a950*/  SHF.R.U64 R44, R44, 0x3, RZ ;  /* 0x000000032c2c7819 */ /* 0x000fc400000012ff */
[----:B------:R-:W-:Y:S01]  /*1a960*/  SHF.R.U64 R36, R36, 0x3, RZ ;  /* 0x0000000324247819 */ /* 0x000fe200000012ff */
[----:B------:R-:W1:Y:S01]  /*1a970*/  SHFL.IDX PT, R25, R11, 0x1, 0x1c1f ;  /* 0x003c1f000b197f89 */ /* 0x000e6200000e0000 */
[----:B------:R-:W-:Y:S01]  /*1a980*/  LOP3.LUT R44, R44, R45, RZ, 0x3c, !PT ;  /* 0x0000002d2c2c7212 */ /* 0x000fe200078e3cff */
[--C-:B------:R-:W-:Y:S01]  /*1a990*/  IMAD.X R45, RZ, RZ, R19.reuse, P2 ;  /* 0x000000ffff2d7224 */ /* 0x100fe200010e0613 */
        /* <DEDUP_REMOVED lines=10> */
[----:B------:R-:W-:-:S02]  /*1aa40*/  IADD3 R5, P3, R18, 0xb000, RZ ;  /* 0x0000b00012057810 */ /* 0x000fc40007f7e0ff */
[C---:B------:R-:W-:Y:S02]  /*1aa50*/  IADD3 R49, P6, R18.reuse, 0x8000, RZ ;  /* 0x0000800012317810 */ /* 0x040fe40007fde0ff */
[C---:B------:R-:W-:Y:S01]  /*1aa60*/  IADD3 R53, P5, R18.reuse, 0x9000, RZ ;  /* 0x0000900012357810 */ /* 0x040fe20007fbe0ff */
[----:B------:R-:W-:Y:S01]  /*1aa70*/  IMAD.X R61, RZ, RZ, R19, P3 ;  /* 0x000000ffff3d7224 */ /* 0x000fe200018e0613 */
[C---:B------:R-:W-:Y:S02]  /*1aa80*/  IADD3 R57, P4, R18.reuse, 0xa000, RZ ;  /* 0x0000a00012397810 */ /* 0x040fe40007f9e0ff */
[----:B------:R-:W-:Y:S02]  /*1aa90*/  LOP3.LUT R7, R18, 0x380, RZ, 0xc0, !PT ;  /* 0x0000038012077812 */ /* 0x000fe400078ec0ff */
[----:B------:R-:W-:Y:S02]  /*1aaa0*/  LOP3.LUT R48, R49, 0x380, RZ, 0xc0, !PT ;  /* 0x0000038031307812 */ /* 0x000fe400078ec0ff */
[----:B------:R-:W-:-:S02]  /*1aab0*/  LOP3.LUT R52, R53, 0x380, RZ, 0xc0, !PT ;  /* 0x0000038035347812 */ /* 0x000fc400078ec0ff */
[----:B------:R-:W-:Y:S02]  /*1aac0*/  LOP3.LUT R56, R57, 0x380, RZ, 0xc0, !PT ;  /* 0x0000038039387812 */ /* 0x000fe400078ec0ff */
[----:B------:R-:W-:Y:S02]  /*1aad0*/  SHF.R.U64 R7, R7, 0x3, RZ ;  /* 0x0000000307077819 */ /* 0x000fe400000012ff */
[----:B------:R-:W-:Y:S02]  /*1aae0*/  SHF.R.U64 R48, R48, 0x3, RZ ;  /* 0x0000000330307819 */ /* 0x000fe400000012ff */
[----:B------:R-:W-:Y:S02]  /*1aaf0*/  SHF.R.U64 R52, R52, 0x3, RZ ;  /* 0x0000000334347819 */ /* 0x000fe400000012ff */
[----:B------:R-:W-:Y:S02]  /*1ab00*/  SHF.R.U64 R56, R56, 0x3, RZ ;  /* 0x0000000338387819 */ /* 0x000fe400000012ff */
[----:B------:R-:W-:-:S02]  /*1ab10*/  LOP3.LUT R18, R7, R18, RZ, 0x3c, !PT ;  /* 0x0000001207127212 */ /* 0x000fc400078e3cff */
[----:B------:R-:W-:Y:S01]  /*1ab20*/  LOP3.LUT R48, R48, R49, RZ, 0x3c, !PT ;  /* 0x0000003130307212 */ /* 0x000fe200078e3cff */
[--C-:B------:R-:W-:Y:S01]  /*1ab30*/  IMAD.X R49, RZ, RZ, R19.reuse, P6 ;  /* 0x000000ffff317224 */ /* 0x100fe200030e0613 */
[----:B------:R-:W-:Y:S01]  /*1ab40*/  LOP3.LUT R52, R52, R53, RZ, 0x3c, !PT ;  /* 0x0000003534347212 */ /* 0x000fe200078e3cff */
[--C-:B------:R-:W-:Y:S01]  /*1ab50*/  IMAD.X R53, RZ, RZ, R19.reuse, P5 ;  /* 0x000000ffff357224 */ /* 0x100fe200028e0613 */
[----:B------:R-:W-:Y:S01]  /*1ab60*/  LOP3.LUT R56, R56, R57, RZ, 0x3c, !PT ;  /* 0x0000003938387212 */ /* 0x000fe200078e3cff */
[----:B------:R-:W-:Y:S01]  /*1ab70*/  IMAD.X R57, RZ, RZ, R19, P4 ;  /* 0x000000ffff397224 */ /* 0x000fe200020e0613 */
[----:B------:R-:W-:Y:S01]  /*1ab80*/  UIMAD UR8, UR9, UR10, URZ ;  /* 0x0000000a090872a4 */ /* 0x000fe2000f8e023f */
[----:B------:R-:W-:Y:S01]  /*1ab90*/  LOP3.LUT R8, R15, 0x380, RZ, 0xc0, !PT ;  /* 0x000003800f087812 */ /* 0x000fe200078ec0ff */
[----:B------:R-:W-:Y:S02]  /*1aba0*/  UIMAD.WIDE.U32 UR6, UR4, UR10, URZ ;  /* 0x0000000a040672a5 */ /* 0x000fe4000f8e003f */
[----:B------:R-:W-:Y:S01]  /*1abb0*/  UIMAD UR8, UR4, UR11, UR8 ;  /* 0x0000000b040872a4 */ /* 0x000fe2000f8e0208 */
[----:B------:R-:W-:-:S02]  /*1abc0*/  SHF.R.U64 R8, R8, 0x3, RZ ;  /* 0x0000000308087819 */ /* 0x000fc400000012ff */
[----:B------:R-:W-:Y:S01]  /*1abd0*/  ULDC.64 UR10, c[0x0][0xae8] ;  /* 0x0002ba00000a7ab9 */ /* 0x000fe20000000a00 */
[----:B------:R-:W-:Y:S01]  /*1abe0*/  UIADD3 UR7, UR7, UR8, URZ ;  /* 0x0000000807077290 */ /* 0x000fe2000fffe03f */
[----:B------:R-:W-:Y:S01]  /*1abf0*/  LOP3.LUT R8, R8, R15, RZ, 0x3c, !PT ;  /* 0x0000000f08087212 */ /* 0x000fe200078e3cff */
[----:B------:R-:W-:Y:S02]  /*1ac00*/  UIMAD UR4, UR14, UR10, URZ ;  /* 0x0000000a0e0472a4 */ /* 0x000fe4000f8e023f */
[----:B------:R-:W-:Y:S02]  /*1ac10*/  UIMAD.WIDE.U32 UR6, UR15, UR10, UR6 ;  /* 0x0000000a0f0672a5 */ /* 0x000fe4000f8e0006 */
[----:B------:R-:W-:-:S04]  /*1ac20*/  UIMAD UR4, UR15, UR11, UR4 ;  /* 0x0000000b0f0472a4 */ /* 0x000fc8000f8e0204 */
[----:B------:R-:W-:Y:S01]  /*1ac30*/  UIADD3 UR4, UR7, UR4, URZ ;  /* 0x0000000407047290 */ /* 0x000fe2000fffe03f */
[----:B------:R-:W-:Y:S01]  /*1ac40*/  BSSY B1, `(.L_x_1833) ;  /* 0x0000057000017945 */ /* 0x000fe20003800000 */
[----:B--2---:R-:W-:Y:S01]  /*1ac50*/  VIADD R14, R14, UR61 ;  /* 0x0000003d0e0e7c36 */ /* 0x004fe20008000000 */
[----:B---3--:R-:W-:-:S03]  /*1ac60*/  LOP3.LUT P0, RZ, R30, 0x3, RZ, 0xc0, !PT ;  /* 0x000000031eff7812 */ /* 0x008fc6000780c0ff */
[C---:B------:R-:W-:Y:S01]  /*1ac70*/  VIADD R4, R14.reuse, 0x8 ;  /* 0x000000080e047836 */ /* 0x040fe20000000000 */
[----:B------:R-:W-:-:S04]  /*1ac80*/  ISETP.GE.OR P2, PT, R14, R67, P0 ;  /* 0x000000430e00720c */ /* 0x000fc80000746670 */
[----:B------:R-:W-:Y:S02]  /*1ac90*/  ISETP.GE.OR P0, PT, R4, R67, P0 ;  /* 0x000000430400720c */ /* 0x000fe40000706670 */
[----:B------:R-:W-:-:S04]  /*1aca0*/  LOP3.LUT R4, R5, 0x380, RZ, 0xc0, !PT ;  /* 0x0000038005047812 */ /* 0x000fc800078ec0ff */
[----:B------:R-:W-:-:S04]  /*1acb0*/  SHF.R.U64 R4, R4, 0x3, RZ ;  /* 0x0000000304047819 */ /* 0x000fc800000012ff */
[----:B------:R-:W-:Y:S01]  /*1acc0*/  LOP3.LUT R60, R4, R5, RZ, 0x3c, !PT ;  /* 0x00000005043c7212 */ /* 0x000fe200078e3cff */
[----:B0-----:R0:W-:Y:S04]  /*1acd0*/  @!P2 ST.E desc[UR16][R20.64], R0 ;  /* 0x000000001400a985 */ /* 0x0011e8000c101910 */
[----:B-1----:R1:W-:Y:S04]  /*1ace0*/  @!P0 ST.E desc[UR16][R24.64], R2 ;  /* 0x0000000218008985 */ /* 0x0023e8000c101910 */
[----:B------:R2:W5:Y:S01]  /*1acf0*/  LD.E.128 R4, desc[UR16][R18.64] ;  /* 0x0000001012047980 */ /* 0x000562000c101d00 */
[----:B0-----:R-:W-:-:S03]  /*1ad00*/  IMAD R0, R232, 0x20, R217 ;  /* 0x00000020e8007824 */ /* 0x001fc600078e02d9 */
[----:B------:R-:W5:Y:S01]  /*1ad10*/  LD.E.128 R8, desc[UR16][R8.64] ;  /* 0x0000001008087980 */ /* 0x000f62000c101d00 */
[----:B-1----:R-:W0:Y:S03]  /*1ad20*/  @P1 LDC R25, c[0x0][0xbf0] ;  /* 0x0002fc00ff191b82 */ /* 0x002e260000000800 */
[----:B------:R-:W5:Y:S04]  /*1ad30*/  LD.E.128 R12, desc[UR16][R12.64] ;  /* 0x000000100c0c7980 */ /* 0x000f68000c101d00 */
[----:B------:R-:W5:Y:S01]  /*1ad40*/  LD.E.128 R28, desc[UR16][R28.64] ;  /* 0x000000101c1c7980 */ /* 0x000f62000c101d00 */
[----:B--2---:R-:W1:Y:S01]  /*1ad50*/  @P1 LDC R19, c[0x0][0xbec] ;  /* 0x0002fb00ff131b82 */ /* 0x004e620000000800 */
[----:B------:R-:W-:-:S02]  /*1ad60*/  VIADD R20, R0, UR61 ;  /* 0x0000003d00147c36 */ /* 0x000fc40008000000 */
[----:B------:R-:W5:Y:S01]  /*1ad70*/  LD.E.128 R32, desc[UR16][R32.64] ;  /* 0x0000001020207980 */ /* 0x000f62000c101d00 */
[----:B------:R-:W-:Y:S02]  /*1ad80*/  IMAD.U32 R18, RZ, RZ, UR6 ;  /* 0x00000006ff127e24 */ /* 0x000fe4000f8e00ff */
[----:B------:R-:W-:Y:S01]  /*1ad90*/  IMAD.MOV.U32 R21, RZ, RZ, R20 ;  /* 0x000000ffff157224 */ /* 0x000fe200078e0014 */
[----:B------:R-:W5:Y:S04]  /*1ada0*/  LD.E.128 R36, desc[UR16][R36.64] ;  /* 0x0000001024247980 */ /* 0x000f68000c101d00 */
[----:B------:R-:W5:Y:S04]  /*1adb0*/  LD.E.128 R40, desc[UR16][R40.64] ;  /* 0x0000001028287980 */ /* 0x000f68000c101d00 */
[----:B------:R-:W5:Y:S04]  /*1adc0*/  LD.E.128 R44, desc[UR16][R44.64] ;  /* 0x000000102c2c7980 */ /* 0x000f68000c101d00 */
[----:B------:R-:W5:Y:S04]  /*1add0*/  LD.E.128 R48, desc[UR16][R48.64] ;  /* 0x0000001030307980 */ /* 0x000f68000c101d00 */
[----:B------:R-:W5:Y:S01]  /*1ade0*/  LD.E.128 R52, desc[UR16][R52.64] ;  /* 0x0000001034347980 */ /* 0x000f62000c101d00 */
[----:B-1----:R-:W-:-:S03]  /*1adf0*/  @P1 IMAD.HI.U32 R0, R20, R19, RZ ;  /* 0x0000001314001227 */ /* 0x002fc600078e00ff */
[----:B------:R-:W5:Y:S01]  /*1ae00*/  LD.E.128 R56, desc[UR16][R56.64] ;  /* 0x0000001038387980 */ /* 0x000f62000c101d00 */
[----:B------:R-:W-:Y:S01]  /*1ae10*/  IMAD.U32 R19, RZ, RZ, UR7 ;  /* 0x00000007ff137e24 */ /* 0x000fe2000f8e00ff */
[----:B------:R-:W-:Y:S01]  /*1ae20*/  ULDC.64 UR6, c[0x0][0xaf0] ;  /* 0x0002bc0000067ab9 */ /* 0x000fe20000000a00 */
[----:B------:R-:W-:Y:S01]  /*1ae30*/  IMAD.U32 R19, RZ, RZ, UR4 ;  /* 0x00000004ff137e24 */ /* 0x000fe2000f8e00ff */
[----:B0-----:R-:W-:Y:S01]  /*1ae40*/  @P1 SHF.R.U32.HI R21, RZ, R25, R0 ;  /* 0x00000019ff151219 */ /* 0x001fe20000011600 */
[----:B------:R-:W-:Y:S01]  /*1ae50*/  IMAD R2, R26, UR6, RZ ;  /* 0x000000061a027c24 */ /* 0x000fe2000f8e02ff */
[----:B------:R-:W5:Y:S01]  /*1ae60*/  LD.E.128 R60, desc[UR16][R60.64] ;  /* 0x000000103c3c7980 */ /* 0x000f62000c101d00 */
[C---:B------:R-:W-:Y:S01]  /*1ae70*/  IMAD.WIDE.U32 R18, R65.reuse, UR6, R18 ;  /* 0x0000000641127c25 */ /* 0x040fe2000f8e0012 */
[--C-:B------:R-:W-:Y:S01]  /*1ae80*/  SHF.R.S32.HI R0, RZ, 0x1f, R21.reuse ;  /* 0x0000001fff007819 */ /* 0x100fe20000011415 */
[----:B------:R-:W-:Y:S01]  /*1ae90*/  UIADD3 UR4, UR39, 0x30820, URZ ;  /* 0x0003082027047890 */ /* 0x000fe2000fffe03f */
[----:B------:R-:W-:Y:S01]  /*1aea0*/  @!PT LDS RZ, [RZ] ;  /* 0x00000000fffff984 */ /* 0x000fe20000000800 */
[----:B------:R-:W-:Y:S01]  /*1aeb0*/  @!PT LDS RZ, [RZ] ;  /* 0x00000000fffff984 */ /* 0x000fe20000000800 */
[----:B------:R-:W-:Y:S01]  /*1aec0*/  @!PT LDS RZ, [RZ] ;  /* 0x00000000fffff984 */ /* 0x000fe20000000800 */
[----:B------:R-:W-:Y:S01]  /*1aed0*/  @!PT LDS RZ, [RZ] ;  /* 0x00000000fffff984 */ /* 0x000fe20000000800 */
[----:B------:R0:W-:Y:S06]  /*1aee0*/  MEMBAR.ALL.CTA ;  /* 0x0000000000007992 */ /* 0x0001ec0000008000 */
[----:B0-----:R-:W0:Y:S01]  /*1aef0*/  FENCE.VIEW.ASYNC.S ;  /* 0x00000000000073c6 */ /* 0x001e220000000000 */
[----:B------:R-:W-:Y:S01]  /*1af00*/  IMAD R25, R65, UR7, R2 ;  /* 0x0000000741197c24 */ /* 0x000fe2000f8e0202 */
[----:B------:R-:W-:Y:S01]  /*1af10*/  ULDC.64 UR6, c[0x0][0xae0] ;  /* 0x0002b80000067ab9 */ /* 0x000fe20000000a00 */
[----:B------:R-:W-:Y:S01]  /*1af20*/  IMAD.MOV R2, RZ, RZ, -R21 ;  /* 0x000000ffff027224 */ /* 0x000fe200078e0a15 */
[----:B------:R-:W-:Y:S01]  /*1af30*/  UPRMT UR4, URZ, 0x654, UR4 ;  /* 0x000006543f047896 */ /* 0x000fe20008000004 */
        /* <DEDUP_REMOVED lines=9> */
[----:B------:R-:W-:Y:S02]  /*1afd0*/  VIADD R26, R217, UR61 ;  /* 0x0000003dd91a7c36 */ /* 0x000fe40008000000 */
[C---:B------:R-:W-:Y:S01]  /*1afe0*/  IMAD R19, R25.reuse, UR7, R18 ;  /* 0x0000000719137c24 */ /* 0x040fe2000f8e0212 */
[----:B0-----:R-:W-:Y:S01]  /*1aff0*/  SYNCS.ARRIVE.TRANS64.RED.A1T0 RZ, [UR4], RZ ;  /* 0x000000ffffff79a7 */ /* 0x001fe20008100404 */
[----:B------:R-:W-:Y:S01]  /*1b000*/  IMAD.WIDE.U32 R2, R25, UR6, R2 ;  /* 0x0000000619027c25 */ /* 0x000fe2000f8e0002 */
[----:B------:R-:W-:Y:S01]  /*1b010*/  ISETP.GE.AND P2, PT, R26, R67, PT ;  /* 0x000000431a00720c */ /* 0x000fe20003f46270 */
[----:B------:R-:W-:Y:S02]  /*1b020*/  ULDC.64 UR6, c[0x0][0xa80] ;  /* 0x0002a00000067ab9 */ /* 0x000fe40000000a00 */
        /* <DEDUP_REMOVED lines=15> */
[CC--:B-1----:R-:W-:Y:S02]  /*1b120*/  @!P4 LEA R2, P6, R198.reuse, R19.reuse, 0x1 ;  /* 0x00000013c602c211 */ /* 0x0c2fe400078c08ff */
[C---:B------:R-:W-:Y:S02]  /*1b130*/  @!P3 LEA R18, P5, R199.reuse, R19, 0x1 ;  /* 0x00000013c712b211 */ /* 0x040fe400078a08ff */
[----:B--2---:R-:W-:Y:S02]  /*1b140*/  @!P4 LEA.HI.X R3, R198, R21, R212, 0x1, P6 ;  /* 0x00000015c603c211 */ /* 0x004fe400030f0cd4 */
[C---:B------:R-:W-:Y:S02]  /*1b150*/  @!P2 LEA R20, P6, R200.reuse, R19, 0x1 ;  /* 0x00000013c814a211 */ /* 0x040fe400078c08ff */
[-C--:B------:R-:W-:Y:S01]  /*1b160*/  @!P3 LEA.HI.X R19, R199, R21.reuse, R211, 0x1, P5 ;  /* 0x00000015c713b211 */ /* 0x080fe200028f0cd3 */
[----:B-----5:R3:W-:Y:S01]  /*1b170*/  @!P4 ST.E.128 desc[UR6][R2.64], R4 ;  /* 0x000000040200c985 */ /* 0x0207e2000c101d06 */
[----:B------:R-:W-:-:S03]  /*1b180*/  @!P2 LEA.HI.X R21, R200, R21, R210, 0x1, P6 ;  /* 0x00000015c815a211 */ /* 0x000fc600030f0cd2 */
[----:B------:R3:W-:Y:S04]  /*1b190*/  @!P3 ST.E.128 desc[UR6][R18.64], R32 ;  /* 0x000000201200b985 */ /* 0x0007e8000c101d06 */
[----:B------:R3:W-:Y:S02]  /*1b1a0*/  @!P2 ST.E.128 desc[UR6][R20.64], R48 ;  /* 0x000000301400a985 */ /* 0x0007e4000c101d06 */
.L_x_1834:
[----:B------:R-:W-:Y:S05]  /*1b1b0*/  BSYNC B1 ;  /* 0x0000000000017941 */ /* 0x000fea0003800000 */
.L_x_1833:
[----:B---3-5:R3:W4:Y:S01]  /*1b1c0*/  SHFL.IDX PT, R7, R25, 0x1, 0x181f ;  /* 0x00381f0019077f89 */ /* 0x02872200000e0000 */
[----:B------:R-:W-:Y:S03]  /*1b1d0*/  BSSY B1, `(.L_x_1835) ;  /* 0x0000011000017945 */ /* 0x000fe60003800000 */
[----:B------:R3:W0:Y:S01]  /*1b1e0*/  SHFL.IDX PT, R3, R24, 0x1, 0x181f ;  /* 0x00381f0018037f89 */ /* 0x00062200000e0000 */
[----:B------:R-:W-:Y:S05]  /*1b1f0*/  @P1 BRA `(.L_x_1836) ;  /* 0x0000000000381947 */ /* 0x000fea0003800000 */
[----:B------:R-:W-:Y:S01]  /*1b200*/  ULDC UR4, c[0x0][0xac8] ;  /* 0x0002b20000047ab9 */ /* 0x000fe20000000800 */
[----:B------:R-:W-:Y:S01]  /*1b210*/  ULDC.64 UR6, c[0x0][0x208] ;  /* 0x0000820000067ab9 */ /* 0x000fe20000000a00 */
[----:B------:R-:W-:Y:S02]  /*1b220*/  ISETP.GE.AND P4, PT, R198, UR4, PT ;  /* 0x00000004c6007c0c */ /* 0x000fe4000bf86270 */
[----:B------:R-:W-:Y:S02]  /*1b230*/  ISETP.GE.AND P5, PT, R199, UR4, PT ;  /* 0x00000004c7007c0c */ /* 0x000fe4000bfa6270 */
[----:B------:R-:W-:-:S09]  /*1b240*/  ISETP.GE.AND P6, PT, R200, UR4, PT ;  /* 0x00000004c8007c0c */ /* 0x000fd2000bfc6270 */
[-C--:B0-----:R-:W-:Y:S02]  /*1b250*/  @!P4 LEA R2, P1, R198, R3.reuse, 0x1 ;  /* 0x00000003c602c211 */ /* 0x081fe400078208ff */
[CC--:B------:R-:W-:Y:S02]  /*1b260*/  @!P5 LEA R4, P2, R199.reuse, R3.reuse, 0x1 ;  /* 0x00000003c704d211 */ /* 0x0c0fe400078408ff */
[----:B------:R-:W-:Y:S02]  /*1b270*/  @!P6 LEA R6, P3, R200, R3, 0x1 ;  /* 0x00000003c806e211 */ /* 0x000fe400078608ff */
[-C--:B----4-:R-:W-:Y:S02]  /*1b280*/  @!P4 LEA.HI.X R3, R198, R7.reuse, R212, 0x1, P1 ;  /* 0x00000007c603c211 */ /* 0x090fe400008f0cd4 */
[-C--:B------:R-:W-:Y:S02]  /*1b290*/  @!P5 LEA.HI.X R5, R199, R7.reuse, R211, 0x1, P2 ;  /* 0x00000007c705d211 */ /* 0x080fe400010f0cd3 */
[----:B------:R-:W-:Y:S01]  /*1b2a0*/  @!P6 LEA.HI.X R7, R200, R7, R210, 0x1, P3 ;  /* 0x00000007c807e211 */ /* 0x000fe200018f0cd2 */
[----:B------:R0:W-:Y:S04]  /*1b2b0*/  @!P4 ST.E.128 desc[UR6][R2.64], R8 ;  /* 0x000000080200c985 */ /* 0x0001e8000c101d06 */
[----:B------:R0:W-:Y:S04]  /*1b2c0*/  @!P5 ST.E.128 desc[UR6][R4.64], R36 ;  /* 0x000000240400d985 */ /* 0x0001e8000c101d06 */
[----:B------:R0:W-:Y:S02]  /*1b2d0*/  @!P6 ST.E.128 desc[UR6][R6.64], R52 ;  /* 0x000000340600e985 */ /* 0x0001e4000c101d06 */
.L_x_1836:
[----:B------:R-:W-:Y:S05]  /*1b2e0*/  BSYNC B1 ;  /* 0x0000000000017941 */ /* 0x000fea0003800000 */
.L_x_1835:
[----:B0---4-:R0:W4:Y:S01]  /*1b2f0*/  SHFL.IDX PT, R7, R25, 0x2, 0x181f ;  /* 0x00581f0019077f89 */ /* 0x01112200000e0000 */
        /* <DEDUP_REMOVED lines=17> */
.L_x_1838:
[----:B------:R-:W-:Y:S05]  /*1b410*/  BSYNC B1 ;  /* 0x0000000000017941 */ /* 0x000fea0003800000 */
.L_x_1837:
[----:B------:R-:W-:Y:S01]  /*1b420*/  VIADD R0, R26, 0x60 ;  /* 0x000000601a007836 */ /* 0x000fe20000000000 */
[----:B0--3--:R-:W3:Y:S04]  /*1b430*/  SHFL.IDX PT, R25, R25, 0x3, 0x181f ;  /* 0x00781f0019197f89 */ /* 0x009ee800000e0000 */
[----:B------:R-:W-:Y:S01]  /*1b440*/  ISETP.GE.AND P0, PT, R0, R67, PT ;  /* 0x000000430000720c */ /* 0x000fe20003f06270 */
[----:B----4-:R4:W0:-:S12]  /*1b450*/  SHFL.IDX PT, R7, R24, 0x3, 0x181f ;  /* 0x00781f0018077f89 */ /* 0x01081800000e0000 */
[----:B----4-:R-:W-:Y:S05]  /*1b460*/  @P0 BRA `(.L_x_1839) ;  /* 0x0000000c007c0947 */ /* 0x010fea0003800000 */
[----:B------:R-:W-:Y:S01]  /*1b470*/  ULDC UR4, c[0x0][0xac8] ;  /* 0x0002b20000047ab9 */ /* 0x000fe20000000800 */
[----:B------:R-:W-:Y:S01]  /*1b480*/  ULDC.64 UR6, c[0x0][0x208] ;  /* 0x0000820000067ab9 */ /* 0x000fe20000000a00 */
[----:B------:R-:W-:Y:S02]  /*1b490*/  ISETP.GE.AND P2, PT, R198, UR4, PT ;  /* 0x00000004c6007c0c */ /* 0x000fe4000bf46270 */
[----:B------:R-:W-:-:S11]  /*1b4a0*/  ISETP.GE.AND P3, PT, R199, UR4, PT ;  /* 0x00000004c7007c0c */ /* 0x000fd6000bf66270 */
[CC--:B0-----:R-:W-:Y:S02]  /*1b4b0*/  @!P2 LEA R2, P0, R198.reuse, R7.reuse, 0x1 ;  /* 0x00000007c602a211 */ /* 0x0c1fe400078008ff */
[C---:B------:R-:W-:Y:S02]  /*1b4c0*/  @!P3 LEA R4, P1, R199.reuse, R7, 0x1 ;  /* 0x00000007c704b211 */ /* 0x040fe400078208ff */
[-C--:B---3--:R-:W-:Y:S02]  /*1b4d0*/  @!P2 LEA.HI.X R3, R198, R25.reuse, R212, 0x1, P0 ;  /* 0x00000019c603a211 */ /* 0x088fe400000f0cd4 */
[----:B------:R-:W-:Y:S02]  /*1b4e0*/  ISETP.GE.AND P0, PT, R200, UR4, PT ;  /* 0x00000004c8007c0c */ /* 0x000fe4000bf06270 */
[----:B------:R-:W-:Y:S01]  /*1b4f0*/  @!P3 LEA.HI.X R5, R199, R25, R211, 0x1, P1 ;  /* 0x00000019c705b211 */ /* 0x000fe200008f0cd3 */
[----:B------:R4:W-:Y:S04]  /*1b500*/  @!P2 ST.E.128 desc[UR6][R2.64], R28 ;  /* 0x0000001c0200a985 */ /* 0x0009e8000c101d06 */
[----:B------:R4:W-:Y:S06]  /*1b510*/  @!P3 ST.E.128 desc[UR6][R4.64], R44 ;  /* 0x0000002c0400b985 */ /* 0x0009ec000c101d06 */
[----:B------:R-:W-:Y:S05]  /*1b520*/  @P0 BRA `(.L_x_1839) ;  /* 0x0000000c004c0947 */ /* 0x000fea0003800000 */
[----:B----4-:R-:W-:Y:S01]  /*1b530*/  LEA R2, P0, R200, R7, 0x1 ;  /* 0x00000007c8027211 */ /* 0x010fe200078008ff */
[----:B------:R-:W-:-:S03]  /*1b540*/  ULDC.64 UR6, c[0x0][0x208] ;  /* 0x0000820000067ab9 */ /* 0x000fc60000000a00 */
[----:B------:R-:W-:-:S05]  /*1b550*/  LEA.HI.X R3, R200, R25, R210, 0x1, P0 ;  /* 0x00000019c8037211 */ /* 0x000fca00000f0cd2 */
[----:B------:R0:W-:Y:S01]  /*1b560*/  ST.E.128 desc[UR6][R2.64], R60 ;  /* 0x0000003c02007985 */ /* 0x0001e2000c101d06 */
[----:B------:R-:W-:Y:S05]  /*1b570*/  BRA `(.L_x_1839) ;  /* 0x0000000c00387947 */ /* 0x000fea0003800000 */
.L_x_1831:
[----:B------:R-:W0:Y:S01]  /*1b580*/  LDC.64 R4, c[0x0][0xc00] ;  /* 0x00030000ff047b82 */ /* 0x000e220000000a00 */
[----:B------:R-:W-:-:S07]  /*1b590*/  ULDC.64 UR6, c[0x0][0x208] ;  /* 0x0000820000067ab9 */ /* 0x000fce0000000a00 */
[----:B------:R-:W1:Y:S08]  /*1b5a0*/  LDC.64 R2, c[0x0][0xc00] ;  /* 0x00030000ff027b82 */ /* 0x000e700000000a00 */
[----:B------:R-:W2:Y:S01]  /*1b5b0*/  LDC R13, c[0x0][0xbe8] ;  /* 0x0002fa00ff0d7b82 */ /* 0x000ea20000000800 */
[----:B0-----:R-:W-:-:S04]  /*1b5c0*/  ISETP.NE.U32.AND P0, PT, R4, RZ, PT ;  /* 0x000000ff0400720c */ /* 0x001fc80003f05070 */
[----:B------:R-:W-:-:S03]  /*1b5d0*/  ISETP.NE.AND.EX P0, PT, R5, RZ, PT, P0 ;  /* 0x000000ff0500720c */ /* 0x000fc60003f05300 */
[----:B------:R-:W0:Y:S01]  /*1b5e0*/  LDC.64 R4, c[0x0][0xc08] ;  /* 0x00030200ff047b82 */ /* 0x000e220000000a00 */
[----:B-1----:R-:W-:-:S09]  /*1b5f0*/  IMAD.WIDE R2, R209, 0x4, R2 ;  /* 0x00000004d1027825 */ /* 0x002fd200078e0202 */
[----:B------:R-:W3:Y:S01]  /*1b600*/  @P0 LDG.E R6, desc[UR6][R2.64] ;  /* 0x0000000602060981 */ /* 0x000ee2000c1e1900 */
[----:B------:R-:W-:Y:S01]  /*1b610*/  ULDC UR4, c[0x0][0xa88] ;  /* 0x0002a20000047ab9 */ /* 0x000fe20000000800 */
[----:B--2---:R-:W-:Y:S01]  /*1b620*/  ISETP.NE.AND P2, PT, R13, 0x1, PT ;  /* 0x000000010d00780c */ /* 0x004fe20003f45270 */
[----:B------:R-:W-:Y:S01]  /*1b630*/  IMAD.U32 R0, RZ, RZ, UR4 ;  /* 0x00000004ff007e24 */ /* 0x000fe2000f8e00ff */
[----:B0-----:R-:W-:-:S11]  /*1b640*/  ISETP.NE.U32.AND P1, PT, R4, RZ, PT ;  /* 0x000000ff0400720c */ /* 0x001fd60003f25070 */
[----:B------:R-:W0:Y:S01]  /*1b650*/  @P2 LDC R10, c[0x0][0xbec] ;  /* 0x0002fb00ff0a2b82 */ /* 0x000e220000000800 */
[----:B------:R-:W-:-:S13]  /*1b660*/  ISETP.NE.AND.EX P1, PT, R5, RZ, PT, P1 ;  /* 0x000000ff0500720c */ /* 0x000fda0003f25310 */
[----:B------:R-:W1:Y:S01]  /*1b670*/  @P1 LDC.64 R4, c[0x0][0xc08] ;  /* 0x00030200ff041b82 */ /* 0x000e620000000a00 */
[----:B------:R-:W-:Y:S01]  /*1b680*/  UMOV UR4, URZ ;  /* 0x0000003f00047c82 */ /* 0x000fe20008000000 */
[----:B------:R-:W-:Y:S01]  /*1b690*/  ISETP.GE.AND P3, PT, R192, 0x80, PT ;  /* 0x00000080c000780c */ /* 0x000fe20003f66270 */
[----:B-1----:R-:W-:-:S05]  /*1b6a0*/  @P1 IMAD.WIDE R4, R209, 0x4, R4 ;  /* 0x00000004d1041825 */ /* 0x002fca00078e0204 */
[----:B------:R1:W5:Y:S01]  /*1b6b0*/  @P1 LDG.E R0, desc[UR6][R4.64] ;  /* 0x0000000604001981 */ /* 0x000362000c1e1900 */
[----:B---3--:R-:W-:Y:S02]  /*1b6c0*/  @P0 R2UR UR4, R6 ;  /* 0x00000000060402ca */ /* 0x008fe400000e0000 */
[----:B------:R-:W-:Y:S01]  /*1b6d0*/  SHF.R.S32.HI R6, RZ, 0x1f, R209 ;  /* 0x0000001fff067819 */ /* 0x000fe200000114d1 */
[----:B01----:R-:W-:-:S12]  /*1b6e0*/  @P1 BRA `(.L_x_1840) ;  /* 0x0000000000141947 */ /* 0x003fd80003800000 */
[----:B------:R-:W-:Y:S05]  /*1b6f0*/  @!P0 BRA `(.L_x_1840) ;  /* 0x0000000000108947 */ /* 0x000fea0003800000 */
[----:B------:R-:W-:Y:S02]  /*1b700*/  ULDC.64 UR6, c[0x0][0x208] ;  /* 0x0000820000067ab9 */ /* 0x000fe40000000a00 */
[----:B------:R-:W2:Y:S04]  /*1b710*/  LDG.E R5, desc[UR6][R2.64] ;  /* 0x0000000602057981 */ /* 0x000ea8000c1e1900 */
[----:B-----5:R-:W2:Y:S02]  /*1b720*/  LDG.E R0, desc[UR6][R2.64+0x4] ;  /* 0x0000040602007981 */ /* 0x020ea4000c1e1900 */
[----:B--2---:R-:W-:-:S07]  /*1b730*/  IMAD.IADD R0, R0, 0x1, -R5 ;  /* 0x0000000100007824 */ /* 0x004fce00078e0a05 */
.L_x_1840:
[----:B------:R-:W-:Y:S01]  /*1b740*/  R2UR UR6, R213 ;  /* 0x00000000d50672ca */ /* 0x000fe200000e0000 */
[----:B------:R-:W-:Y:S01]  /*1b750*/  USHF.R.S32.HI UR9, URZ, 0x1f, UR4 ;  /* 0x0000001f3f097899 */ /* 0x000fe20008011404 */
[----:B------:R-:W-:Y:S01]  /*1b760*/  BSSY B1, `(.L_x_1841) ;  /* 0x0000032000017945 */ /* 0x000fe20003800000 */
[----:B------:R-:W-:Y:S02]  /*1b770*/  SEL R11, R209, RZ, !P0 ;  /* 0x000000ffd10b7207 */ /* 0x000fe40004000000 */
[----:B------:R-:W-:-:S08]  /*1b780*/  SEL R8, R6, RZ, !P0 ;  /* 0x000000ff06087207 */ /* 0x000fd00004000000 */
[----:B------:R-:W-:Y:S01]  /*1b790*/  USHF.R.S32.HI UR10, URZ, 0x1f, UR6 ;  /* 0x0000001f3f0a7899 */ /* 0x000fe20008011406 */
        /* <DEDUP_REMOVED lines=18> */
[----:B------:R-:W-:-:S04]  /*1b8c0*/  UIMAD UR8, UR11, UR13, UR8 ;  /* 0x0000000d0b0872a4 */ /* 0x000fc8000f8e0208 */
[----:B------:R-:W1:Y:S01]  /*1b8d0*/  @P0 LDC R7, c[0x0][0xbf0] ;  /* 0x0002fc00ff070b82 */ /* 0x000e620000000800 */
[----:B------:R-:W-:Y:S01]  /*1b8e0*/  UIADD3 UR8, UR7, UR8, URZ ;  /* 0x0000000807087290 */ /* 0x000fe2000fffe03f */
[----:B0-----:R-:W-:-:S04]  /*1b8f0*/  @P0 IMAD.HI.U32 R2, R4, R3, RZ ;  /* 0x0000000304020227 */ /* 0x001fc800078e00ff */
[----:B------:R-:W-:Y:S02]  /*1b900*/  IMAD.U32 R3, RZ, RZ, UR7 ;  /* 0x00000007ff037e24 */ /* 0x000fe4000f8e00ff */
[----:B------:R-:W-:Y:S01]  /*1b910*/  IMAD.U32 R3, RZ, RZ, UR8 ;  /* 0x00000008ff037e24 */ /* 0x000fe2000f8e00ff */
[----:B-1----:R-:W-:Y:S01]  /*1b920*/  @P0 SHF.R.U32.HI R5, RZ, R7, R2 ;  /* 0x00000007ff050219 */ /* 0x002fe20000011602 */
[----:B------:R-:W-:Y:S01]  /*1b930*/  IMAD.U32 R2, RZ, RZ, UR6 ;  /* 0x00000006ff027e24 */ /* 0x000fe2000f8e00ff */
[----:B------:R-:W-:-:S03]  /*1b940*/  ULDC.64 UR6, c[0x0][0xb98] ;  /* 0x0002e60000067ab9 */ /* 0x000fc60000000a00 */
[----:B------:R-:W-:Y:S02]  /*1b950*/  IMAD.MOV R7, RZ, RZ, -R5 ;  /* 0x000000ffff077224 */ /* 0x000fe400078e0a05 */
[----:B------:R-:W-:-:S04]  /*1b960*/  IMAD.WIDE.U32 R2, R11, UR6, R2 ;  /* 0x000000060b027c25 */ /* 0x000fc8000f8e0002 */
[----:B------:R-:W-:Y:S01]  /*1b970*/  IMAD R7, R9, R7, R4 ;  /* 0x0000000709077224 */ /* 0x000fe200078e0204 */
[----:B------:R-:W-:Y:S01]  /*1b980*/  SHF.R.S32.HI R9, RZ, 0x1f, R5 ;  /* 0x0000001fff097819 */ /* 0x000fe20000011405 */
[----:B------:R-:W-:Y:S01]  /*1b990*/  IMAD R4, R8, UR6, RZ ;  /* 0x0000000608047c24 */ /* 0x000fe2000f8e02ff */
[----:B------:R-:W-:-:S03]  /*1b9a0*/  IADD3 R2, P0, R5, R2, RZ ;  /* 0x0000000205027210 */ /* 0x000fc60007f1e0ff */
[----:B------:R-:W-:Y:S01]  /*1b9b0*/  IMAD R6, R11, UR7, R4 ;  /* 0x000000070b067c24 */ /* 0x000fe2000f8e0204 */
[----:B------:R-:W-:Y:S01]  /*1b9c0*/  SHF.R.S32.HI R4, RZ, 0x1f, R7 ;  /* 0x0000001fff047819 */ /* 0x000fe20000011407 */
[----:B------:R-:W-:-:S03]  /*1b9d0*/  ULDC.64 UR6, c[0x0][0xb88] ;  /* 0x0002e20000067ab9 */ /* 0x000fc60000000a00 */
[----:B------:R-:W-:Y:S01]  /*1b9e0*/  IADD3.X R3, R9, R3, R6, P0, !PT ;  /* 0x0000000309037210 */ /* 0x000fe200007fe406 */
[----:B------:R-:W-:-:S04]  /*1b9f0*/  IMAD R4, R4, UR6, RZ ;  /* 0x0000000604047c24 */ /* 0x000fc8000f8e02ff */
[C---:B------:R-:W-:Y:S02]  /*1ba00*/  IMAD R5, R7.reuse, UR7, R4 ;  /* 0x0000000707057c24 */ /* 0x040fe4000f8e0204 */
[----:B------:R-:W-:Y:S01]  /*1ba10*/  IMAD.WIDE.U32 R2, R7, UR6, R2 ;  /* 0x0000000607027c25 */ /* 0x000fe2000f8e0002 */
[----:B------:R-:W-:-:S03]  /*1ba20*/  ULDC.64 UR6, c[0x0][0xb50] ;  /* 0x0002d40000067ab9 */ /* 0x000fc60000000a00 */
[----:B------:R-:W-:Y:S01]  /*1ba30*/  IMAD.IADD R3, R3, 0x1, R5 ;  /* 0x0000000103037824 */ /* 0x000fe200078e0205 */
[----:B------:R-:W-:-:S04]  /*1ba40*/  LEA R4, P0, R2, UR6, 0x2 ;  /* 0x0000000602047c11 */ /* 0x000fc8000f8010ff */
[----:B------:R-:W-:Y:S01]  /*1ba50*/  LEA.HI.X R5, R2, UR7, R3, 0x2, P0 ;  /* 0x0000000702057c11 */ /* 0x000fe200080f1403 */
[----:B------:R-:W-:-:S05]  /*1ba60*/  IMAD.MOV.U32 R3, RZ, RZ, -0x800000 ;  /* 0xff800000ff037424 */ /* 0x000fca00078e00ff */
[----:B------:R0:W-:Y:S03]  /*1ba70*/  STG.E desc[UR14][R4.64], R3 ;  /* 0x0000000304007986 */ /* 0x0001e6000c10190e */
.L_x_1842:
[----:B------:R-:W-:Y:S05]  /*1ba80*/  BSYNC B1 ;  /* 0x0000000000017941 */ /* 0x000fea0003800000 */
.L_x_1841:
        /* <DEDUP_REMOVED lines=17> */
[----:B------:R-:W-:Y:S01]  /*1bba0*/  UIADD3 UR4, UR7, UR4, URZ ;  /* 0x0000000407047290 */ /* 0x000fe2000fffe03f */
[----:B------:R-:W-:Y:S01]  /*1bbb0*/  IMAD R6, R8, UR8, RZ ;  /* 0x0000000808067c24 */ /* 0x000fe2000f8e02ff */
[----:B0-----:R-:W-:Y:S01]  /*1bbc0*/  @P2 SHF.R.U32.HI R5, RZ, R3, R2 ;  /* 0x00000003ff052219 */ /* 0x001fe20000011602 */
[----:B------:R-:W-:Y:S02]  /*1bbd0*/  IMAD.U32 R3, RZ, RZ, UR7 ;  /* 0x00000007ff037e24 */ /* 0x000fe4000f8e00ff */
[----:B------:R-:W-:Y:S01]  /*1bbe0*/  IMAD.U32 R2, RZ, RZ, UR6 ;  /* 0x00000006ff027e24 */ /* 0x000fe2000f8e00ff */
[----:B------:R-:W-:Y:S01]  /*1bbf0*/  SHF.R.S32.HI R4, RZ, 0x1f, R5 ;  /* 0x0000001fff047819 */ /* 0x000fe20000011405 */
[----:B------:R-:W-:Y:S01]  /*1bc00*/  IMAD.U32 R3, RZ, RZ, UR4 ;  /* 0x00000004ff037e24 */ /* 0x000fe2000f8e00ff */
[----:B------:R-:W-:Y:S01]  /*1bc10*/  ULDC.64 UR6, c[0x0][0xae0] ;  /* 0x0002b80000067ab9 */ /* 0x000fe20000000a00 */
[C---:B------:R-:W-:Y:S02]  /*1bc20*/  IMAD R7, R11.reuse, UR9, R6 ;  /* 0x000000090b077c24 */ /* 0x040fe4000f8e0206 */
[----:B------:R-:W-:-:S04]  /*1bc30*/  IMAD.WIDE.U32 R2, R11, UR8, R2 ;  /* 0x000000080b027c25 */ /* 0x000fc8000f8e0002 */
        /* <DEDUP_REMOVED lines=36> */
[----:B------:R3:W-:Y:S01]  /*1be80*/  @!P4 ST.E.128 desc[UR6][R8.64], RZ ;  /* 0x000000ff0800c985 */ /* 0x0007e2000c101d06 */
[----:B------:R-:W-:-:S03]  /*1be90*/  @!P2 LEA.HI.X R3, R200, R3, R210, 0x1, P6 ;  /* 0x00000003c803a211 */ /* 0x000fc600030f0cd2 */
[----:B------:R3:W-:Y:S04]  /*1bea0*/  @!P3 ST.E.128 desc[UR6][R10.64], RZ ;  /* 0x000000ff0a00b985 */ /* 0x0007e8000c101d06 */
[----:B------:R3:W-:Y:S02]  /*1beb0*/  @!P2 ST.E.128 desc[UR6][R2.64], RZ ;  /* 0x000000ff0200a985 */ /* 0x0007e4000c101d06 */
.L_x_1844:
[----:B------:R-:W-:Y:S05]  /*1bec0*/  BSYNC B1 ;  /* 0x0000000000017941 */ /* 0x000fea0003800000 */
.L_x_1843:
        /* <DEDUP_REMOVED lines=10> */
[CC--:B------:R-:W-:Y:S02]  /*1bf70*/  @!P5 LEA R10, P2, R199.reuse, R7.reuse, 0x1 ;  /* 0x00000007c70ad211 */ /* 0x0c0fe400078408ff */
[----:B------:R-:W-:Y:S02]  /*1bf80*/  @!P6 LEA R2, P3, R200, R7, 0x1 ;  /* 0x00000007c802e211 */ /* 0x000fe400078608ff */
[-C--:B---3--:R-:W-:Y:S02]  /*1bf90*/  @!P4 LEA.HI.X R9, R198, R3.reuse, R212, 0x1, P1 ;  /* 0x00000003c609c211 */ /* 0x088fe400008f0cd4 */
[-C--:B------:R-:W-:Y:S02]  /*1bfa0*/  @!P5 LEA.HI.X R11, R199, R3.reuse, R211, 0x1, P2 ;  /* 0x00000003c70bd211 */ /* 0x080fe400010f0cd3 */
[----:B------:R-:W-:Y:S01]  /*1bfb0*/  @!P6 LEA.HI.X R3, R200, R3, R210, 0x1, P3 ;  /* 0x00000003c803e211 */ /* 0x000fe200018f0cd2 */
[----:B------:R4:W-:Y:S04]  /*1bfc0*/  @!P4 ST.E.128 desc[UR6][R8.64], RZ ;  /* 0x000000ff0800c985 */ /* 0x0009e8000c101d06 */
[----:B------:R4:W-:Y:S04]  /*1bfd0*/  @!P5 ST.E.128 desc[UR6][R10.64], RZ ;  /* 0x000000ff0a00d985 */ /* 0x0009e8000c101d06 */
[----:B------:R4:W-:Y:S02]  /*1bfe0*/  @!P6 ST.E.128 desc[UR6][R2.64], RZ ;  /* 0x000000ff0200e985 */ /* 0x0009e4000c101d06 */
.L_x_1846:
[----:B------:R-:W-:Y:S05]  /*1bff0*/  BSYNC B1 ;  /* 0x0000000000017941 */ /* 0x000fea0003800000 */
.L_x_1845:
        /* <DEDUP_REMOVED lines=12> */
[-C--:B----4-:R-:W-:Y:S02]  /*1c0c0*/  @!P3 LEA.HI.X R9, R198, R3.reuse, R212, 0x1, P0 ;  /* 0x00000003c609b211 */ /* 0x090fe400000f0cd4 */
[-C--:B------:R-:W-:Y:S02]  /*1c0d0*/  @!P4 LEA.HI.X R11, R199, R3.reuse, R211, 0x1, P1 ;  /* 0x00000003c70bc211 */ /* 0x080fe400008f0cd3 */
[----:B------:R-:W-:Y:S01]  /*1c0e0*/  @!P5 LEA.HI.X R3, R200, R3, R210, 0x1, P2 ;  /* 0x00000003c803d211 */ /* 0x000fe200010f0cd2 */
[----:B------:R1:W-:Y:S04]  /*1c0f0*/  @!P3 ST.E.128 desc[UR6][R8.64], RZ ;  /* 0x000000ff0800b985 */ /* 0x0003e8000c101d06 */
[----:B------:R1:W-:Y:S04]  /*1c100*/  @!P4 ST.E.128 desc[UR6][R10.64], RZ ;  /* 0x000000ff0a00c985 */ /* 0x0003e8000c101d06 */
[----:B------:R1:W-:Y:S02]  /*1c110*/  @!P5 ST.E.128 desc[UR6][R2.64], RZ ;  /* 0x000000ff0200d985 */ /* 0x0003e4000c101d06 */
.L_x_1848:
[----:B------:R-:W-:Y:S05]  /*1c120*/  BSYNC B1 ;  /* 0x0000000000017941 */ /* 0x000fea0003800000 */
.L_x_1847:
        /* <DEDUP_REMOVED lines=11> */
[CC--:B------:R-:W-:Y:S02]  /*1c1e0*/  @!P4 LEA R8, P1, R199.reuse, R3.reuse, 0x1 ;  /* 0x00000003c708c211 */ /* 0x0c0fe400078208ff */
[----:B------:R-:W-:Y:S02]  /*1c1f0*/  @!P5 LEA R2, P2, R200, R3, 0x1 ;  /* 0x00000003c802d211 */ /* 0x000fe400078408ff */
[-C--:B0-----:R-:W-:Y:S02]  /*1c200*/  @!P3 LEA.HI.X R7, R198, R5.reuse, R212, 0x1, P0 ;  /* 0x00000005c607b211 */ /* 0x081fe400000f0cd4 */
[-C--:B------:R-:W-:Y:S02]  /*1c210*/  @!P4 LEA.HI.X R9, R199, R5.reuse, R211, 0x1, P1 ;  /* 0x00000005c709c211 */ /* 0x080fe400008f0cd3 */
[----:B------:R-:W-:Y:S01]  /*1c220*/  @!P5 LEA.HI.X R3, R200, R5, R210, 0x1, P2 ;  /* 0x00000005c803d211 */ /* 0x000fe200010f0cd2 */
[----:B------:R1:W-:Y:S04]  /*1c230*/  @!P3 ST.E.128 desc[UR6][R6.64], RZ ;  /* 0x000000ff0600b985 */ /* 0x0003e8000c101d06 */
[----:B------:R1:W-:Y:S04]  /*1c240*/  @!P4 ST.E.128 desc[UR6][R8.64], RZ ;  /* 0x000000ff0800c985 */ /* 0x0003e8000c101d06 */
[----:B------:R1:W-:Y:S02]  /*1c250*/  @!P5 ST.E.128 desc[UR6][R2.64], RZ ;  /* 0x000000ff0200d985 */ /* 0x0003e4000c101d06 */
.L_x_1839:
[----:B------:R-:W-:Y:S05]  /*1c260*/  BSYNC B0 ;  /* 0x0000000000007941 */ /* 0x000fea0003800000 */
.L_x_1830:
[----:B------:R-:W-:Y:S02]  /*1c270*/  ULDC UR4, c[0x0][0xc3c] ;  /* 0x00030f0000047ab9 */ /* 0x000fe40000000800 */
[----:B------:R-:W-:-:S13]  /*1c280*/  ISETP.GE.AND P0, PT, R27, UR4, PT ;  /* 0x000000041b007c0c */ /* 0x000fda000bf06270 */
[----:B------:R-:W-:Y:S05]  /*1c290*/  @!P0 BRA `(.L_x_1849) ;  /* 0xfffffe5000588947 */ /* 0x000fea000383ffff */
[----:B------:R-:W-:Y:S05]  /*1c2a0*/  EXIT ;  /* 0x000000000000794d */ /* 0x000fea0003800000 */
.L_x_1677:
        /* <DEDUP_REMOVED lines=18> */
.L_x_1850:
        /* <DEDUP_REMOVED lines=43> */
.L_x_1856:
        /* <DEDUP_REMOVED lines=13> */
.L_x_1855:
[----:B------:R-:W-:Y:S05]  /*1c750*/  BSYNC B0 ;  /* 0x0000000000007941 */ /* 0x000fea0003800000 */
.L_x_1854:
        /* <DEDUP_REMOVED lines=21> */
.L_x_1852:
        /* <DEDUP_REMOVED lines=21> */
.L_x_1857:
        /* <DEDUP_REMOVED lines=57> */
.L_x_1853:
[----:B------:R-:W-:Y:S02]  /*1cd90*/  IMAD.MOV.U32 R17, RZ, RZ, RZ ;  /* 0x000000ffff117224 */ /* 0x000fe400078e00ff */
[----:B------:R-:W-:Y:S02]  /*1cda0*/  IMAD.U32 R16, RZ, RZ, UR6 ;  /* 0x00000006ff107e24 */ /* 0x000fe4000f8e00ff */
[----:B------:R-:W-:-:S07]  /*1cdb0*/  IMAD.MOV.U32 R18, RZ, RZ, RZ ;  /* 0x000000ffff127224 */ /* 0x000fce00078e00ff */
.L_x_1858:
[----:B------:R-:W-:-:S13]  /*1cdc0*/  ISETP.NE.AND P0, PT, R0, RZ, PT ;  /* 0x000000ff0000720c */ /* 0x000fda0003f05270 */
[----:B------:R-:W1:Y:S01]  /*1cdd0*/  @!P0 S2R R3, SR_CgaCtaId ;  /* 0x0000000000038919 */ /* 0x000e620000008800 */
[----:B------:R-:W-:-:S04]  /*1cde0*/  @!P0 MOV R0, 0x400 ;  /* 0x0000040000008802 */ /* 0x000fc80000000f00 */
[----:B-1----:R-:W-:-:S05]  /*1cdf0*/  @!P0 LEA R0, R3, R0, 0x18 ;  /* 0x0000000003008211 */ /* 0x002fca00078ec0ff */
[----:B------:R2:W-:Y:S01]  /*1ce00*/  @!P0 STS.128 [R0+0x308d0], R16 ;  /* 0x0308d01000008388 */ /* 0x0005e20000000c00 */
[----:B------:R-:W-:Y:S06]  /*1ce10*/  BAR.ARV 0x5, 0x180 ;  /* 0x0146000000007b1d */ /* 0x000fec0000002000 */
.L_x_1851:
[----:B--2---:R-:W-:Y:S01]  /*1ce20*/  IMAD.MOV.U32 R0, RZ, RZ, 0x1 ;  /* 0x00000001ff007424 */ /* 0x004fe200078e00ff */
[----:B------:R2:W-:Y:S01]  /*1ce30*/  STL [R1+0x2d4], RZ ;  /* 0x0002d4ff01007387 */ /* 0x0005e20000100800 */
[----:B------:R-:W-:Y:S02]  /*1ce40*/  ULDC UR4, c[0x0][0xc3c] ;  /* 0x00030f0000047ab9 */ /* 0x000fe40000000800 */
[----:B-1----:R-:W-:Y:S01]  /*1ce50*/  ISETP.GE.AND P0, PT, R19, UR4, PT ;  /* 0x0000000413007c0c */ /* 0x002fe2000bf06270 */
[----:B------:R2:W-:Y:S04]  /*1ce60*/  STL [R1+0x2e0], R0 ;  /* 0x0002e00001007387 */ /* 0x0005e80000100800 */
[----:B------:R2:W-:Y:S08]  /*1ce70*/  STL [R1+0x318], RZ ;  /* 0x000318ff01007387 */ /* 0x0005f00000100800 */
[----:B--2---:R-:W-:Y:S05]  /*1ce80*/  @P0 BRA `(.L_x_1859) ;  /* 0x0000007800580947 */ /* 0x004fea0003800000 */
[----:B------:R-:W1:Y:S01]  /*1ce90*/  S2R R5, SR_TID.X ;  /* 0x0000000000057919 */ /* 0x000e620000002100 */
[----:B------:R-:W2:Y:S01]  /*1cea0*/  S2UR UR5, SR_CgaCtaId ;  /* 0x00000000000579c3 */ /* 0x000ea20000008800 */
[----:B------:R-:W-:Y:S01]  /*1ceb0*/  UMOV UR4, 0x400 ;  /* 0x0000040000047882 */ /* 0x000fe20000000000 */
[----:B------:R-:W-:Y:S01]  /*1cec0*/  BSSY B8, `(.L_x_1859) ;  /* 0x0000792000087945 */ /* 0x000fe20003800000 */
[----:B------:R-:W-:Y:S01]  /*1ced0*/  STL [R1+0x318], RZ ;  /* 0x000318ff01007387 */ /* 0x000fe20000100800 */
[----:B------:R-:W-:Y:S01]  /*1cee0*/  ULDC.64 UR36, c[0x0][0x198] ;  /* 0x0000660000247ab9 */ /* 0x000fe20000000a00 */
[----:B------:R-:W-:Y:S02]  /*1cef0*/  ULDC UR38, c[0x0][0xc] ;  /* 0x0000030000267ab9 */ /* 0x000fe40000000800 */
[----:B------:R-:W-:Y:S04]  /*1cf00*/  STL [R1+0x2e8], RZ ;  /* 0x0002e8ff01007387 */ /* 0x000fe80000100800 */
[----:B------:R-:W-:Y:S01]  /*1cf10*/  STL [R1+0x2d4], RZ ;  /* 0x0002d4ff01007387 */ /* 0x000fe20000100800 */
        /* <DEDUP_REMOVED lines=15> */
[----:B------:R0:W-:Y:S04]  /*1d010*/  STL [R1+0x2f8], R3 ;  /* 0x0002f80301007387 */ /* 0x0001e80000100800 */
[----:B------:R1:W-:Y:S01]  /*1d020*/  STL [R1+0x2ec], R2 ;  /* 0x0002ec0201007387 */ /* 0x0003e20000100800 */
[----:B0-----:R-:W-:Y:S01]  /*1d030*/  IMAD.MOV.U32 R3, RZ, RZ, 0x1 ;  /* 0x00000001ff037424 */ /* 0x001fe200078e00ff */
[----:B-1----:R-:W-:-:S04]  /*1d040*/  LOP3.LUT R2, R0, 0x40, RZ, 0xfc, !PT ;  /* 0x0000004000027812 */ /* 0x002fc800078efcff */
[----:B------:R0:W-:Y:S01]  /*1d050*/  STL [R1+0x2e0], R3 ;  /* 0x0002e00301007387 */ /* 0x0001e20000100800 */
[----:B------:R-:W-:-:S07]  /*1d060*/  LOP3.LUT R0, R0, 0x80, RZ, 0xfc, !PT ;  /* 0x0000008000007812 */ /* 0x000fce00078efcff */
.L_x_2021:
[----:B------:R-:W-:Y:S05]  /*1d070*/  YIELD ;  /* 0x0000000000007946 */ /* 0x000fea0003800000 */
[----:B------:R-:W-:Y:S01]  /*1d080*/  ULDC.64 UR4, c[0x0][0xa28] ;  /* 0x00028a0000047ab9 */ /* 0x000fe20000000a00 */
[----:B--2---:R-:W-:Y:S02]  /*1d090*/  CS2R R6, SRZ ;  /* 0x0000000000067805 */ /* 0x004fe4000001ff00 */
[----:B------:R-:W-:Y:S01]  /*1d0a0*/  ISETP.NE.U32.AND P0, PT, RZ, UR4, PT ;  /* 0x00000004ff007c0c */ /* 0x000fe2000bf05070 */
[----:B-1----:R-:W1:Y:S01]  /*1d0b0*/  LDC.64 R12, c[0x0][0xa00] ;  /* 0x00028000ff0c7b82 */ /* 0x002e620000000a00 */
[----:B------:R-:W-:Y:S01]  /*1d0c0*/  ULDC.64 UR10, c[0x0][0x208] ;  /* 0x00008200000a7ab9 */ /* 0x000fe20000000a00 */
[----:B------:R-:W-:Y:S01]  /*1d0d0*/  ULDC.64 UR6, c[0x0][0xa08] ;  /* 0x0002820000067ab9 */ /* 0x000fe20000000a00 */
[----:B------:R-:W-:Y:S01]  /*1d0e0*/  ISETP.NE.AND.EX P0, PT, RZ, UR5, PT, P0 ;  /* 0x00000005ff007c0c */ /* 0x000fe2000bf05300 */
[----:B------:R-:W-:Y:S01]  /*1d0f0*/  ULDC.64 UR4, c[0x0][0xa18] ;  /* 0x0002860000047ab9 */ /* 0x000fe20000000a00 */
[----:B------:R-:W-:-:S03]  /*1d100*/  ULDC.64 UR8, c[0x0][0xa10] ;  /* 0x0002840000087ab9 */ /* 0x000fc60000000a00 */
[----:B------:R-:W2:Y:S08]  /*1d110*/  LDC.64 R4, c[0x0][0xa08] ;  /* 0x00028200ff047b82 */ /* 0x000eb00000000a00 */
[----:B0-----:R-:W0:Y:S02]  /*1d120*/  @P0 LDC.64 R2, c[0x0][0xa28] ;  /* 0x00028a00ff020b82 */ /* 0x001e240000000a00 */
[----:B0-----:R-:W-:-:S05]  /*1d130*/  @P0 IMAD.WIDE R2, R19, 0x4, R2 ;  /* 0x0000000413020825 */ /* 0x001fca00078e0202 */
[----:B------:R0:W5:Y:S01]  /*1d140*/  @P0 LDG.E R6, desc[UR10][R2.64] ;  /* 0x0000000a02060981 */ /* 0x000162000c1e1900 */
[----:B------:R-:W-:Y:S01]  /*1d150*/  ISETP.NE.U32.AND P0, PT, RZ, UR4, PT ;  /* 0x00000004ff007c0c */ /* 0x000fe2000bf05070 */
[----:B-1----:R-:W-:Y:S01]  /*1d160*/  IMAD.WIDE R12, R19, 0x4, R12 ;  /* 0x00000004130c7825 */ /* 0x002fe200078e020c */
[----:B------:R-:W-:Y:S02]  /*1d170*/  ISETP.NE.U32.AND P2, PT, RZ, UR6, PT ;  /* 0x00000006ff007c0c */ /* 0x000fe4000bf45070 */
[----:B------:R-:W-:Y:S01]  /*1d180*/  ISETP.NE.AND.EX P0, PT, RZ, UR5, PT, P0 ;  /* 0x00000005ff007c0c */ /* 0x000fe2000bf05300 */
[----:B------:R-:W-:Y:S01]  /*1d190*/  ULDC.64 UR4, c[0x0][0xa00] ;  /* 0x0002800000047ab9 */ /* 0x000fe20000000a00 */
[----:B------:R-:W-:Y:S01]  /*1d1a0*/  ISETP.NE.U32.AND P4, PT, RZ, UR8, PT ;  /* 0x00000008ff007c0c */ /* 0x000fe2000bf85070 */
[----:B------:R-:W-:Y:S01]  /*1d1b0*/  IMAD.MOV.U32 R8, RZ, RZ, RZ ;  /* 0x000000ffff087224 */ /* 0x000fe200078e00ff */
[----:B------:R-:W-:Y:S01]  /*1d1c0*/  ISETP.NE.U32.AND P1, PT, RZ, UR4, PT ;  /* 0x00000004ff007c0c */ /* 0x000fe2000bf25070 */
[----:B0-----:R-:W0:Y:S01]  /*1d1d0*/  LDC.64 R2, c[0x0][0xa10] ;  /* 0x00028400ff027b82 */ /* 0x001e220000000a00 */
[----:B---3--:R-:W-:-:S02]  /*1d1e0*/  IMAD.MOV.U32 R0, RZ, RZ, RZ ;  /* 0x000000ffff007224 */ /* 0x008fc400078e00ff */
[----:B------:R-:W-:Y:S01]  /*1d1f0*/  ISETP.NE.AND.EX P3, PT, RZ, UR5, PT, P1 ;  /* 0x00000005ff007c0c */ /* 0x000fe2000bf65310 */
[----:B--2---:R-:W-:-:S04]  /*1d200*/  IMAD.WIDE R4, R19, 0x4, R4 ;  /* 0x0000000413047825 */ /* 0x004fc800078e0204 */
[----:B------:R-:W1:Y:S01]  /*1d210*/  @P0 LDC.64 R10, c[0x0][0xa18] ;  /* 0x00028600ff0a0b82 */ /* 0x000e620000000a00 */
[----:B------:R-:W-:Y:S01]  /*1d220*/  ULDC UR4, c[0x0][0x288] ;  /* 0x0000a20000047ab9 */ /* 0x000fe20000000800 */
[----:B------:R-:W-:Y:S02]  /*1d230*/  ISETP.NE.AND.EX P1, PT, RZ, UR7, PT, P2 ;  /* 0x00000007ff007c0c */ /* 0x000fe4000bf25320 */
[----:B------:R-:W-:-:S04]  /*1d240*/  ISETP.NE.AND.EX P2, PT, RZ, UR9, PT, P4 ;  /* 0x00000009ff007c0c */ /* 0x000fc8000bf45340 */
[----:B------:R-:W2:Y:S07]  /*1d250*/  @P3 LDG.E R7, desc[UR10][R12.64] ;  /* 0x0000000a0c073981 */ /* 0x000eae000c1e1900 */
[----:B------:R-:W5:Y:S01]  /*1d260*/  @P1 LDG.E R8, desc[UR10][R4.64] ;  /* 0x0000000a04081981 */ /* 0x000f62000c1e1900 */
        /* <DEDUP_REMOVED lines=14> */
[----:B0-----:R-:W-:Y:S01]  /*1d350*/  IMAD.U32 R10, RZ, RZ, UR5 ;  /* 0x00000005ff0a7e24 */ /* 0x001fe2000f8e00ff */
[----:B--2---:R0:W-:Y:S01]  /*1d360*/  STL [R1+0x308], R7 ;  /* 0x0003080701007387 */ /* 0x0041e20000100800 */
[----:B------:R-:W-:Y:S02]  /*1d370*/  IMAD.MOV.U32 R11, RZ, RZ, R7 ;  /* 0x000000ffff0b7224 */ /* 0x000fe400078e0007 */
[----:B0-----:R-:W-:Y:S01]  /*1d380*/  IMAD.U32 R7, RZ, RZ, UR4 ;  /* 0x00000004ff077e24 */ /* 0x001fe2000f8e00ff */
[----:B------:R-:W-:Y:S06]  /*1d390*/  @P0 BRA `(.L_x_1860) ;  /* 0x0000000000180947 */ /* 0x000fec0003800000 */
[----:B------:R-:W-:Y:S05]  /*1d3a0*/  @!P3 BRA `(.L_x_1860) ;  /* 0x000000000014b947 */ /* 0x000fea0003800000 */
[----:B------:R-:W-:Y:S02]  /*1d3b0*/  ULDC.64 UR4, c[0x0][0x208] ;  /* 0x0000820000047ab9 */ /* 0x000fe40000000a00 */
[----:B------:R-:W2:Y:S04]  /*1d3c0*/  LDG.E R9, desc[UR4][R12.64] ;  /* 0x000000040c097981 */ /* 0x000ea8000c1e1900 */
[----:B------:R-:W2:Y:S02]  /*1d3d0*/  LDG.E R12, desc[UR4][R12.64+0x4] ;  /* 0x000004040c0c7981 */ /* 0x000ea4000c1e1900 */
[----:B--2---:R-:W-:-:S05]  /*1d3e0*/  IMAD.IADD R11, R12, 0x1, -R9 ;  /* 0x000000010c0b7824 */ /* 0x004fca00078e0a09 */
[----:B------:R0:W-:Y:S02]  /*1d3f0*/  STL [R1+0x308], R11 ;  /* 0x0003080b01007387 */ /* 0x0001e40000100800 */
.L_x_1860:
[----:B-----5:R-:W-:Y:S01]  /*1d400*/  IMAD.IADD R8, R8, 0x1, R6 ;  /* 0x0000000108087824 */ /* 0x020fe200078e0206 */
[----:B------:R-:W-:Y:S02]  /*1d410*/  ULDC.64 UR4, c[0x0][0xa20] ;  /* 0x0002880000047ab9 */ /* 0x000fe40000000a00 */
[----:B------:R-:W-:Y:S02]  /*1d420*/  ISETP.NE.U32.AND P0, PT, RZ, UR4, PT ;  /* 0x00000004ff007c0c */ /* 0x000fe4000bf05070 */
[----:B------:R1:W-:Y:S02]  /*1d430*/  STL [R1+0x2e4], R8 ;  /* 0x0002e40801007387 */ /* 0x0003e40000100800 */
[----:B------:R-:W-:-:S13]  /*1d440*/  ISETP.NE.AND.EX P0, PT, RZ, UR5, PT, P0 ;  /* 0x00000005ff007c0c */ /* 0x000fda000bf05300 */
[----:B-1----:R-:W-:Y:S05]  /*1d450*/  @!P0 BRA `(.L_x_1861) ;  /* 0x0000000000148947 */ /* 0x002fea0003800000 */
[----:B------:R-:W1:Y:S01]  /*1d460*/  LDC.64 R4, c[0x0][0xa20] ;  /* 0x00028800ff047b82 */ /* 0x000e620000000a00 */
[----:B------:R-:W-:Y:S01]  /*1d470*/  ULDC.64 UR4, c[0x0][0x208] ;  /* 0x0000820000047ab9 */ /* 0x000fe20000000a00 */
[----:B-1----:R-:W-:-:S05]  /*1d480*/  IMAD.WIDE R4, R19, 0x4, R4 ;  /* 0x0000000413047825 */ /* 0x002fca00078e0204 */
[----:B------:R1:W5:Y:S01]  /*1d490*/  LDG.E R7, desc[UR4][R4.64] ;  /* 0x0000000404077981 */ /* 0x000362000c1e1900 */
[----:B------:R-:W-:Y:S05]  /*1d4a0*/  BRA `(.L_x_1862) ;  /* 0x0000000000147947 */ /* 0x000fea0003800000 */
.L_x_1861:
[----:B------:R-:W-:Y:S05]  /*1d4b0*/  @!P1 BRA `(.L_x_1862) ;  /* 0x0000000000109947 */ /* 0x000fea0003800000 */
[----:B------:R-:W-:Y:S02]  /*1d4c0*/  ULDC.64 UR4, c[0x0][0x208] ;  /* 0x0000820000047ab9 */ /* 0x000fe40000000a00 */
[----:B------:R-:W2:Y:S04]  /*1d4d0*/  LDG.E R7, desc[UR4][R4.64] ;  /* 0x0000000404077981 */ /* 0x000ea8000c1e1900 */
[----:B------:R-:W2:Y:S02]  /*1d4e0*/  LDG.E R4, desc[UR4][R4.64+0x4] ;  /* 0x0000040404047981 */ /* 0x000ea4000c1e1900 */
[----:B--2---:R-:W-:-:S07]  /*1d4f0*/  IMAD.IADD R7, R4, 0x1, -R7 ;  /* 0x0000000104077824 */ /* 0x004fce00078e0a07 */
.L_x_1862:
[----:B------:R-:W-:Y:S02]  /*1d500*/  ULDC.64 UR4, c[0x0][0x208] ;  /* 0x0000820000047ab9 */ /* 0x000fe40000000a00 */
[----:B-1----:R-:W2:Y:S04]  /*1d510*/  @P2 LDG.E R4, desc[UR4][R2.64] ;  /* 0x0000000402042981 */ /* 0x002ea8000c1e1900 */
[----:B------:R1:W2:Y:S01]  /*1d520*/  @P2 LDG.E R2, desc[UR4][R2.64+0x4] ;  /* 0x0000040402022981 */ /* 0x0002a2000c1e1900 */
[----:B------:R-:W-:Y:S02]  /*1d530*/  IMAD.SHL.U32 R12, R17, 0x80, RZ ;  /* 0x00000080110c7824 */ /* 0x000fe400078e00ff */
[----:B-----5:R-:W-:Y:S02]  /*1d540*/  IMAD.IADD R9, R7, 0x1, -R6 ;  /* 0x0000000107097824 */ /* 0x020fe400078e0a06 */
[----:B------:R-:W-:Y:S01]  /*1d550*/  VIADD R7, R12, 0x7f ;  /* 0x0000007f0c077836 */ /* 0x000fe20000000000 */
[----:B------:R3:W-:Y:S01]  /*1d560*/  STL [R1+0x300], R12 ;  /* 0x0003000c01007387 */ /* 0x0007e20000100800 */
[----:B-1----:R-:W1:Y:S02]  /*1d570*/  LDC R3, c[0x0][0x448] ;  /* 0x00011200ff037b82 */ /* 0x002e640000000800 */
[----:B-1----:R-:W-:-:S13]  /*1d580*/  ISETP.NE.AND P1, PT, R3, 0x1, PT ;  /* 0x000000010300780c */ /* 0x002fda0003f25270 */
[----:B------:R-:W1:Y:S08]  /*1d590*/  @P1 LDC R3, c[0x0][0x44c] ;  /* 0x00011300ff031b82 */ /* 0x000e700000000800 */
[----:B------:R-:W4:Y:S01]  /*1d5a0*/  @P1 LDC R5, c[0x0][0x450] ;  /* 0x00011400ff051b82 */ /* 0x000f220000000800 */
[----:B--2---:R-:W-:Y:S02]  /*1d5b0*/  @P2 IMAD.IADD R10, R2, 0x1, -R4 ;  /* 0x00000001020a2824 */ /* 0x004fe400078e0a04 */
[----:B-1----:R-:W-:-:S04]  /*1d5c0*/  @P1 IMAD.HI.U32 R2, R7, R3, RZ ;  /* 0x0000000307021227 */ /* 0x002fc800078e00ff */
[----:B------:R-:W-:Y:S01]  /*1d5d0*/  IMAD.IADD R6, R9, 0x1, R10 ;  /* 0x0000000109067824 */ /* 0x000fe200078e020a */
[----:B----4-:R-:W-:-:S03]  /*1d5e0*/  @P1 SHF.R.U32.HI R7, RZ, R5, R2 ;  /* 0x00000005ff071219 */ /* 0x010fc60000011602 */
[C---:B------:R-:W-:Y:S01]  /*1d5f0*/  VIADD R2, R6.reuse, 0x5f ;  /* 0x0000005f06027836 */ /* 0x040fe20000000000 */
[----:B------:R-:W-:-:S03]  /*1d600*/  IADD3 R17, R6, 0x1, -R11 ;  /* 0x0000000106117810 */ /* 0x000fc60007ffe80b */
[----:B------:R-:W-:-:S04]  /*1d610*/  IMAD.HI R2, R2, 0x2aaaaaab, RZ ;  /* 0x2aaaaaab02027827 */ /* 0x000fc800078e02ff */
[----:B------:R-:W-:Y:S01]  /*1d620*/  IMAD.IADD R7, R17, 0x1, R7 ;  /* 0x0000000111077824 */ /* 0x000fe200078e0207 */
[----:B------:R-:W-:-:S04]  /*1d630*/  SHF.R.U32.HI R21, RZ, 0x1f, R2 ;  /* 0x0000001fff157819 */ /* 0x000fc80000011602 */
[----:B------:R-:W-:Y:S02]  /*1d640*/  LEA.HI.SX32 R21, R2, R21, 0x1c ;  /* 0x0000001502157211 */ /* 0x000fe400078fe2ff */
[----:B------:R-:W1:Y:S02]  /*1d650*/  LDC.64 R2, c[0x0][0x9e0] ;  /* 0x00027800ff027b82 */ /* 0x000e640000000a00 */
[----:B-1----:R-:W-:Y:S01]  /*1d660*/  ISETP.GE.AND P3, PT, R3, 0x1, PT ;  /* 0x000000010300780c */ /* 0x002fe20003f66270 */
        /* <DEDUP_REMOVED lines=8> */
[----:B------:R-:W1:Y:S02]  /*1d6f0*/  @P0 LDC.64 R4, c[0x0][0x9e8] ;  /* 0x00027a00ff040b82 */ /* 0x000e640000000a00 */
[----:B-1----:R-:W-:-:S05]  /*1d700*/  @P0 IMAD.HI.U32 R4, R2, R4, RZ ;  /* 0x0000000402040227 */ /* 0x002fca00078e00ff */
[----:B------:R-:W-:-:S04]  /*1d710*/  @P0 SHF.R.U32.HI R2, RZ, R5, R4 ;  /* 0x00000005ff020219 */ /* 0x000fc80000011604 */
[----:B------:R-:W-:Y:S01]  /*1d720*/  LOP3.LUT R2, RZ, R2, RZ, 0x33, !PT ;  /* 0x00000002ff027212 */ /* 0x000fe200078e33ff */
[----:B------:R-:W-:Y:S06]  /*1d730*/  BRA `(.L_x_1866) ;  /* 0x0000000000107947 */ /* 0x000fec0003800000 */
.L_x_1865:
[----:B------:R-:W-:-:S13]  /*1d740*/  ISETP.NE.AND P0, PT, R3, 0x1, PT ;  /* 0x000000010300780c */ /* 0x000fda0003f05270 */
[----:B------:R-:W1:Y:S02]  /*1d750*/  @P0 LDC.64 R4, c[0x0][0x9e8] ;  /* 0x00027a00ff040b82 */ /* 0x000e640000000a00 */
[----:B-1----:R-:W-:-:S05]  /*1d760*/  @P0 IMAD.HI.U32 R4, R2, R4, RZ ;  /* 0x0000000402040227 */ /* 0x002fca00078e00ff */
[----:B------:R-:W-:-:S07]  /*1d770*/  @P0 SHF.R.U32.HI R2, RZ, R5, R4 ;  /* 0x00000005ff020219 */ /* 0x000fce0000011604 */
.L_x_1866:
[----:B------:R-:W-:Y:S05]  /*1d780*/  BSYNC B0 ;  /* 0x0000000000007941 */ /* 0x000fea0003800000 */
.L_x_1864:
[----:B------:R-:W-:-:S05]  /*1d790*/  IMAD R2, R2, R3, R3 ;  /* 0x0000000302027224 */ /* 0x000fca00078e0203 */
[----:B------:R-:W-:-:S07]  /*1d7a0*/  VIMNMX R8, R8, R2, PT ;  /* 0x0000000208087248 */ /* 0x000fce0003fe0100 */
.L_x_1863:
[----:B------:R-:W1:Y:S01]  /*1d7b0*/  @P1 LDC R4, c[0x0][0x44c] ;  /* 0x00011300ff041b82 */ /* 0x000e620000000800 */
[----:B------:R-:W-:Y:S01]  /*1d7c0*/  IMAD.MOV.U32 R2, RZ, RZ, R12 ;  /* 0x000000ffff027224 */ /* 0x000fe200078e000c */
[----:B------:R-:W-:Y:S01]  /*1d7d0*/  ULDC UR4, c[0x0][0x9dc] ;  /* 0x0002770000047ab9 */ /* 0x000fe20000000800 */
[----:B------:R-:W-:-:S05]  /*1d7e0*/  IMAD.IADD R20, R6, 0x1, -R11 ;  /* 0x0000000106147824 */ /* 0x000fca00078e0a0b */
[----:B------:R-:W2:Y:S01]  /*1d7f0*/  @P1 LDC R5, c[0x0][0x450] ;  /* 0x00011400ff051b82 */ /* 0x000ea20000000800 */
[----:B-1----:R-:W-:-:S05]  /*1d800*/  @P1 IMAD.HI.U32 R4, R12, R4, RZ ;  /* 0x000000040c041227 */ /* 0x002fca00078e00ff */
[----:B--2---:R-:W-:-:S05]  /*1d810*/  @P1 SHF.R.U32.HI R2, RZ, R5, R4 ;  /* 0x00000005ff021219 */ /* 0x004fca0000011604 */
[----:B------:R-:W-:-:S04]  /*1d820*/  IMAD.IADD R2, R20, 0x1, R2 ;  /* 0x0000000114027824 */ /* 0x000fc800078e0202 */
[----:B------:R-:W-:Y:S01]  /*1d830*/  VIADD R6, R2, -UR4 ;  /* 0x8000000402067c36 */ /* 0x000fe20008000000 */
[----:B------:R-:W-:Y:S06]  /*1d840*/  @!P3 BRA `(.L_x_1867) ;  /* 0x000000000044b947 */ /* 0x000fec0003800000 */
[----:B------:R-:W-:Y:S01]  /*1d850*/  ISETP.GT.AND P0, PT, R2, -0x1, PT ;  /* 0xffffffff0200780c */ /* 0x000fe20003f04270 */
[----:B------:R-:W-:-:S12]  /*1d860*/  BSSY B0, `(.L_x_1868) ;  /* 0x000000d000007945 */ /* 0x000fd80003800000 */
[----:B------:R-:W-:Y:S05]  /*1d870*/  @P0 BRA `(.L_x_1869) ;  /* 0x00000000001c0947 */ /* 0x000fea0003800000 */
[----:B------:R-:W-:Y:S02]  /*1d880*/  ISETP.NE.AND P0, PT, R3, 0x1, PT ;  /* 0x000000010300780c */ /* 0x000fe40003f05270 */
[----:B------:R-:W-:-:S11]  /*1d890*/  LOP3.LUT R2, RZ, R2, RZ, 0x33, !PT ;  /* 0x00000002ff027212 */ /* 0x000fd600078e33ff */
[----:B------:R-:W1:Y:S02]  /*1d8a0*/  @P0 LDC.64 R4, c[0x0][0x9e8] ;  /* 0x00027a00ff040b82 */ /* 0x000e640000000a00 */
[----:B-1----:R-:W-:-:S05]  /*1d8b0*/  @P0 IMAD.HI.U32 R4, R2, R4, RZ ;  /* 0x0000000402040227 */ /* 0x002fca00078e00ff */
[----:B------:R-:W-:-:S04]  /*1d8c0*/  @P0 SHF.R.U32.HI R2, RZ, R5, R4 ;  /* 0x00000005ff020219 */ /* 0x000fc80000011604 */
[----:B------:R-:W-:Y:S01]  /*1d8d0*/  LOP3.LUT R2, RZ, R2, RZ, 0x33, !PT ;  /* 0x00000002ff027212 */ /* 0x000fe200078e33ff */
[----:B------:R-:W-:Y:S06]  /*1d8e0*/  BRA `(.L_x_1870) ;  /* 0x0000000000107947 */ /* 0x000fec0003800000 */
.L_x_1869:
[----:B------:R-:W-:-:S13]  /*1d8f0*/  ISETP.NE.AND P0, PT, R3, 0x1, PT ;  /* 0x000000010300780c */ /* 0x000fda0003f05270 */
[----:B------:R-:W1:Y:S02]  /*1d900*/  @P0 LDC.64 R4, c[0x0][0x9e8] ;  /* 0x00027a00ff040b82 */ /* 0x000e640000000a00 */
[----:B-1----:R-:W-:-:S05]  /*1d910*/  @P0 IMAD.HI.U32 R4, R2, R4, RZ ;  /* 0x0000000402040227 */ /* 0x002fca00078e00ff */
[----:B------:R-:W-:-:S07]  /*1d920*/  @P0 SHF.R.U32.HI R2, RZ, R5, R4 ;  /* 0x00000005ff020219 */ /* 0x000fce0000011604 */
.L_x_1870:
[----:B------:R-:W-:Y:S05]  /*1d930*/  BSYNC B0 ;  /* 0x0000000000007941 */ /* 0x000fea0003800000 */
.L_x_1868:
[----:B------:R-:W-:-:S05]  /*1d940*/  IMAD R2, R2, R3, RZ ;  /* 0x0000000302027224 */ /* 0x000fca00078e02ff */
[----:B------:R-:W-:-:S07]  /*1d950*/  VIMNMX R6, R6, R2, !PT ;  /* 0x0000000206067248 */ /* 0x000fce0007fe0100 */
.L_x_1867:
[----:B------:R-:W-:Y:S01]  /*1d960*/  VIADD R8, R8, 0x5f ;  /* 0x0000005f08087836 */ /* 0x000fe20000000000 */
[----:B------:R-:W-:Y:S01]  /*1d970*/  BSSY B0, `(.L_x_1871) ;  /* 0x000016c000007945 */ /* 0x000fe20003800000 */
        /* <DEDUP_REMOVED lines=23> */
[----:B------:R-:W-:Y:S01]  /*1daf0*/  UMOV UR4, 0xffffffff ;  /* 0xffffffff00047882 */ /* 0x000fe20000000000 */
[----:B------:R-:W-:Y:S02]  /*1db00*/  SEL R2, R19, RZ, !P2 ;  /* 0x000000ff13027207 */ /* 0x000fe40005000000 */
[----:B------:R-:W-:Y:S05]  /*1db10*/  BRA.DIV UR4, `(.L_x_1873) ;  /* 0x0000007a04d87947 */ /* 0x000fea000b800000 */
[----:B------:R-:W1:Y:S02]  /*1db20*/  S2R R4, SR_TID.X ;  /* 0x0000000000047919 */ /* 0x000e640000002100 */
[----:B-1----:R-:W-:-:S04]  /*1db30*/  SHF.R.U32.HI R4, RZ, 0x5, R4 ;  /* 0x00000005ff047819 */ /* 0x002fc80000011604 */
[----:B------:R-:W-:-:S05]  /*1db40*/  LOP3.LUT R4, R4, 0x3, RZ, 0xc0, !PT ;  /* 0x0000000304047812 */ /* 0x000fca00078ec0ff */
[----:B------:R1:W2:Y:S02]  /*1db50*/  SHFL.IDX PT, R14, R4, RZ, 0x1f ;  /* 0x00001fff040e7589 */ /* 0x0002a400000e0000 */
.L_x_2061:
[----:B--2---:R-:W-:Y:S02]  /*1db60*/  ISETP.NE.AND P0, PT, R14, RZ, PT ;  /* 0x000000ff0e00720c */ /* 0x004fe40003f05270 */
[----:B------:R-:W-:-:S11]  /*1db70*/  PLOP3.LUT P6, PT, PT, PT, PT, 0x8, 0x0 ;  /* 0x000000000000781c */ /* 0x000fd60003fce170 */
[----:B------:R-:W-:Y:S05]  /*1db80*/  @P0 BRA `(.L_x_1874) ;  /* 0x00000000000c0947 */ /* 0x000fea0003800000 */
[----:B------:R-:W-:-:S03]  /*1db90*/  UMOV UR4, 0xffffffff ;  /* 0xffffffff00047882 */ /* 0x000fc60000000000 */
[----:B------:R-:W-:Y:S05]  /*1dba0*/  BRA.DIV UR4, `(.L_x_1875) ;  /* 0x0000007a04e87947 */ /* 0x000fea000b800000 */
[----:B------:R-:W-:-:S13]  /*1dbb0*/  ELECT P6, URZ, PT ;  /* 0x00000000003f782f */ /* 0x000fda00038c0000 */
.L_x_1874:
[----:B-1----:R-:W2:Y:S04]  /*1dbc0*/  LDL R4, [R1+0x318] ;  /* 0x0003180001047983 */ /* 0x002ea80000100800 */
[----:B------:R-:W3:Y:S01]  /*1dbd0*/  LDL R6, [R1+0x2d0] ;  /* 0x0002d00001067983 */ /* 0x000ee20000100800 */
[----:B------:R-:W-:Y:S01]  /*1dbe0*/  BSSY B1, `(.L_x_1876) ;  /* 0x0000008000017945 */ /* 0x000fe20003800000 */
[----:B--2---:R-:W-:-:S05]  /*1dbf0*/  VIADD R4, R4, 0x1 ;  /* 0x0000000104047836 */ /* 0x004fca0000000000 */
[----:B------:R-:W-:-:S04]  /*1dc00*/  LEA.HI R5, R4, R4, RZ, 0x1 ;  /* 0x0000000404057211 */ /* 0x000fc800078f08ff */
[----:B------:R-:W-:-:S05]  /*1dc10*/  LOP3.LUT R5, R5, 0xfffffffe, RZ, 0xc0, !PT ;  /* 0xfffffffe05057812 */ /* 0x000fca00078ec0ff */
[----:B------:R-:W-:-:S05]  /*1dc20*/  IMAD.IADD R4, R4, 0x1, -R5 ;  /* 0x0000000104047824 */ /* 0x000fca00078e0a05 */
[----:B------:R-:W-:-:S04]  /*1dc30*/  SHF.L.U32 R4, R4, 0x1f, RZ ;  /* 0x0000001f04047819 */ /* 0x000fc800000006ff */
[----:B---3--:R-:W1:Y:S02]  /*1dc40*/  SYNCS.PHASECHK.TRANS64.TRYWAIT P0, [R6+URZ+0x30820], R4 ;  /* 0x03082004060075a7 */ /* 0x008e64000800017f */
[----:B-1----:R-:W-:Y:S05]  /*1dc50*/  @!P0 BRA `(.L_x_1877) ;  /* 0x0000007800dc8947 */ /* 0x002fea0003800000 */
.L_x_2064:
[----:B------:R-:W-:Y:S05]  /*1dc60*/  BSYNC B1 ;  /* 0x0000000000017941 */ /* 0x000fea0003800000 */
.L_x_1876:
[----:B------:R-:W-:Y:S04]  /*1dc70*/  BSSY B1, `(.L_x_1878) ;  /* 0x0000091000017945 */ /* 0x000fe80003800000 */
[----:B------:R-:W-:Y:S05]  /*1dc80*/  @!P6 BRA `(.L_x_1879) ;  /* 0x00000008003ce947 */ /* 0x000fea0003800000 */
[----:B------:R-:W2:Y:S04]  /*1dc90*/  LDL R6, [R1+0x2d0] ;  /* 0x0002d00001067983 */ /* 0x000ea80000100800 */
[----:B------:R-:W3:Y:S01]  /*1dca0*/  LDL R7, [R1+0x2e8] ;  /* 0x0002e80001077983 */ /* 0x000ee20000100800 */
[----:B-1----:R-:W1:Y:S01]  /*1dcb0*/  S2R R5, SR_TID.X ;  /* 0x0000000000057919 */ /* 0x002e620000002100 */
[----:B--2---:R-:W-:Y:S02]  /*1dcc0*/  IMAD.MOV.U32 R8, RZ, RZ, R6 ;  /* 0x000000ffff087224 */ /* 0x004fe400078e0006 */
[----:B------:R-:W2:Y:S02]  /*1dcd0*/  LDL R6, [R1+0x2ec] ;  /* 0x0002ec0001067983 */ /* 0x000ea40000100800 */
[----:B---3--:R-:W-:Y:S01]  /*1dce0*/  IMAD R7, R7, 0x8, R8 ;  /* 0x0000000807077824 */ /* 0x008fe200078e0208 */
[----:B-1----:R-:W-:Y:S01]  /*1dcf0*/  LOP3.LUT R5, R5, 0x7f, RZ, 0xc0, !PT ;  /* 0x0000007f05057812 */ /* 0x002fe200078ec0ff */
[----:B------:R-:W-:Y:S03]  /*1dd00*/  BSSY B2, `(.L_x_1880) ;  /* 0x0000005000027945 */ /* 0x000fe60003800000 */
[----:B------:R-:W-:-:S02]  /*1dd10*/  ISETP.NE.AND P1, PT, R5, RZ, PT ;  /* 0x000000ff0500720c */ /* 0x000fc40003f25270 */
[----:B--2---:R-:W-:-:S04]  /*1dd20*/  SHF.L.U32 R10, R6, 0x1f, RZ ;  /* 0x0000001f060a7819 */ /* 0x004fc800000006ff */
[----:B------:R-:W1:Y:S02]  /*1dd30*/  SYNCS.PHASECHK.TRANS64.TRYWAIT P0, [R7+URZ+0x308a0], R10 ;  /* 0x0308a00a070075a7 */ /* 0x000e64000800017f */
[----:B-1----:R-:W-:Y:S05]  /*1dd40*/  @!P0 BRA `(.L_x_1881) ;  /* 0x0000007800b88947 */ /* 0x002fea0003800000 */
.L_x_2065:
[----:B------:R-:W-:Y:S05]  /*1dd50*/  BSYNC B2 ;  /* 0x0000000000027941 */ /* 0x000fea0003800000 */
.L_x_1880:
[----:B------:R-:W-:Y:S04]  /*1dd60*/  BSSY B2, `(.L_x_1882) ;  /* 0x0000009000027945 */ /* 0x000fe80003800000 */
[----:B------:R-:W-:Y:S05]  /*1dd70*/  @P1 BRA `(.L_x_1883) ;  /* 0x00000000001c1947 */ /* 0x000fea0003800000 */
[----:B------:R-:W2:Y:S02]  /*1dd80*/  S2R R4, SR_TID.X ;  /* 0x0000000000047919 */ /* 0x000ea40000002100 */
[----:B--2---:R-:W-:Y:S01]  /*1dd90*/  LOP3.LUT R5, R4, 0x1f, RZ, 0xc0, !PT ;  /* 0x0000001f04057812 */ /* 0x004fe200078ec0ff */
[----:B------:R-:W-:-:S03]  /*1dda0*/  IMAD.MOV.U32 R4, RZ, RZ, 0x9000 ;  /* 0x00009000ff047424 */ /* 0x000fc600078e00ff */
[----:B------:R-:W-:Y:S01]  /*1ddb0*/  ISETP.NE.AND P0, PT, R5, RZ, PT ;  /* 0x000000ff0500720c */ /* 0x000fe20003f05270 */
[----:B------:R2:W-:-:S12]  /*1ddc0*/  SYNCS.ARRIVE.TRANS64 RZ, [R7+URZ+0x30890], R4 ;  /* 0x0308900407ff79a7 */ /* 0x0005d8000800003f */
[----:B--2---:R-:W-:Y:S05]  /*1ddd0*/  @!P0 BRA `(.L_x_1883) ;  /* 0x0000000000048947 */ /* 0x004fea0003800000 */
[----:B------:R-:W-:Y:S01]  /*1dde0*/  BPT.TRAP 0x1 ;  /* 0x000000040000795c */ /* 0x000fe20000300000 */
.L_x_1883:
[----:B------:R-:W-:Y:S05]  /*1ddf0*/  BSYNC B2 ;  /* 0x0000000000027941 */ /* 0x000fea0003800000 */
.L_x_1882:
        /* <DEDUP_REMOVED lines=14> */
.L_x_1884:
        /* <DEDUP_REMOVED lines=16> */
.L_x_1885:
        /* <DEDUP_REMOVED lines=16> */
.L_x_1886:
        /* <DEDUP_REMOVED lines=13> */
.L_x_2066:
[----:B------:R-:W-:Y:S05]  /*1e1b0*/  BSYNC B2 ;  /* 0x0000000000027941 */ /* 0x000fea0003800000 */
.L_x_1887:
[----:B------:R-:W-:Y:S01]  /*1e1c0*/  BSSY B2, `(.L_x_1889) ;  /* 0x000000b000027945 */ /* 0x000fe20003800000 */
[----:B-12---:R-:W-:Y:S02]  /*1e1d0*/  IMAD.MOV.U32 R10, RZ, RZ, 0x0 ;  /* 0x00000000ff0a7424 */ /* 0x006fe400078e00ff */
[----:B0-----:R-:W-:Y:S01]  /*1e1e0*/  IMAD.MOV.U32 R11, RZ, RZ, 0x12f00000 ;  /* 0x12f00000ff0b7424 */ /* 0x001fe200078e00ff */
        /* <DEDUP_REMOVED lines=8> */
.L_x_1890:
[----:B------:R-:W-:Y:S05]  /*1e270*/  BSYNC B2 ;  /* 0x0000000000027941 */ /* 0x000fea0003800000 */
.L_x_1889:
[----:B------:R-:W-:Y:S01]  /*1e280*/  R2UR UR10, R14 ;  /* 0x000000000e0a72ca */ /* 0x000fe200000e0000 */
[----:B------:R-:W-:Y:S01]  /*1e290*/  UIADD3 UR4, UP0, UR36, 0x670, URZ ;  /* 0x0000067024047890 */ /* 0x000fe2000ff1e03f */
[----:B------:R-:W-:Y:S01]  /*1e2a0*/  R2UR UR6, R10 ;  /* 0x000000000a0672ca */ /* 0x000fe200000e0000 */
[----:B------:R-:W-:Y:S01]  /*1e2b0*/  VIADD R7, R7, 0x308b0 ;  /* 0x000308b007077836 */ /* 0x000fe20000000000 */
[----:B------:R-:W-:Y:S01]  /*1e2c0*/  R2UR UR7, R11 ;  /* 0x000000000b0772ca */ /* 0x000fe200000e0000 */
[----:B------:R-:W-:Y:S01]  /*1e2d0*/  VIADD R4, R6, 0x400 ;  /* 0x0000040006047836 */ /* 0x000fe20000000000 */
[----:B------:R-:W-:Y:S01]  /*1e2e0*/  PLOP3.LUT P0, PT, PT, PT, PT, 0x80, 0x0 ;  /* 0x000000000000781c */ /* 0x000fe20003f0f070 */
[----:B------:R-:W-:-:S12]  /*1e2f0*/  UIADD3.X UR5, URZ, UR37, URZ, UP0, !UPT ;  /* 0x000000253f057290 */ /* 0x000fd800087fe43f */
.L_x_1891:
        /* <DEDUP_REMOVED lines=15> */
.L_x_1892:
        /* <DEDUP_REMOVED lines=15> */
.L_x_1893:
        /* <DEDUP_REMOVED lines=10> */
.L_x_1879:
[----:B------:R-:W-:Y:S05]  /*1e580*/  BSYNC B1 ;  /* 0x0000000000017941 */ /* 0x000fea0003800000 */
.L_x_1878:
[----:B-1----:R-:W2:Y:S04]  /*1e590*/  LDL.LU R4, [R1+0x2e8] ;  /* 0x0002e80001047983 */ /* 0x002ea80000300800 */
        /* <DEDUP_REMOVED lines=12> */
.L_x_1910:
[----:B------:R-:W-:Y:S05]  /*1e660*/  YIELD ;  /* 0x0000000000007946 */ /* 0x000fea0003800000 */
[----:B------:R-:W-:Y:S04]  /*1e670*/  BSSY B1, `(.L_x_1894) ;  /* 0x000008f000017945 */ /* 0x000fe80003800000 */
[----:B--2---:R-:W-:Y:S05]  /*1e680*/  @!P6 BRA `(.L_x_1895) ;  /* 0x000000080034e947 */ /* 0x004fea0003800000 */
[----:B------:R-:W2:Y:S04]  /*1e690*/  LDL R7, [R1+0x2d0] ;  /* 0x0002d00001077983 */ /* 0x000ea80000100800 */
[----:B------:R-:W2:Y:S04]  /*1e6a0*/  LDL R6, [R1+0x2e8] ;  /* 0x0002e80001067983 */ /* 0x000ea80000100800 */
[----:B------:R-:W3:Y:S01]  /*1e6b0*/  LDL R5, [R1+0x2ec] ;  /* 0x0002ec0001057983 */ /* 0x000ee20000100800 */
[----:B-1----:R-:W1:Y:S01]  /*1e6c0*/  S2R R4, SR_TID.X ;  /* 0x0000000000047919 */ /* 0x002e620000002100 */
[----:B------:R-:W-:Y:S01]  /*1e6d0*/  BSSY B2, `(.L_x_1896) ;  /* 0x0000007000027945 */ /* 0x000fe20003800000 */
[----:B-1----:R-:W-:-:S04]  /*1e6e0*/  LOP3.LUT R4, R4, 0x7f, RZ, 0xc0, !PT ;  /* 0x0000007f04047812 */ /* 0x002fc800078ec0ff */
[----:B------:R-:W-:Y:S01]  /*1e6f0*/  ISETP.NE.AND P2, PT, R4, RZ, PT ;  /* 0x000000ff0400720c */ /* 0x000fe20003f45270 */
[----:B--2---:R-:W-:Y:S01]  /*1e700*/  IMAD R8, R6, 0x8, R7 ;  /* 0x0000000806087824 */ /* 0x004fe200078e0207 */
[----:B---3--:R-:W-:-:S04]  /*1e710*/  SHF.L.U32 R7, R5, 0x1f, RZ ;  /* 0x0000001f05077819 */ /* 0x008fc800000006ff */
[----:B------:R-:W1:Y:S02]  /*1e720*/  SYNCS.PHASECHK.TRANS64.TRYWAIT P1, [R8+URZ+0x308a0], R7 ;  /* 0x0308a007080075a7 */ /* 0x000e64000802017f */
[----:B-1----:R-:W-:Y:S05]  /*1e730*/  @!P1 BRA `(.L_x_1897) ;  /* 0x0000007000649947 */ /* 0x002fea0003800000 */
.L_x_2067:
[----:B------:R-:W-:Y:S05]  /*1e740*/  BSYNC B2 ;  /* 0x0000000000027941 */ /* 0x000fea0003800000 */
.L_x_1896:
        /* <DEDUP_REMOVED lines=9> */
.L_x_1899:
[----:B------:R-:W-:Y:S05]  /*1e7e0*/  BSYNC B2 ;  /* 0x0000000000027941 */ /* 0x000fea0003800000 */
.L_x_1898:
        /* <DEDUP_REMOVED lines=13> */
.L_x_1900:
        /* <DEDUP_REMOVED lines=16> */
.L_x_1901:
        /* <DEDUP_REMOVED lines=16> */
.L_x_1902:
        /* <DEDUP_REMOVED lines=13> */
.L_x_2068:
[----:B------:R-:W-:Y:S05]  /*1eb90*/  BSYNC B2 ;  /* 0x0000000000027941 */ /* 0x000fea0003800000 */
.L_x_1903:
[----:B------:R-:W-:Y:S01]  /*1eba0*/  BSSY B2, `(.L_x_1905) ;  /* 0x000000b000027945 */ /* 0x000fe20003800000 */
[----:B------:R-:W-:Y:S02]  /*1ebb0*/  IMAD.MOV.U32 R10, RZ, RZ, 0x0 ;  /* 0x00000000ff0a7424 */ /* 0x000fe400078e00ff */
        /* <DEDUP_REMOVED lines=9> */
.L_x_1906:
[----:B------:R-:W-:Y:S05]  /*1ec50*/  BSYNC B2 ;  /* 0x0000000000027941 */ /* 0x000fea0003800000 */
.L_x_1905:
[----:B------:R-:W-:Y:S01]  /*1ec60*/  R2UR UR10, R12 ;  /* 0x000000000c0a72ca */ /* 0x000fe200000e0000 */
[----:B------:R-:W-:Y:S01]  /*1ec70*/  UIADD3 UR4, UP0, UR36, 0x670, URZ ;  /* 0x0000067024047890 */ /* 0x000fe2000ff1e03f */
[----:B------:R-:W-:Y:S01]  /*1ec80*/  R2UR UR6, R10 ;  /* 0x000000000a0672ca */ /* 0x000fe200000e0000 */
[----:B-12---:R-:W-:Y:S01]  /*1ec90*/  VIADD R8, R8, 0x308b0 ;  /* 0x000308b008087836 */ /* 0x006fe20000000000 */
[----:B------:R-:W-:Y:S01]  /*1eca0*/  R2UR UR7, R11 ;  /* 0x000000000b0772ca */ /* 0x000fe200000e0000 */
[----:B------:R-:W-:Y:S01]  /*1ecb0*/  VIADD R4, R6, 0x400 ;  /* 0x0000040006047836 */ /* 0x000fe20000000000 */
[----:B------:R-:W-:Y:S01]  /*1ecc0*/  PLOP3.LUT P1, PT, PT, PT, PT, 0x80, 0x0 ;  /* 0x000000000000781c */ /* 0x000fe20003f2f070 */
[----:B------:R-:W-:-:S12]  /*1ecd0*/  UIADD3.X UR5, URZ, UR37, URZ, UP0, !UPT ;  /* 0x000000253f057290 */ /* 0x000fd800087fe43f */
.L_x_1907:
        /* <DEDUP_REMOVED lines=15> */
.L_x_1908:
        /* <DEDUP_REMOVED lines=15> */
.L_x_1909:
        /* <DEDUP_REMOVED lines=10> */
.L_x_1895:
[----:B------:R-:W-:Y:S05]  /*1ef60*/  BSYNC B1 ;  /* 0x0000000000017941 */ /* 0x000fea0003800000 */
.L_x_1894:
[----:B-1----:R-:W2:Y:S04]  /*1ef70*/  LDL.LU R4, [R1+0x2e8] ;  /* 0x0002e80001047983 */ /* 0x002ea80000300800 */
[----:B------:R-:W3:Y:S01]  /*1ef80*/  LDL.LU R7, [R1+0x2ec] ;  /* 0x0002ec0001077983 */ /* 0x000ee20000300800 */
[C---:B------:R-:W-:Y:S01]  /*1ef90*/  ISETP.GT.AND P2, PT, R9.reuse, R3, PT ;  /* 0x000000030900720c */ /* 0x040fe20003f44270 */
[----:B------:R-:W-:Y:S02]  /*1efa0*/  VIADD R9, R9, 0xffffffff ;  /* 0xffffffff09097836 */ /* 0x000fe40000000000 */
[----:B--2---:R-:W-:-:S05]  /*1efb0*/  VIADD R4, R4, 0x1 ;  /* 0x0000000104047836 */ /* 0x004fca0000000000 */
[----:B------:R-:W-:-:S04]  /*1efc0*/  ISETP.NE.AND P1, PT, R4, 0x2, PT ;  /* 0x000000020400780c */ /* 0x000fc80003f25270 */
[----:B------:R-:W-:Y:S02]  /*1efd0*/  SEL R5, RZ, 0x1, P1 ;  /* 0x00000001ff057807 */ /* 0x000fe40000800000 */
[----:B------:R-:W-:Y:S02]  /*1efe0*/  SEL R4, R4, RZ, P1 ;  /* 0x000000ff04047207 */ /* 0x000fe40000800000 */
[----:B---3--:R-:W-:-:S03]  /*1eff0*/  LOP3.LUT R7, R7, R5, RZ, 0x3c, !PT ;  /* 0x0000000507077212 */ /* 0x008fc600078e3cff */
[----:B------:R2:W-:Y:S04]  /*1f000*/  STL [R1+0x2e8], R4 ;  /* 0x0002e80401007387 */ /* 0x0005e80000100800 */
[----:B------:R2:W-:Y:S01]  /*1f010*/  STL [R1+0x2ec], R7 ;  /* 0x0002ec0701007387 */ /* 0x0005e20000100800 */
[----:B------:R-:W-:Y:S05]  /*1f020*/  @P2 BRA `(.L_x_1910) ;  /* 0xfffffff4008c2947 */ /* 0x000fea000383ffff */
.L_x_1872:
[----:B------:R-:W-:Y:S05]  /*1f030*/  BSYNC B0 ;  /* 0x0000000000007941 */ /* 0x000fea0003800000 */
.L_x_1871:
[----:B--2---:R-:W2:Y:S01]  /*1f040*/  LDL R7, [R1+0x300] ;  /* 0x0003000001077983 */ /* 0x004ea20000100800 */
[----:B------:R-:W3:Y:S01]  /*1f050*/  LDC R0, c[0x0][0x448] ;  /* 0x00011200ff007b82 */ /* 0x000ee20000000800 */
[----:B------:R-:W-:Y:S07]  /*1f060*/  @!P0 WARPSYNC.ALL ;  /* 0x0000000000008948 */ /* 0x000fee0003800000 */
[----:B------:R-:W-:Y:S01]  /*1f070*/  @!P0 BAR.SYNC.DEFER_BLOCKING 0xc, 0x180 ;  /* 0x0306000000008b1d */ /* 0x000fe20000010000 */
[----:B---3--:R-:W-:-:S13]  /*1f080*/  ISETP.NE.AND P1, PT, R0, 0x1, PT ;  /* 0x000000010000780c */ /* 0x008fda0003f25270 */
[----:B------:R-:W3:Y:S08]  /*1f090*/  @P1 LDC R2, c[0x0][0x44c] ;  /* 0x00011300ff021b82 */ /* 0x000ef00000000800 */
[----:B------:R-:W4:Y:S01]  /*1f0a0*/  @P1 LDC R3, c[0x0][0x450] ;  /* 0x00011400ff031b82 */ /* 0x000f220000000800 */
[----:B--2---:R-:W-:-:S04]  /*1f0b0*/  VIADD R0, R7, 0x7f ;  /* 0x0000007f07007836 */ /* 0x004fc80000000000 */
[----:B---3--:R-:W-:-:S05]  /*1f0c0*/  @P1 IMAD.HI.U32 R2, R0, R2, RZ ;  /* 0x0000000200021227 */ /* 0x008fca00078e00ff */
[----:B----4-:R-:W-:Y:S02]  /*1f0d0*/  @P1 SHF.R.U32.HI R0, RZ, R3, R2 ;  /* 0x00000003ff001219 */ /* 0x010fe40000011602 */
[----:B------:R-:W2:Y:S03]  /*1f0e0*/  LDC.64 R2, c[0x0][0x9e0] ;  /* 0x00027800ff027b82 */ /* 0x000ea60000000a00 */
[----:B------:R-:W-:Y:S01]  /*1f0f0*/  IMAD.IADD R0, R17, 0x1, R0 ;  /* 0x0000000111007824 */ /* 0x000fe200078e0200 */
[----:B--2---:R-:W-:-:S03]  /*1f100*/  ISETP.GE.AND P2, PT, R3, 0x1, PT ;  /* 0x000000010300780c */ /* 0x004fc60003f46270 */
[----:B------:R-:W-:-:S10]  /*1f110*/  IMAD.IADD R2, R0, 0x1, R2 ;  /* 0x0000000100027824 */ /* 0x000fd400078e0202 */
[----:B------:R-:W-:Y:S05]  /*1f120*/  @!P2 BRA `(.L_x_1911) ;  /* 0x000000000048a947 */ /* 0x000fea0003800000 */
[C---:B------:R-:W-:Y:S01]  /*1f130*/  ISETP.GT.AND P0, PT, R0.reuse, RZ, PT ;  /* 0x000000ff0000720c */ /* 0x040fe20003f04270 */
[----:B------:R-:W-:Y:S01]  /*1f140*/  BSSY B0, `(.L_x_1912) ;  /* 0x000000e000007945 */ /* 0x000fe20003800000 */
[----:B------:R-:W-:-:S11]  /*1f150*/  VIADD R6, R0, 0xffffffff ;  /* 0xffffffff00067836 */ /* 0x000fd60000000000 */
[----:B------:R-:W-:Y:S05]  /*1f160*/  @P0 BRA `(.L_x_1913) ;  /* 0x00000000001c0947 */ /* 0x000fea0003800000 */
[----:B------:R-:W-:Y:S01]  /*1f170*/  ISETP.NE.AND P0, PT, R3, 0x1, PT ;  /* 0x000000010300780c */ /* 0x000fe20003f05270 */
[----:B------:R-:W-:-:S12]  /*1f180*/  IMAD.MOV R0, RZ, RZ, -R0 ;  /* 0x000000ffff007224 */ /* 0x000fd800078e0a00 */
[----:B-1----:R-:W1:Y:S02]  /*1f190*/  @P0 LDC.64 R4, c[0x0][0x9e8] ;  /* 0x00027a00ff040b82 */ /* 0x002e640000000a00 */
[----:B-1----:R-:W-:-:S05]  /*1f1a0*/  @P0 IMAD.HI.U32 R4, R0, R4, RZ ;  /* 0x0000000400040227 */ /* 0x002fca00078e00ff */
[----:B------:R-:W-:-:S04]  /*1f1b0*/  @P0 SHF.R.U32.HI R0, RZ, R5, R4 ;  /* 0x00000005ff000219 */ /* 0x000fc80000011604 */
[----:B------:R-:W-:Y:S01]  /*1f1c0*/  LOP3.LUT R6, RZ, R0, RZ, 0x33, !PT ;  /* 0x00000000ff067212 */ /* 0x000fe200078e33ff */
[----:B------:R-:W-:Y:S06]  /*1f1d0*/  BRA `(.L_x_1914) ;  /* 0x0000000000107947 */ /* 0x000fec0003800000 */
.L_x_1913:
[----:B------:R-:W-:-:S13]  /*1f1e0*/  ISETP.NE.AND P0, PT, R3, 0x1, PT ;  /* 0x000000010300780c */ /* 0x000fda0003f05270 */
[----:B-1----:R-:W1:Y:S02]  /*1f1f0*/  @P0 LDC.64 R4, c[0x0][0x9e8] ;  /* 0x00027a00ff040b82 */ /* 0x002e640000000a00 */
[----:B-1----:R-:W-:-:S05]  /*1f200*/  @P0 IMAD.HI.U32 R4, R6, R4, RZ ;  /* 0x0000000406040227 */ /* 0x002fca00078e00ff */
[----:B------:R-:W-:-:S07]  /*1f210*/  @P0 SHF.R.U32.HI R6, RZ, R5, R4 ;  /* 0x00000005ff060219 */ /* 0x000fce0000011604 */
.L_x_1914:
[----:B------:R-:W-:Y:S05]  /*1f220*/  BSYNC B0 ;  /* 0x0000000000007941 */ /* 0x000fea0003800000 */
.L_x_1912:
[----:B------:R-:W-:-:S05]  /*1f230*/  IMAD R6, R6, R3, R3 ;  /* 0x0000000306067224 */ /* 0x000fca00078e0203 */
[----:B------:R-:W-:-:S07]  /*1f240*/  VIMNMX R2, R2, R6, PT ;  /* 0x0000000602027248 */ /* 0x000fce0003fe0100 */
.L_x_1911:
[----:B------:R-:W-:Y:S01]  /*1f250*/  VIADD R0, R2, 0x5f ;  /* 0x0000005f02007836 */ /* 0x000fe20000000000 */
[----:B-1----:R-:W1:Y:S01]  /*1f260*/  @P1 LDC R4, c[0x0][0x450] ;  /* 0x00011400ff041b82 */ /* 0x002e620000000800 */
[----:B------:R-:W-:Y:S02]  /*1f270*/  ULDC UR4, c[0x0][0x9dc] ;  /* 0x0002770000047ab9 */ /* 0x000fe40000000800 */
[----:B------:R-:W-:-:S05]  /*1f280*/  IMAD.HI R0, R0, 0x2aaaaaab, RZ ;  /* 0x2aaaaaab00007827 */ /* 0x000fca00078e02ff */
[----:B------:R-:W-:-:S04]  /*1f290*/  SHF.R.U32.HI R2, RZ, 0x1f, R0 ;  /* 0x0000001fff027819 */ /* 0x000fc80000011600 */
[----:B------:R-:W-:Y:S02]  /*1f2a0*/  LEA.HI.SX32 R2, R0, R2, 0x1c ;  /* 0x0000000200027211 */ /* 0x000fe400078fe2ff */
[----:B------:R-:W2:Y:S02]  /*1f2b0*/  @P1 LDC R0, c[0x0][0x44c] ;  /* 0x00011300ff001b82 */ /* 0x000ea40000000800 */
[----:B------:R-:W-:Y:S01]  /*1f2c0*/  VIMNMX R6, R21, R2, PT ;  /* 0x0000000215067248 */ /* 0x000fe20003fe0100 */
[----:B------:R-:W-:-:S04]  /*1f2d0*/  IMAD.MOV.U32 R2, RZ, RZ, R7 ;  /* 0x000000ffff027224 */ /* 0x000fc800078e0007 */
[----:B------:R3:W-:Y:S01]  /*1f2e0*/  STL [R1+0x304], R6 ;  /* 0x0003040601007387 */ /* 0x0007e20000100800 */
[----:B--2---:R-:W-:-:S05]  /*1f2f0*/  @P1 IMAD.HI.U32 R0, R7, R0, RZ ;  /* 0x0000000007001227 */ /* 0x004fca00078e00ff */
[----:B-1----:R-:W-:-:S05]  /*1f300*/  @P1 SHF.R.U32.HI R2, RZ, R4, R0 ;  /* 0x00000004ff021219 */ /* 0x002fca0000011600 */
[----:B------:R-:W-:-:S04]  /*1f310*/  IMAD.IADD R0, R20, 0x1, R2 ;  /* 0x0000000114007824 */ /* 0x000fc800078e0202 */
[----:B------:R-:W-:Y:S01]  /*1f320*/  VIADD R2, R0, -UR4 ;  /* 0x8000000400027c36 */ /* 0x000fe20008000000 */
[----:B---3--:R-:W-:Y:S06]  /*1f330*/  @!P2 BRA `(.L_x_1915) ;  /* 0x000000000044a947 */ /* 0x008fec0003800000 */
        /* <DEDUP_REMOVED lines=10> */
.L_x_1917:
[----:B------:R-:W-:-:S13]  /*1f3e0*/  ISETP.NE.AND P0, PT, R3, 0x1, PT ;  /* 0x000000010300780c */ /* 0x000fda0003f05270 */
[----:B------:R-:W1:Y:S02]  /*1f3f0*/  @P0 LDC.64 R4, c[0x0][0x9e8] ;  /* 0x00027a00ff040b82 */ /* 0x000e640000000a00 */
[----:B-1----:R-:W-:-:S05]  /*1f400*/  @P0 IMAD.HI.U32 R4, R0, R4, RZ ;  /* 0x0000000400040227 */ /* 0x002fca00078e00ff */
[----:B------:R-:W-:-:S07]  /*1f410*/  @P0 SHF.R.U32.HI R0, RZ, R5, R4 ;  /* 0x00000005ff000219 */ /* 0x000fce0000011604 */
.L_x_1918:
[----:B------:R-:W-:Y:S05]  /*1f420*/  BSYNC B0 ;  /* 0x0000000000007941 */ /* 0x000fea0003800000 */
.L_x_1916:
[----:B------:R-:W-:-:S05]  /*1f430*/  IMAD R0, R0, R3, RZ ;  /* 0x0000000300007224 */ /* 0x000fca00078e02ff */
[----:B------:R-:W-:-:S07]  /*1f440*/  VIMNMX R2, R2, R0, !PT ;  /* 0x0000000002027248 */ /* 0x000fce0007fe0100 */
.L_x_1915:
[----:B------:R-:W-:Y:S01]  /*1f450*/  IMAD.HI R2, R2, 0x2aaaaaab, RZ ;  /* 0x2aaaaaab02027827 */ /* 0x000fe200078e02ff */
[----:B------:R-:W-:Y:S04]  /*1f460*/  BSSY B7, `(.L_x_1919) ;  /* 0x000046e000077945 */ /* 0x000fe80003800000 */
[----:B------:R-:W-:-:S04]  /*1f470*/  SHF.R.U32.HI R0, RZ, 0x1f, R2 ;  /* 0x0000001fff007819 */ /* 0x000fc80000011602 */
[----:B------:R-:W-:-:S04]  /*1f480*/  LEA.HI.SX32 R0, R2, R0, 0x1c ;  /* 0x0000000002007211 */ /* 0x000fc800078fe2ff */
[----:B------:R-:W-:-:S04]  /*1f490*/  VIMNMX R3, RZ, R0, !PT ;  /* 0x00000000ff037248 */ /* 0x000fc80007fe0100 */
[----:B------:R-:W-:Y:S01]  /*1f4a0*/  ISETP.GT.AND P0, PT, R6, R3, PT ;  /* 0x000000030600720c */ /* 0x000fe20003f04270 */
[----:B------:R1:W-:-:S12]  /*1f4b0*/  STL [R1+0x2fc], R3 ;  /* 0x0002fc0301007387 */ /* 0x0003d80000100800 */
[----:B-1----:R-:W-:Y:S05]  /*1f4c0*/  @P0 BRA `(.L_x_1920) ;  /* 0x0000000000480947 */ /* 0x002fea0003800000 */
[----:B------:R-:W1:Y:S02]  /*1f4d0*/  S2R R3, SR_TID.X ;  /* 0x0000000000037919 */ /* 0x000e640000002100 */
[----:B-1----:R-:W-:-:S04]  /*1f4e0*/  LOP3.LUT R3, R3, 0x7f, RZ, 0xc0, !PT ;  /* 0x0000007f03037812 */ /* 0x002fc800078ec0ff */
[----:B------:R-:W-:-:S13]  /*1f4f0*/  ISETP.NE.AND P0, PT, R3, RZ, PT ;  /* 0x000000ff0300720c */ /* 0x000fda0003f05270 */
[----:B------:R-:W-:Y:S05]  /*1f500*/  @P0 BRA `(.L_x_1921) ;  /* 0x00000044008c0947 */ /* 0x000fea0003800000 */
[----:B------:R-:W1:Y:S01]  /*1f510*/  S2R R3, SR_LANEID ;  /* 0x0000000000037919 */ /* 0x000e620000000000 */
[----:B------:R-:W-:Y:S01]  /*1f520*/  VOTEU.ANY UR4, UPT, PT ;  /* 0x0000000000047886 */ /* 0x000fe200038e0100 */
[----:B------:R-:W2:Y:S01]  /*1f530*/  LDC.64 R4, c[0x0][0xc60] ;  /* 0x00031800ff047b82 */ /* 0x000ea20000000a00 */
[----:B------:R-:W1:Y:S01]  /*1f540*/  FLO.U32 R0, UR4 ;  /* 0x0000000400007d00 */ /* 0x000e6200080e0000 */
[----:B------:R-:W-:-:S07]  /*1f550*/  ULDC.64 UR6, c[0x0][0x208] ;  /* 0x0000820000067ab9 */ /* 0x000fce0000000a00 */
[----:B------:R-:W2:Y:S01]  /*1f560*/  POPC R2, UR4 ;  /* 0x0000000400027d09 */ /* 0x000ea20008000000 */
[----:B-1----:R-:W-:-:S13]  /*1f570*/  ISETP.EQ.U32.AND P0, PT, R0, R3, PT ;  /* 0x000000030000720c */ /* 0x002fda0003f02070 */
[----:B--2---:R-:W2:Y:S01]  /*1f580*/  @P0 ATOMG.E.ADD.STRONG.GPU PT, R5, desc[UR6][R4.64], R2 ;  /* 0x00000002040509a8 */ /* 0x004ea200081ee1c6 */
[----:B------:R-:W1:Y:S02]  /*1f590*/  S2R R3, SR_LTMASK ;  /* 0x0000000000037919 */ /* 0x000e640000003900 */
[----:B-1----:R-:W-:-:S06]  /*1f5a0*/  LOP3.LUT R3, R3, UR4, RZ, 0xc0, !PT ;  /* 0x0000000403037c12 */ /* 0x002fcc000f8ec0ff */
[----:B------:R-:W1:Y:S01]  /*1f5b0*/  POPC R3, R3 ;  /* 0x0000000300037309 */ /* 0x000e620000000000 */
[----:B--2---:R-:W1:Y:S02]  /*1f5c0*/  SHFL.IDX PT, R0, R5, R0, 0x1f ;  /* 0x00001f0005007589 */ /* 0x004e6400000e0000 */
[----:B-1----:R-:W-:Y:S01]  /*1f5d0*/  IADD3 R16, R0, UR38, R3 ;  /* 0x0000002600107c10 */ /* 0x002fe2000fffe003 */
[----:B------:R-:W-:Y:S06]  /*1f5e0*/  BRA `(.L_x_1921) ;  /* 0x0000004400547947 */ /* 0x000fec0003800000 */
.L_x_1920:
        /* <DEDUP_REMOVED lines=10> */
[----:B------:R-:W1:Y:S01]  /*1f690*/  LDC.64 R2, c[0x4][R2] ;  /* 0x0100000002027b82 */ /* 0x000e620000000a00 */
[----:B------:R-:W-:Y:S02]  /*1f6a0*/  IMAD.U32 R5, RZ, RZ, UR7 ;  /* 0x00000007ff057e24 */ /* 0x000fe4000f8e00ff */
[----:B------:R-:W-:Y:S02]  /*1f6b0*/  IMAD.U32 R6, RZ, RZ, UR8 ;  /* 0x00000008ff067e24 */ /* 0x000fe4000f8e00ff */
[----:B------:R-:W-:-:S02]  /*1f6c0*/  IMAD.U32 R7, RZ, RZ, UR9 ;  /* 0x00000009ff077e24 */ /* 0x000fc4000f8e00ff */
[----:B------:R-:W-:Y:S02]  /*1f6d0*/  IMAD.U32 R10, RZ, RZ, UR4 ;  /* 0x00000004ff0a7e24 */ /* 0x000fe4000f8e00ff */
[----:B0-----:R-:W-:Y:S02]  /*1f6e0*/  IMAD.U32 R11, RZ, RZ, UR5 ;  /* 0x00000005ff0b7e24 */ /* 0x001fe4000f8e00ff */
[----:B------:R-:W-:Y:S02]  /*1f6f0*/  IMAD.MOV.U32 R8, RZ, RZ, 0x70 ;  /* 0x00000070ff087424 */ /* 0x000fe400078e00ff */
[----:B------:R-:W-:Y:S02]  /*1f700*/  IMAD.MOV.U32 R12, RZ, RZ, 0x1 ;  /* 0x00000001ff0c7424 */ /* 0x000fe400078e00ff */
[----:B------:R-:W-:-:S07]  /*1f710*/  IMAD.MOV.U32 R13, RZ, RZ, RZ ;  /* 0x000000ffff0d7224 */ /* 0x000fce00078e00ff */
[----:B------:R-:W-:-:S07]  /*1f720*/  LEPC R20, `(.L_x_1923) ;  /* 0x000000001014794e */ /* 0x000fce0000000000 */
[----:B-1----:R-:W-:Y:S05]  /*1f730*/  CALL.ABS.NOINC R2 ;  /* 0x0000000002007343 */ /* 0x002fea0003c00000 */
.L_x_1923:
[----:B------:R-:W-:Y:S05]  /*1f740*/  BSYNC B6 ;  /* 0x0000000000067941 */ /* 0x000fea0003800000 */
.L_x_1922:
        /* <DEDUP_REMOVED lines=8> */
[----:B------:R1:W2:Y:S01]  /*1f7d0*/  LDC.64 R2, c[0x4][R17] ;  /* 0x0100000011027b82 */ /* 0x0002a20000000a00 */
[----:B------:R-:W-:Y:S02]  /*1f7e0*/  IMAD.U32 R4, RZ, RZ, UR6 ;  /* 0x00000006ff047e24 */ /* 0x000fe4000f8e00ff */
[----:B------:R-:W-:Y:S02]  /*1f7f0*/  IMAD.U32 R5, RZ, RZ, UR7 ;  /* 0x00000007ff057e24 */ /* 0x000fe4000f8e00ff */
[----:B------:R-:W-:Y:S02]  /*1f800*/  IMAD.U32 R6, RZ, RZ, UR8 ;  /* 0x00000008ff067e24 */ /* 0x000fe4000f8e00ff */
[----:B------:R-:W-:-:S02]  /*1f810*/  IMAD.U32 R7, RZ, RZ, UR9 ;  /* 0x00000009ff077e24 */ /* 0x000fc4000f8e00ff */
[----:B------:R-:W-:Y:S02]  /*1f820*/  IMAD.U32 R10, RZ, RZ, UR4 ;  /* 0x00000004ff0a7e24 */ /* 0x000fe4000f8e00ff */
[----:B0-----:R-:W-:Y:S02]  /*1f830*/  IMAD.U32 R11, RZ, RZ, UR5 ;  /* 0x00000005ff0b7e24 */ /* 0x001fe4000f8e00ff */
[----:B------:R-:W-:Y:S02]  /*1f840*/  IMAD.MOV.U32 R8, RZ, RZ, 0x70 ;  /* 0x00000070ff087424 */ /* 0x000fe400078e00ff */
[----:B------:R-:W-:Y:S02]  /*1f850*/  IMAD.MOV.U32 R12, RZ, RZ, 0x1 ;  /* 0x00000001ff0c7424 */ /* 0x000fe400078e00ff */
[----:B-1----:R-:W-:-:S07]  /*1f860*/  IMAD.MOV.U32 R13, RZ, RZ, RZ ;  /* 0x000000ffff0d7224 */ /* 0x002fce00078e00ff */
[----:B------:R-:W-:-:S07]  /*1f870*/  LEPC R20, `(.L_x_1926) ;  /* 0x000000001014794e */ /* 0x000fce0000000000 */
[----:B--2---:R-:W-:Y:S05]  /*1f880*/  CALL.ABS.NOINC R2 ;  /* 0x0000000002007343 */ /* 0x004fea0003c00000 */
.L_x_1926:
        /* <DEDUP_REMOVED lines=15> */
.L_x_1925:
[----:B------:R-:W-:Y:S05]  /*1f980*/  BSYNC B6 ;  /* 0x0000000000067941 */ /* 0x000fea0003800000 */
.L_x_1924:
[----:B------:R-:W-:Y:S01]  /*1f990*/  ULDC.64 UR4, c[0x0][0x9f8] ;  /* 0x00027e0000047ab9 */ /* 0x000fe20000000a00 */
[----:B------:R-:W2:Y:S01]  /*1f9a0*/  LDL R17, [R1+0x304] ;  /* 0x0003040001117983 */ /* 0x000ea20000100800 */
[----:B------:R-:W-:Y:S01]  /*1f9b0*/  ISETP.NE.U32.AND P0, PT, RZ, UR4, PT ;  /* 0x00000004ff007c0c */ /* 0x000fe2000bf05070 */
[----:B------:R-:W-:Y:S01]  /*1f9c0*/  IMAD.MOV.U32 R7, RZ, RZ, R19 ;  /* 0x000000ffff077224 */ /* 0x000fe200078e0013 */
[----:B------:R-:W-:Y:S02]  /*1f9d0*/  ULDC.64 UR6, c[0x0][0x208] ;  /* 0x0000820000067ab9 */ /* 0x000fe40000000a00 */
[----:B------:R-:W-:Y:S01]  /*1f9e0*/  ISETP.NE.AND.EX P0, PT, RZ, UR5, PT, P0 ;  /* 0x00000005ff007c0c */ /* 0x000fe2000bf05300 */
[----:B------:R-:W-:-:S12]  /*1f9f0*/  ULDC.64 UR4, c[0x0][0xa08] ;  /* 0x0002820000047ab9 */ /* 0x000fd80000000a00 */
[----:B------:R-:W1:Y:S02]  /*1fa00*/  @P0 LDC.64 R2, c[0x0][0x9f8] ;  /* 0x00027e00ff020b82 */ /* 0x000e640000000a00 */
[----:B-1----:R-:W-:-:S05]  /*1fa10*/  @P0 IMAD.WIDE R2, R19, 0x4, R2 ;  /* 0x0000000413020825 */ /* 0x002fca00078e0202 */
[----:B------:R1:W3:Y:S02]  /*1fa20*/  @P0 LDG.E R7, desc[UR6][R2.64] ;  /* 0x0000000602070981 */ /* 0x0002e4000c1e1900 */
[----:B-1----:R-:W1:Y:S02]  /*1fa30*/  LDC.64 R2, c[0x0][0x418] ;  /* 0x00010600ff027b82 */ /* 0x002e640000000a00 */
[----:B-1----:R-:W-:Y:S01]  /*1fa40*/  LOP3.LUT P0, RZ, R2, UR4, RZ, 0xfc, !PT ;  /* 0x0000000402ff7c12 */ /* 0x002fe2000f80fcff */
[----:B------:R-:W-:-:S03]  /*1fa50*/  UMOV UR4, 0xffffffff ;  /* 0xffffffff00047882 */ /* 0x000fc60000000000 */
[----:B------:R-:W-:Y:S01]  /*1fa60*/  LOP3.LUT P0, RZ, R3, UR5, RZ, 0xfc, P0 ;  /* 0x0000000503ff7c12 */ /* 0x000fe2000800fcff */
[----:B--2---:R-:W-:Y:S01]  /*1fa70*/  VIADD R0, R17, 0xffffffff ;  /* 0xffffffff11007836 */ /* 0x004fe20000000000 */
[----:B---3--:R-:W-:Y:S01]  /*1fa80*/  SHF.R.S32.HI R8, RZ, 0x1f, R7 ;  /* 0x0000001fff087819 */ /* 0x008fe20000011407 */
[----:B------:R1:W-:Y:S01]  /*1fa90*/  STL [R1+0x2dc], R7 ;  /* 0x0002dc0701007387 */ /* 0x0003e20000100800 */
[----:B------:R-:W-:-:S03]  /*1faa0*/  SEL R17, R7, RZ, !P0 ;  /* 0x000000ff07117207 */ /* 0x000fc60004000000 */
[----:B------:R1:W-:Y:S01]  /*1fab0*/  STL [R1+0x2f4], R8 ;  /* 0x0002f40801007387 */ /* 0x0003e20000100800 */
[----:B------:R-:W-:Y:S05]  /*1fac0*/  BRA.DIV UR4, `(.L_x_1927) ;  /* 0x0000005e04a87947 */ /* 0x000fea000b800000 */
[----:B------:R-:W2:Y:S02]  /*1fad0*/  S2R R4, SR_TID.X ;  /* 0x0000000000047919 */ /* 0x000ea40000002100 */
[----:B--2---:R-:W-:-:S04]  /*1fae0*/  SHF.R.U32.HI R4, RZ, 0x5, R4 ;  /* 0x00000005ff047819 */ /* 0x004fc80000011604 */
[----:B------:R-:W-:-:S05]  /*1faf0*/  LOP3.LUT R4, R4, 0x3, RZ, 0xc0, !PT ;  /* 0x0000000304047812 */ /* 0x000fca00078ec0ff */
[----:B------:R2:W3:Y:S02]  /*1fb00*/  SHFL.IDX PT, R14, R4, RZ, 0x1f ;  /* 0x00001fff040e7589 */ /* 0x0004e400000e0000 */
.L_x_2071:
[----:B--2---:R-:W2:Y:S01]  /*1fb10*/  LDL.LU R4, [R1+0x2f0] ;  /* 0x0002f00001047983 */ /* 0x004ea20000300800 */
[----:B------:R-:W-:Y:S02]  /*1fb20*/  PLOP3.LUT P1, PT, PT, PT, PT, 0x8, 0x0 ;  /* 0x000000000000781c */ /* 0x000fe40003f2e170 */
[----:B---3--:R-:W-:Y:S01]  /*1fb30*/  ISETP.NE.AND P0, PT, R14, RZ, PT ;  /* 0x000000ff0e00720c */ /* 0x008fe20003f05270 */
[----:B------:R3:W-:Y:S01]  /*1fb40*/  STL [R1+0x2d8], R0 ;  /* 0x0002d80001007387 */ /* 0x0007e20000100800 */
[----:B--2---:R-:W-:-:S09]  /*1fb50*/  LOP3.LUT R4, R4, 0xfffffffe, RZ, 0xc0, !PT ;  /* 0xfffffffe04047812 */ /* 0x004fd200078ec0ff */
[----:B------:R-:W-:-:S05]  /*1fb60*/  @P1 LOP3.LUT R4, R4, 0x1, RZ, 0xfc, !PT ;  /* 0x0000000104041812 */ /* 0x000fca00078efcff */
[----:B------:R3:W-:Y:S01]  /*1fb70*/  STL [R1+0x2f0], R4 ;  /* 0x0002f00401007387 */ /* 0x0007e20000100800 */
[----:B------:R-:W-:Y:S05]  /*1fb80*/  @P0 BRA `(.L_x_1928) ;  /* 0x00000004004c0947 */ /* 0x000fea0003800000 */
[----:B------:R-:W-:-:S03]  /*1fb90*/  UMOV UR4, 0xffffffff ;  /* 0xffffffff00047882 */ /* 0x000fc60000000000 */
[----:B------:R-:W-:Y:S05]  /*1fba0*/  BRA.DIV UR4, `(.L_x_1929) ;  /* 0x0000005e04a47947 */ /* 0x000fea000b800000 */
[----:B------:R-:W-:-:S13]  /*1fbb0*/  ELECT P6, URZ, PT ;  /* 0x00000000003f782f */ /* 0x000fda00038c0000 */
.L_x_2074:
[----:B------:R-:W-:Y:S05]  /*1fbc0*/  @!P6 BRA `(.L_x_1928) ;  /* 0x00000004003ce947 */ /* 0x000fea0003800000 */
[----:B------:R-:W-:-:S04]  /*1fbd0*/  ISETP.NE.U32.AND P0, PT, R2, RZ, PT ;  /* 0x000000ff0200720c */ /* 0x000fc80003f05070 */
[----:B------:R-:W-:-:S13]  /*1fbe0*/  ISETP.NE.AND.EX P0, PT, R3, RZ, PT, P0 ;  /* 0x000000ff0300720c */ /* 0x000fda0003f05300 */
[----:B------:R-:W-:Y:S05]  /*1fbf0*/  @!P0 BRA `(.L_x_1930) ;  /* 0x0000000000548947 */ /* 0x000fea0003800000 */
[----:B------:R-:W2:Y:S01]  /*1fc00*/  LDC R6, c[0x0][0x43c] ;  /* 0x00010f00ff067b82 */ /* 0x000ea20000000800 */
[----:B------:R-:W-:Y:S01]  /*1fc10*/  IMAD.MOV.U32 R9, RZ, RZ, R0 ;  /* 0x000000ffff097224 */ /* 0x000fe200078e0000 */
[----:B------:R-:W-:Y:S01]  /*1fc20*/  ULDC.64 UR4, c[0x0][0x428] ;  /* 0x00010a0000047ab9 */ /* 0x000fe20000000a00 */
[----:B------:R-:W-:Y:S02]  /*1fc30*/  ULDC.64 UR6, c[0x0][0x208] ;  /* 0x0000820000067ab9 */ /* 0x000fe40000000a00 */
[----:B---3--:R-:W-:Y:S01]  /*1fc40*/  IMAD.MOV.U32 R0, RZ, RZ, R9 ;  /* 0x000000ffff007224 */ /* 0x008fe200078e0009 */
[----:B--2---:R-:W-:-:S13]  /*1fc50*/  ISETP.NE.AND P0, PT, R6, 0x1, PT ;  /* 0x000000010600780c */ /* 0x004fda0003f05270 */
[----:B------:R-:W2:Y:S02]  /*1fc60*/  @P0 LDC.64 R4, c[0x0][0x440] ;  /* 0x00011000ff040b82 */ /* 0x000ea40000000a00 */
[----:B--2---:R-:W-:-:S05]  /*1fc70*/  @P0 IMAD.HI.U32 R4, R9, R4, RZ ;  /* 0x0000000409040227 */ /* 0x004fca00078e00ff */
        /* <DEDUP_REMOVED lines=13> */
.L_x_1930:
[----:B-1----:R-:W4:Y:S04]  /*1fd50*/  LDL R7, [R1+0x2d0] ;  /* 0x0002d00001077983 */ /* 0x002f280000100800 */
[----:B---3--:R-:W4:Y:S04]  /*1fd60*/  LDL R0, [R1+0x2d4] ;  /* 0x0002d40001007983 */ /* 0x008f280000100800 */
[----:B--2---:R-:W2:Y:S01]  /*1fd70*/  LDL R2, [R1+0x2e0] ;  /* 0x0002e00001027983 */ /* 0x004ea20000100800 */
[----:B----4-:R-:W-:Y:S01]  /*1fd80*/  IMAD R0, R0, 0x8, R7 ;  /* 0x0000000800007824 */ /* 0x010fe200078e0207 */
[----:B--2---:R-:W-:-:S04]  /*1fd90*/  SHF.L.U32 R2, R2, 0x1f, RZ ;  /* 0x0000001f02027819 */ /* 0x004fc800000006ff */
[----:B------:R-:W1:Y:S02]  /*1fda0*/  SYNCS.PHASECHK.TRANS64.TRYWAIT P0, [R0+URZ+0x30840], R2 ;  /* 0x03084002000075a7 */ /* 0x000e64000800017f */
[----:B-1----:R-:W-:Y:S05]  /*1fdb0*/  @!P0 BRA `(.L_x_1931) ;  /* 0x0000005c00408947 */ /* 0x002fea0003800000 */
.L_x_2075:
[----:B------:R-:W2:Y:S02]  /*1fdc0*/  S2R R3, SR_TID.X ;  /* 0x0000000000037919 */ /* 0x000ea40000002100 */
        /* <DEDUP_REMOVED lines=10> */
.L_x_1932:
[----:B------:R-:W2:Y:S04]  /*1fe70*/  LDL R6, [R1+0x2d0] ;  /* 0x0002d00001067983 */ /* 0x000ea80000100800 */
[----:B------:R-:W2:Y:S04]  /*1fe80*/  LDL R5, [R1+0x2d4] ;  /* 0x0002d40001057983 */ /* 0x000ea80000100800 */
[----:B------:R-:W3:Y:S04]  /*1fe90*/  LDL R4, [R1+0x2d8] ;  /* 0x0002d80001047983 */ /* 0x000ee80000100800 */
[----:B------:R-:W4:Y:S04]  /*1fea0*/  LDL R3, [R1+0x2e4] ;  /* 0x0002e40001037983 */ /* 0x000f280000100800 */
[----:B-1----:R-:W4:Y:S01]  /*1feb0*/  LDL.LU R2, [R1+0x2f0] ;  /* 0x0002f00001027983 */ /* 0x002f220000300800 */
        /* <DEDUP_REMOVED lines=10> */
[----:B--2---:R-:W-:Y:S01]  /*1ff60*/  IMAD R0, R5, 0x9000, R6 ;  /* 0x0000900005007824 */ /* 0x004fe200078e0206 */
[----:B---3--:R-:W-:-:S04]  /*1ff70*/  R2UR UR11, R4 ;  /* 0x00000000040b72ca */ /* 0x008fc800000e0000 */
[----:B------:R-:W-:Y:S02]  /*1ff80*/  R2UR UR8, R0 ;  /* 0x00000000000872ca */ /* 0x000fe400000e0000 */
[----:B----4-:R-:W-:Y:S02]  /*1ff90*/  R2UR UR5, R3 ;  /* 0x00000000030572ca */ /* 0x010fe400000e0000 */
[----:B------:R-:W-:-:S04]  /*1ffa0*/  LOP3.LUT R2, R2, 0xfffffffe, RZ, 0xc0, !PT ;  /* 0xfffffffe02027812 */ /* 0x000fc800078ec0ff */
        /* <DEDUP_REMOVED lines=16> */
[----:B--2---:R-:W-:Y:S01]  /*200b0*/  NOP ;  /* 0x0000000000007918 */ /* 0x004fe20000000000 */
.L_x_1928:
[----:B------:R-:W2:Y:S04]  /*200c0*/  LDL.LU R3, [R1+0x310] ;  /* 0x0003100001037983 */ /* 0x000ea80000300800 */
[----:B---3--:R-:W3:Y:S01]  /*200d0*/  LDL R4, [R1+0x2d0] ;  /* 0x0002d00001047983 */ /* 0x008ee20000100800 */
[----:B------:R-:W-:Y:S05]  /*200e0*/  WARPSYNC.ALL ;  /* 0x0000000000007948 */ /* 0x000fea0003800000 */
[----:B------:R-:W-:Y:S01]  /*200f0*/  ULDC.64 UR4, c[0x0][0x298] ;  /* 0x0000a60000047ab9 */ /* 0x000fe20000000a00 */
[----:B------:R-:W-:Y:S01]  /*20100*/  BSSY B6, `(.L_x_1933) ;  /* 0x000001c000067945 */ /* 0x000fe20003800000 */
[----:B------:R-:W-:Y:S01]  /*20110*/  BAR.SYNC.DEFER_BLOCKING 0x8, 0x180 ;  /* 0x0206000000007b1d */ /* 0x000fe20000010000 */
[----:B--2---:R-:W-:-:S05]  /*20120*/  SHF.R.S32.HI R0, RZ, 0x1f, R3 ;  /* 0x0000001fff007819 */ /* 0x004fca0000011403 */
[----:B------:R-:W-:Y:S02]  /*20130*/  IMAD R2, R0, UR4, RZ ;  /* 0x0000000400027c24 */ /* 0x000fe4000f8e02ff */
[----:B---3--:R-:W-:Y:S02]  /*20140*/  VIADD R0, R4, 0x12400 ;  /* 0x0001240004007836 */ /* 0x008fe40000000000 */
[C---:B------:R-:W-:Y:S02]  /*20150*/  IMAD R2, R3.reuse, UR5, R2 ;  /* 0x0000000503027c24 */ /* 0x040fe4000f8e0202 */
[----:B------:R-:W-:Y:S01]  /*20160*/  IMAD.WIDE.U32 R4, R3, UR4, RZ ;  /* 0x0000000403047c25 */ /* 0x000fe2000f8e00ff */
[----:B------:R-:W-:-:S03]  /*20170*/  LOP3.LUT P0, RZ, R0, 0x3ff, RZ, 0xc0, !PT ;  /* 0x000003ff00ff7812 */ /* 0x000fc6000780c0ff */
[----:B------:R-:W-:Y:S01]  /*20180*/  IMAD.IADD R0, R5, 0x1, R2 ;  /* 0x0000000105007824 */ /* 0x000fe200078e0202 */
[----:B------:R2:W-:Y:S04]  /*20190*/  STL.64 [R1+0x310], R4 ;  /* 0x0003100401007387 */ /* 0x0005e80000100a00 */
[----:B------:R2:W-:Y:S05]  /*201a0*/  STL [R1+0x31c], R0 ;  /* 0x00031c0001007387 */ /* 0x0005ea0000100800 */
[----:B------:R-:W-:Y:S05]  /*201b0*/  @!P0 BRA `(.L_x_1934) ;  /* 0x0000000000408947 */ /* 0x000fea0003800000 */
[----:B------:R-:W-:Y:S01]  /*201c0*/  MOV R2, 0x0 ;  /* 0x0000000000027802 */ /* 0x000fe20000000f00 */
[----:B------:R-:W-:Y:S01]  /*201d0*/  ULDC.64 UR4, c[0x4][0xa8] ;  /* 0x01002a0000047ab9 */ /* 0x000fe20000000a00 */
[----:B------:R-:W-:Y:S01]  /*201e0*/  ULDC.64 UR6, c[0x4][0xb0] ;  /* 0x01002c0000067ab9 */ /* 0x000fe20000000a00 */
[----:B------:R-:W-:Y:S01]  /*201f0*/  ULDC.64 UR8, c[0x4][0x20] ;  /* 0x0100080000087ab9 */ /* 0x000fe20000000a00 */
[----:B--2---:R-:W-:Y:S02]  /*20200*/  IMAD.U32 R4, RZ, RZ, UR4 ;  /* 0x00000004ff047e24 */ /* 0x004fe4000f8e00ff */
[----:B------:R-:W2:Y:S01]  /*20210*/  LDC.64 R2, c[0x4][R2] ;  /* 0x0100000002027b82 */ /* 0x000ea20000000a00 */
[----:B------:R-:W-:Y:S02]  /*20220*/  IMAD.U32 R5, RZ, RZ, UR5 ;  /* 0x00000005ff057e24 */ /* 0x000fe4000f8e00ff */
[----:B------:R-:W-:Y:S02]  /*20230*/  IMAD.U32 R6, RZ, RZ, UR6 ;  /* 0x00000006ff067e24 */ /* 0x000fe4000f8e00ff */
[----:B-1----:R-:W-:-:S02]  /*20240*/  IMAD.U32 R7, RZ, RZ, UR7 ;  /* 0x00000007ff077e24 */ /* 0x002fc4000f8e00ff */
[----:B------:R-:W-:Y:S02]  /*20250*/  IMAD.U32 R10, RZ, RZ, UR8 ;  /* 0x00000008ff0a7e24 */ /* 0x000fe4000f8e00ff */
[----:B0-----:R-:W-:Y:S02]  /*20260*/  IMAD.U32 R11, RZ, RZ, UR9 ;  /* 0x00000009ff0b7e24 */ /* 0x001fe4000f8e00ff */
[----:B------:R-:W-:Y:S02]  /*20270*/  IMAD.MOV.U32 R8, RZ, RZ, 0x70 ;  /* 0x00000070ff087424 */ /* 0x000fe400078e00ff */
[----:B------:R-:W-:Y:S02]  /*20280*/  IMAD.MOV.U32 R12, RZ, RZ, 0x1 ;  /* 0x00000001ff0c7424 */ /* 0x000fe400078e00ff */
[----:B------:R-:W-:-:S07]  /*20290*/  IMAD.MOV.U32 R13, RZ, RZ, RZ ;  /* 0x000000ffff0d7224 */ /* 0x000fce00078e00ff */
[----:B------:R-:W-:-:S07]  /*202a0*/  LEPC R20, `(.L_x_1934) ;  /* 0x000000001014794e */ /* 0x000fce0000000000 */
[----:B--2---:R-:W-:Y:S05]  /*202b0*/  CALL.ABS.NOINC R2 ;  /* 0x0000000002007343 */ /* 0x004fea0003c00000 */
.L_x_1934:
[----:B------:R-:W-:Y:S05]  /*202c0*/  BSYNC B6 ;  /* 0x0000000000067941 */ /* 0x000fea0003800000 */
.L_x_1933:
[----:B--2---:R-:W2:Y:S01]  /*202d0*/  LDL.LU R0, [R1+0x31c] ;  /* 0x00031c0001007983 */ /* 0x004ea20000300800 */
[----:B-1----:R-:W1:Y:S01]  /*202e0*/  LDC R7, c[0x0][0x448] ;  /* 0x00011200ff077b82 */ /* 0x002e620000000800 */
[----:B------:R-:W-:Y:S01]  /*202f0*/  ULDC.64 UR4, c[0x0][0x2d8] ;  /* 0x0000b60000047ab9 */ /* 0x000fe20000000a00 */
[----:B------:R-:W-:Y:S01]  /*20300*/  ULDC.64 UR6, c[0x0][0x280] ;  /* 0x0000a00000067ab9 */ /* 0x000fe20000000a00 */
[----:B------:R-:W2:Y:S04]  /*20310*/  LDL.LU.64 R2, [R1+0x310] ;  /* 0x0003100001027983 */ /* 0x000ea80000300a00 */
[----:B------:R-:W3:Y:S01]  /*20320*/  LDL R9, [R1+0x300] ;  /* 0x0003000001097983 */ /* 0x000ee20000100800 */
[----:B------:R-:W4:Y:S01]  /*20330*/  S2R R5, SR_TID.X ;  /* 0x0000000000057919 */ /* 0x000f220000002100 */
[----:B------:R-:W0:Y:S01]  /*20340*/  S2R R6, SR_TID.X ;  /* 0x0000000000067919 */ /* 0x000e220000002100 */
[----:B------:R-:W0:Y:S01]  /*20350*/  S2R R10, SR_TID.X ;  /* 0x00000000000a7919 */ /* 0x000e220000002100 */
[----:B----4-:R-:W-:-:S04]  /*20360*/  LOP3.LUT R5, R5, 0x7f, RZ, 0xc0, !PT ;  /* 0x0000007f05057812 */ /* 0x010fc800078ec0ff */
[----:B------:R-:W-:Y:S01]  /*20370*/  SHF.R.U32.HI R5, RZ, 0x3, R5 ;  /* 0x00000003ff057819 */ /* 0x000fe20000011605 */
[----:B0-----:R-:W-:-:S05]  /*20380*/  IMAD.SHL.U32 R8, R6, 0x10, RZ ;  /* 0x0000001006087824 */ /* 0x001fca00078e00ff */
[----:B------:R-:W-:Y:S01]  /*20390*/  LOP3.LUT R8, R5, 0x70, R8, 0xf8, !PT ;  /* 0x0000007005087812 */ /* 0x000fe200078ef808 */
[----:B------:R-:W-:-:S05]  /*203a0*/  IMAD.SHL.U32 R10, R10, 0x8, RZ ;  /* 0x000000080a0a7824 */ /* 0x000fca00078e00ff */
[----:B------:R-:W-:-:S04]  /*203b0*/  LOP3.LUT R10, R10, 0x38, RZ, 0xc0, !PT ;  /* 0x000000380a0a7812 */ /* 0x000fc800078ec0ff */
[C---:B------:R-:W-:Y:S02]  /*203c0*/  LOP3.LUT R11, R10.reuse, 0x40, RZ, 0xfc, !PT ;  /* 0x000000400a0b7812 */ /* 0x040fe400078efcff */
[----:B------:R-:W-:Y:S01]  /*203d0*/  LOP3.LUT R10, R10, 0x80, RZ, 0xfc, !PT ;  /* 0x000000800a0a7812 */ /* 0x000fe200078efcff */
[----:B--2---:R-:W-:Y:S01]  /*203e0*/  IMAD.MOV.U32 R3, RZ, RZ, R0 ;  /* 0x000000ffff037224 */ /* 0x004fe200078e0000 */
        /* <DEDUP_REMOVED lines=12> */
[----:B-1----:R-:W-:-:S13]  /*204b0*/  ISETP.NE.AND P0, PT, R7, 0x1, PT ;  /* 0x000000010700780c */ /* 0x002fda0003f05270 */
[----:B------:R-:W0:Y:S08]  /*204c0*/  @P0 LDC R5, c[0x0][0x44c] ;  /* 0x00011300ff050b82 */ /* 0x000e300000000800 */
[----:B------:R-:W1:Y:S01]  /*204d0*/  @P0 LDC R6, c[0x0][0x450] ;  /* 0x00011400ff060b82 */ /* 0x000e620000000800 */
[----:B------:R-:W-:Y:S02]  /*204e0*/  IMAD R4, R4, UR4, RZ ;  /* 0x0000000404047c24 */ /* 0x000fe4000f8e02ff */
[----:B------:R-:W-:-:S04]  /*204f0*/  IMAD.WIDE.U32 R2, R0, UR4, R2 ;  /* 0x0000000400027c25 */ /* 0x000fc8000f8e0002 */
[----:B------:R-:W-:Y:S01]  /*20500*/  IMAD R0, R0, UR5, R4 ;  /* 0x0000000500007c24 */ /* 0x000fe2000f8e0204 */
[----:B------:R-:W-:Y:S01]  /*20510*/  ULDC.64 UR4, c[0x0][0x2d0] ;  /* 0x0000b40000047ab9 */ /* 0x000fe20000000a00 */
[----:B---3--:R-:W-:Y:S02]  /*20520*/  IMAD.IADD R4, R8, 0x1, R9 ;  /* 0x0000000108047824 */ /* 0x008fe400078e0209 */
[----:B------:R-:W-:Y:S02]  /*20530*/  IMAD.IADD R3, R3, 0x1, R0 ;  /* 0x0000000103037824 */ /* 0x000fe400078e0200 */
        /* <DEDUP_REMOVED lines=28> */
[----:B------:R-:W2:Y:S04]  /*20700*/  LDL.LU R9, [R1+0x300] ;  /* 0x0003000001097983 */ /* 0x000ea80000300800 */
[----:B------:R-:W3:Y:S01]  /*20710*/  LDL.LU R8, [R1+0x308] ;  /* 0x0003080001087983 */ /* 0x000ee20000300800 */
[----:B------:R-:W0:Y:S02]  /*20720*/  S2R R6, SR_TID.X ;  /* 0x0000000000067919 */ /* 0x000e240000002100 */
[----:B0-----:R-:W-:-:S04]  /*20730*/  LOP3.LUT R6, R6, 0x7f, RZ, 0xc0, !PT ;  /* 0x0000007f06067812 */ /* 0x001fc800078ec0ff */
[----:B------:R-:W-:Y:S01]  /*20740*/  SHF.R.U32.HI R6, RZ, 0x3, R6 ;  /* 0x00000003ff067819 */ /* 0x000fe20000011606 */
[----:B------:R-:W-:-:S04]  /*20750*/  ULDC.64 UR4, c[0x0][0x208] ;  /* 0x0000820000047ab9 */ /* 0x000fc80000000a00 */
[----:B--2---:R-:W-:Y:S02]  /*20760*/  IMAD.IADD R0, R6, 0x1, R9 ;  /* 0x0000000106007824 */ /* 0x004fe400078e0209 */
[----:B------:R-:W0:Y:S01]  /*20770*/  S2R R6, SR_TID.X ;  /* 0x0000000000067919 */ /* 0x000e220000002100 */
[----:B---3--:R-:W-:Y:S02]  /*20780*/  IMAD R2, R8, R7, RZ ;  /* 0x0000000708027224 */ /* 0x008fe400078e02ff */
[----:B------:R-:W1:Y:S01]  /*20790*/  SHFL.IDX PT, R7, R4, RZ, 0x181f ;  /* 0x00181fff04077589 */ /* 0x000e6200000e0000 */
[C---:B------:R-:W-:Y:S02]  /*207a0*/  VIADD R5, R0.reuse, 0x10 ;  /* 0x0000001000057836 */ /* 0x040fe40000000000 */
[----:B------:R-:W-:-:S03]  /*207b0*/  ISETP.GE.AND P4, PT, R0, R2, PT ;  /* 0x000000020000720c */ /* 0x000fc60003f86270 */
[----:B------:R-:W-:Y:S02]  /*207c0*/  ISETP.GE.AND P3, PT, R5, R2, PT ;  /* 0x000000020500720c */ /* 0x000fe40003f66270 */
[----:B------:R-:W-:Y:S01]  /*207d0*/  SHFL.IDX PT, R5, R4, 0x1, 0x181f ;  /* 0x00381f0004057f89 */ /* 0x000fe200000e0000 */
[----:B0-----:R-:W-:-:S03]  /*207e0*/  IMAD.SHL.U32 R11, R6, 0x8, RZ ;  /* 0x00000008060b7824 */ /* 0x001fc600078e00ff */
[----:B------:R-:W0:Y:S02]  /*207f0*/  SHFL.IDX PT, R6, R3, RZ, 0x181f ;  /* 0x00181fff03067589 */ /* 0x000e2400000e0000 */
[----:B------:R-:W-:Y:S02]  /*20800*/  LOP3.LUT R11, R11, 0x38, RZ, 0xc0, !PT ;  /* 0x000000380b0b7812 */ /* 0x000fe400078ec0ff */
[----:B------:R-:W2:Y:S02]  /*20810*/  SHFL.IDX PT, R9, R3, 0x1, 0x181f ;  /* 0x00381f0003097f89 */ /* 0x000ea400000e0000 */
[----:B-1----:R-:W-:-:S05]  /*20820*/  @!P4 LEA R7, P5, R11, R7, 0x1 ;  /* 0x000000070b07c211 */ /* 0x002fca00078a08ff */
[----:B0-----:R-:W-:-:S05]  /*20830*/  @!P4 IMAD.X R6, RZ, RZ, R6, P5 ;  /* 0x000000ffff06c224 */ /* 0x001fca00028e0606 */
[----:B------:R-:W-:-:S04]  /*20840*/  @!P4 LOP3.LUT R7, R7, R6, RZ, 0x3c, !PT ;  /* 0x000000060707c212 */ /* 0x000fc800078e3cff */
[----:B------:R-:W-:Y:S02]  /*20850*/  @!P4 LOP3.LUT R6, R7, R6, RZ, 0x3c, !PT ;  /* 0x000000060706c212 */ /* 0x000fe400078e3cff */
[----:B------:R-:W-:Y:S02]  /*20860*/  @!P3 LEA R8, P5, R11, R5, 0x1 ;  /* 0x000000050b08b211 */ /* 0x000fe400078a08ff */
[----:B------:R-:W-:-:S03]  /*20870*/  @!P4 LOP3.LUT R7, R7, R6, RZ, 0x3c, !PT ;  /* 0x000000060707c212 */ /* 0x000fc600078e3cff */
[----:B--2---:R-:W-:Y:S02]  /*20880*/  @!P3 IMAD.X R5, RZ, RZ, R9, P5 ;  /* 0x000000ffff05b224 */ /* 0x004fe400028e0609 */
        /* <DEDUP_REMOVED lines=60> */
[----:B------:R0:W1:Y:S04]  /*20c50*/  SHFL.IDX PT, R5, R3, 0x7, 0x181f ;  /* 0x00f81f0003057f89 */ /* 0x00006800000e0000 */
[----:B------:R0:W-:Y:S04]  /*20c60*/  @!P4 LDGSTS.E.BYPASS.LTC128B.128 [R10+0x15400], desc[UR4][R6.64], !P2 ;  /* 0x15400000060acfae */ /* 0x0001e8000d101d44 */
[----:B------:R0:W-:Y:S04]  /*20c70*/  @!P4 LDGSTS.E.BYPASS.LTC128B.128 [R10+0x19400], desc[UR4][R6.64+0x80], !P1 ;  /* 0x19400080060acfae */ /* 0x0001e8000c901d44 */
[----:B------:R0:W-:Y:S04]  /*20c80*/  @!P4 LDGSTS.E.BYPASS.LTC128B.128 [R10+0x1d400], desc[UR4][R6.64+0x100], !P0 ;  /* 0x1d400100060acfae */ /* 0x0001e8000c101d44 */
[----:B------:R0:W2:Y:S02]  /*20c90*/  SHFL.IDX PT, R3, R4, 0x7, 0x181f ;  /* 0x00f81f0004037f89 */ /* 0x0000a400000e0000 */
.L_x_2092:
[----:B------:R-:W-:Y:S01]  /*20ca0*/  VIADD R0, R0, 0x70 ;  /* 0x0000007000007836 */ /* 0x000fe20000000000 */
[----:B------:R-:W-:Y:S04]  /*20cb0*/  BSSY B0, `(.L_x_1936) ;  /* 0x000000f000007945 */ /* 0x000fe80003800000 */
[----:B------:R-:W-:-:S13]  /*20cc0*/  ISETP.GE.AND P3, PT, R0, R2, PT ;  /* 0x000000020000720c */ /* 0x000fda0003f66270 */
[----:B------:R-:W-:Y:S05]  /*20cd0*/  @P3 BRA `(.L_x_1937) ;  /* 0x0000000000303947 */ /* 0x000fea0003800000 */
[----:B0-----:R-:W0:Y:S01]  /*20ce0*/  S2R R4, SR_TID.X ;  /* 0x0000000000047919 */ /* 0x001e220000002100 */
[----:B------:R-:W-:Y:S01]  /*20cf0*/  ULDC.64 UR4, c[0x0][0x208] ;  /* 0x0000820000047ab9 */ /* 0x000fe20000000a00 */
[----:B0-----:R-:W-:-:S05]  /*20d00*/  IMAD.SHL.U32 R4, R4, 0x8, RZ ;  /* 0x0000000804047824 */ /* 0x001fca00078e00ff */
[----:B------:R-:W-:-:S04]  /*20d10*/  LOP3.LUT R4, R4, 0x38, RZ, 0xc0, !PT ;  /* 0x0000003804047812 */ /* 0x000fc800078ec0ff */
[----:B--2---:R-:W-:-:S05]  /*20d20*/  LEA R2, P3, R4, R3, 0x1 ;  /* 0x0000000304027211 */ /* 0x004fca00078608ff */
[----:B-1----:R-:W-:-:S05]  /*20d30*/  IMAD.X R3, RZ, RZ, R5, P3 ;  /* 0x000000ffff037224 */ /* 0x002fca00018e0605 */
[----:B------:R-:W-:Y:S01]  /*20d40*/  @!PT LDS RZ, [RZ] ;  /* 0x00000000fffff984 */ /* 0x000fe20000000800 */
[----:B------:R-:W-:Y:S01]  /*20d50*/  @!PT LDS RZ, [RZ] ;  /* 0x00000000fffff984 */ /* 0x000fe20000000800 */
[----:B------:R-:W-:Y:S01]  /*20d60*/  @!PT LDS RZ, [RZ] ;  /* 0x00000000fffff984 */ /* 0x000fe20000000800 */
[----:B------:R3:W-:Y:S04]  /*20d70*/  LDGSTS.E.BYPASS.LTC128B.128 [R10+0x15c00], desc[UR4][R2.64], !P2 ;  /* 0x15c00000020a7fae */ /* 0x0007e8000d101d44 */
[----:B------:R3:W-:Y:S04]  /*20d80*/  LDGSTS.E.BYPASS.LTC128B.128 [R10+0x19c00], desc[UR4][R2.64+0x80], !P1 ;  /* 0x19c00080020a7fae */ /* 0x0007e8000c901d44 */
[----:B------:R3:W-:Y:S02]  /*20d90*/  LDGSTS.E.BYPASS.LTC128B.128 [R10+0x1dc00], desc[UR4][R2.64+0x100], !P0 ;  /* 0x1dc00100020a7fae */ /* 0x0007e4000c101d44 */
.L_x_1937:
[----:B------:R-:W-:Y:S05]  /*20da0*/  BSYNC B0 ;  /* 0x0000000000007941 */ /* 0x000fea0003800000 */
.L_x_1936:
[----:B0--3--:R-:W3:Y:S01]  /*20db0*/  LDL R10, [R1+0x2d0] ;  /* 0x0002d000010a7983 */ /* 0x009ee20000100800 */
[----:B------:R-:W-:Y:S01]  /*20dc0*/  PLOP3.LUT P0, PT, PT, PT, PT, 0x80, 0x0 ;  /* 0x000000000000781c */ /* 0x000fe20003f0f070 */
[----:B------:R-:W-:Y:S01]  /*20dd0*/  NOP ;  /* 0x0000000000007918 */ /* 0x000fe20000000000 */
[----:B---3--:R-:W-:-:S11]  /*20de0*/  VIADD R11, R10, 0x30800 ;  /* 0x000308000a0b7836 */ /* 0x008fd60000000000 */
.L_x_1938:
[----:B------:R-:W3:Y:S01]  /*20df0*/  LDL R2, [R1+0x2d0] ;  /* 0x0002d00001027983 */ /* 0x000ee20000100800 */
[----:B------:R-:W-:Y:S02]  /*20e00*/  PLOP3.LUT P1, PT, P1, P0, PT, 0xa2, 0x0 ;  /* 0x000000000000781c */ /* 0x000fe40000f21472 */
[----:B---3--:R-:W-:-:S08]  /*20e10*/  @P0 R2UR P1, UR4, R2 ;  /* 0x00000000020402ca */ /* 0x008fd00000020000 */
[----:B------:R-:W-:-:S05]  /*20e20*/  @P0 PLOP3.LUT P0, PT, P1, PT, PT, 0x80, 0x0 ;  /* 0x000000000000081c */ /* 0x000fca0000f0f070 */
[----:B------:R-:W-:Y:S01]  /*20e30*/  @!P1 SYNCS.ARRIVE.TRANS64.RED.A0T1 RZ, [UR4+0x30800], RZ ;  /* 0x030800ffffff99a7 */ /* 0x000fe20008200404 */
[----:B------:R-:W-:Y:S07]  /*20e40*/  @!P1 ARRIVES.LDGSTSBAR.64.TRANSCNT [UR4+0x30800] ;  /* 0x03080000ff0099b0 */ /* 0x000fee0008000a84 */
[----:B------:R-:W-:Y:S05]  /*20e50*/  @P0 BRA.U.ANY `(.L_x_1938) ;  /* 0xfffffffd00e40947 */ /* 0x000fea000393ffff */
[----:B--2---:R-:W2:Y:S02]  /*20e60*/  LDL.LU R3, [R1+0x318] ;  /* 0x0003180001037983 */ /* 0x004ea40000300800 */
        /* <DEDUP_REMOVED lines=9> */
[----:B------:R-:W2:Y:S03]  /*20f00*/  SYNCS.PHASECHK.TRANS64.TRYWAIT P0, [R2+URZ+0x30820], R0 ;  /* 0x03082000020075a7 */ /* 0x000ea6000800017f */
[----:B0-2---:R-:W-:Y:S05]  /*20f10*/  @!P0 BRA `(.L_x_1940) ;  /* 0x0000005400f48947 */ /* 0x005fea0003800000 */
.L_x_2093:
[----:B------:R-:W-:Y:S05]  /*20f20*/  BSYNC B0 ;  /* 0x0000000000007941 */ /* 0x000fea0003800000 */
.L_x_1939:
[----:B------:R-:W2:Y:S04]  /*20f30*/  LDL R3, [R1+0x304] ;  /* 0x0003040001037983 */ /* 0x000ea80000100800 */
[----:B0-----:R-:W3:Y:S01]  /*20f40*/  LDL R2, [R1+0x2fc] ;  /* 0x0002fc0001027983 */ /* 0x001ee20000100800 */
[----:B------:R-:W-:Y:S01]  /*20f50*/  BSSY B0, `(.L_x_1941) ;  /* 0x0000253000007945 */ /* 0x000fe20003800000 */
[----:B--2---:R-:W-:-:S05]  /*20f60*/  VIADD R0, R3, 0xfffffffe ;  /* 0xfffffffe03007836 */ /* 0x004fca0000000000 */
[----:B---3--:R-:W-:-:S13]  /*20f70*/  ISETP.GE.AND P0, PT, R0, R2, PT ;  /* 0x000000020000720c */ /* 0x008fda0003f06270 */
[----:B------:R-:W-:Y:S05]  /*20f80*/  @!P0 BRA `(.L_x_1942) ;  /* 0x00000024003c8947 */ /* 0x000fea0003800000 */
[----:B------:R-:W-:Y:S01]  /*20f90*/  IMAD.MOV R8, RZ, RZ, -R3 ;  /* 0x000000ffff087224 */ /* 0x000fe200078e0a03 */
[----:B------:R-:W-:Y:S01]  /*20fa0*/  LOP3.LUT R2, RZ, R2, RZ, 0x33, !PT ;  /* 0x00000002ff027212 */ /* 0x000fe200078e33ff */
[----:B------:R-:W-:Y:S03]  /*20fb0*/  BSSY B2, `(.L_x_1943) ;  /* 0x00000c9000027945 */ /* 0x000fe60003800000 */
[----:B------:R-:W-:-:S05]  /*20fc0*/  VIADDMNMX R8, R8, 0x1, R2, !PT ;  /* 0x0000000108087846 */ /* 0x000fca0007800102 */
[----:B------:R-:W-:-:S05]  /*20fd0*/  IMAD.IADD R2, R3, 0x1, R8 ;  /* 0x0000000103027824 */ /* 0x000fca00078e0208 */
[----:B------:R-:W-:-:S04]  /*20fe0*/  LOP3.LUT R2, R2, 0x1, RZ, 0xc0, !PT ;  /* 0x0000000102027812 */ /* 0x000fc800078ec0ff */
[----:B------:R-:W-:-:S13]  /*20ff0*/  ISETP.NE.U32.AND P0, PT, R2, 0x1, PT ;  /* 0x000000010200780c */ /* 0x000fda0003f05070 */
[----:B------:R-:W-:Y:S05]  /*21000*/  @P0 BRA `(.L_x_1944) ;  /* 0x0000000c000c0947 */ /* 0x000fea0003800000 */
[----:B-1----:R-:W2:Y:S04]  /*21010*/  LDL R5, [R1+0x2f0] ;  /* 0x0002f00001057983 */ /* 0x002ea80000100800 */
        /* <DEDUP_REMOVED lines=35> */
.L_x_1947:
[----:B------:R-:W2:Y:S01]  /*21250*/  LDL R2, [R1+0x2d0] ;  /* 0x0002d00001027983 */ /* 0x000ea20000100800 */
[----:B------:R-:W-:Y:S01]  /*21260*/  BSSY B3, `(.L_x_1948) ;  /* 0x0000005000037945 */ /* 0x000fe20003800000 */
[----:B--2---:R-:W-:Y:S01]  /*21270*/  IMAD R3, R7, 0x8, R2 ;  /* 0x0000000807037824 */ /* 0x004fe200078e0202 */
[----:B------:R-:W-:-:S04]  /*21280*/  SHF.L.U32 R2, R9, 0x1f, RZ ;  /* 0x0000001f09027819 */ /* 0x000fc800000006ff */
[----:B------:R-:W1:Y:S02]  /*21290*/  SYNCS.PHASECHK.TRANS64.TRYWAIT P0, [R3+URZ+0x30840], R2 ;  /* 0x03084002030075a7 */ /* 0x000e64000800017f */
[----:B-1----:R-:W-:Y:S05]  /*212a0*/  @!P0 BRA `(.L_x_1949) ;  /* 0x0000005400288947 */ /* 0x002fea0003800000 */
.L_x_2094:
[----:B------:R-:W-:Y:S05]  /*212b0*/  BSYNC B3 ;  /* 0x0000000000037941 */ /* 0x000fea0003800000 */
.L_x_1948:
        /* <DEDUP_REMOVED lines=12> */
.L_x_1951:
[----:B------:R-:W-:Y:S05]  /*21380*/  BSYNC B3 ;  /* 0x0000000000037941 */ /* 0x000fea0003800000 */
.L_x_1950:
        /* <DEDUP_REMOVED lines=13> */
.L_x_1952:
        /* <DEDUP_REMOVED lines=16> */
.L_x_1953:
        /* <DEDUP_REMOVED lines=16> */
.L_x_1954:
        /* <DEDUP_REMOVED lines=17> */
.L_x_2095:
[----:B------:R-:W-:Y:S05]  /*21770*/  BSYNC B3 ;  /* 0x0000000000037941 */ /* 0x000fea0003800000 */
.L_x_1955:
[----:B------:R1:W5:Y:S01]  /*21780*/  LDL R6, [R1+0x2d4] ;  /* 0x0002d40001067983 */ /* 0x0003620000100800 */
[----:B------:R-:W-:Y:S01]  /*21790*/  BSSY B3, `(.L_x_1957) ;  /* 0x000000d000037945 */ /* 0x000fe20003800000 */
[----:B------:R-:W-:Y:S02]  /*217a0*/  IMAD.MOV.U32 R12, RZ, RZ, 0x0 ;  /* 0x00000000ff0c7424 */ /* 0x000fe400078e00ff */
[----:B------:R-:W-:Y:S01]  /*217b0*/  IMAD.MOV.U32 R13, RZ, RZ, 0x14f00000 ;  /* 0x14f00000ff0d7424 */ /* 0x000fe200078e00ff */
[----:B------:R-:W-:Y:S06]  /*217c0*/  @P1 BRA `(.L_x_1958) ;  /* 0x0000000000241947 */ /* 0x000fec0003800000 */
[----:B0-----:R-:W2:Y:S01]  /*217d0*/  LDL R3, [R1+0x2d0] ;  /* 0x0002d00001037983 */ /* 0x001ea20000100800 */
[----:B------:R-:W0:Y:S02]  /*217e0*/  S2R R5, SR_TID.X ;  /* 0x0000000000057919 */ /* 0x000e240000002100 */
[----:B0-----:R-:W-:-:S04]  /*217f0*/  LOP3.LUT R5, R5, 0x1f, RZ, 0xc0, !PT ;  /* 0x0000001f05057812 */ /* 0x001fc800078ec0ff */
[----:B------:R-:W-:Y:S01]  /*21800*/  ISETP.NE.AND P0, PT, R5, RZ, PT ;  /* 0x000000ff0500720c */ /* 0x000fe20003f05270 */
[----:B--2--5:R-:W-:Y:S02]  /*21810*/  IMAD R2, R6, 0x8, R3 ;  /* 0x0000000806027824 */ /* 0x024fe400078e0203 */
[----:B------:R-:W-:-:S04]  /*21820*/  IMAD.MOV.U32 R3, RZ, RZ, 0x9000 ;  /* 0x00009000ff037424 */ /* 0x000fc800078e00ff */
[----:B------:R2:W-:Y:S06]  /*21830*/  SYNCS.ARRIVE.TRANS64 RZ, [R2+URZ+0x30850], R3 ;  /* 0x0308500302ff79a7 */ /* 0x0005ec000800003f */
[----:B------:R-:W-:Y:S05]  /*21840*/  @!P0 BRA `(.L_x_1958) ;  /* 0x0000000000048947 */ /* 0x000fea0003800000 */
[----:B------:R-:W-:Y:S01]  /*21850*/  BPT.TRAP 0x1 ;  /* 0x000000040000795c */ /* 0x000fe20000300000 */
.L_x_1958:
[----:B------:R-:W-:Y:S05]  /*21860*/  BSYNC B3 ;  /* 0x0000000000037941 */ /* 0x000fea0003800000 */
.L_x_1957:
[----:B------:R-:W-:Y:S01]  /*21870*/  R2UR UR10, R10 ;  /* 0x000000000a0a72ca */ /* 0x000fe200000e0000 */
[----:B------:R-:W3:Y:S04]  /*21880*/  LDL R5, [R1+0x2e4] ;  /* 0x0002e40001057983 */ /* 0x000ee80000100800 */
[----:B------:R-:W4:Y:S04]  /*21890*/  LDL R10, [R1+0x2d0] ;  /* 0x0002d000010a7983 */ /* 0x000f280000100800 */
[----:B0-2---:R-:W3:Y:S01]  /*218a0*/  LDL.LU R3, [R1+0x2d8] ;  /* 0x0002d80001037983 */ /* 0x005ee20000300800 */
[----:B------:R-:W-:-:S02]  /*218b0*/  R2UR UR6, R12 ;  /* 0x000000000c0672ca */ /* 0x000fc400000e0000 */
[----:B------:R-:W-:Y:S01]  /*218c0*/  R2UR UR7, R13 ;  /* 0x000000000d0772ca */ /* 0x000fe200000e0000 */
[----:B------:R-:W-:Y:S01]  /*218d0*/  UIADD3 UR4, UP0, UR36, 0x470, URZ ;  /* 0x0000047024047890 */ /* 0x000fe2000ff1e03f */
[----:B------:R-:W-:-:S03]  /*218e0*/  PLOP3.LUT P0, PT, PT, PT, PT, 0x80, 0x0 ;  /* 0x000000000000781c */ /* 0x000fc60003f0f070 */
[----:B------:R-:W-:Y:S01]  /*218f0*/  UIADD3.X UR5, URZ, UR37, URZ, UP0, !UPT ;  /* 0x000000253f057290 */ /* 0x000fe200087fe43f */
[C-C-:B----45:R-:W-:Y:S02]  /*21900*/  IMAD R2, R6.reuse, 0x8, R10.reuse ;  /* 0x0000000806027824 */ /* 0x170fe400078e020a */
[----:B------:R-:W-:Y:S02]  /*21910*/  IMAD R6, R6, 0x9000, R10 ;  /* 0x0000900006067824 */ /* 0x000fe400078e020a */
[----:B---3--:R-:W-:Y:S02]  /*21920*/  IMAD R3, R3, 0x60, R5 ;  /* 0x0000006003037824 */ /* 0x008fe400078e0205 */
[----:B------:R-:W-:Y:S02]  /*21930*/  VIADD R2, R2, 0x30850 ;  /* 0x0003085002027836 */ /* 0x000fe40000000000 */
[----:B------:R-:W-:-:S07]  /*21940*/  VIADD R5, R6, 0x400 ;  /* 0x0000040006057836 */ /* 0x000fce0000000000 */
.L_x_1959:
        /* <DEDUP_REMOVED lines=15> */
.L_x_1960:
        /* <DEDUP_REMOVED lines=15> */
.L_x_1961:
        /* <DEDUP_REMOVED lines=12> */
.L_x_1946:
[----:B------:R-:W-:Y:S05]  /*21bf0*/  BSYNC B1 ;  /* 0x0000000000017941 */ /* 0x000fea0003800000 */
.L_x_1945:
[----:B0-----:R-:W2:Y:S04]  /*21c00*/  LDL R0, [R1+0x304] ;  /* 0x0003040001007983 */ /* 0x001ea80000100800 */
[----:B------:R0:W-:Y:S04]  /*21c10*/  STL [R1+0x2d4], R7 ;  /* 0x0002d40701007387 */ /* 0x0001e80000100800 */
[----:B------:R0:W-:Y:S02]  /*21c20*/  STL [R1+0x2e0], R9 ;  /* 0x0002e00901007387 */ /* 0x0001e40000100800 */
[----:B0-2---:R-:W-:-:S07]  /*21c30*/  VIADD R0, R0, 0xfffffffd ;  /* 0xfffffffd00007836 */ /* 0x005fce0000000000 */
.L_x_1944:
[----:B------:R-:W-:Y:S05]  /*21c40*/  BSYNC B2 ;  /* 0x0000000000027941 */ /* 0x000fea0003800000 */
.L_x_1943:
[----:B------:R-:W2:Y:S01]  /*21c50*/  LDL.LU R2, [R1+0x304] ;  /* 0x0003040001027983 */ /* 0x000ea20000300800 */
[----:B------:R-:W-:Y:S01]  /*21c60*/  VIADD R8, R8, 0xfffffffe ;  /* 0xfffffffe08087836 */ /* 0x000fe20000000000 */
[----:B--2---:R-:W-:-:S04]  /*21c70*/  LOP3.LUT R2, RZ, R2, RZ, 0x33, !PT ;  /* 0x00000002ff027212 */ /* 0x004fc800078e33ff */
[----:B------:R-:W-:-:S13]  /*21c80*/  ISETP.NE.AND P0, PT, R8, R2, PT ;  /* 0x000000020800720c */ /* 0x000fda0003f05270 */
[----:B------:R-:W-:Y:S05]  /*21c90*/  @!P0 BRA `(.L_x_1942) ;  /* 0x0000001400f88947 */ /* 0x000fea0003800000 */
[----:B------:R-:W-:-:S07]  /*21ca0*/  IMAD.MOV.U32 R9, RZ, RZ, R17 ;  /* 0x000000ffff097224 */ /* 0x000fce00078e0011 */
.L_x_1996:
        /* <DEDUP_REMOVED lines=8> */
[----:B-1----:R-:W-:Y:S02]  /*21d30*/  SEL R5, RZ, 0x1, P0 ;  /* 0x00000001ff057807 */ /* 0x002fe40000000000 */
[----:B------:R-:W-:Y:S02]  /*21d40*/  SEL R4, R4, RZ, P0 ;  /* 0x000000ff04047207 */ /* 0x000fe40000000000 */
[----:B----4-:R-:W-:Y:S01]  /*21d50*/  LOP3.LUT R5, R2, R5, RZ, 0x3c, !PT ;  /* 0x0000000502057212 */ /* 0x010fe200078e3cff */
[----:B0-----:R-:W-:Y:S06]  /*21d60*/  @!P1 BRA `(.L_x_1963) ;  /* 0x0000000800c09947 */ /* 0x001fec0003800000 */
        /* <DEDUP_REMOVED lines=25> */
.L_x_1964:
[----:B------:R-:W2:Y:S01]  /*21f00*/  LDL R2, [R1+0x2d0] ;  /* 0x0002d00001027983 */ /* 0x000ea20000100800 */
[----:B------:R-:W-:Y:S01]  /*21f10*/  BSSY B2, `(.L_x_1965) ;  /* 0x0000005000027945 */ /* 0x000fe20003800000 */
[----:B--2---:R-:W-:Y:S01]  /*21f20*/  IMAD R3, R4, 0x8, R2 ;  /* 0x0000000804037824 */ /* 0x004fe200078e0202 */
[----:B------:R-:W-:-:S04]  /*21f30*/  SHF.L.U32 R2, R5, 0x1f, RZ ;  /* 0x0000001f05027819 */ /* 0x000fc800000006ff */
[----:B------:R-:W1:Y:S02]  /*21f40*/  SYNCS.PHASECHK.TRANS64.TRYWAIT P0, [R3+URZ+0x30840], R2 ;  /* 0x03084002030075a7 */ /* 0x000e64000800017f */
[----:B-1----:R-:W-:Y:S05]  /*21f50*/  @!P0 BRA `(.L_x_1966) ;  /* 0x0000004800248947 */ /* 0x002fea0003800000 */
.L_x_2096:
[----:B------:R-:W-:Y:S05]  /*21f60*/  BSYNC B2 ;  /* 0x0000000000027941 */ /* 0x000fea0003800000 */
.L_x_1965:
        /* <DEDUP_REMOVED lines=12> */
.L_x_1968:
[----:B------:R-:W-:Y:S05]  /*22030*/  BSYNC B2 ;  /* 0x0000000000027941 */ /* 0x000fea0003800000 */
.L_x_1967:
        /* <DEDUP_REMOVED lines=13> */
.L_x_1969:
        /* <DEDUP_REMOVED lines=16> */
.L_x_1970:
        /* <DEDUP_REMOVED lines=16> */
.L_x_1971:
        /* <DEDUP_REMOVED lines=17> */
.L_x_2097:
[----:B------:R-:W-:Y:S05]  /*22420*/  BSYNC B2 ;  /* 0x0000000000027941 */ /* 0x000fea0003800000 */
.L_x_1972:
        /* <DEDUP_REMOVED lines=11> */
.L_x_1975:
[----:B------:R-:W-:Y:S05]  /*224e0*/  BSYNC B2 ;  /* 0x0000000000027941 */ /* 0x000fea0003800000 */
.L_x_1974:
[----:B------:R-:W-:Y:S01]  /*224f0*/  R2UR UR10, R10 ;  /* 0x000000000a0a72ca */ /* 0x000fe200000e0000 */
[----:B0-----:R-:W2:Y:S04]  /*22500*/  LDL.LU R3, [R1+0x2d4] ;  /* 0x0002d40001037983 */ /* 0x001ea80000300800 */
[----:B------:R-:W2:Y:S04]  /*22510*/  LDL R10, [R1+0x2d0] ;  /* 0x0002d000010a7983 */ /* 0x000ea80000100800 */
[----:B------:R-:W3:Y:S04]  /*22520*/  LDL R7, [R1+0x2e4] ;  /* 0x0002e40001077983 */ /* 0x000ee80000100800 */
[----:B------:R-:W3:Y:S01]  /*22530*/  LDL.LU R6, [R1+0x2d8] ;  /* 0x0002d80001067983 */ /* 0x000ee20000300800 */
[----:B------:R-:W-:-:S02]  /*22540*/  R2UR UR6, R12 ;  /* 0x000000000c0672ca */ /* 0x000fc400000e0000 */
[----:B------:R-:W-:Y:S01]  /*22550*/  R2UR UR7, R13 ;  /* 0x000000000d0772ca */ /* 0x000fe200000e0000 */
[----:B------:R-:W-:Y:S01]  /*22560*/  UIADD3 UR4, UP0, UR36, 0x470, URZ ;  /* 0x0000047024047890 */ /* 0x000fe2000ff1e03f */
[----:B------:R-:W-:Y:S01]  /*22570*/  PLOP3.LUT P0, PT, PT, PT, PT, 0x80, 0x0 ;  /* 0x000000000000781c */ /* 0x000fe20003f0f070 */
[----:B------:R-:W-:Y:S02]  /*22580*/  VIADD R2, R2, 0x50 ;  /* 0x0000005002027836 */ /* 0x000fe40000000000 */
[----:B------:R-:W-:Y:S01]  /*22590*/  UIADD3.X UR5, URZ, UR37, URZ, UP0, !UPT ;  /* 0x000000253f057290 */ /* 0x000fe200087fe43f */
[----:B--2---:R-:W-:Y:S02]  /*225a0*/  IMAD R3, R3, 0x9000, R10 ;  /* 0x0000900003037824 */ /* 0x004fe400078e020a */
[----:B---3--:R-:W-:Y:S02]  /*225b0*/  IMAD R6, R6, 0x60, R7 ;  /* 0x0000006006067824 */ /* 0x008fe400078e0207 */
[----:B------:R-:W-:-:S07]  /*225c0*/  VIADD R7, R3, 0x400 ;  /* 0x0000040003077836 */ /* 0x000fce0000000000 */
.L_x_1976:
        /* <DEDUP_REMOVED lines=15> */
.L_x_1977:
        /* <DEDUP_REMOVED lines=15> */
.L_x_1978:
        /* <DEDUP_REMOVED lines=12> */
.L_x_1963:
[----:B------:R-:W-:Y:S05]  /*22870*/  BSYNC B1 ;  /* 0x0000000000017941 */ /* 0x000fea0003800000 */
.L_x_1962:
[----:B------:R-:W2:Y:S01]  /*22880*/  LDL R2, [R1+0x2f0] ;  /* 0x0002f00001027983 */ /* 0x000ea20000100800 */
[----:B------:R-:W-:Y:S01]  /*22890*/  VIADD R3, R4, 0x1 ;  /* 0x0000000104037836 */ /* 0x000fe20000000000 */
[----:B------:R-:W-:Y:S01]  /*228a0*/  BSSY B1, `(.L_x_1979) ;  /* 0x00000b9000017945 */ /* 0x000fe20003800000 */
[----:B------:R-:W-:-:S03]  /*228b0*/  VIADD R6, R0, 0xffffffff ;  /* 0xffffffff00067836 */ /* 0x000fc60000000000 */
[----:B------:R-:W-:-:S04]  /*228c0*/  ISETP.NE.AND P0, PT, R3, 0x2, PT ;  /* 0x000000020300780c */ /* 0x000fc80003f05270 */
[----:B------:R-:W-:-:S05]  /*228d0*/  SEL R12, R3, RZ, P0 ;  /* 0x000000ff030c7207 */ /* 0x000fca0000000000 */
[----:B------:R1:W-:Y:S01]  /*228e0*/  STL [R1+0x2d4], R12 ;  /* 0x0002d40c01007387 */ /* 0x0003e20000100800 */
[----:B--2---:R-:W-:Y:S02]  /*228f0*/  LOP3.LUT P1, RZ, R2, 0x1, RZ, 0xc0, !PT ;  /* 0x0000000102ff7812 */ /* 0x004fe4000782c0ff */
[----:B------:R-:W-:-:S04]  /*22900*/  SEL R2, RZ, 0x1, P0 ;  /* 0x00000001ff027807 */ /* 0x000fc80000000000 */
[----:B------:R-:W-:-:S05]  /*22910*/  LOP3.LUT R10, R5, R2, RZ, 0x3c, !PT ;  /* 0x00000002050a7212 */ /* 0x000fca00078e3cff */
[----:B------:R1:W-:Y:S02]  /*22920*/  STL [R1+0x2e0], R10 ;  /* 0x0002e00a01007387 */ /* 0x0003e40000100800 */
        /* <DEDUP_REMOVED lines=26> */
.L_x_1981:
[----:B------:R-:W3:Y:S01]  /*22ad0*/  LDL R2, [R1+0x2d0] ;  /* 0x0002d00001027983 */ /* 0x000ee20000100800 */
[----:B------:R-:W-:Y:S01]  /*22ae0*/  SHF.L.U32 R3, R10, 0x1f, RZ ;  /* 0x0000001f0a037819 */ /* 0x000fe200000006ff */
[----:B------:R-:W-:Y:S01]  /*22af0*/  BSSY B2, `(.L_x_1982) ;  /* 0x0000004000027945 */ /* 0x000fe20003800000 */
[----:B---3--:R-:W-:-:S04]  /*22b00*/  IMAD R2, R12, 0x8, R2 ;  /* 0x000000080c027824 */ /* 0x008fc800078e0202 */
[----:B------:R-:W3:Y:S02]  /*22b10*/  SYNCS.PHASECHK.TRANS64.TRYWAIT P0, [R2+URZ+0x30840], R3 ;  /* 0x03084003020075a7 */ /* 0x000ee4000800017f */
[----:B---3--:R-:W-:Y:S05]  /*22b20*/  @!P0 BRA `(.L_x_1983) ;  /* 0x0000003c00588947 */ /* 0x008fea0003800000 */
.L_x_2098:
[----:B------:R-:W-:Y:S05]  /*22b30*/  BSYNC B2 ;  /* 0x0000000000027941 */ /* 0x000fea0003800000 */
.L_x_1982:
        /* <DEDUP_REMOVED lines=12> */
.L_x_1985:
[----:B------:R-:W-:Y:S05]  /*22c00*/  BSYNC B2 ;  /* 0x0000000000027941 */ /* 0x000fea0003800000 */
.L_x_1984:
[----:B------:R-:W2:Y:S04]  /*22c10*/  LDL R8, [R1+0x2d4] ;  /* 0x0002d40001087983 */ /* 0x000ea80000100800 */
[----:B-1----:R-:W4:Y:S04]  /*22c20*/  LDL R10, [R1+0x2d0] ;  /* 0x0002d000010a7983 */ /* 0x002f280000100800 */
        /* <DEDUP_REMOVED lines=13> */
.L_x_1986:
        /* <DEDUP_REMOVED lines=16> */
.L_x_1987:
        /* <DEDUP_REMOVED lines=16> */
.L_x_1988:
        /* <DEDUP_REMOVED lines=15> */
.L_x_2099:
[----:B------:R-:W-:Y:S05]  /*22ff0*/  BSYNC B2 ;  /* 0x0000000000027941 */ /* 0x000fea0003800000 */
.L_x_1989:
        /* <DEDUP_REMOVED lines=11> */
.L_x_1992:
[----:B------:R-:W-:Y:S05]  /*230b0*/  BSYNC B2 ;  /* 0x0000000000027941 */ /* 0x000fea0003800000 */
.L_x_1991:
        /* <DEDUP_REMOVED lines=13> */
.L_x_1993:
        /* <DEDUP_REMOVED lines=15> */
.L_x_1994:
        /* <DEDUP_REMOVED lines=15> */
.L_x_1995:
        /* <DEDUP_REMOVED lines=12> */
.L_x_1980:
[----:B------:R-:W-:Y:S05]  /*23430*/  BSYNC B1 ;  /* 0x0000000000017941 */ /* 0x000fea0003800000 */
.L_x_1979:
[----:B------:R-:W3:Y:S01]  /*23440*/  LDL R2, [R1+0x2fc] ;  /* 0x0002fc0001027983 */ /* 0x000ee20000100800 */
[----:B------:R-:W-:Y:S01]  /*23450*/  VIADD R0, R0, 0xfffffffe ;  /* 0xfffffffe00007836 */ /* 0x000fe20000000000 */
[----:B---3--:R-:W-:-:S13]  /*23460*/  ISETP.GT.AND P0, PT, R6, R2, PT ;  /* 0x000000020600720c */ /* 0x008fda0003f04270 */
[----:B------:R-:W-:Y:S05]  /*23470*/  @P0 BRA `(.L_x_1996) ;  /* 0xffffffe8000c0947 */ /* 0x000fea000383ffff */
.L_x_1942:
[----:B------:R-:W-:Y:S05]  /*23480*/  BSYNC B0 ;  /* 0x0000000000007941 */ /* 0x000fea0003800000 */
.L_x_1941:
[----:B------:R-:W3:Y:S01]  /*23490*/  S2R R2, SR_TID.X ;  /* 0x0000000000027919 */ /* 0x000ee20000002100 */
[----:B------:R-:W-:Y:S01]  /*234a0*/  BSSY B0, `(.L_x_1997) ;  /* 0x0000011000007945 */ /* 0x000fe20003800000 */
[----:B---3--:R-:W-:-:S04]  /*234b0*/  LOP3.LUT R3, R2, 0x7f, RZ, 0xc0, !PT ;  /* 0x0000007f02037812 */ /* 0x008fc800078ec0ff */
[----:B------:R-:W-:-:S13]  /*234c0*/  ISETP.NE.AND P0, PT, R3, RZ, PT ;  /* 0x000000ff0300720c */ /* 0x000fda0003f05270 */
[----:B------:R-:W-:Y:S05]  /*234d0*/  @P0 BRA `(.L_x_1998) ;  /* 0x0000000000340947 */ /* 0x000fea0003800000 */
[----:B------:R-:W3:Y:S01]  /*234e0*/  S2R R2, SR_LANEID ;  /* 0x0000000000027919 */ /* 0x000ee20000000000 */
[----:B------:R-:W-:Y:S01]  /*234f0*/  VOTEU.ANY UR4, UPT, PT ;  /* 0x0000000000047886 */ /* 0x000fe200038e0100 */
[----:B-1----:R-:W1:Y:S01]  /*23500*/  LDC.64 R4, c[0x0][0xc60] ;  /* 0x00031800ff047b82 */ /* 0x002e620000000a00 */
[----:B------:R-:W3:Y:S01]  /*23510*/  FLO.U32 R0, UR4 ;  /* 0x0000000400007d00 */ /* 0x000ee200080e0000 */
[----:B------:R-:W-:Y:S01]  /*23520*/  ULDC.64 UR6, c[0x0][0x208] ;  /* 0x0000820000067ab9 */ /* 0x000fe20000000a00 */
[----:B---3--:R-:W-:-:S06]  /*23530*/  ISETP.EQ.U32.AND P0, PT, R0, R2, PT ;  /* 0x000000020000720c */ /* 0x008fcc0003f02070 */
[----:B------:R-:W1:Y:S07]  /*23540*/  POPC R2, UR4 ;  /* 0x0000000400027d09 */ /* 0x000e6e0008000000 */
[----:B-1----:R-:W3:Y:S04]  /*23550*/  @P0 ATOMG.E.ADD.STRONG.GPU PT, R2, desc[UR6][R4.64], R2 ;  /* 0x00000002040209a8 */ /* 0x002ee800081ee1c6 */
[----:B---3--:R1:W3:Y:S02]  /*23560*/  SHFL.IDX PT, R2, R2, R0, 0x1f ;  /* 0x00001f0002027589 */ /* 0x0082e400000e0000 */
[----:B-1----:R-:W1:Y:S02]  /*23570*/  S2R R0, SR_LTMASK ;  /* 0x0000000000007919 */ /* 0x002e640000003900 */
[----:B-1----:R-:W-:-:S06]  /*23580*/  LOP3.LUT R0, R0, UR4, RZ, 0xc0, !PT ;  /* 0x0000000400007c12 */ /* 0x002fcc000f8ec0ff */
[----:B------:R-:W3:Y:S02]  /*23590*/  POPC R0, R0 ;  /* 0x0000000000007309 */ /* 0x000ee40000000000 */
[----:B---3--:R-:W-:-:S07]  /*235a0*/  IADD3 R16, R2, UR38, R0 ;  /* 0x0000002602107c10 */ /* 0x008fce000fffe000 */
.L_x_1998:
[----:B------:R-:W-:Y:S05]  /*235b0*/  BSYNC B0 ;  /* 0x0000000000007941 */ /* 0x000fea0003800000 */
.L_x_1997:
[----:B------:R-:W3:Y:S01]  /*235c0*/  LDL R0, [R1+0x2f0] ;  /* 0x0002f00001007983 */ /* 0x000ee20000100800 */
[----:B------:R-:W-:Y:S01]  /*235d0*/  BSSY B0, `(.L_x_1999) ;  /* 0x000004d000007945 */ /* 0x000fe20003800000 */
[----:B---3--:R-:W-:-:S13]  /*235e0*/  LOP3.LUT P0, RZ, R0, 0x1, RZ, 0xc0, !PT ;  /* 0x0000000100ff7812 */ /* 0x008fda000780c0ff */
[----:B------:R-:W-:Y:S05]  /*235f0*/  @!P0 BRA `(.L_x_2000) ;  /* 0x0000000400288947 */ /* 0x000fea0003800000 */
[----:B------:R-:W3:Y:S04]  /*23600*/  LDL R4, [R1+0x2d0] ;  /* 0x0002d00001047983 */ /* 0x000ee80000100800 */
        /* <DEDUP_REMOVED lines=8> */
.L_x_2100:
[----:B------:R-:W-:Y:S05]  /*23690*/  BSYNC B1 ;  /* 0x0000000000017941 */ /* 0x000fea0003800000 */
.L_x_2001:
        /* <DEDUP_REMOVED lines=9> */
.L_x_2004:
[----:B------:R-:W-:Y:S05]  /*23730*/  BSYNC B1 ;  /* 0x0000000000017941 */ /* 0x000fea0003800000 */
.L_x_2003:
[----:B------:R-:W4:Y:S04]  /*23740*/  LDL R4, [R1+0x2d0] ;  /* 0x0002d00001047983 */ /* 0x000f280000100800 */
[----:B---3--:R-:W4:Y:S04]  /*23750*/  LDL R2, [R1+0x2d4] ;  /* 0x0002d40001027983 */ /* 0x008f280000100800 */
[----:B-1----:R-:W3:Y:S04]  /*23760*/  LDL.LU R5, [R1+0x2e4] ;  /* 0x0002e40001057983 */ /* 0x002ee80000300800 */
[----:B------:R-:W3:Y:S01]  /*23770*/  LDL.LU R3, [R1+0x2d8] ;  /* 0x0002d80001037983 */ /* 0x000ee20000300800 */
[----:B------:R-:W-:Y:S01]  /*23780*/  UIADD3 UR4, UP0, UR36, 0x470, URZ ;  /* 0x0000047024047890 */ /* 0x000fe2000ff1e03f */
[----:B------:R-:W-:Y:S01]  /*23790*/  PLOP3.LUT P0, PT, PT, PT, PT, 0x80, 0x0 ;  /* 0x000000000000781c */ /* 0x000fe20003f0f070 */
[----:B------:R-:W-:Y:S01]  /*237a0*/  VIADD R0, R0, 0x30850 ;  /* 0x0003085000007836 */ /* 0x000fe20000000000 */
[----:B------:R-:W-:Y:S01]  /*237b0*/  UMOV UR6, 0x0 ;  /* 0x0000000000067882 */ /* 0x000fe20000000000 */
[----:B------:R-:W-:Y:S01]  /*237c0*/  UIADD3.X UR5, URZ, UR37, URZ, UP0, !UPT ;  /* 0x000000253f057290 */ /* 0x000fe200087fe43f */
[----:B------:R-:W-:Y:S01]  /*237d0*/  UMOV UR7, 0x14f00000 ;  /* 0x14f0000000077882 */ /* 0x000fe20000000000 */
[----:B------:R-:W-:Y:S01]  /*237e0*/  UMOV UR10, URZ ;  /* 0x0000003f000a7c82 */ /* 0x000fe20008000000 */
[----:B----4-:R-:W-:-:S04]  /*237f0*/  IMAD R2, R2, 0x9000, R4 ;  /* 0x0000900002027824 */ /* 0x010fc800078e0204 */
[----:B------:R-:W-:Y:S02]  /*23800*/  VIADD R4, R2, 0x400 ;  /* 0x0000040002047836 */ /* 0x000fe40000000000 */
[----:B---3--:R-:W-:-:S07]  /*23810*/  IMAD R3, R3, 0x60, R5 ;  /* 0x0000006003037824 */ /* 0x008fce00078e0205 */
.L_x_2005:
        /* <DEDUP_REMOVED lines=9> */
[----:B-1----:R-:W-:Y:S05]  /*238b0*/  @P0 BRA.U.ANY `(.L_x_2005) ;  /* 0xfffffffd00d80947 */ /* 0x002fea000393ffff */
[----:B------:R-:W-:Y:S01]  /*238c0*/  PLOP3.LUT P0, PT, PT, PT, PT, 0x80, 0x0 ;  /* 0x000000000000781c */ /* 0x000fe20003f0f070 */
[----:B------:R-:W-:Y:S01]  /*238d0*/  VIADD R4, R2, 0x3400 ;  /* 0x0000340002047836 */ /* 0x000fe20000000000 */
[----:B------:R-:W-:Y:S01]  /*238e0*/  UMOV UR6, 0x0 ;  /* 0x0000000000067882 */ /* 0x000fe20000000000 */
[----:B------:R-:W-:Y:S01]  /*238f0*/  UMOV UR7, 0x14f00000 ;  /* 0x14f0000000077882 */ /* 0x000fe20000000000 */
[----:B------:R-:W-:-:S09]  /*23900*/  UMOV UR10, 0x40 ;  /* 0x00000040000a7882 */ /* 0x000fd20000000000 */
.L_x_2006:
        /* <DEDUP_REMOVED lines=15> */
.L_x_2007:
        /* <DEDUP_REMOVED lines=10> */
.L_x_2000:
[----:B------:R-:W-:Y:S05]  /*23aa0*/  BSYNC B0 ;  /* 0x0000000000007941 */ /* 0x000fea0003800000 */
.L_x_1999:
[----:B-1----:R-:W3:Y:S04]  /*23ab0*/  LDL.LU R5, [R1+0x2d4] ;  /* 0x0002d40001057983 */ /* 0x002ee80000300800 */
        /* <DEDUP_REMOVED lines=8> */
.L_x_1921:
[----:B------:R-:W-:Y:S05]  /*23b40*/  BSYNC B7 ;  /* 0x0000000000077941 */ /* 0x000fea0003800000 */
.L_x_1919:
[----:B-1----:R-:W3:Y:S02]  /*23b50*/  LDL R0, [R1+0x2f0] ;  /* 0x0002f00001007983 */ /* 0x002ee40000100800 */
[----:B---3--:R-:W-:-:S13]  /*23b60*/  LOP3.LUT P0, RZ, R0, 0x2, RZ, 0xc0, !PT ;  /* 0x0000000200ff7812 */ /* 0x008fda000780c0ff */
[----:B------:R-:W-:Y:S05]  /*23b70*/  @!P0 BRA `(.L_x_2008) ;  /* 0x0000000000288947 */ /* 0x000fea0003800000 */
[----:B------:R-:W-:Y:S05]  /*23b80*/  WARPSYNC.ALL ;  /* 0x0000000000007948 */ /* 0x000fea0003800000 */
[----:B------:R-:W1:Y:S08]  /*23b90*/  S2UR UR5, SR_CgaCtaId ;  /* 0x00000000000579c3 */ /* 0x000e700000008800 */
[----:B------:R-:W-:Y:S06]  /*23ba0*/  BAR.SYNC.DEFER_BLOCKING 0x5, 0x180 ;  /* 0x0146000000007b1d */ /* 0x000fec0000010000 */
[----:B------:R-:W-:-:S02]  /*23bb0*/  UMOV UR4, 0x400 ;  /* 0x0000040000047882 */ /* 0x000fc40000000000 */
[----:B-1----:R-:W-:-:S06]  /*23bc0*/  ULEA UR4, UR5, UR4, 0x18 ;  /* 0x0000000405047291 */ /* 0x002fcc000f8ec03f */
[----:B------:R-:W-:-:S05]  /*23bd0*/  IMAD.U32 R0, RZ, RZ, UR4 ;  /* 0x00000004ff007e24 */ /* 0x000fca000f8e00ff */
[----:B------:R3:W4:Y:S04]  /*23be0*/  LDS.128 R16, [R0+0x308d0] ;  /* 0x0308d00000107984 */ /* 0x0007280000000c00 */
[----:B------:R3:W-:Y:S01]  /*23bf0*/  STL [R1+0x2d0], R0 ;  /* 0x0002d00001007387 */ /* 0x0007e20000100800 */
[----:B------:R-:W-:Y:S06]  /*23c00*/  BAR.ARV 0x4, 0x180 ;  /* 0x0106000000007b1d */ /* 0x000fec0000002000 */
[----:B------:R-:W-:Y:S05]  /*23c10*/  BRA `(.L_x_2009) ;  /* 0x0000000800e47947 */ /* 0x000fea0003800000 */
.L_x_2008:
[----:B------:R-:W1:Y:S01]  /*23c20*/  S2R R0, SR_TID.X ;  /* 0x0000000000007919 */ /* 0x000e620000002100 */
[----:B------:R-:W-:Y:S01]  /*23c30*/  UMOV UR4, 0xffffffff ;  /* 0xffffffff00047882 */ /* 0x000fe20000000000 */
[----:B-1----:R-:W-:-:S04]  /*23c40*/  LOP3.LUT R6, R0, 0x1f, RZ, 0xc0, !PT ;  /* 0x0000001f00067812 */ /* 0x002fc800078ec0ff */
[----:B------:R-:W-:Y:S01]  /*23c50*/  ISETP.NE.AND P0, PT, R6, 0x1f, PT ;  /* 0x0000001f0600780c */ /* 0x000fe20003f05270 */
[----:B------:R-:W-:-:S12]  /*23c60*/  BRA.DIV UR4, `(.L_x_2010) ;  /* 0x0000002e04447947 */ /* 0x000fd8000b800000 */
[----:B------:R-:W-:Y:S01]  /*23c70*/  IMAD.IADD R0, R19, 0x1, R6 ;  /* 0x0000000113007824 */ /* 0x000fe200078e0206 */
[----:B------:R-:W-:Y:S01]  /*23c80*/  ULDC UR4, c[0x0][0xc3c] ;  /* 0x00030f0000047ab9 */ /* 0x000fe20000000800 */
[----:B------:R-:W-:-:S03]  /*23c90*/  ULDC.64 UR6, c[0x0][0x208] ;  /* 0x0000820000067ab9 */ /* 0x000fc60000000a00 */
[----:B------:R-:W-:-:S13]  /*23ca0*/  ISETP.GE.OR P1, PT, R0, UR4, !P0 ;  /* 0x0000000400007c0c */ /* 0x000fda000c726670 */
[----:B------:R-:W1:Y:S02]  /*23cb0*/  @!P1 LDC.64 R2, c[0x0][0xc80] ;  /* 0x00032000ff029b82 */ /* 0x000e640000000a00 */
[----:B-1----:R-:W-:-:S06]  /*23cc0*/  @!P1 IMAD.WIDE R2, R0, 0x4, R2 ;  /* 0x0000000400029825 */ /* 0x002fcc00078e0202 */
[----:B------:R1:W3:Y:S01]  /*23cd0*/  @!P1 LDG.E R2, desc[UR6][R2.64] ;  /* 0x0000000602029981 */ /* 0x0002e2000c1e1900 */
[C---:B------:R-:W-:Y:S02]  /*23ce0*/  ISETP.GE.U32.AND P2, PT, R6.reuse, 0x2, PT ;  /* 0x000000020600780c */ /* 0x040fe40003f46070 */
[C---:B------:R-:W-:Y:S01]  /*23cf0*/  ISETP.GE.U32.AND P3, PT, R6.reuse, 0x4, PT ;  /* 0x000000040600780c */ /* 0x040fe20003f66070 */
[----:B------:R-:W-:Y:S01]  /*23d00*/  SHFL.IDX PT, R5, R16, 0x1, 0x1f ;  /* 0x00201f0010057f89 */ /* 0x000fe200000e0000 */
[C---:B------:R-:W-:Y:S02]  /*23d10*/  ISETP.GE.U32.AND P4, PT, R6.reuse, 0x8, PT ;  /* 0x000000080600780c */ /* 0x040fe40003f86070 */
[C---:B------:R-:W-:Y:S01]  /*23d20*/  ISETP.GE.U32.AND P5, PT, R6.reuse, 0x10, PT ;  /* 0x000000100600780c */ /* 0x040fe20003fa6070 */
[----:B-1----:R-:W-:Y:S02]  /*23d30*/  IMAD.MOV.U32 R3, RZ, RZ, RZ ;  /* 0x000000ffff037224 */ /* 0x002fe400078e00ff */
[----:B---3--:R-:W-:Y:S01]  /*23d40*/  @!P1 IMAD.MOV.U32 R3, RZ, RZ, R2 ;  /* 0x000000ffff039224 */ /* 0x008fe200078e0002 */
[----:B------:R-:W-:-:S04]  /*23d50*/  ISETP.NE.AND P1, PT, R6, RZ, PT ;  /* 0x000000ff0600720c */ /* 0x000fc80003f25270 */
[----:B------:R-:W1:Y:S02]  /*23d60*/  SHFL.UP PT, R2, R3, 0x1, RZ ;  /* 0x0420000003027989 */ /* 0x000e6400000e00ff */
[----:B-1----:R-:W-:-:S05]  /*23d70*/  SEL R0, R2, RZ, P1 ;  /* 0x000000ff02007207 */ /* 0x002fca0000800000 */
[----:B------:R-:W-:Y:S02]  /*23d80*/  IMAD.IADD R2, R3, 0x1, R0 ;  /* 0x0000000103027824 */ /* 0x000fe400078e0200 */
[----:B------:R-:W-:Y:S04]  /*23d90*/  SHFL.IDX PT, R0, R16, RZ, 0x1f ;  /* 0x00001fff10007589 */ /* 0x000fe800000e0000 */
        /* <DEDUP_REMOVED lines=12> */
[----:B------:R1:W3:Y:S02]  /*23e60*/  SHFL.IDX PT, R16, R2, 0x1f, 0x1f ;  /* 0x03e01f0002107f89 */ /* 0x0002e400000e0000 */
.L_x_2110:
[----:B------:R-:W-:Y:S02]  /*23e70*/  ULDC UR4, c[0x0][0xc38] ;  /* 0x00030e0000047ab9 */ /* 0x000fe40000000800 */
[----:B------:R-:W-:-:S04]  /*23e80*/  IMAD.U32 R4, RZ, RZ, UR4 ;  /* 0x00000004ff047e24 */ /* 0x000fc8000f8e00ff */
[----:B---3--:R-:W-:-:S04]  /*23e90*/  IMAD R16, R16, R4, RZ ;  /* 0x0000000410107224 */ /* 0x008fc800078e02ff */
[----:B------:R-:W-:-:S05]  /*23ea0*/  IMAD.IADD R5, R5, 0x1, R16 ;  /* 0x0000000105057824 */ /* 0x000fca00078e0210 */
[----:B------:R-:W-:-:S13]  /*23eb0*/  ISETP.GT.AND P6, PT, R5, R0, PT ;  /* 0x000000000500720c */ /* 0x000fda0003fc4270 */
[----:B------:R-:W-:Y:S05]  /*23ec0*/  @P6 BRA `(.L_x_2011) ;  /* 0x0000000000a06947 */ /* 0x000fea0003800000 */
.L_x_2016:
[----:B-1----:R-:W1:Y:S01]  /*23ed0*/  LDC R2, c[0x0][0xc3c] ;  /* 0x00030f00ff027b82 */ /* 0x002e620000000800 */
[----:B------:R-:W-:-:S05]  /*23ee0*/  VIADD R19, R19, 0x1f ;  /* 0x0000001f13137836 */ /* 0x000fca0000000000 */
[----:B-1----:R-:W-:-:S13]  /*23ef0*/  ISETP.GE.AND P6, PT, R19, R2, PT ;  /* 0x000000021300720c */ /* 0x002fda0003fc6270 */
[----:B------:R-:W-:Y:S05]  /*23f00*/  @P6 BRA `(.L_x_2012) ;  /* 0x0000000400dc6947 */ /* 0x000fea0003800000 */
[----:B------:R-:W1:Y:S01]  /*23f10*/  S2R R3, SR_TID.X ;  /* 0x0000000000037919 */ /* 0x000e620000002100 */
[----:B------:R-:W-:Y:S01]  /*23f20*/  BSSY B0, `(.L_x_2013) ;  /* 0x000000a000007945 */ /* 0x000fe20003800000 */
[----:B-1----:R-:W-:-:S05]  /*23f30*/  LOP3.LUT R3, R3, 0x1f, RZ, 0xc0, !PT ;  /* 0x0000001f03037812 */ /* 0x002fca00078ec0ff */
[----:B------:R-:W-:Y:S02]  /*23f40*/  IMAD.IADD R4, R19, 0x1, R3 ;  /* 0x0000000113047824 */ /* 0x000fe400078e0203 */
[----:B------:R-:W-:-:S03]  /*23f50*/  IMAD.MOV.U32 R3, RZ, RZ, RZ ;  /* 0x000000ffff037224 */ /* 0x000fc600078e00ff */
[----:B------:R-:W-:-:S13]  /*23f60*/  ISETP.GE.OR P6, PT, R4, R2, !P0 ;  /* 0x000000020400720c */ /* 0x000fda00047c6670 */
[----:B------:R-:W-:Y:S05]  /*23f70*/  @P6 BRA `(.L_x_2014) ;  /* 0x0000000000106947 */ /* 0x000fea0003800000 */
[----:B------:R-:W1:Y:S01]  /*23f80*/  LDC.64 R2, c[0x0][0xc80] ;  /* 0x00032000ff027b82 */ /* 0x000e620000000a00 */
[----:B------:R-:W-:Y:S01]  /*23f90*/  ULDC.64 UR4, c[0x0][0x208] ;  /* 0x0000820000047ab9 */ /* 0x000fe20000000a00 */
[----:B-1----:R-:W-:-:S06]  /*23fa0*/  IMAD.WIDE R2, R4, 0x4, R2 ;  /* 0x0000000404027825 */ /* 0x002fcc00078e0202 */
[----:B------:R1:W5:Y:S02]  /*23fb0*/  LDG.E R3, desc[UR4][R2.64] ;  /* 0x0000000402037981 */ /* 0x000364000c1e1900 */
.L_x_2014:
[----:B------:R-:W-:Y:S05]  /*23fc0*/  BSYNC B0 ;  /* 0x0000000000007941 */ /* 0x000fea0003800000 */
.L_x_2013:
[----:B------:R-:W-:-:S03]  /*23fd0*/  UMOV UR4, 0xffffffff ;  /* 0xffffffff00047882 */ /* 0x000fc60000000000 */
[----:B------:R-:W-:Y:S05]  /*23fe0*/  BRA.DIV UR4, `(.L_x_2015) ;  /* 0x0000002e04a47947 */ /* 0x000fea000b800000 */
[----:B-1---5:R-:W1:Y:S02]  /*23ff0*/  SHFL.UP PT, R2, R3, 0x1, RZ ;  /* 0x0420000003027989 */ /* 0x022e6400000e00ff */
        /* <DEDUP_REMOVED lines=15> */
.L_x_2118:
[----:B------:R-:W-:Y:S02]  /*240f0*/  ULDC UR4, c[0x0][0xc38] ;  /* 0x00030e0000047ab9 */ /* 0x000fe40000000800 */
[----:B------:R-:W-:-:S04]  /*24100*/  IMAD.U32 R4, RZ, RZ, UR4 ;  /* 0x00000004ff047e24 */ /* 0x000fc8000f8e00ff */
[----:B---3--:R-:W-:-:S04]  /*24110*/  IMAD R16, R16, R4, RZ ;  /* 0x0000000410107224 */ /* 0x008fc800078e02ff */
[----:B------:R-:W-:-:S05]  /*24120*/  IMAD.IADD R5, R16, 0x1, R5 ;  /* 0x0000000110057824 */ /* 0x000fca00078e0205 */
[----:B------:R-:W-:-:S13]  /*24130*/  ISETP.GT.AND P6, PT, R5, R0, PT ;  /* 0x000000000500720c */ /* 0x000fda0003fc4270 */
[----:B------:R-:W-:Y:S05]  /*24140*/  @!P6 BRA `(.L_x_2016) ;  /* 0xfffffffc0060e947 */ /* 0x000fea000383ffff */
.L_x_2011:
[----:B------:R-:W-:Y:S01]  /*24150*/  IMAD.IADD R16, R5, 0x1, -R16 ;  /* 0x0000000105107824 */ /* 0x000fe200078e0a10 */
[----:B------:R-:W-:-:S03]  /*24160*/  UMOV UR4, 0xffffffff ;  /* 0xffffffff00047882 */ /* 0x000fc60000000000 */
[----:B------:R-:W-:-:S05]  /*24170*/  IMAD R5, R2, R4, R16 ;  /* 0x0000000402057224 */ /* 0x000fca00078e0210 */
[----:B------:R-:W-:Y:S01]  /*24180*/  ISETP.GT.AND P6, PT, R5, R0, PT ;  /* 0x000000000500720c */ /* 0x000fe20003fc4270 */
[----:B------:R-:W-:-:S12]  /*24190*/  BRA.DIV UR4, `(.L_x_2017) ;  /* 0x0000003204107947 */ /* 0x000fd8000b800000 */
[----:B------:R-:W-:-:S04]  /*241a0*/  VOTE.ANY R5, PT, !P6 ;  /* 0x0000000000057806 */ /* 0x000fc800070e0100 */
[----:B------:R-:W3:Y:S02]  /*241b0*/  POPC R6, R5 ;  /* 0x0000000500067309 */ /* 0x000ee40000000000 */
[----:B---3--:R3:W4:Y:S02]  /*241c0*/  SHFL.IDX PT, R17, R3, R6, 0x1f ;  /* 0x00001f0603117589 */ /* 0x00872400000e0000 */
.L_x_2122:
[----:B------:R-:W-:Y:S01]  /*241d0*/  ISETP.NE.AND P0, PT, R5, RZ, PT ;  /* 0x000000ff0500720c */ /* 0x000fe20003f05270 */
[----:B------:R-:W-:-:S12]  /*241e0*/  IMAD.MOV.U32 R5, RZ, RZ, RZ ;  /* 0x000000ffff057224 */ /* 0x000fd800078e00ff */
[----:B------:R-:W-:Y:S05]  /*241f0*/  @!P0 BRA `(.L_x_2018) ;  /* 0x0000000000148947 */ /* 0x000fea0003800000 */
[----:B------:R-:W-:Y:S01]  /*24200*/  UMOV UR4, 0xffffffff ;  /* 0xffffffff00047882 */ /* 0x000fe20000000000 */
[----:B------:R-:W-:Y:S02]  /*24210*/  VIADD R12, R6, 0xffffffff ;  /* 0xffffffff060c7836 */ /* 0x000fe40000000000 */
[----:B------:R-:W-:Y:S05]  /*24220*/  BRA.DIV UR4, `(.L_x_2019) ;  /* 0x0000003204347947 */ /* 0x000fea000b800000 */
[----:B-1----:R1:W0:Y:S02]  /*24230*/  SHFL.IDX PT, R2, R2, R12, 0x1f ;  /* 0x00001f0c02027589 */ /* 0x00222400000e0000 */
.L_x_2125:
[----:B0-----:R-:W-:-:S07]  /*24240*/  IMAD.MOV.U32 R5, RZ, RZ, R2 ;  /* 0x000000ffff057224 */ /* 0x001fce00078e0002 */
.L_x_2018:
[----:B-1-3--:R-:W1:Y:S01]  /*24250*/  LDC.64 R2, c[0x0][0xc90] ;  /* 0x00032400ff027b82 */ /* 0x00ae620000000a00 */
[----:B------:R-:W-:Y:S01]  /*24260*/  IMAD.IADD R19, R6, 0x1, R19 ;  /* 0x0000000106137824 */ /* 0x000fe200078e0213 */
[----:B------:R-:W-:-:S03]  /*24270*/  ULDC.64 UR4, c[0x0][0x208] ;  /* 0x0000820000047ab9 */ /* 0x000fc60000000a00 */
[----:B-1----:R-:W-:-:S05]  /*24280*/  IMAD.WIDE R2, R19, 0x4, R2 ;  /* 0x0000000413027825 */ /* 0x002fca00078e0202 */
[----:B--2---:R-:W4:Y:S01]  /*24290*/  LDG.E R7, desc[UR4][R2.64] ;  /* 0x0000000402077981 */ /* 0x004f22000c1e1900 */
[----:B------:R-:W-:-:S04]  /*242a0*/  IMAD R16, R5, R4, R16 ;  /* 0x0000000405107224 */ /* 0x000fc800078e0210 */
[----:B------:R-:W-:Y:S02]  /*242b0*/  IMAD.IADD R0, R0, 0x1, -R16 ;  /* 0x0000000100007824 */ /* 0x000fe400078e0a10 */
[----:B----4-:R-:W-:-:S05]  /*242c0*/  IMAD R6, R17, R7, RZ ;  /* 0x0000000711067224 */ /* 0x010fca00078e02ff */
[----:B0-----:R-:W-:-:S04]  /*242d0*/  IABS R8, R6 ;  /* 0x0000000600087213 */ /* 0x001fc80000000000 */
        /* <DEDUP_REMOVED lines=27> */
[----:B------:R-:W-:-:S04]  /*24490*/  VIADDMNMX R4, R3, R4, R7, PT ;  /* 0x0000000403047246 */ /* 0x000fc80003800107 */
        /* <DEDUP_REMOVED lines=19> */
[C---:B------:R-:W-:Y:S01]  /*245d0*/  LOP3.LUT R3, R0.reuse, R4, RZ, 0x3c, !PT ;  /* 0x0000000400037212 */ /* 0x040fe200078e3cff */
[----:B------:R-:W-:-:S03]  /*245e0*/  IMAD.IADD R0, R0, 0x1, R5 ;  /* 0x0000000100007824 */ /* 0x000fc600078e0205 */
        /* <DEDUP_REMOVED lines=9> */
.L_x_2012:
[----:B------:R-:W-:Y:S01]  /*24680*/  UMOV UR4, URZ ;  /* 0x0000003f00047c82 */ /* 0x000fe20008000000 */
[----:B------:R-:W-:Y:S01]  /*24690*/  UMOV UR5, URZ ;  /* 0x0000003f00057c82 */ /* 0x000fe20008000000 */
[----:B------:R-:W-:Y:S01]  /*246a0*/  ULDC UR6, c[0x0][0xc3c] ;  /* 0x00030f0000067ab9 */ /* 0x000fe20000000800 */
[----:B------:R-:W-:Y:S02]  /*246b0*/  IMAD.MOV.U32 R16, RZ, RZ, R0 ;  /* 0x000000ffff107224 */ /* 0x000fe400078e0000 */
[----:B------:R-:W-:Y:S02]  /*246c0*/  IMAD.U32 R17, RZ, RZ, UR4 ;  /* 0x00000004ff117e24 */ /* 0x000fe4000f8e00ff */
[----:B------:R-:W-:Y:S02]  /*246d0*/  IMAD.U32 R18, RZ, RZ, UR5 ;  /* 0x00000005ff127e24 */ /* 0x000fe4000f8e00ff */
[----:B------:R-:W-:-:S07]  /*246e0*/  IMAD.U32 R19, RZ, RZ, UR6 ;  /* 0x00000006ff137e24 */ /* 0x000fce000f8e00ff */
.L_x_2020:
[----:B------:R1:W3:Y:S01]  /*246f0*/  LDL R3, [R1+0x2d0] ;  /* 0x0002d00001037983 */ /* 0x0002e20000100800 */
[----:B------:R-:W4:Y:S01]  /*24700*/  S2R R0, SR_TID.X ;  /* 0x0000000000007919 */ /* 0x000f220000002100 */
[----:B------:R-:W-:Y:S05]  /*24710*/  WARPSYNC.ALL ;  /* 0x0000000000007948 */ /* 0x000fea0003800000 */
[----:B----4-:R-:W-:Y:S01]  /*24720*/  LOP3.LUT R0, R0, 0x1f, RZ, 0xc0, !PT ;  /* 0x0000001f00007812 */ /* 0x010fe200078ec0ff */
[----:B------:R-:W-:Y:S03]  /*24730*/  BAR.SYNC.DEFER_BLOCKING 0x4, 0x180 ;  /* 0x0106000000007b1d */ /* 0x000fe60000010000 */
[----:B------:R-:W-:-:S13]  /*24740*/  ISETP.NE.AND P0, PT, R0, RZ, PT ;  /* 0x000000ff0000720c */ /* 0x000fda0003f05270 */
[----:B------:R-:W3:Y:S01]  /*24750*/  @!P0 S2R R0, SR_CgaCtaId ;  /* 0x0000000000008919 */ /* 0x000ee20000008800 */
[----:B------:R-:W-:-:S04]  /*24760*/  @!P0 MOV R2, 0x400 ;  /* 0x0000040000028802 */ /* 0x000fc80000000f00 */
[----:B---3--:R-:W-:-:S05]  /*24770*/  @!P0 LEA R3, R0, R2, 0x18 ;  /* 0x0000000200038211 */ /* 0x008fca00078ec0ff */
[----:B------:R1:W-:Y:S04]  /*24780*/  @!P0 STS.128 [R3+0x308d0], R16 ;  /* 0x0308d01003008388 */ /* 0x0003e80000000c00 */
[----:B------:R1:W-:Y:S01]  /*24790*/  @!P0 STL [R1+0x2d0], R3 ;  /* 0x0002d00301008387 */ /* 0x0003e20000100800 */
[----:B------:R-:W-:Y:S06]  /*247a0*/  BAR.ARV 0x5, 0x180 ;  /* 0x0146000000007b1d */ /* 0x000fec0000002000 */
.L_x_2009:
[----:B------:R-:W-:Y:S02]  /*247b0*/  ULDC UR4, c[0x0][0xc3c] ;  /* 0x00030f0000047ab9 */ /* 0x000fe40000000800 */
[----:B----4-:R-:W-:-:S13]  /*247c0*/  ISETP.GE.AND P0, PT, R19, UR4, PT ;  /* 0x0000000413007c0c */ /* 0x010fda000bf06270 */
[----:B------:R-:W-:Y:S05]  /*247d0*/  @!P0 BRA `(.L_x_2021) ;  /* 0xffffff8800248947 */ /* 0x000fea000383ffff */
[----:B------:R-:W-:Y:S05]  /*247e0*/  BSYNC B8 ;  /* 0x0000000000087941 */ /* 0x000fea0003800000 */
.L_x_1859:
[----:B---3--:R-:W3:Y:S01]  /*247f0*/  LDL.LU R0, [R1+0x318] ;  /* 0x0003180001007983 */ /* 0x008ee20000300800 */
[----:B------:R-:W-:Y:S01]  /*24800*/  BSSY B0, `(.L_x_2022) ;  /* 0x000000b000007945 */ /* 0x000fe20003800000 */
[----:B------:R-:W4:Y:S01]  /*24810*/  S2R R5, SR_CgaCtaId ;  /* 0x0000000000057919 */ /* 0x000f220000008800 */
[----:B---3--:R-:W-:-:S05]  /*24820*/  VIADD R0, R0, 0x1 ;  /* 0x0000000100007836 */ /* 0x008fca0000000000 */
[----:B0-----:R-:W-:-:S04]  /*24830*/  LEA.HI R2, R0, R0, RZ, 0x1 ;  /* 0x0000000000027211 */ /* 0x001fc800078f08ff */
[----:B-1----:R-:W-:-:S05]  /*24840*/  LOP3.LUT R3, R2, 0xfffffffe, RZ, 0xc0, !PT ;  /* 0xfffffffe02037812 */ /* 0x002fca00078ec0ff */
[----:B------:R-:W-:Y:S01]  /*24850*/  IMAD.IADD R3, R0, 0x1, -R3 ;  /* 0x0000000100037824 */ /* 0x000fe200078e0a03 */
[----:B------:R-:W-:-:S04]  /*24860*/  MOV R0, 0x400 ;  /* 0x0000040000007802 */ /* 0x000fc80000000f00 */
[----:B----4-:R-:W-:Y:S02]  /*24870*/  LEA R0, R5, R0, 0x18 ;  /* 0x0000000005007211 */ /* 0x010fe400078ec0ff */
[----:B------:R-:W-:-:S04]  /*24880*/  SHF.L.U32 R3, R3, 0x1f, RZ ;  /* 0x0000001f03037819 */ /* 0x000fc800000006ff */
[----:B------:R-:W0:Y:S02]  /*24890*/  SYNCS.PHASECHK.TRANS64.TRYWAIT P0, [R0+URZ+0x30820], R3 ;  /* 0x03082003000075a7 */ /* 0x000e24000800017f */
[----:B0-----:R-:W-:Y:S05]  /*248a0*/  @!P0 BRA `(.L_x_2023) ;  /* 0x0000002800bc8947 */ /* 0x001fea0003800000 */
.L_x_2126:
[----:B------:R-:W-:Y:S05]  /*248b0*/  BSYNC B0 ;  /* 0x0000000000007941 */ /* 0x000fea0003800000 */
.L_x_2022:
[----:B------:R-:W-:-:S03]  /*248c0*/  UMOV UR4, 0xffffffff ;  /* 0xffffffff00047882 */ /* 0x000fc60000000000 */
[----:B------:R-:W-:Y:S05]  /*248d0*/  BRA.DIV UR4, `(.L_x_2024) ;  /* 0x0000002a04c47947 */ /* 0x000fea000b800000 */
[----:B------:R-:W1:Y:S02]  /*248e0*/  S2R R2, SR_TID.X ;  /* 0x0000000000027919 */ /* 0x000e640000002100 */
[----:B-1----:R-:W-:-:S04]  /*248f0*/  SHF.R.U32.HI R2, RZ, 0x5, R2 ;  /* 0x00000005ff027819 */ /* 0x002fc80000011602 */
[----:B------:R-:W-:-:S05]  /*24900*/  LOP3.LUT R2, R2, 0x3, RZ, 0xc0, !PT ;  /* 0x0000000302027812 */ /* 0x000fca00078ec0ff */
[----:B------:R1:W3:Y:S02]  /*24910*/  SHFL.IDX PT, R14, R2, RZ, 0x1f ;  /* 0x00001fff020e7589 */ /* 0x0002e400000e0000 */
.L_x_2129:
[----:B---3--:R-:W-:Y:S01]  /*24920*/  ISETP.NE.AND P0, PT, R14, RZ, PT ;  /* 0x000000ff0e00720c */ /* 0x008fe20003f05270 */
[----:B------:R-:W-:-:S12]  /*24930*/  BSSY B0, `(.L_x_2025) ;  /* 0x0000029000007945 */ /* 0x000fd80003800000 */
[----:B------:R-:W-:Y:S05]  /*24940*/  @P0 BRA `(.L_x_2026) ;  /* 0x00000000009c0947 */ /* 0x000fea0003800000 */
[----:B------:R-:W-:-:S03]  /*24950*/  UMOV UR4, 0xffffffff ;  /* 0xffffffff00047882 */ /* 0x000fc60000000000 */
[----:B------:R-:W-:Y:S05]  /*24960*/  BRA.DIV UR4, `(.L_x_2027) ;  /* 0x0000002a04d47947 */ /* 0x000fea000b800000 */
[----:B------:R-:W-:-:S13]  /*24970*/  ELECT P6, URZ, PT ;  /* 0x00000000003f782f */ /* 0x000fda00038c0000 */
.L_x_2132:
[----:B------:R-:W-:Y:S05]  /*24980*/  @!P6 BRA `(.L_x_2026) ;  /* 0x00000000008ce947 */ /* 0x000fea0003800000 */
[----:B-1----:R-:W3:Y:S02]  /*24990*/  LDL R2, [R1+0x320] ;  /* 0x0003200001027983 */ /* 0x002ee40000100800 */
[----:B---3--:R-:W-:-:S13]  /*249a0*/  R2UR UR4, R2 ;  /* 0x00000000020472ca */ /* 0x008fda00000e0000 */
[----:B------:R-:W-:-:S06]  /*249b0*/  ULOP3.LUT UR4, UR4, 0x2, URZ, 0xfc, !UPT ;  /* 0x0000000204047892 */ /* 0x000fcc000f8efc3f */
[----:B------:R-:W-:-:S05]  /*249c0*/  IMAD.U32 R2, RZ, RZ, UR4 ;  /* 0x00000004ff027e24 */ /* 0x000fca000f8e00ff */
[----:B------:R-:W-:-:S13]  /*249d0*/  ISETP.NE.AND P2, PT, R2, 0x3, PT ;  /* 0x000000030200780c */ /* 0x000fda0003f45270 */
[----:B------:R-:W-:Y:S05]  /*249e0*/  @!P2 BRA `(.L_x_2028) ;  /* 0x000000000004a947 */ /* 0x000fea0003800000 */
[----:B------:R-:W-:Y:S01]  /*249f0*/  BPT.TRAP 0x1 ;  /* 0x000000040000795c */ /* 0x000fe20000300000 */
.L_x_2028:
        /* <DEDUP_REMOVED lines=14> */
.L_x_2133:
[----:B------:R-:W1:Y:S02]  /*24ae0*/  SYNCS.PHASECHK.TRANS64.TRYWAIT P0, [R7+URZ], R2 ;  /* 0x00000002070075a7 */ /* 0x000e64000800017f */
[----:B-1----:R-:W-:Y:S05]  /*24af0*/  @!P0 BRA `(.L_x_2030) ;  /* 0x0000002800a48947 */ /* 0x002fea0003800000 */
.L_x_2134:
[----:B------:R-:W-:Y:S05]  /*24b00*/  @!P2 BRA `(.L_x_2031) ;  /* 0x000000000004a947 */ /* 0x000fea0003800000 */
[----:B------:R-:W-:Y:S01]  /*24b10*/  BPT.TRAP 0x1 ;  /* 0x000000040000795c */ /* 0x000fe20000300000 */
.L_x_2031:
[----:B------:R-:W2:Y:S01]  /*24b20*/  LDL.LU R4, [R1+0x2d4] ;  /* 0x0002d40001047983 */ /* 0x000ea20000300800 */
[----:B------:R-:W-:-:S04]  /*24b30*/  VIADD R0, R0, 0x30860 ;  /* 0x0003086000007836 */ /* 0x000fc80000000000 */
[----:B--2---:R-:W-:-:S04]  /*24b40*/  IMAD R4, R4, 0x8, R0 ;  /* 0x0000000804047824 */ /* 0x004fc800078e0200 */
[----:B------:R-:W2:Y:S02]  /*24b50*/  SYNCS.PHASECHK.TRANS64.TRYWAIT P0, [R4+URZ], R5 ;  /* 0x00000005040075a7 */ /* 0x000ea4000800017f */
[----:B--2---:R-:W-:Y:S05]  /*24b60*/  @!P0 BRA `(.L_x_2032) ;  /* 0x00000028009c8947 */ /* 0x004fea0003800000 */
.L_x_2135:
[----:B------:R-:W-:-:S07]  /*24b70*/  IMAD R3, R3, 0x8, R0 ;  /* 0x0000000803037824 */ /* 0x000fce00078e0200 */
.L_x_2033:
[----:B---3--:R3:W4:Y:S02]  /*24b80*/  SYNCS.PHASECHK.TRANS64.TRYWAIT P0, [R3+URZ], R2 ;  /* 0x00000002030075a7 */ /* 0x008724000800017f */
[----:B----4-:R-:W-:Y:S05]  /*24b90*/  @!P0 NANOSLEEP.SYNCS 0x989680 ;  /* 0x009896800000895d */ /* 0x010fea0003900000 */
[----:B------:R-:W4:Y:S02]  /*24ba0*/  @!P0 SYNCS.PHASECHK.TRANS64 P0, [R3+URZ], R2 ;  /* 0x00000002030085a7 */ /* 0x000f24000800007f */
[----:B----4-:R-:W-:Y:S05]  /*24bb0*/  @!P0 BRA `(.L_x_2033) ;  /* 0xfffffffc00f08947 */ /* 0x010fea000383ffff */
.L_x_2026:
[----:B------:R-:W-:Y:S05]  /*24bc0*/  BSYNC B0 ;  /* 0x0000000000007941 */ /* 0x000fea0003800000 */
.L_x_2025:
[----:B------:R-:W-:Y:S05]  /*24bd0*/  EXIT ;  /* 0x000000000000794d */ /* 0x000fea0003800000 */
.L_x_1694:
[----:B0-----:R0:W1:Y:S02]  /*24be0*/  SYNCS.PHASECHK.TRANS64.TRYWAIT P0, [R49+URZ+0x308b0], R8 ;  /* 0x0308b008310075a7 */ /* 0x001064000800017f */
[----:B-1----:R-:W-:Y:S05]  /*24bf0*/  @!P0 NANOSLEEP.SYNCS 0x989680 ;  /* 0x009896800000895d */ /* 0x002fea0003900000 */
[----:B------:R-:W1:Y:S02]  /*24c00*/  @!P0 SYNCS.PHASECHK.TRANS64 P0, [R49+URZ+0x308b0], R8 ;  /* 0x0308b008310085a7 */ /* 0x000e64000800007f */
[----:B-1----:R-:W-:Y:S05]  /*24c10*/  @!P0 BRA `(.L_x_1694) ;  /* 0xfffffffc00f08947 */ /* 0x002fea000383ffff */
[----:B------:R-:W-:Y:S05]  /*24c20*/  BRA `(.L_x_2034) ;  /* 0xfffffdf0004c7947 */ /* 0x000fea000383ffff */
.L_x_1715:
[----:B------:R-:W-:Y:S02]  /*24c30*/  IMAD.MOV.U32 R13, RZ, RZ, R4 ;  /* 0x000000ffff0d7224 */ /* 0x000fe400078e0004 */
[----:B------:R-:W-:Y:S02]  /*24c40*/  IMAD.MOV.U32 R12, RZ, RZ, RZ ;  /* 0x000000ffff0c7224 */ /* 0x000fe400078e00ff */
[----:B------:R-:W-:Y:S02]  /*24c50*/  IMAD.MOV.U32 R11, RZ, RZ, 0x1c1f ;  /* 0x00001c1fff0b7424 */ /* 0x000fe400078e00ff */
[----:B------:R-:W-:-:S07]  /*24c60*/  IMAD.MOV.U32 R15, RZ, RZ, -0x1 ;  /* 0xffffffffff0f7424 */ /* 0x000fce00078e00ff */
[----:B------:R-:W-:Y:S05]  /*24c70*/  WARPSYNC.COLLECTIVE R15, `(.L_x_2035) ;  /* 0x000000000f087348 */ /* 0x000fea0003c00000 */
[----:B------:R0:W1:Y:S02]  /*24c80*/  SHFL.IDX P6, R14, R13, R12, R11 ;  /* 0x0000000c0d0e7389 */ /* 0x00006400000c000b */
[----:B01----:R-:W-:Y:S01]  /*24c90*/  ENDCOLLECTIVE ;  /* 0x000000000000791b */ /* 0x003fe20003800000 */
.L_x_2035:
[----:B------:R-:W-:Y:S02]  /*24ca0*/  IMAD.MOV.U32 R13, RZ, RZ, R0 ;  /* 0x000000ffff0d7224 */ /* 0x000fe400078e0000 */
[----:B------:R-:W-:-:S07]  /*24cb0*/  IMAD.MOV.U32 R3, RZ, RZ, R14 ;  /* 0x000000ffff037224 */ /* 0x000fce00078e000e */
[----:B------:R-:W-:Y:S05]  /*24cc0*/  WARPSYNC.COLLECTIVE R15, `(.L_x_2036) ;  /* 0x000000000f087348 */ /* 0x000fea0003c00000 */
[----:B------:R0:W1:Y:S02]  /*24cd0*/  SHFL.IDX P6, R14, R13, R12, R11 ;  /* 0x0000000c0d0e7389 */ /* 0x00006400000c000b */
[----:B01----:R-:W-:Y:S01]  /*24ce0*/  ENDCOLLECTIVE ;  /* 0x000000000000791b */ /* 0x003fe20003800000 */
.L_x_2036:
[----:B------:R-:W-:Y:S02]  /*24cf0*/  IMAD.MOV.U32 R13, RZ, RZ, R7 ;  /* 0x000000ffff0d7224 */ /* 0x000fe400078e0007 */
[----:B------:R-:W-:-:S07]  /*24d00*/  IMAD.MOV.U32 R2, RZ, RZ, R14 ;  /* 0x000000ffff027224 */ /* 0x000fce00078e000e */
[----:B------:R-:W-:Y:S05]  /*24d10*/  WARPSYNC.COLLECTIVE R15, `(.L_x_2037) ;  /* 0x000000000f087348 */ /* 0x000fea0003c00000 */
[----:B------:R0:W1:Y:S02]  /*24d20*/  SHFL.IDX P6, R14, R13, R12, R11 ;  /* 0x0000000c0d0e7389 */ /* 0x00006400000c000b */
[----:B01----:R-:W-:Y:S01]  /*24d30*/  ENDCOLLECTIVE ;  /* 0x000000000000791b */ /* 0x003fe20003800000 */
.L_x_2037:
[----:B------:R-:W-:Y:S02]  /*24d40*/  IMAD.MOV.U32 R13, RZ, RZ, R6 ;  /* 0x000000ffff0d7224 */ /* 0x000fe400078e0006 */
[----:B------:R-:W-:-:S07]  /*24d50*/  IMAD.MOV.U32 R5, RZ, RZ, R14 ;  /* 0x000000ffff057224 */ /* 0x000fce00078e000e */
[----:B------:R-:W-:Y:S05]  /*24d60*/  WARPSYNC.COLLECTIVE R15, `(.L_x_2038) ;  /* 0x000000000f087348 */ /* 0x000fea0003c00000 */
[----:B------:R0:W1:Y:S02]  /*24d70*/  SHFL.IDX P6, R14, R13, R12, R11 ;  /* 0x0000000c0d0e7389 */ /* 0x00006400000c000b */
[----:B01----:R-:W-:Y:S01]  /*24d80*/  ENDCOLLECTIVE ;  /* 0x000000000000791b */ /* 0x003fe20003800000 */
.L_x_2038:
[----:B------:R-:W-:Y:S05]  /*24d90*/  BRA `(.L_x_2039) ;  /* 0xfffffe0400747947 */ /* 0x000fea000383ffff */
.L_x_1718:
[----:B------:R-:W-:Y:S01]  /*24da0*/  BSSY B1, `(.L_x_2040) ;  /* 0x0000008000017945 */ /* 0x000fe20003800000 */
[----:B------:R-:W-:Y:S02]  /*24db0*/  IMAD.MOV.U32 R13, RZ, RZ, R4 ;  /* 0x000000ffff0d7224 */ /* 0x000fe400078e0004 */
[----:B------:R-:W-:Y:S02]  /*24dc0*/  IMAD.MOV.U32 R12, RZ, RZ, 0x1 ;  /* 0x00000001ff0c7424 */ /* 0x000fe400078e00ff */
[----:B------:R-:W-:Y:S02]  /*24dd0*/  IMAD.MOV.U32 R11, RZ, RZ, 0x1c1f ;  /* 0x00001c1fff0b7424 */ /* 0x000fe400078e00ff */
[----:B------:R-:W-:-:S07]  /*24de0*/  IMAD.MOV.U32 R15, RZ, RZ, -0x1 ;  /* 0xffffffffff0f7424 */ /* 0x000fce00078e00ff */
[----:B0---4-:R-:W-:Y:S05]  /*24df0*/  WARPSYNC.COLLECTIVE R15, `(.L_x_2041) ;  /* 0x000000000f087348 */ /* 0x011fea0003c00000 */
[----:B----4-:R1:W2:Y:S02]  /*24e00*/  SHFL.IDX P6, R14, R13, R12, R11 ;  /* 0x0000000c0d0e7389 */ /* 0x0102a400000c000b */
[----:B012---:R-:W-:Y:S01]  /*24e10*/  ENDCOLLECTIVE ;  /* 0x000000000000791b */ /* 0x007fe20003800000 */
.L_x_2041:
[----:B------:R-:W-:Y:S05]  /*24e20*/  BSYNC B1 ;  /* 0x0000000000017941 */ /* 0x000fea0003800000 */
.L_x_2040:
[----:B------:R-:W-:Y:S02]  /*24e30*/  IMAD.MOV.U32 R13, RZ, RZ, R0 ;  /* 0x000000ffff0d7224 */ /* 0x000fe400078e0000 */
[----:B------:R-:W-:Y:S02]  /*24e40*/  IMAD.MOV.U32 R12, RZ, RZ, 0x1 ;  /* 0x00000001ff0c7424 */ /* 0x000fe400078e00ff */
[----:B------:R-:W-:Y:S02]  /*24e50*/  IMAD.MOV.U32 R11, RZ, RZ, 0x1c1f ;  /* 0x00001c1fff0b7424 */ /* 0x000fe400078e00ff */
[----:B------:R-:W-:Y:S02]  /*24e60*/  IMAD.MOV.U32 R15, RZ, RZ, -0x1 ;  /* 0xffffffffff0f7424 */ /* 0x000fe400078e00ff */
[----:B------:R-:W-:-:S07]  /*24e70*/  IMAD.MOV.U32 R3, RZ, RZ, R14 ;  /* 0x000000ffff037224 */ /* 0x000fce00078e000e */
[----:B------:R-:W-:Y:S05]  /*24e80*/  WARPSYNC.COLLECTIVE R15, `(.L_x_2042) ;  /* 0x000000000f087348 */ /* 0x000fea0003c00000 */
[----:B------:R0:W1:Y:S02]  /*24e90*/  SHFL.IDX P6, R14, R13, R12, R11 ;  /* 0x0000000c0d0e7389 */ /* 0x00006400000c000b */
[----:B01----:R-:W-:Y:S01]  /*24ea0*/  ENDCOLLECTIVE ;  /* 0x000000000000791b */ /* 0x003fe20003800000 */
.L_x_2042:
[----:B------:R-:W-:Y:S02]  /*24eb0*/  IMAD.MOV.U32 R13, RZ, RZ, R7 ;  /* 0x000000ffff0d7224 */ /* 0x000fe400078e0007 */
[----:B------:R-:W-:-:S07]  /*24ec0*/  IMAD.MOV.U32 R2, RZ, RZ, R14 ;  /* 0x000000ffff027224 */ /* 0x000fce00078e000e */
[----:B------:R-:W-:Y:S05]  /*24ed0*/  WARPSYNC.COLLECTIVE R15, `(.L_x_2043) ;  /* 0x000000000f087348 */ /* 0x000fea0003c00000 */
[----:B------:R0:W1:Y:S02]  /*24ee0*/  SHFL.IDX P6, R14, R13, R12, R11 ;  /* 0x0000000c0d0e7389 */ /* 0x00006400000c000b */
[----:B01----:R-:W-:Y:S01]  /*24ef0*/  ENDCOLLECTIVE ;  /* 0x000000000000791b */ /* 0x003fe20003800000 */
.L_x_2043:
[----:B------:R-:W-:Y:S02]  /*24f00*/  IMAD.MOV.U32 R13, RZ, RZ, R6 ;  /* 0x000000ffff0d7224 */ /* 0x000fe400078e0006 */
[----:B------:R-:W-:-:S07]  /*24f10*/  IMAD.MOV.U32 R5, RZ, RZ, R14 ;  /* 0x000000ffff057224 */ /* 0x000fce00078e000e */
[----:B------:R-:W-:Y:S05]  /*24f20*/  WARPSYNC.COLLECTIVE R15, `(.L_x_2044) ;  /* 0x000000000f087348 */ /* 0x000fea0003c00000 */
[----:B------:R0:W1:Y:S02]  /*24f30*/  SHFL.IDX P6, R14, R13, R12, R11 ;  /* 0x0000000c0d0e7389 */ /* 0x00006400000c000b */
[----:B01----:R-:W-:Y:S01]  /*24f40*/  ENDCOLLECTIVE ;  /* 0x000000000000791b */ /* 0x003fe20003800000 */
.L_x_2044:
[----:B------:R-:W-:Y:S05]  /*24f50*/  BRA `(.L_x_2045) ;  /* 0xfffffe0c00287947 */ /* 0x000fea000383ffff */
.L_x_1721:
[----:B0-----:R-:W-:-:S04]  /*24f60*/  IMAD.U32 R5, RZ, RZ, UR39 ;  /* 0x00000027ff057e24 */ /* 0x001fc8000f8e00ff */
[----:B------:R0:W1:Y:S03]  /*24f70*/  SYNCS.PHASECHK.TRANS64.TRYWAIT P0, [R5+URZ+0x30800], R4 ;  /* 0x03080004050075a7 */ /* 0x000066000800017f */
[----:B-1----:R-:W-:Y:S05]  /*24f80*/  @!P0 NANOSLEEP.SYNCS 0x989680 ;  /* 0x009896800000895d */ /* 0x002fea0003900000 */
[----:B------:R-:W1:Y:S02]  /*24f90*/  @!P0 SYNCS.PHASECHK.TRANS64 P0, [R5+URZ+0x30800], R4 ;  /* 0x03080004050085a7 */ /* 0x000e64000800007f */
[----:B-1----:R-:W-:Y:S05]  /*24fa0*/  @!P0 BRA `(.L_x_1721) ;  /* 0xfffffffc00ec8947 */ /* 0x002fea000383ffff */
[----:B------:R-:W-:Y:S05]  /*24fb0*/  BRA `(.L_x_2046) ;  /* 0xfffffe1400487947 */ /* 0x000fea000383ffff */
.L_x_1745:
[----:B------:R-:W-:Y:S02]  /*24fc0*/  IMAD.MOV.U32 R13, RZ, RZ, R4 ;  /* 0x000000ffff0d7224 */ /* 0x000fe400078e0004 */
[----:B------:R-:W-:Y:S02]  /*24fd0*/  IMAD.MOV.U32 R12, RZ, RZ, RZ ;  /* 0x000000ffff0c7224 */ /* 0x000fe400078e00ff */
[----:B------:R-:W-:Y:S02]  /*24fe0*/  IMAD.MOV.U32 R11, RZ, RZ, 0x1c1f ;  /* 0x00001c1fff0b7424 */ /* 0x000fe400078e00ff */
[----:B------:R-:W-:-:S07]  /*24ff0*/  IMAD.MOV.U32 R15, RZ, RZ, -0x1 ;  /* 0xffffffffff0f7424 */ /* 0x000fce00078e00ff */
[----:B------:R-:W-:Y:S05]  /*25000*/  WARPSYNC.COLLECTIVE R15, `(.L_x_2047) ;  /* 0x000000000f087348 */ /* 0x000fea0003c00000 */
[----:B------:R0:W1:Y:S02]  /*25010*/  SHFL.IDX P6, R14, R13, R12, R11 ;  /* 0x0000000c0d0e7389 */ /* 0x00006400000c000b */
[----:B01----:R-:W-:Y:S01]  /*25020*/  ENDCOLLECTIVE ;  /* 0x000000000000791b */ /* 0x003fe20003800000 */
.L_x_2047:
[----:B------:R-:W-:Y:S02]  /*25030*/  IMAD.MOV.U32 R13, RZ, RZ, R0 ;  /* 0x000000ffff0d7224 */ /* 0x000fe400078e0000 */
[----:B------:R-:W-:-:S07]  /*25040*/  IMAD.MOV.U32 R3, RZ, RZ, R14 ;  /* 0x000000ffff037224 */ /* 0x000fce00078e000e */
[----:B------:R-:W-:Y:S05]  /*25050*/  WARPSYNC.COLLECTIVE R15, `(.L_x_2048) ;  /* 0x000000000f087348 */ /* 0x000fea0003c00000 */
[----:B------:R0:W1:Y:S02]  /*25060*/  SHFL.IDX P6, R14, R13, R12, R11 ;  /* 0x0000000c0d0e7389 */ /* 0x00006400000c000b */
[----:B01----:R-:W-:Y:S01]  /*25070*/  ENDCOLLECTIVE ;  /* 0x000000000000791b */ /* 0x003fe20003800000 */
.L_x_2048:
[----:B------:R-:W-:Y:S02]  /*25080*/  IMAD.MOV.U32 R13, RZ, RZ, R9 ;  /* 0x000000ffff0d7224 */ /* 0x000fe400078e0009 */
[----:B------:R-:W-:-:S07]  /*25090*/  IMAD.MOV.U32 R2, RZ, RZ, R14 ;  /* 0x000000ffff027224 */ /* 0x000fce00078e000e */
[----:B------:R-:W-:Y:S05]  /*250a0*/  WARPSYNC.COLLECTIVE R15, `(.L_x_2049) ;  /* 0x000000000f087348 */ /* 0x000fea0003c00000 */
[----:B------:R0:W1:Y:S02]  /*250b0*/  SHFL.IDX P6, R14, R13, R12, R11 ;  /* 0x0000000c0d0e7389 */ /* 0x00006400000c000b */
[----:B01----:R-:W-:Y:S01]  /*250c0*/  ENDCOLLECTIVE ;  /* 0x000000000000791b */ /* 0x003fe20003800000 */
.L_x_2049:
[----:B------:R-:W-:Y:S02]  /*250d0*/  IMAD.MOV.U32 R13, RZ, RZ, R8 ;  /* 0x000000ffff0d7224 */ /* 0x000fe400078e0008 */
[----:B------:R-:W-:-:S07]  /*250e0*/  IMAD.MOV.U32 R5, RZ, RZ, R14 ;  /* 0x000000ffff057224 */ /* 0x000fce00078e000e */
[----:B------:R-:W-:Y:S05]  /*250f0*/  WARPSYNC.COLLECTIVE R15, `(.L_x_2050) ;  /* 0x000000000f087348 */ /* 0x000fea0003c00000 */
[----:B------:R0:W1:Y:S02]  /*25100*/  SHFL.IDX P6, R14, R13, R12, R11 ;  /* 0x0000000c0d0e7389 */ /* 0x00006400000c000b */
[----:B01----:R-:W-:Y:S01]  /*25110*/  ENDCOLLECTIVE ;  /* 0x000000000000791b */ /* 0x003fe20003800000 */
.L_x_2050:
[----:B------:R-:W-:Y:S02]  /*25120*/  IMAD.MOV.U32 R12, RZ, RZ, R2 ;  /* 0x000000ffff0c7224 */ /* 0x000fe400078e0002 */
[----:B------:R-:W-:Y:S01]  /*25130*/  IMAD.MOV.U32 R13, RZ, RZ, R3 ;  /* 0x000000ffff0d7224 */ /* 0x000fe200078e0003 */
[----:B------:R-:W-:Y:S06]  /*25140*/  BRA `(.L_x_2051) ;  /* 0xfffffe3800ec7947 */ /* 0x000fec000383ffff */
.L_x_1748:
[----:B------:R-:W-:Y:S01]  /*25150*/  BSSY B1, `(.L_x_2052) ;  /* 0x0000008000017945 */ /* 0x000fe20003800000 */
[----:B------:R-:W-:Y:S02]  /*25160*/  IMAD.MOV.U32 R13, RZ, RZ, R4 ;  /* 0x000000ffff0d7224 */ /* 0x000fe400078e0004 */
[----:B------:R-:W-:Y:S02]  /*25170*/  IMAD.MOV.U32 R12, RZ, RZ, 0x1 ;  /* 0x00000001ff0c7424 */ /* 0x000fe400078e00ff */
[----:B------:R-:W-:Y:S02]  /*25180*/  IMAD.MOV.U32 R11, RZ, RZ, 0x1c1f ;  /* 0x00001c1fff0b7424 */ /* 0x000fe400078e00ff */
[----:B------:R-:W-:-:S07]  /*25190*/  IMAD.MOV.U32 R15, RZ, RZ, -0x1 ;  /* 0xffffffffff0f7424 */ /* 0x000fce00078e00ff */
[----:B------:R-:W-:Y:S05]  /*251a0*/  WARPSYNC.COLLECTIVE R15, `(.L_x_2053) ;  /* 0x000000000f087348 */ /* 0x000fea0003c00000 */
[----:B------:R0:W1:Y:S02]  /*251b0*/  SHFL.IDX P6, R14, R13, R12, R11 ;  /* 0x0000000c0d0e7389 */ /* 0x00006400000c000b */
[----:B01----:R-:W-:Y:S01]  /*251c0*/  ENDCOLLECTIVE ;  /* 0x000000000000791b */ /* 0x003fe20003800000 */
.L_x_2053:
[----:B------:R-:W-:Y:S05]  /*251d0*/  BSYNC B1 ;  /* 0x0000000000017941 */ /* 0x000fea0003800000 */
.L_x_2052:
        /* <DEDUP_REMOVED lines=8> */
.L_x_2054:
[----:B------:R-:W-:Y:S02]  /*25260*/  IMAD.MOV.U32 R21, RZ, RZ, R3 ;  /* 0x000000ffff157224 */ /* 0x000fe400078e0003 */
[----:B------:R-:W-:Y:S02]  /*25270*/  IMAD.MOV.U32 R13, RZ, RZ, R9 ;  /* 0x000000ffff0d7224 */ /* 0x000fe400078e0009 */
[----:B------:R-:W-:-:S07]  /*25280*/  IMAD.MOV.U32 R2, RZ, RZ, R14 ;  /* 0x000000ffff027224 */ /* 0x000fce00078e000e */
[----:B------:R-:W-:Y:S05]  /*25290*/  WARPSYNC.COLLECTIVE R15, `(.L_x_2055) ;  /* 0x000000000f087348 */ /* 0x000fea0003c00000 */
[----:B------:R0:W1:Y:S02]  /*252a0*/  SHFL.IDX P6, R14, R13, R12, R11 ;  /* 0x0000000c0d0e7389 */ /* 0x00006400000c000b */
[----:B01----:R-:W-:Y:S01]  /*252b0*/  ENDCOLLECTIVE ;  /* 0x000000000000791b */ /* 0x003fe20003800000 */
.L_x_2055:
[----:B------:R-:W-:Y:S02]  /*252c0*/  IMAD.MOV.U32 R20, RZ, RZ, R2 ;  /* 0x000000ffff147224 */ /* 0x000fe400078e0002 */
[----:B------:R-:W-:Y:S02]  /*252d0*/  IMAD.MOV.U32 R13, RZ, RZ, R8 ;  /* 0x000000ffff0d7224 */ /* 0x000fe400078e0008 */
[----:B------:R-:W-:-:S07]  /*252e0*/  IMAD.MOV.U32 R5, RZ, RZ, R14 ;  /* 0x000000ffff057224 */ /* 0x000fce00078e000e */
[----:B------:R-:W-:Y:S05]  /*252f0*/  WARPSYNC.COLLECTIVE R15, `(.L_x_2056) ;  /* 0x000000000f087348 */ /* 0x000fea0003c00000 */
[----:B------:R0:W1:Y:S02]  /*25300*/  SHFL.IDX P6, R14, R13, R12, R11 ;  /* 0x0000000c0d0e7389 */ /* 0x00006400000c000b */
[----:B01----:R-:W-:Y:S01]  /*25310*/  ENDCOLLECTIVE ;  /* 0x000000000000791b */ /* 0x003fe20003800000 */
.L_x_2056:
[----:B------:R-:W-:Y:S05]  /*25320*/  BRA `(.L_x_2057) ;  /* 0xfffffe4000287947 */ /* 0x000fea000383ffff */
.L_x_1751:
[----:B0-----:R-:W-:-:S04]  /*25330*/  IMAD.U32 R61, RZ, RZ, UR39 ;  /* 0x00000027ff3d7e24 */ /* 0x001fc8000f8e00ff */
[----:B------:R0:W1:Y:S03]  /*25340*/  SYNCS.PHASECHK.TRANS64.TRYWAIT P0, [R61+URZ+0x30800], R60 ;  /* 0x0308003c3d0075a7 */ /* 0x000066000800017f */
[----:B-1----:R-:W-:Y:S05]  /*25350*/  @!P0 NANOSLEEP.SYNCS 0x989680 ;  /* 0x009896800000895d */ /* 0x002fea0003900000 */
[----:B------:R-:W1:Y:S02]  /*25360*/  @!P0 SYNCS.PHASECHK.TRANS64 P0, [R61+URZ+0x30800], R60 ;  /* 0x0308003c3d0085a7 */ /* 0x000e64000800007f */
[----:B-1----:R-:W-:Y:S05]  /*25370*/  @!P0 BRA `(.L_x_1751) ;  /* 0xfffffffc00ec8947 */ /* 0x002fea000383ffff */
[----:B------:R-:W-:Y:S05]  /*25380*/  BRA `(.L_x_2058) ;  /* 0xfffffe4400b87947 */ /* 0x000fea000383ffff */
.L_x_1765:
[----:B-1----:R1:W2:Y:S02]  /*25390*/  SYNCS.PHASECHK.TRANS64.TRYWAIT P2, [R73+URZ+0x30830], R0 ;  /* 0x03083000490075a7 */ /* 0x0022a4000804017f */
[----:B--2---:R-:W-:Y:S05]  /*253a0*/  @!P2 NANOSLEEP.SYNCS 0x989680 ;  /* 0x009896800000a95d */ /* 0x004fea0003900000 */
[----:B------:R-:W2:Y:S02]  /*253b0*/  @!P2 SYNCS.PHASECHK.TRANS64 P2, [R73+URZ+0x30830], R0 ;  /* 0x030830004900a5a7 */ /* 0x000ea4000804007f */
[----:B--2---:R-:W-:Y:S05]  /*253c0*/  @!P2 BRA `(.L_x_1765) ;  /* 0xfffffffc00f0a947 */ /* 0x004fea000383ffff */
[----:B------:R-:W-:Y:S05]  /*253d0*/  BRA `(.L_x_1764) ;  /* 0xfffffe7000447947 */ /* 0x000fea000383ffff */
.L_x_1781:
[----:B-1----:R-:W-:-:S04]  /*253e0*/  IMAD.U32 R11, RZ, RZ, UR7 ;  /* 0x00000007ff0b7e24 */ /* 0x002fc8000f8e00ff */
[----:B------:R1:W2:Y:S03]  /*253f0*/  SYNCS.PHASECHK.TRANS64.TRYWAIT P2, [R11+URZ+0x30830], R10 ;  /* 0x0308300a0b0075a7 */ /* 0x0002a6000804017f */
[----:B--2---:R-:W-:Y:S05]  /*25400*/  @!P2 NANOSLEEP.SYNCS 0x989680 ;  /* 0x009896800000a95d */ /* 0x004fea0003900000 */
[----:B------:R-:W2:Y:S02]  /*25410*/  @!P2 SYNCS.PHASECHK.TRANS64 P2, [R11+URZ+0x30830], R10 ;  /* 0x0308300a0b00a5a7 */ /* 0x000ea4000804007f */
[----:B--2---:R-:W-:Y:S05]  /*25420*/  @!P2 BRA `(.L_x_1781) ;  /* 0xfffffffc00eca947 */ /* 0x004fea000383ffff */
[----:B------:R-:W-:Y:S05]  /*25430*/  BRA `(.L_x_1780) ;  /* 0xfffffea000e07947 */ /* 0x000fea000383ffff */
.L_x_1785:
[----:B---3--:R-:W-:-:S04]  /*25440*/  IMAD.U32 R2, RZ, RZ, UR6 ;  /* 0x00000006ff027e24 */ /* 0x008fc8000f8e00ff */
[----:B------:R3:W4:Y:S03]  /*25450*/  SYNCS.PHASECHK.TRANS64.TRYWAIT P2, [R2+URZ+0x30850], R0 ;  /* 0x03085000020075a7 */ /* 0x000726000804017f */
[----:B----4-:R-:W-:Y:S05]  /*25460*/  @!P2 NANOSLEEP.SYNCS 0x989680 ;  /* 0x009896800000a95d */ /* 0x010fea0003900000 */
[----:B------:R-:W4:Y:S02]  /*25470*/  @!P2 SYNCS.PHASECHK.TRANS64 P2, [R2+URZ+0x30850], R0 ;  /* 0x030850000200a5a7 */ /* 0x000f24000804007f */
[----:B----4-:R-:W-:Y:S05]  /*25480*/  @!P2 BRA `(.L_x_1785) ;  /* 0xfffffffc00eca947 */ /* 0x010fea000383ffff */
[----:B------:R-:W-:Y:S05]  /*25490*/  BRA `(.L_x_1784) ;  /* 0xfffffeac00807947 */ /* 0x000fea000383ffff */
.L_x_1802:
[----:B-1----:R-:W-:-:S04]  /*254a0*/  IMAD.U32 R4, RZ, RZ, UR6 ;  /* 0x00000006ff047e24 */ /* 0x002fc8000f8e00ff */
[----:B------:R1:W2:Y:S03]  /*254b0*/  SYNCS.PHASECHK.TRANS64.TRYWAIT P2, [R4+URZ+0x30830], R3 ;  /* 0x03083003040075a7 */ /* 0x0002a6000804017f */
[----:B--2---:R-:W-:Y:S05]  /*254c0*/  @!P2 NANOSLEEP.SYNCS 0x989680 ;  /* 0x009896800000a95d */ /* 0x004fea0003900000 */
[----:B------:R-:W2:Y:S02]  /*254d0*/  @!P2 SYNCS.PHASECHK.TRANS64 P2, [R4+URZ+0x30830], R3 ;  /* 0x030830030400a5a7 */ /* 0x000ea4000804007f */
[----:B--2---:R-:W-:Y:S05]  /*254e0*/  @!P2 BRA `(.L_x_1802) ;  /* 0xfffffffc00eca947 */ /* 0x004fea000383ffff */
[----:B------:R-:W-:Y:S05]  /*254f0*/  BRA `(.L_x_1801) ;  /* 0xfffffed800d07947 */ /* 0x000fea000383ffff */
.L_x_1806:
[----:B---3--:R-:W-:-:S04]  /*25500*/  IMAD.U32 R2, RZ, RZ, UR11 ;  /* 0x0000000bff027e24 */ /* 0x008fc8000f8e00ff */
[----:B------:R3:W4:Y:S03]  /*25510*/  SYNCS.PHASECHK.TRANS64.TRYWAIT P2, [R2+URZ+0x30850], R0 ;  /* 0x03085000020075a7 */ /* 0x000726000804017f */
[----:B----4-:R-:W-:Y:S05]  /*25520*/  @!P2 NANOSLEEP.SYNCS 0x989680 ;  /* 0x009896800000a95d */ /* 0x010fea0003900000 */
[----:B------:R-:W4:Y:S02]  /*25530*/  @!P2 SYNCS.PHASECHK.TRANS64 P2, [R2+URZ+0x30850], R0 ;  /* 0x030850000200a5a7 */ /* 0x000f24000804007f */
[----:B----4-:R-:W-:Y:S05]  /*25540*/  @!P2 BRA `(.L_x_1806) ;  /* 0xfffffffc00eca947 */ /* 0x010fea000383ffff */
[----:B------:R-:W-:Y:S05]  /*25550*/  BRA `(.L_x_1805) ;  /* 0xfffffee400707947 */ /* 0x000fea000383ffff */
.L_x_1812:
[----:B-1----:R-:W-:-:S04]  /*25560*/  IMAD.U32 R4, RZ, RZ, UR6 ;  /* 0x00000006ff047e24 */ /* 0x002fc8000f8e00ff */
[----:B------:R1:W2:Y:S03]  /*25570*/  SYNCS.PHASECHK.TRANS64.TRYWAIT P2, [R4+URZ+0x30830], R3 ;  /* 0x03083003040075a7 */ /* 0x0002a6000804017f */
[----:B--2---:R-:W-:Y:S05]  /*25580*/  @!P2 NANOSLEEP.SYNCS 0x989680 ;  /* 0x009896800000a95d */ /* 0x004fea0003900000 */
[----:B------:R-:W2:Y:S02]  /*25590*/  @!P2 SYNCS.PHASECHK.TRANS64 P2, [R4+URZ+0x30830], R3 ;  /* 0x030830030400a5a7 */ /* 0x000ea4000804007f */
[----:B--2---:R-:W-:Y:S05]  /*255a0*/  @!P2 BRA `(.L_x_1812) ;  /* 0xfffffffc00eca947 */ /* 0x004fea000383ffff */
[----:B------:R-:W-:Y:S05]  /*255b0*/  BRA `(.L_x_1811) ;  /* 0xfffffefc00b87947 */ /* 0x000fea000383ffff */
.L_x_1816:
[----:B---3--:R-:W-:-:S04]  /*255c0*/  IMAD.U32 R2, RZ, RZ, UR11 ;  /* 0x0000000bff027e24 */ /* 0x008fc8000f8e00ff */
[----:B------:R3:W4:Y:S03]  /*255d0*/  SYNCS.PHASECHK.TRANS64.TRYWAIT P2, [R2+URZ+0x30850], R0 ;  /* 0x03085000020075a7 */ /* 0x000726000804017f */
[----:B----4-:R-:W-:Y:S05]  /*255e0*/  @!P2 NANOSLEEP.SYNCS 0x989680 ;  /* 0x009896800000a95d */ /* 0x010fea0003900000 */
[----:B------:R-:W4:Y:S02]  /*255f0*/  @!P2 SYNCS.PHASECHK.TRANS64 P2, [R2+URZ+0x30850], R0 ;  /* 0x030850000200a5a7 */ /* 0x000f24000804007f */
[----:B----4-:R-:W-:Y:S05]  /*25600*/  @!P2 BRA `(.L_x_1816) ;  /* 0xfffffffc00eca947 */ /* 0x010fea000383ffff */
[----:B------:R-:W-:Y:S05]  /*25610*/  BRA `(.L_x_1815) ;  /* 0xffffff0800587947 */ /* 0x000fea000383ffff */
.L_x_1829:
[----:B-1----:R-:W-:-:S04]  /*25620*/  IMAD.U32 R7, RZ, RZ, UR5 ;  /* 0x00000005ff077e24 */ /* 0x002fc8000f8e00ff */
[----:B------:R1:W2:Y:S03]  /*25630*/  SYNCS.PHASECHK.TRANS64.TRYWAIT P0, [R7+URZ+0x30850], R0 ;  /* 0x03085000070075a7 */ /* 0x0002a6000800017f */
[----:B--2---:R-:W-:Y:S05]  /*25640*/  @!P0 NANOSLEEP.SYNCS 0x989680 ;  /* 0x009896800000895d */ /* 0x004fea0003900000 */
[----:B------:R-:W2:Y:S02]  /*25650*/  @!P0 SYNCS.PHASECHK.TRANS64 P0, [R7+URZ+0x30850], R0 ;  /* 0x03085000070085a7 */ /* 0x000ea4000800007f */
[----:B--2---:R-:W-:Y:S05]  /*25660*/  @!P0 BRA `(.L_x_1829) ;  /* 0xfffffffc00ec8947 */ /* 0x004fea000383ffff */
[----:B------:R-:W-:Y:S05]  /*25670*/  BRA `(.L_x_1828) ;  /* 0xffffff3800447947 */ /* 0x000fea000383ffff */
.L_x_1873:
[----:B------:R-:W1:Y:S01]  /*25680*/  S2R R7, SR_TID.X ;  /* 0x0000000000077919 */ /* 0x000e620000002100 */
[----:B------:R-:W-:Y:S01]  /*25690*/  BSSY B1, `(.L_x_2059) ;  /* 0x000000a000017945 */ /* 0x000fe20003800000 */
[----:B------:R-:W-:Y:S02]  /*256a0*/  IMAD.MOV.U32 R12, RZ, RZ, RZ ;  /* 0x000000ffff0c7224 */ /* 0x000fe400078e00ff */
[----:B0-----:R-:W-:Y:S02]  /*256b0*/  IMAD.MOV.U32 R11, RZ, RZ, 0x1f ;  /* 0x0000001fff0b7424 */ /* 0x001fe400078e00ff */
[----:B------:R-:W-:Y:S01]  /*256c0*/  IMAD.MOV.U32 R15, RZ, RZ, -0x1 ;  /* 0xffffffffff0f7424 */ /* 0x000fe200078e00ff */
[----:B-1----:R-:W-:-:S04]  /*256d0*/  SHF.R.U32.HI R7, RZ, 0x5, R7 ;  /* 0x00000005ff077819 */ /* 0x002fc80000011607 */
[----:B------:R-:W-:-:S05]  /*256e0*/  LOP3.LUT R7, R7, 0x3, RZ, 0xc0, !PT ;  /* 0x0000000307077812 */ /* 0x000fca00078ec0ff */
[----:B------:R-:W-:-:S07]  /*256f0*/  IMAD.MOV.U32 R13, RZ, RZ, R7 ;  /* 0x000000ffff0d7224 */ /* 0x000fce00078e0007 */
[----:B------:R-:W-:Y:S05]  /*25700*/  WARPSYNC.COLLECTIVE R15, `(.L_x_2060) ;  /* 0x000000000f087348 */ /* 0x000fea0003c00000 */
[----:B------:R0:W1:Y:S02]  /*25710*/  SHFL.IDX P6, R14, R13, R12, R11 ;  /* 0x0000000c0d0e7389 */ /* 0x00006400000c000b */
[----:B01----:R-:W-:Y:S01]  /*25720*/  ENDCOLLECTIVE ;  /* 0x000000000000791b */ /* 0x003fe20003800000 */
.L_x_2060:
[----:B------:R-:W-:Y:S05]  /*25730*/  BSYNC B1 ;  /* 0x0000000000017941 */ /* 0x000fea0003800000 */
.L_x_2059:
[----:B------:R-:W-:Y:S05]  /*25740*/  BRA `(.L_x_2061) ;  /* 0xffffff8400047947 */ /* 0x000fea000383ffff */
.L_x_1875:
[----:B------:R-:W-:Y:S01]  /*25750*/  BSSY B1, `(.L_x_2062) ;  /* 0x0000006000017945 */ /* 0x000fe20003800000 */
[----:B------:R-:W-:-:S07]  /*25760*/  IMAD.MOV.U32 R15, RZ, RZ, -0x1 ;  /* 0xffffffffff0f7424 */ /* 0x000fce00078e00ff */
[----:B01----:R-:W-:Y:S05]  /*25770*/  WARPSYNC.COLLECTIVE R15, `(.L_x_2063) ;  /* 0x000000000f0c7348 */ /* 0x003fea0003c00000 */
[----:B------:R-:W-:Y:S02]  /*25780*/  ELECT P6, UR62, PT ;  /* 0x00000000003e782f */ /* 0x000fe400038c0000 */
[----:B------:R-:W-:Y:S01]  /*25790*/  MOV R14, UR62 ;  /* 0x0000003e000e7c02 */ /* 0x000fe20008000f00 */
[----:B01----:R-:W-:Y:S10]  /*257a0*/  ENDCOLLECTIVE ;  /* 0x000000000000791b */ /* 0x003ff40003800000 */
.L_x_2063:
[----:B------:R-:W-:Y:S05]  /*257b0*/  BSYNC B1 ;  /* 0x0000000000017941 */ /* 0x000fea0003800000 */
.L_x_2062:
[----:B------:R-:W-:Y:S05]  /*257c0*/  BRA `(.L_x_1874) ;  /* 0xffffff8000fc7947 */ /* 0x000fea000383ffff */
.L_x_1877:
[----:B-1----:R-:W2:Y:S02]  /*257d0*/  LDL R5, [R1+0x2d0] ;  /* 0x0002d00001057983 */ /* 0x002ea40000100800 */
[----:B--2---:R1:W2:Y:S02]  /*257e0*/  SYNCS.PHASECHK.TRANS64.TRYWAIT P0, [R5+URZ+0x30820], R4 ;  /* 0x03082004050075a7 */ /* 0x0042a4000800017f */
[----:B--2---:R-:W-:Y:S05]  /*257f0*/  @!P0 NANOSLEEP.SYNCS 0x989680 ;  /* 0x009896800000895d */ /* 0x004fea0003900000 */
[----:B------:R-:W2:Y:S02]  /*25800*/  @!P0 SYNCS.PHASECHK.TRANS64 P0, [R5+URZ+0x30820], R4 ;  /* 0x03082004050085a7 */ /* 0x000ea4000800007f */
[----:B--2---:R-:W-:Y:S05]  /*25810*/  @!P0 BRA `(.L_x_1877) ;  /* 0xfffffffc00ec8947 */ /* 0x004fea000383ffff */
[----:B------:R-:W-:Y:S05]  /*25820*/  BRA `(.L_x_2064) ;  /* 0xffffff84000c7947 */ /* 0x000fea000383ffff */
.L_x_1881:
[----:B-1----:R1:W2:Y:S02]  /*25830*/  SYNCS.PHASECHK.TRANS64.TRYWAIT P0, [R7+URZ+0x308a0], R10 ;  /* 0x0308a00a070075a7 */ /* 0x0022a4000800017f */
[----:B--2---:R-:W-:Y:S05]  /*25840*/  @!P0 NANOSLEEP.SYNCS 0x989680 ;  /* 0x009896800000895d */ /* 0x004fea0003900000 */
[----:B------:R-:W2:Y:S02]  /*25850*/  @!P0 SYNCS.PHASECHK.TRANS64 P0, [R7+URZ+0x308a0], R10 ;  /* 0x0308a00a070085a7 */ /* 0x000ea4000800007f */
[----:B--2---:R-:W-:Y:S05]  /*25860*/  @!P0 BRA `(.L_x_1881) ;  /* 0xfffffffc00f08947 */ /* 0x004fea000383ffff */
[----:B------:R-:W-:Y:S05]  /*25870*/  BRA `(.L_x_2065) ;  /* 0xffffff8400347947 */ /* 0x000fea000383ffff */
.L_x_1888:
[----:B--2---:R2:W3:Y:S02]  /*25880*/  SYNCS.PHASECHK.TRANS64.TRYWAIT P0, [R7+URZ+0x308c0], R10 ;  /* 0x0308c00a070075a7 */ /* 0x0044e4000800017f */
[----:B---3--:R-:W-:Y:S05]  /*25890*/  @!P0 NANOSLEEP.SYNCS 0x989680 ;  /* 0x009896800000895d */ /* 0x008fea0003900000 */
[----:B------:R-:W3:Y:S02]  /*258a0*/  @!P0 SYNCS.PHASECHK.TRANS64 P0, [R7+URZ+0x308c0], R10 ;  /* 0x0308c00a070085a7 */ /* 0x000ee4000800007f */
[----:B---3--:R-:W-:Y:S05]  /*258b0*/  @!P0 BRA `(.L_x_1888) ;  /* 0xfffffffc00f08947 */ /* 0x008fea000383ffff */
[----:B------:R-:W-:Y:S05]  /*258c0*/  BRA `(.L_x_2066) ;  /* 0xffffff8800387947 */ /* 0x000fea000383ffff */
.L_x_1897:
[----:B-1----:R1:W2:Y:S02]  /*258d0*/  SYNCS.PHASECHK.TRANS64.TRYWAIT P1, [R8+URZ+0x308a0], R7 ;  /* 0x0308a007080075a7 */ /* 0x0022a4000802017f */
[----:B--2---:R-:W-:Y:S05]  /*258e0*/  @!P1 NANOSLEEP.SYNCS 0x989680 ;  /* 0x009896800000995d */ /* 0x004fea0003900000 */
[----:B------:R-:W2:Y:S02]  /*258f0*/  @!P1 SYNCS.PHASECHK.TRANS64 P1, [R8+URZ+0x308a0], R7 ;  /* 0x0308a007080095a7 */ /* 0x000ea4000802007f */
[----:B--2---:R-:W-:Y:S05]  /*25900*/  @!P1 BRA `(.L_x_1897) ;  /* 0xfffffffc00f09947 */ /* 0x004fea000383ffff */
[----:B------:R-:W-:Y:S05]  /*25910*/  BRA `(.L_x_2067) ;  /* 0xffffff8c00887947 */ /* 0x000fea000383ffff */
.L_x_1904:
[----:B--2---:R2:W3:Y:S02]  /*25920*/  SYNCS.PHASECHK.TRANS64.TRYWAIT P1, [R8+URZ+0x308c0], R7 ;  /* 0x0308c007080075a7 */ /* 0x0044e4000802017f */
[----:B---3--:R-:W-:Y:S05]  /*25930*/  @!P1 NANOSLEEP.SYNCS 0x989680 ;  /* 0x009896800000995d */ /* 0x008fea0003900000 */
[----:B------:R-:W3:Y:S02]  /*25940*/  @!P1 SYNCS.PHASECHK.TRANS64 P1, [R8+URZ+0x308c0], R7 ;  /* 0x0308c007080095a7 */ /* 0x000ee4000802007f */
[----:B---3--:R-:W-:Y:S05]  /*25950*/  @!P1 BRA `(.L_x_1904) ;  /* 0xfffffffc00f09947 */ /* 0x008fea000383ffff */
[----:B------:R-:W-:Y:S05]  /*25960*/  BRA `(.L_x_2068) ;  /* 0xffffff9000887947 */ /* 0x000fea000383ffff */
.L_x_1927:
[----:B------:R-:W2:Y:S01]  /*25970*/  S2R R4, SR_TID.X ;  /* 0x0000000000047919 */ /* 0x000ea20000002100 */
[----:B------:R-:W-:Y:S01]  /*25980*/  BSSY B0, `(.L_x_2069) ;  /* 0x000000a000007945 */ /* 0x000fe20003800000 */
[----:B------:R-:W-:Y:S02]  /*25990*/  IMAD.MOV.U32 R12, RZ, RZ, RZ ;  /* 0x000000ffff0c7224 */ /* 0x000fe400078e00ff */
[----:B0-----:R-:W-:Y:S02]  /*259a0*/  IMAD.MOV.U32 R11, RZ, RZ, 0x1f ;  /* 0x0000001fff0b7424 */ /* 0x001fe400078e00ff */
[----:B------:R-:W-:Y:S01]  /*259b0*/  IMAD.MOV.U32 R15, RZ, RZ, -0x1 ;  /* 0xffffffffff0f7424 */ /* 0x000fe200078e00ff */
[----:B--2---:R-:W-:-:S04]  /*259c0*/  SHF.R.U32.HI R4, RZ, 0x5, R4 ;  /* 0x00000005ff047819 */ /* 0x004fc80000011604 */
[----:B------:R-:W-:-:S05]  /*259d0*/  LOP3.LUT R4, R4, 0x3, RZ, 0xc0, !PT ;  /* 0x0000000304047812 */ /* 0x000fca00078ec0ff */
[----:B------:R-:W-:-:S07]  /*259e0*/  IMAD.MOV.U32 R13, RZ, RZ, R4 ;  /* 0x000000ffff0d7224 */ /* 0x000fce00078e0004 */
[----:B-1----:R-:W-:Y:S05]  /*259f0*/  WARPSYNC.COLLECTIVE R15, `(.L_x_2070) ;  /* 0x000000000f087348 */ /* 0x002fea0003c00000 */
[----:B------:R0:W2:Y:S02]  /*25a00*/  SHFL.IDX P6, R14, R13, R12, R11 ;  /* 0x0000000c0d0e7389 */ /* 0x0000a400000c000b */
[----:B012---:R-:W-:Y:S01]  /*25a10*/  ENDCOLLECTIVE ;  /* 0x000000000000791b */ /* 0x007fe20003800000 */
.L_x_2070:
[----:B------:R-:W-:Y:S05]  /*25a20*/  BSYNC B0 ;  /* 0x0000000000007941 */ /* 0x000fea0003800000 */
.L_x_2069:
[----:B------:R-:W-:Y:S05]  /*25a30*/  BRA `(.L_x_2071) ;  /* 0xffffffa000347947 */ /* 0x000fea000383ffff */
.L_x_1929:
[----:B------:R-:W-:Y:S01]  /*25a40*/  BSSY B0, `(.L_x_2072) ;  /* 0x0000006000007945 */ /* 0x000fe20003800000 */
[----:B------:R-:W-:-:S07]  /*25a50*/  IMAD.MOV.U32 R15, RZ, RZ, -0x1 ;  /* 0xffffffffff0f7424 */ /* 0x000fce00078e00ff */
[----:B01-3--:R-:W-:Y:S05]  /*25a60*/  WARPSYNC.COLLECTIVE R15, `(.L_x_2073) ;  /* 0x000000000f0c7348 */ /* 0x00bfea0003c00000 */
[----:B------:R-:W-:Y:S02]  /*25a70*/  ELECT P6, UR62, PT ;  /* 0x00000000003e782f */ /* 0x000fe400038c0000 */
[----:B------:R-:W-:Y:S01]  /*25a80*/  MOV R14, UR62 ;  /* 0x0000003e000e7c02 */ /* 0x000fe20008000f00 */
[----:B01-3--:R-:W-:Y:S10]  /*25a90*/  ENDCOLLECTIVE ;  /* 0x000000000000791b */ /* 0x00bff40003800000 */
.L_x_2073:
[----:B------:R-:W-:Y:S05]  /*25aa0*/  BSYNC B0 ;  /* 0x0000000000007941 */ /* 0x000fea0003800000 */
.L_x_2072:
[----:B------:R-:W-:Y:S05]  /*25ab0*/  BRA `(.L_x_2074) ;  /* 0xffffffa000407947 */ /* 0x000fea000383ffff */
.L_x_1931:
[----:B-1----:R1:W2:Y:S02]  /*25ac0*/  SYNCS.PHASECHK.TRANS64.TRYWAIT P0, [R0+URZ+0x30840], R2 ;  /* 0x03084002000075a7 */ /* 0x0022a4000800017f */
[----:B--2---:R-:W-:Y:S05]  /*25ad0*/  @!P0 NANOSLEEP.SYNCS 0x989680 ;  /* 0x009896800000895d */ /* 0x004fea0003900000 */
[----:B------:R-:W2:Y:S02]  /*25ae0*/  @!P0 SYNCS.PHASECHK.TRANS64 P0, [R0+URZ+0x30840], R2 ;  /* 0x03084002000085a7 */ /* 0x000ea4000800007f */
[----:B--2---:R-:W-:Y:S05]  /*25af0*/  @!P0 BRA `(.L_x_1931) ;  /* 0xfffffffc00f08947 */ /* 0x004fea000383ffff */
[----:B------:R-:W-:Y:S05]  /*25b00*/  BRA `(.L_x_2075) ;  /* 0xffffffa000ac7947 */ /* 0x000fea000383ffff */
.L_x_1935:
        /* <DEDUP_REMOVED lines=14> */
.L_x_2076:
[----:B------:R-:W-:Y:S02]  /*25bf0*/  IMAD.MOV.U32 R13, RZ, RZ, R4 ;  /* 0x000000ffff0d7224 */ /* 0x000fe400078e0004 */
[----:B------:R-:W-:-:S07]  /*25c00*/  IMAD.MOV.U32 R6, RZ, RZ, R14 ;  /* 0x000000ffff067224 */ /* 0x000fce00078e000e */
[----:B------:R-:W-:Y:S05]  /*25c10*/  WARPSYNC.COLLECTIVE R15, `(.L_x_2077) ;  /* 0x000000000f087348 */ /* 0x000fea0003c00000 */
[----:B------:R0:W1:Y:S02]  /*25c20*/  SHFL.IDX P6, R14, R13, R12, R11 ;  /* 0x0000000c0d0e7389 */ /* 0x00006400000c000b */
[----:B01----:R-:W-:Y:S01]  /*25c30*/  ENDCOLLECTIVE ;  /* 0x000000000000791b */ /* 0x003fe20003800000 */
.L_x_2077:
        /* <DEDUP_REMOVED lines=19> */
.L_x_2078:
[----:B------:R-:W-:Y:S02]  /*25d70*/  IMAD.MOV.U32 R13, RZ, RZ, R4 ;  /* 0x000000ffff0d7224 */ /* 0x000fe400078e0004 */
[----:B------:R-:W-:-:S07]  /*25d80*/  IMAD.MOV.U32 R9, RZ, RZ, R14 ;  /* 0x000000ffff097224 */ /* 0x000fce00078e000e */
[----:B------:R-:W-:Y:S05]  /*25d90*/  WARPSYNC.COLLECTIVE R15, `(.L_x_2079) ;  /* 0x000000000f087348 */ /* 0x000fea0003c00000 */
[----:B------:R0:W1:Y:S02]  /*25da0*/  SHFL.IDX P6, R14, R13, R12, R11 ;  /* 0x0000000c0d0e7389 */ /* 0x00006400000c000b */
[----:B01----:R-:W-:Y:S01]  /*25db0*/  ENDCOLLECTIVE ;  /* 0x000000000000791b */ /* 0x003fe20003800000 */
.L_x_2079:
        /* <DEDUP_REMOVED lines=20> */
.L_x_2080:
[----:B------:R-:W-:Y:S02]  /*25f00*/  IMAD.MOV.U32 R13, RZ, RZ, R4 ;  /* 0x000000ffff0d7224 */ /* 0x000fe400078e0004 */
[----:B------:R-:W-:-:S05]  /*25f10*/  IMAD.SHL.U32 R9, R9, 0x8, RZ ;  /* 0x0000000809097824 */ /* 0x000fca00078e00ff */
[----:B------:R-:W-:Y:S01]  /*25f20*/  LOP3.LUT R9, R9, 0x38, RZ, 0xc0, !PT ;  /* 0x0000003809097812 */ /* 0x000fe200078ec0ff */
[----:B------:R-:W-:-:S07]  /*25f30*/  IMAD.MOV.U32 R8, RZ, RZ, R14 ;  /* 0x000000ffff087224 */ /* 0x000fce00078e000e */
[----:B------:R-:W-:Y:S05]  /*25f40*/  WARPSYNC.COLLECTIVE R15, `(.L_x_2081) ;  /* 0x000000000f087348 */ /* 0x000fea0003c00000 */
[----:B------:R0:W1:Y:S02]  /*25f50*/  SHFL.IDX P6, R14, R13, R12, R11 ;  /* 0x0000000c0d0e7389 */ /* 0x00006400000c000b */
[----:B01----:R-:W-:Y:S01]  /*25f60*/  ENDCOLLECTIVE ;  /* 0x000000000000791b */ /* 0x003fe20003800000 */
.L_x_2081:
        /* <DEDUP_REMOVED lines=19> */
.L_x_2082:
[----:B------:R-:W-:Y:S02]  /*260a0*/  IMAD.MOV.U32 R13, RZ, RZ, R4 ;  /* 0x000000ffff0d7224 */ /* 0x000fe400078e0004 */
[----:B------:R-:W-:-:S07]  /*260b0*/  IMAD.MOV.U32 R6, RZ, RZ, R14 ;  /* 0x000000ffff067224 */ /* 0x000fce00078e000e */
[----:B------:R-:W-:Y:S05]  /*260c0*/  WARPSYNC.COLLECTIVE R15, `(.L_x_2083) ;  /* 0x000000000f087348 */ /* 0x000fea0003c00000 */
[----:B------:R0:W1:Y:S02]  /*260d0*/  SHFL.IDX P6, R14, R13, R12, R11 ;  /* 0x0000000c0d0e7389 */ /* 0x00006400000c000b */
[----:B01----:R-:W-:Y:S01]  /*260e0*/  ENDCOLLECTIVE ;  /* 0x000000000000791b */ /* 0x003fe20003800000 */
.L_x_2083:
        /* <DEDUP_REMOVED lines=19> */
.L_x_2084:
[----:B------:R-:W-:Y:S02]  /*26220*/  IMAD.MOV.U32 R13, RZ, RZ, R4 ;  /* 0x000000ffff0d7224 */ /* 0x000fe400078e0004 */
[----:B------:R-:W-:-:S07]  /*26230*/  IMAD.MOV.U32 R6, RZ, RZ, R14 ;  /* 0x000000ffff067224 */ /* 0x000fce00078e000e */
[----:B------:R-:W-:Y:S05]  /*26240*/  WARPSYNC.COLLECTIVE R15, `(.L_x_2085) ;  /* 0x000000000f087348 */ /* 0x000fea0003c00000 */
[----:B------:R0:W1:Y:S02]  /*26250*/  SHFL.IDX P6, R14, R13, R12, R11 ;  /* 0x0000000c0d0e7389 */ /* 0x00006400000c000b */
[----:B01----:R-:W-:Y:S01]  /*26260*/  ENDCOLLECTIVE ;  /* 0x000000000000791b */ /* 0x003fe20003800000 */
.L_x_2085:
        /* <DEDUP_REMOVED lines=19> */
.L_x_2086:
[----:B------:R-:W-:Y:S02]  /*263a0*/  IMAD.MOV.U32 R13, RZ, RZ, R4 ;  /* 0x000000ffff0d7224 */ /* 0x000fe400078e0004 */
[----:B------:R-:W-:-:S07]  /*263b0*/  IMAD.MOV.U32 R6, RZ, RZ, R14 ;  /* 0x000000ffff067224 */ /* 0x000fce00078e000e */
[----:B------:R-:W-:Y:S05]  /*263c0*/  WARPSYNC.COLLECTIVE R15, `(.L_x_2087) ;  /* 0x000000000f087348 */ /* 0x000fea0003c00000 */
[----:B------:R0:W1:Y:S02]  /*263d0*/  SHFL.IDX P6, R14, R13, R12, R11 ;  /* 0x0000000c0d0e7389 */ /* 0x00006400000c000b */
[----:B01----:R-:W-:Y:S01]  /*263e0*/  ENDCOLLECTIVE ;  /* 0x000000000000791b */ /* 0x003fe20003800000 */
.L_x_2087:
        /* <DEDUP_REMOVED lines=17> */
.L_x_2088:
[----:B------:R-:W-:-:S05]  /*26500*/  VIADD R7, R0, 0x60 ;  /* 0x0000006000077836 */ /* 0x000fca0000000000 */
[----:B------:R-:W-:Y:S01]  /*26510*/  ISETP.GE.AND P4, PT, R7, R2, PT ;  /* 0x000000020700720c */ /* 0x000fe20003f86270 */
[----:B------:R-:W-:Y:S02]  /*26520*/  IMAD.MOV.U32 R13, RZ, RZ, R4 ;  /* 0x000000ffff0d7224 */ /* 0x000fe400078e0004 */
[----:B------:R-:W-:-:S10]  /*26530*/  IMAD.MOV.U32 R6, RZ, RZ, R14 ;  /* 0x000000ffff067224 */ /* 0x000fd400078e000e */
[----:B------:R-:W-:Y:S05]  /*26540*/  WARPSYNC.COLLECTIVE R15, `(.L_x_2089) ;  /* 0x000000000f087348 */ /* 0x000fea0003c00000 */
[----:B------:R0:W1:Y:S02]  /*26550*/  SHFL.IDX P6, R14, R13, R12, R11 ;  /* 0x0000000c0d0e7389 */ /* 0x00006400000c000b */
[----:B01----:R-:W-:Y:S01]  /*26560*/  ENDCOLLECTIVE ;  /* 0x000000000000791b */ /* 0x003fe20003800000 */
.L_x_2089:
        /* <DEDUP_REMOVED lines=17> */
.L_x_2090:
[----:B------:R-:W-:Y:S02]  /*26680*/  IMAD.MOV.U32 R13, RZ, RZ, R4 ;  /* 0x000000ffff0d7224 */ /* 0x000fe400078e0004 */
[----:B------:R-:W-:-:S07]  /*26690*/  IMAD.MOV.U32 R5, RZ, RZ, R14 ;  /* 0x000000ffff057224 */ /* 0x000fce00078e000e */
[----:B------:R-:W-:Y:S05]  /*266a0*/  WARPSYNC.COLLECTIVE R15, `(.L_x_2091) ;  /* 0x000000000f087348 */ /* 0x000fea0003c00000 */
[----:B------:R0:W1:Y:S02]  /*266b0*/  SHFL.IDX P6, R14, R13, R12, R11 ;  /* 0x0000000c0d0e7389 */ /* 0x00006400000c000b */
[----:B01----:R-:W-:Y:S01]  /*266c0*/  ENDCOLLECTIVE ;  /* 0x000000000000791b */ /* 0x003fe20003800000 */
.L_x_2091:
[----:B------:R-:W-:Y:S01]  /*266d0*/  IMAD.MOV.U32 R3, RZ, RZ, R14 ;  /* 0x000000ffff037224 */ /* 0x000fe200078e000e */
[----:B------:R-:W-:Y:S06]  /*266e0*/  BRA `(.L_x_2092) ;  /* 0xffffffa4006c7947 */ /* 0x000fec000383ffff */
.L_x_1940:
[----:B0-----:R-:W2:Y:S02]  /*266f0*/  LDL R2, [R1+0x2d0] ;  /* 0x0002d00001027983 */ /* 0x001ea40000100800 */
[----:B--2---:R0:W2:Y:S02]  /*26700*/  SYNCS.PHASECHK.TRANS64.TRYWAIT P0, [R2+URZ+0x30820], R0 ;  /* 0x03082000020075a7 */ /* 0x0040a4000800017f */
[----:B--2---:R-:W-:Y:S05]  /*26710*/  @!P0 NANOSLEEP.SYNCS 0x989680 ;  /* 0x009896800000895d */ /* 0x004fea0003900000 */
[----:B------:R-:W2:Y:S02]  /*26720*/  @!P0 SYNCS.PHASECHK.TRANS64 P0, [R2+URZ+0x30820], R0 ;  /* 0x03082000020085a7 */ /* 0x000ea4000800007f */
[----:B--2---:R-:W-:Y:S05]  /*26730*/  @!P0 BRA `(.L_x_1940) ;  /* 0xfffffffc00ec8947 */ /* 0x004fea000383ffff */
[----:B------:R-:W-:Y:S05]  /*26740*/  BRA `(.L_x_2093) ;  /* 0xffffffa400f47947 */ /* 0x000fea000383ffff */
.L_x_1949:
[----:B-1----:R1:W2:Y:S02]  /*26750*/  SYNCS.PHASECHK.TRANS64.TRYWAIT P0, [R3+URZ+0x30840], R2 ;  /* 0x03084002030075a7 */ /* 0x0022a4000800017f */
[----:B--2---:R-:W-:Y:S05]  /*26760*/  @!P0 NANOSLEEP.SYNCS 0x989680 ;  /* 0x009896800000895d */ /* 0x004fea0003900000 */
[----:B------:R-:W2:Y:S02]  /*26770*/  @!P0 SYNCS.PHASECHK.TRANS64 P0, [R3+URZ+0x30840], R2 ;  /* 0x03084002030085a7 */ /* 0x000ea4000800007f */
[----:B--2---:R-:W-:Y:S05]  /*26780*/  @!P0 BRA `(.L_x_1949) ;  /* 0xfffffffc00f08947 */ /* 0x004fea000383ffff */
[----:B------:R-:W-:Y:S05]  /*26790*/  BRA `(.L_x_2094) ;  /* 0xffffffa800c47947 */ /* 0x000fea000383ffff */
.L_x_1956:
[----:B0-----:R0:W1:Y:S02]  /*267a0*/  SYNCS.PHASECHK.TRANS64.TRYWAIT P0, [R3+URZ+0x60], R2 ;  /* 0x00006002030075a7 */ /* 0x001064000800017f */
[----:B-1----:R-:W-:Y:S05]  /*267b0*/  @!P0 NANOSLEEP.SYNCS 0x989680 ;  /* 0x009896800000895d */ /* 0x002fea0003900000 */
[----:B------:R-:W1:Y:S02]  /*267c0*/  @!P0 SYNCS.PHASECHK.TRANS64 P0, [R3+URZ+0x60], R2 ;  /* 0x00006002030085a7 */ /* 0x000e64000800007f */
[----:B-1----:R-:W-:Y:S05]  /*267d0*/  @!P0 BRA `(.L_x_1956) ;  /* 0xfffffffc00f08947 */ /* 0x002fea000383ffff */
[----:B------:R-:W-:Y:S05]  /*267e0*/  BRA `(.L_x_2095) ;  /* 0xffffffac00e07947 */ /* 0x000fea000383ffff */
.L_x_1966:
[----:B-1----:R1:W2:Y:S02]  /*267f0*/  SYNCS.PHASECHK.TRANS64.TRYWAIT P0, [R3+URZ+0x30840], R2 ;  /* 0x03084002030075a7 */ /* 0x0022a4000800017f */
[----:B--2---:R-:W-:Y:S05]  /*26800*/  @!P0 NANOSLEEP.SYNCS 0x989680 ;  /* 0x009896800000895d */ /* 0x004fea0003900000 */
[----:B------:R-:W2:Y:S02]  /*26810*/  @!P0 SYNCS.PHASECHK.TRANS64 P0, [R3+URZ+0x30840], R2 ;  /* 0x03084002030085a7 */ /* 0x000ea4000800007f */
[----:B--2---:R-:W-:Y:S05]  /*26820*/  @!P0 BRA `(.L_x_1966) ;  /* 0xfffffffc00f08947 */ /* 0x004fea000383ffff */
[----:B------:R-:W-:Y:S05]  /*26830*/  BRA `(.L_x_2096) ;  /* 0xffffffb400c87947 */ /* 0x000fea000383ffff */
.L_x_1973:
[----:B0-----:R0:W1:Y:S02]  /*26840*/  SYNCS.PHASECHK.TRANS64.TRYWAIT P0, [R2+URZ+0x60], R3 ;  /* 0x00006003020075a7 */ /* 0x001064000800017f */
[----:B-1----:R-:W-:Y:S05]  /*26850*/  @!P0 NANOSLEEP.SYNCS 0x989680 ;  /* 0x009896800000895d */ /* 0x002fea0003900000 */
[----:B------:R-:W1:Y:S02]  /*26860*/  @!P0 SYNCS.PHASECHK.TRANS64 P0, [R2+URZ+0x60], R3 ;  /* 0x00006003020085a7 */ /* 0x000e64000800007f */
[----:B-1----:R-:W-:Y:S05]  /*26870*/  @!P0 BRA `(.L_x_1973) ;  /* 0xfffffffc00f08947 */ /* 0x002fea000383ffff */
[----:B------:R-:W-:Y:S05]  /*26880*/  BRA `(.L_x_2097) ;  /* 0xffffffb800e47947 */ /* 0x000fea000383ffff */
.L_x_1983:
[----:B---3--:R3:W4:Y:S02]  /*26890*/  SYNCS.PHASECHK.TRANS64.TRYWAIT P0, [R2+URZ+0x30840], R3 ;  /* 0x03084003020075a7 */ /* 0x008724000800017f */
[----:B----4-:R-:W-:Y:S05]  /*268a0*/  @!P0 NANOSLEEP.SYNCS 0x989680 ;  /* 0x009896800000895d */ /* 0x010fea0003900000 */
[----:B------:R-:W4:Y:S02]  /*268b0*/  @!P0 SYNCS.PHASECHK.TRANS64 P0, [R2+URZ+0x30840], R3 ;  /* 0x03084003020085a7 */ /* 0x000f24000800007f */
[----:B----4-:R-:W-:Y:S05]  /*268c0*/  @!P0 BRA `(.L_x_1983) ;  /* 0xfffffffc00f08947 */ /* 0x010fea000383ffff */
[----:B------:R-:W-:Y:S05]  /*268d0*/  BRA `(.L_x_2098) ;  /* 0xffffffc000947947 */ /* 0x000fea000383ffff */
.L_x_1990:
[----:B0-----:R0:W1:Y:S02]  /*268e0*/  SYNCS.PHASECHK.TRANS64.TRYWAIT P0, [R2+URZ+0x60], R5 ;  /* 0x00006005020075a7 */ /* 0x001064000800017f */
[----:B-1----:R-:W-:Y:S05]  /*268f0*/  @!P0 NANOSLEEP.SYNCS 0x989680 ;  /* 0x009896800000895d */ /* 0x002fea0003900000 */
[----:B------:R-:W1:Y:S02]  /*26900*/  @!P0 SYNCS.PHASECHK.TRANS64 P0, [R2+URZ+0x60], R5 ;  /* 0x00006005020085a7 */ /* 0x000e64000800007f */
[----:B-1----:R-:W-:Y:S05]  /*26910*/  @!P0 BRA `(.L_x_1990) ;  /* 0xfffffffc00f08947 */ /* 0x002fea000383ffff */
[----:B------:R-:W-:Y:S05]  /*26920*/  BRA `(.L_x_2099) ;  /* 0xffffffc400b07947 */ /* 0x000fea000383ffff */
.L_x_2002:
[----:B---3--:R3:W4:Y:S02]  /*26930*/  SYNCS.PHASECHK.TRANS64.TRYWAIT P0, [R0+URZ+0x30860], R2 ;  /* 0x03086002000075a7 */ /* 0x008724000800017f */
[----:B----4-:R-:W-:Y:S05]  /*26940*/  @!P0 NANOSLEEP.SYNCS 0x989680 ;  /* 0x009896800000895d */ /* 0x010fea0003900000 */
[----:B------:R-:W4:Y:S02]  /*26950*/  @!P0 SYNCS.PHASECHK.TRANS64 P0, [R0+URZ+0x30860], R2 ;  /* 0x03086002000085a7 */ /* 0x000f24000800007f */
[----:B----4-:R-:W-:Y:S05]  /*26960*/  @!P0 BRA `(.L_x_2002) ;  /* 0xfffffffc00f08947 */ /* 0x010fea000383ffff */
[----:B------:R-:W-:Y:S05]  /*26970*/  BRA `(.L_x_2100) ;  /* 0xffffffcc00447947 */ /* 0x000fea000383ffff */
.L_x_2010:
[----:B------:R-:W-:Y:S01]  /*26980*/  BSSY B0, `(.L_x_2101) ;  /* 0x0000008000007945 */ /* 0x000fe20003800000 */
[----:B------:R-:W-:Y:S02]  /*26990*/  IMAD.MOV.U32 R13, RZ, RZ, R16 ;  /* 0x000000ffff0d7224 */ /* 0x000fe400078e0010 */
[----:B------:R-:W-:Y:S02]  /*269a0*/  IMAD.MOV.U32 R12, RZ, RZ, RZ ;  /* 0x000000ffff0c7224 */ /* 0x000fe400078e00ff */
[----:B0-----:R-:W-:Y:S02]  /*269b0*/  IMAD.MOV.U32 R11, RZ, RZ, 0x1f ;  /* 0x0000001fff0b7424 */ /* 0x001fe400078e00ff */
[----:B------:R-:W-:-:S07]  /*269c0*/  IMAD.MOV.U32 R15, RZ, RZ, -0x1 ;  /* 0xffffffffff0f7424 */ /* 0x000fce00078e00ff */
[----:B--2---:R-:W-:Y:S05]  /*269d0*/  WARPSYNC.COLLECTIVE R15, `(.L_x_2102) ;  /* 0x000000000f087348 */ /* 0x004fea0003c00000 */
[----:B------:R0:W1:Y:S02]  /*269e0*/  SHFL.IDX P6, R14, R13, R12, R11 ;  /* 0x0000000c0d0e7389 */ /* 0x00006400000c000b */
[----:B012---:R-:W-:Y:S01]  /*269f0*/  ENDCOLLECTIVE ;  /* 0x000000000000791b */ /* 0x007fe20003800000 */
.L_x_2102:
[----:B------:R-:W-:Y:S05]  /*26a00*/  BSYNC B0 ;  /* 0x0000000000007941 */ /* 0x000fea0003800000 */
.L_x_2101:
        /* <DEDUP_REMOVED lines=9> */
.L_x_2103:
        /* <DEDUP_REMOVED lines=19> */
.L_x_2104:
        /* <DEDUP_REMOVED lines=8> */
.L_x_2105:
        /* <DEDUP_REMOVED lines=8> */
.L_x_2106:
        /* <DEDUP_REMOVED lines=8> */
.L_x_2107:
        /* <DEDUP_REMOVED lines=8> */
.L_x_2108:
        /* <DEDUP_REMOVED lines=9> */
.L_x_2109:
[----:B------:R-:W-:Y:S01]  /*26e60*/  IMAD.MOV.U32 R16, RZ, RZ, R14 ;  /* 0x000000ffff107224 */ /* 0x000fe200078e000e */
[----:B------:R-:W-:Y:S06]  /*26e70*/  BRA `(.L_x_2110) ;  /* 0xffffffcc00fc7947 */ /* 0x000fec000383ffff */
.L_x_2015:
[----:B------:R-:W-:Y:S01]  /*26e80*/  BSSY B0, `(.L_x_2111) ;  /* 0x0000008000007945 */ /* 0x000fe20003800000 */
[----:B-----5:R-:W-:Y:S02]  /*26e90*/  IMAD.MOV.U32 R13, RZ, RZ, R3 ;  /* 0x000000ffff0d7224 */ /* 0x020fe400078e0003 */
[----:B------:R-:W-:Y:S02]  /*26ea0*/  IMAD.MOV.U32 R12, RZ, RZ, 0x1 ;  /* 0x00000001ff0c7424 */ /* 0x000fe400078e00ff */
[----:B0-----:R-:W-:Y:S02]  /*26eb0*/  IMAD.MOV.U32 R11, RZ, RZ, RZ ;  /* 0x000000ffff0b7224 */ /* 0x001fe400078e00ff */
[----:B------:R-:W-:-:S07]  /*26ec0*/  IMAD.MOV.U32 R15, RZ, RZ, -0x1 ;  /* 0xffffffffff0f7424 */ /* 0x000fce00078e00ff */
[----:B-12---:R-:W-:Y:S05]  /*26ed0*/  WARPSYNC.COLLECTIVE R15, `(.L_x_2112) ;  /* 0x000000000f087348 */ /* 0x006fea0003c00000 */
[----:B------:R0:W3:Y:S02]  /*26ee0*/  SHFL.UP P6, R14, R13, R12, R11 ;  /* 0x0400000c0d0e7389 */ /* 0x0000e400000c000b */
[----:B0123--:R-:W-:Y:S01]  /*26ef0*/  ENDCOLLECTIVE ;  /* 0x000000000000791b */ /* 0x00ffe20003800000 */
.L_x_2112:
[----:B------:R-:W-:Y:S05]  /*26f00*/  BSYNC B0 ;  /* 0x0000000000007941 */ /* 0x000fea0003800000 */
.L_x_2111:
        /* <DEDUP_REMOVED lines=10> */
.L_x_2113:
        /* <DEDUP_REMOVED lines=8> */
.L_x_2114:
        /* <DEDUP_REMOVED lines=8> */
.L_x_2115:
        /* <DEDUP_REMOVED lines=8> */
.L_x_2116:
        /* <DEDUP_REMOVED lines=9> */
.L_x_2117:
[----:B------:R-:W-:Y:S01]  /*271c0*/  IMAD.MOV.U32 R16, RZ, RZ, R14 ;  /* 0x000000ffff107224 */ /* 0x000fe200078e000e */
[----:B------:R-:W-:Y:S06]  /*271d0*/  BRA `(.L_x_2118) ;  /* 0xffffffcc00c47947 */ /* 0x000fec000383ffff */
.L_x_2017:
[----:B------:R-:W-:Y:S01]  /*271e0*/  BSSY B0, `(.L_x_2119) ;  /* 0x0000006000007945 */ /* 0x000fe20003800000 */
[----:B------:R-:W-:Y:S01]  /*271f0*/  PLOP3.LUT P6, PT, P6, PT, PT, 0x8, 0x0 ;  /* 0x000000000000781c */ /* 0x000fe200037ce170 */
[----:B------:R-:W-:-:S12]  /*27200*/  IMAD.MOV.U32 R15, RZ, RZ, -0x1 ;  /* 0xffffffffff0f7424 */ /* 0x000fd800078e00ff */
[----:B012---:R-:W-:Y:S05]  /*27210*/  WARPSYNC.COLLECTIVE R15, `(.L_x_2120) ;  /* 0x000000000f087348 */ /* 0x007fea0003c00000 */
[----:B------:R-:W-:Y:S01]  /*27220*/  VOTE.ANY R14, PT, P6 ;  /* 0x00000000000e7806 */ /* 0x000fe200030e0100 */
[----:B012---:R-:W-:Y:S06]  /*27230*/  ENDCOLLECTIVE ;  /* 0x000000000000791b */ /* 0x007fec0003800000 */
.L_x_2120:
[----:B------:R-:W-:Y:S05]  /*27240*/  BSYNC B0 ;  /* 0x0000000000007941 */ /* 0x000fea0003800000 */
.L_x_2119:
        /* <DEDUP_REMOVED lines=9> */
.L_x_2121:
[----:B------:R-:W-:Y:S01]  /*272e0*/  IMAD.MOV.U32 R17, RZ, RZ, R14 ;  /* 0x000000ffff117224 */ /* 0x000fe200078e000e */
[----:B------:R-:W-:Y:S06]  /*272f0*/  BRA `(.L_x_2122) ;  /* 0xffffffcc00b47947 */ /* 0x000fec000383ffff */
.L_x_2019:
[----:B------:R-:W-:Y:S01]  /*27300*/  BSSY B0, `(.L_x_2123) ;  /* 0x0000007000007945 */ /* 0x000fe20003800000 */
[----:B------:R-:W-:Y:S02]  /*27310*/  IMAD.MOV.U32 R13, RZ, RZ, R2 ;  /* 0x000000ffff0d7224 */ /* 0x000fe400078e0002 */
[----:B0-----:R-:W-:Y:S02]  /*27320*/  IMAD.MOV.U32 R11, RZ, RZ, 0x1f ;  /* 0x0000001fff0b7424 */ /* 0x001fe400078e00ff */
[----:B------:R-:W-:-:S07]  /*27330*/  IMAD.MOV.U32 R15, RZ, RZ, -0x1 ;  /* 0xffffffffff0f7424 */ /* 0x000fce00078e00ff */
[----:B-1234-:R-:W-:Y:S05]  /*27340*/  WARPSYNC.COLLECTIVE R15, `(.L_x_2124) ;  /* 0x000000000f087348 */ /* 0x01efea0003c00000 */
[----:B------:R0:W0:Y:S02]  /*27350*/  SHFL.IDX P6, R14, R13, R12, R11 ;  /* 0x0000000c0d0e7389 */ /* 0x00002400000c000b */
[----:B01234-:R-:W-:Y:S01]  /*27360*/  ENDCOLLECTIVE ;  /* 0x000000000000791b */ /* 0x01ffe20003800000 */
.L_x_2124:
[----:B------:R-:W-:Y:S05]  /*27370*/  BSYNC B0 ;  /* 0x0000000000007941 */ /* 0x000fea0003800000 */
.L_x_2123:
[----:B------:R-:W-:Y:S01]  /*27380*/  IMAD.MOV.U32 R2, RZ, RZ, R14 ;  /* 0x000000ffff027224 */ /* 0x000fe200078e000e */
[----:B------:R-:W-:Y:S06]  /*27390*/  BRA `(.L_x_2125) ;  /* 0xffffffcc00a87947 */ /* 0x000fec000383ffff */
.L_x_2023:
[----:B0-----:R0:W1:Y:S02]  /*273a0*/  SYNCS.PHASECHK.TRANS64.TRYWAIT P0, [R0+URZ+0x30820], R3 ;  /* 0x03082003000075a7 */ /* 0x001064000800017f */
[----:B-1----:R-:W-:Y:S05]  /*273b0*/  @!P0 NANOSLEEP.SYNCS 0x989680 ;  /* 0x009896800000895d */ /* 0x002fea0003900000 */
[----:B------:R-:W1:Y:S02]  /*273c0*/  @!P0 SYNCS.PHASECHK.TRANS64 P0, [R0+URZ+0x30820], R3 ;  /* 0x03082003000085a7 */ /* 0x000e64000800007f */
[----:B-1----:R-:W-:Y:S05]  /*273d0*/  @!P0 BRA `(.L_x_2023) ;  /* 0xfffffffc00f08947 */ /* 0x002fea000383ffff */
[----:B------:R-:W-:Y:S05]  /*273e0*/  BRA `(.L_x_2126) ;  /* 0xffffffd400307947 */ /* 0x000fea000383ffff */
.L_x_2024:
        /* <DEDUP_REMOVED lines=8> */
[----:B0-2---:R-:W-:Y:S05]  /*27470*/  WARPSYNC.COLLECTIVE R15, `(.L_x_2128) ;  /* 0x000000000f087348 */ /* 0x005fea0003c00000 */
[----:B------:R1:W3:Y:S02]  /*27480*/  SHFL.IDX P6, R14, R13, R12, R11 ;  /* 0x0000000c0d0e7389 */ /* 0x0002e400000c000b */
[----:B0123--:R-:W-:Y:S01]  /*27490*/  ENDCOLLECTIVE ;  /* 0x000000000000791b */ /* 0x00ffe20003800000 */
.L_x_2128:
[----:B------:R-:W-:Y:S05]  /*274a0*/  BSYNC B0 ;  /* 0x0000000000007941 */ /* 0x000fea0003800000 */
.L_x_2127:
[----:B------:R-:W-:Y:S05]  /*274b0*/  BRA `(.L_x_2129) ;  /* 0xffffffd400187947 */ /* 0x000fea000383ffff */
.L_x_2027:
[----:B------:R-:W-:Y:S01]  /*274c0*/  BSSY B1, `(.L_x_2130) ;  /* 0x0000006000017945 */ /* 0x000fe20003800000 */
[----:B------:R-:W-:-:S07]  /*274d0*/  IMAD.MOV.U32 R15, RZ, RZ, -0x1 ;  /* 0xffffffffff0f7424 */ /* 0x000fce00078e00ff */
[----:B012---:R-:W-:Y:S05]  /*274e0*/  WARPSYNC.COLLECTIVE R15, `(.L_x_2131) ;  /* 0x000000000f0c7348 */ /* 0x007fea0003c00000 */
[----:B------:R-:W-:Y:S02]  /*274f0*/  ELECT P6, UR62, PT ;  /* 0x00000000003e782f */ /* 0x000fe400038c0000 */
[----:B------:R-:W-:Y:S01]  /*27500*/  MOV R14, UR62 ;  /* 0x0000003e000e7c02 */ /* 0x000fe20008000f00 */
[----:B012---:R-:W-:Y:S10]  /*27510*/  ENDCOLLECTIVE ;  /* 0x000000000000791b */ /* 0x007ff40003800000 */
.L_x_2131:
[----:B------:R-:W-:Y:S05]  /*27520*/  BSYNC B1 ;  /* 0x0000000000017941 */ /* 0x000fea0003800000 */
.L_x_2130:
[----:B------:R-:W-:Y:S05]  /*27530*/  BRA `(.L_x_2132) ;  /* 0xffffffd400107947 */ /* 0x000fea000383ffff */
.L_x_2029:
[----:B0-----:R0:W1:Y:S02]  /*27540*/  SYNCS.PHASECHK.TRANS64.TRYWAIT P0, [R6+URZ], R5 ;  /* 0x00000005060075a7 */ /* 0x001064000800017f */
[----:B-1----:R-:W-:Y:S05]  /*27550*/  @!P0 NANOSLEEP.SYNCS 0x989680 ;  /* 0x009896800000895d */ /* 0x002fea0003900000 */
[----:B------:R-:W1:Y:S02]  /*27560*/  @!P0 SYNCS.PHASECHK.TRANS64 P0, [R6+URZ], R5 ;  /* 0x00000005060085a7 */ /* 0x000e64000800007f */
[----:B-1----:R-:W-:Y:S05]  /*27570*/  @!P0 BRA `(.L_x_2029) ;  /* 0xfffffffc00f08947 */ /* 0x002fea000383ffff */
[----:B------:R-:W-:Y:S05]  /*27580*/  BRA `(.L_x_2133) ;  /* 0xffffffd400547947 */ /* 0x000fea000383ffff */
.L_x_2030:
[----:B-1----:R1:W2:Y:S02]  /*27590*/  SYNCS.PHASECHK.TRANS64.TRYWAIT P0, [R7+URZ], R2 ;  /* 0x00000002070075a7 */ /* 0x0022a4000800017f */
[----:B--2---:R-:W-:Y:S05]  /*275a0*/  @!P0 NANOSLEEP.SYNCS 0x989680 ;  /* 0x009896800000895d */ /* 0x004fea0003900000 */
[----:B------:R-:W2:Y:S02]  /*275b0*/  @!P0 SYNCS.PHASECHK.TRANS64 P0, [R7+URZ], R2 ;  /* 0x00000002070085a7 */ /* 0x000ea4000800007f */
[----:B--2---:R-:W-:Y:S05]  /*275c0*/  @!P0 BRA `(.L_x_2030) ;  /* 0xfffffffc00f08947 */ /* 0x004fea000383ffff */
[----:B------:R-:W-:Y:S05]  /*275d0*/  BRA `(.L_x_2134) ;  /* 0xffffffd400487947 */ /* 0x000fea000383ffff */
.L_x_2032:
[----:B--2---:R2:W3:Y:S02]  /*275e0*/  SYNCS.PHASECHK.TRANS64.TRYWAIT P0, [R4+URZ], R5 ;  /* 0x00000005040075a7 */ /* 0x0044e4000800017f */
[----:B---3--:R-:W-:Y:S05]  /*275f0*/  @!P0 NANOSLEEP.SYNCS 0x989680 ;  /* 0x009896800000895d */ /* 0x008fea0003900000 */
[----:B------:R-:W3:Y:S02]  /*27600*/  @!P0 SYNCS.PHASECHK.TRANS64 P0, [R4+URZ], R5 ;  /* 0x00000005040085a7 */ /* 0x000ee4000800007f */
[----:B---3--:R-:W-:Y:S05]  /*27610*/  @!P0 BRA `(.L_x_2032) ;  /* 0xfffffffc00f08947 */ /* 0x008fea000383ffff */
[----:B------:R-:W-:Y:S05]  /*27620*/  BRA `(.L_x_2135) ;  /* 0xffffffd400507947 */ /* 0x000fea000383ffff */
        .type           $_ZN7cutlass13device_kernelIN5flash11enable_sm90INS1_16FlashAttnFwdSm90INS1_25CollectiveMainloopFwdSm90ILi2EN4cute5tupleIJNS5_1CILi1EEES8_S8_EEENS6_IJNS7_ILi128EEENS7_ILi96EEENS7_ILi192EEEEEELi192ENS_10bfloat16_tEfNS_4arch4Sm90ELb0ELb1ELb1ELb1ELb0ELb1ELb0ELb1ELb1ELb1ELb0ELb0EEENS1_21CollectiveEpilogueFwdINS6_IJSA_SC_SB_EEES9_SE_SG_Li256ELb1ELb1ELb0ELb0EEENS1_36VarlenDynamicPersistentTileSchedulerILi128ELi96ELi256ELi128ELb0ELb1ELb1ELb1ELb0ELb1EEEEEEEEEvNT_6ParamsE$_ZZN5flash25CollectiveMainloopFwdSm90ILi2EN4cute5tupleIJNS1_1CILi1EEES4_S4_EEENS2_IJNS3_ILi128EEENS3_ILi96EEENS3_ILi192EEEEEELi192EN7cutlass10bfloat16_tEfNSA_4arch4Sm90ELb0ELb1ELb1ELb1ELb0ELb1ELb0ELb1ELb1ELb1ELb0ELb0EE12store_kv_newINS_16FlashAttnFwdSm90ISE_NS_21CollectiveEpilogueFwdINS2_IJS6_S8_S7_EEES5_SB_SD_Li256ELb1ELb1ELb0ELb0EEENS_36VarlenDynamicPersistentTileSchedulerILi128ELi96ELi256ELi128ELb0ELb1ELb1ELb1ELb0ELb1EEEE13SharedStorageEEEbRKNSE_6ParamsENSA_25PipelineTmaAsyncNoClusterILi2ENSA_16PipelineTmaAsyncILi2EEEEESU_RNSA_13PipelineStateILj2EEEiRT_RKNS_16SeqlenInfoQKNewKILb1ELb1EEENS2_IJiiiiEEEENKUliRKT_E_clISW_EEDaiS17_,@function
        .size           $_ZN7cutlass13device_kernelIN5flash11enable_sm90INS1_16FlashAttnFwdSm90INS1_25CollectiveMainloopFwdSm90ILi2EN4cute5tupleIJNS5_1CILi1EEES8_S8_EEENS6_IJNS7_ILi128EEENS7_ILi96EEENS7_ILi192EEEEEELi192ENS_10bfloat16_tEfNS_4arch4Sm90ELb0ELb1ELb1ELb1ELb0ELb1ELb0ELb1ELb1ELb1ELb0ELb0EEENS1_21CollectiveEpilogueFwdINS6_IJSA_SC_SB_EEES9_SE_SG_Li256ELb1ELb1ELb0ELb0EEENS1_36VarlenDynamicPersistentTileSchedulerILi128ELi96ELi256ELi128ELb0ELb1ELb1ELb1ELb0ELb1EEEEEEEEEvNT_6ParamsE$_ZZN5flash25CollectiveMainloopFwdSm90ILi2EN4cute5tupleIJNS1_1CILi1EEES4_S4_EEENS2_IJNS3_ILi128EEENS3_ILi96EEENS3_ILi192EEEEEELi192EN7cutlass10bfloat16_tEfNSA_4arch4Sm90ELb0ELb1ELb1ELb1ELb0ELb1ELb0ELb1ELb1ELb1ELb0ELb0EE12store_kv_newINS_16FlashAttnFwdSm90ISE_NS_21CollectiveEpilogueFwdINS2_IJS6_S8_S7_EEES5_SB_SD_Li256ELb1ELb1ELb0ELb0EEENS_36VarlenDynamicPersistentTileSchedulerILi128ELi96ELi256ELi128ELb0ELb1ELb1ELb1ELb0ELb1EEEE13SharedStorageEEEbRKNSE_6ParamsENSA_25PipelineTmaAsyncNoClusterILi2ENSA_16PipelineTmaAsyncILi2EEEEESU_RNSA_13PipelineStateILj2EEEiRT_RKNS_16SeqlenInfoQKNewKILb1ELb1EEENS2_IJiiiiEEEENKUliRKT_E_clISW_EEDaiS17_,(.L_x_3241 - $_ZN7cutlass13device_kernelIN5flash11enable_sm90INS1_16FlashAttnFwdSm90INS1_25CollectiveMainloopFwdSm90ILi2EN4cute5tupleIJNS5_1CILi1EEES8_S8_EEENS6_IJNS7_ILi128EEENS7_ILi96EEENS7_ILi192EEEEEELi192ENS_10bfloat16_tEfNS_4arch4Sm90ELb0ELb1ELb1ELb1ELb0ELb1ELb0ELb1ELb1ELb1ELb0ELb0EEENS1_21CollectiveEpilogueFwdINS6_IJSA_SC_SB_EEES9_SE_SG_Li256ELb1ELb1ELb0ELb0EEENS1_36VarlenDynamicPersistentTileSchedulerILi128ELi96ELi256ELi128ELb0ELb1ELb1ELb1ELb0ELb1EEEEEEEEEvNT_6ParamsE$_ZZN5flash25CollectiveMainloopFwdSm90ILi2EN4cute5tupleIJNS1_1CILi1EEES4_S4_EEENS2_IJNS3_ILi128EEENS3_ILi96EEENS3_ILi192EEEEEELi192EN7cutlass10bfloat16_tEfNSA_4arch4Sm90ELb0ELb1ELb1ELb1ELb0ELb1ELb0ELb1ELb1ELb1ELb0ELb0EE12store_kv_newINS_16FlashAttnFwdSm90ISE_NS_21CollectiveEpilogueFwdINS2_IJS6_S8_S7_EEES5_SB_SD_Li256ELb1ELb1ELb0ELb0EEENS_36VarlenDynamicPersistentTileSchedulerILi128ELi96ELi256ELi128ELb0ELb1ELb1ELb1ELb0ELb1EEEE13SharedStorageEEEbRKNSE_6ParamsENSA_25PipelineTmaAsyncNoClusterILi2ENSA_16PipelineTmaAsyncILi2EEEEESU_RNSA_13PipelineStateILj2EEEiRT_RKNS_16SeqlenInfoQKNewKILb1ELb1EEENS2_IJiiiiEEEENKUliRKT_E_clISW_EEDaiS17_)
$_ZN7cutlass13device_kernelIN5flash11enable_sm90INS1_16FlashAttnFwdSm90INS1_25CollectiveMainloopFwdSm90ILi2EN4cute5tupleIJNS5_1CILi1EEES8_S8_EEENS6_IJNS7_ILi128EEENS7_ILi96EEENS7_ILi192EEEEEELi192ENS_10bfloat16_tEfNS_4arch4Sm90ELb0ELb1ELb1ELb1ELb0ELb1ELb0ELb1ELb1ELb1ELb0ELb0EEENS1_21CollectiveEpilogueFwdINS6_IJSA_SC_SB_EEES9_SE_SG_Li256ELb1ELb1ELb0ELb0EEENS1_36VarlenDynamicPersistentTileSchedulerILi128ELi96ELi256ELi128ELb0ELb1ELb1ELb1ELb0ELb1EEEEEEEEEvNT_6ParamsE$_ZZN5flash25CollectiveMainloopFwdSm90ILi2EN4cute5tupleIJNS1_1CILi1EEES4_S4_EEENS2_IJNS3_ILi128EEENS3_ILi96EEENS3_ILi192EEEEEELi192EN7cutlass10bfloat16_tEfNSA_4arch4Sm90ELb0ELb1ELb1ELb1ELb0ELb1ELb0ELb1ELb1ELb1ELb0ELb0EE12store_kv_newINS_16FlashAttnFwdSm90ISE_NS_21CollectiveEpilogueFwdINS2_IJS6_S8_S7_EEES5_SB_SD_Li256ELb1ELb1ELb0ELb0EEENS_36VarlenDynamicPersistentTileSchedulerILi128ELi96ELi256ELi128ELb0ELb1ELb1ELb1ELb0ELb1EEEE13SharedStorageEEEbRKNSE_6ParamsENSA_25PipelineTmaAsyncNoClusterILi2ENSA_16PipelineTmaAsyncILi2EEEEESU_RNSA_13PipelineStateILj2EEEiRT_RKNS_16SeqlenInfoQKNewKILb1ELb1EEENS2_IJiiiiEEEENKUliRKT_E_clISW_EEDaiS17_:
[----:B------:R-:W-:Y:S05]  /*27630*/  YIELD ;  /* 0x0000000000007946 */ /* 0x000fea0003800000 */
[----:B------:R-:W-:Y:S01]  /*27640*/  ULDC UR4, c[0x0][0x20] ;  /* 0x0000080000047ab9 */ /* 0x000fe20000000800 */
[----:B------:R-:W0:Y:S01]  /*27650*/  LDC.64 R84, c[0x0][0x208] ;  /* 0x00008200ff547b82 */ /* 0x000e220000000a00 */
[----:B------:R-:W-:Y:S01]  /*27660*/  VIADD R82, R81, -UR4 ;  /* 0x8000000451527c36 */ /* 0x000fe20008000000 */
[----:B------:R-:W-:-:S04]  /*27670*/  R2UR UR6, R203 ;  /* 0x00000000cb0672ca */ /* 0x000fc800000e0000 */
[----:B------:R-:W2:Y:S01]  /*27680*/  LDL.64 R8, [R82+0x8] ;  /* 0x0000080052087983 */ /* 0x000ea20000100a00 */
[----:B0-----:R-:W-:Y:S02]  /*27690*/  R2UR UR4, R84 ;  /* 0x00000000540472ca */ /* 0x001fe400000e0000 */
[----:B------:R-:W-:-:S13]  /*276a0*/  R2UR UR5, R85 ;  /* 0x00000000550572ca */ /* 0x000fda00000e0000 */
[----:B--2---:R-:W2:Y:S01]  /*276b0*/  LD.E R10, desc[UR4][R8.64+0x174] ;  /* 0x00017404080a7980 */ /* 0x004ea2000c101900 */
[----:B------:R-:W0:Y:S01]  /*276c0*/  LDC R83, c[0x0][0x20] ;  /* 0x00000800ff537b82 */ /* 0x000e220000000800 */
[----:B------:R-:W-:Y:S01]  /*276d0*/  BSSY B0, `(.L_x_2136) ;  /* 0x0000a7b000007945 */ /* 0x000fe20003800000 */
[----:B0-----:R-:W-:Y:S02]  /*276e0*/  IADD3 R83, -R83, UR6, RZ ;  /* 0x0000000653537c10 */ /* 0x001fe4000fffe1ff */
[----:B--2---:R-:W-:-:S13]  /*276f0*/  ISETP.GE.AND P0, PT, R10, 0x1, PT ;  /* 0x000000010a00780c */ /* 0x004fda0003f06270 */
[----:B------:R-:W-:Y:S05]  /*27700*/  @!P0 BRA `(.L_x_2137) ;  /* 0x0000009800b48947 */ /* 0x000fea0003800000 */
[----:B------:R-:W2:Y:S01]  /*27710*/  LDL.64 R10, [R82+0x40] ;  /* 0x00004000520a7983 */ /* 0x000ea20000100a00 */
[C---:B------:R-:W-:Y:S02]  /*27720*/  R2UR UR6, R84.reuse ;  /* 0x00000000540672ca */ /* 0x040fe400000e0000 */
[C---:B------:R-:W-:Y:S01]  /*27730*/  R2UR UR7, R85.reuse ;  /* 0x00000000550772ca */ /* 0x040fe200000e0000 */
[----:B------:R0:W5:Y:S01]  /*27740*/  LDL.64 R104, [R82+0x50] ;  /* 0x0000500052687983 */ /* 0x0001620000100a00 */
[----:B------:R-:W-:Y:S02]  /*27750*/  R2UR UR4, R84 ;  /* 0x00000000540472ca */ /* 0x000fe400000e0000 */
[----:B------:R-:W-:-:S09]  /*27760*/  R2UR UR5, R85 ;  /* 0x00000000550572ca */ /* 0x000fd200000e0000 */
[----:B------:R-:W3:Y:S04]  /*27770*/  LD.E.U8 R8, desc[UR6][R8.64+0x190] ;  /* 0x0001900608087980 */ /* 0x000ee8000c101100 */
[----:B--2---:R-:W2:Y:S01]  /*27780*/  LD.E.64 R98, desc[UR4][R10.64+0x10] ;  /* 0x000010040a627980 */ /* 0x004ea2000c101b00 */
[----:B------:R-:W-:-:S03]  /*27790*/  SHF.R.S32.HI R29, RZ, 0x1f, R77 ;  /* 0x0000001fff1d7819 */ /* 0x000fc6000001144d */
[----:B------:R0:W5:Y:S04]  /*277a0*/  LD.E.64 R88, desc[UR4][R10.64+0x8] ;  /* 0x000008040a587980 */ /* 0x000168000c101b00 */
[----:B------:R0:W5:Y:S01]  /*277b0*/  LD.E.64 R86, desc[UR6][R10.64+0x18] ;  /* 0x000018060a567980 */ /* 0x000162000c101b00 */
[----:B---3--:R-:W-:Y:S01]  /*277c0*/  ISETP.NE.AND P0, PT, R8, RZ, PT ;  /* 0x000000ff0800720c */ /* 0x008fe20003f05270 */
[-C--:B--2---:R-:W-:Y:S02]  /*277d0*/  IMAD R13, R99, R77.reuse, RZ ;  /* 0x0000004d630d7224 */ /* 0x084fe400078e02ff */
[----:B------:R-:W-:-:S04]  /*277e0*/  IMAD.WIDE.U32 R68, R98, R77, RZ ;  /* 0x0000004d62447225 */ /* 0x000fc800078e00ff */
[----:B------:R-:W-:-:S04]  /*277f0*/  IMAD R13, R98, R29, R13 ;  /* 0x0000001d620d7224 */ /* 0x000fc800078e020d */
[----:B------:R-:W-:Y:S02]  /*27800*/  IMAD.IADD R71, R69, 0x1, R13 ;  /* 0x0000000145477824 */ /* 0x000fe400078e020d */
[----:B0-----:R-:W-:Y:S05]  /*27810*/  @!P0 BRA `(.L_x_2138) ;  /* 0x0000004400d48947 */ /* 0x001fea0003800000 */
[C---:B------:R-:W-:Y:S01]  /*27820*/  R2UR UR8, R84.reuse ;  /* 0x00000000540872ca */ /* 0x040fe200000e0000 */
[----:B------:R0:W5:Y:S01]  /*27830*/  LDL.64 R8, [R82+0x10] ;  /* 0x0000100052087983 */ /* 0x0001620000100a00 */
[C---:B------:R-:W-:Y:S02]  /*27840*/  R2UR UR9, R85.reuse ;  /* 0x00000000550972ca */ /* 0x040fe400000e0000 */
[C---:B------:R-:W-:Y:S02]  /*27850*/  R2UR UR4, R84.reuse ;  /* 0x00000000540472ca */ /* 0x040fe400000e0000 */
[C---:B------:R-:W-:Y:S02]  /*27860*/  R2UR UR5, R85.reuse ;  /* 0x00000000550572ca */ /* 0x040fe400000e0000 */
[----:B------:R-:W-:Y:S02]  /*27870*/  R2UR UR6, R84 ;  /* 0x00000000540672ca */ /* 0x000fe400000e0000 */
[----:B------:R-:W-:-:S05]  /*27880*/  R2UR UR7, R85 ;  /* 0x00000000550772ca */ /* 0x000fca00000e0000 */
[----:B-----5:R-:W2:Y:S04]  /*27890*/  LD.E R10, desc[UR8][R104.64+0x10] ;  /* 0x00001008680a7980 */ /* 0x020ea8000c101900 */
[----:B------:R-:W3:Y:S04]  /*278a0*/  LD.E R12, desc[UR4][R104.64+0xc] ;  /* 0x00000c04680c7980 */ /* 0x000ee8000c101900 */
[----:B------:R-:W4:Y:S04]  /*278b0*/  LD.E.64 R34, desc[UR4][R104.64+0x60] ;  /* 0x0000600468227980 */ /* 0x000f28000c101b00 */
[----:B------:R-:W4:Y:S01]  /*278c0*/  LD.E.64 R36, desc[UR6][R104.64+0x80] ;  /* 0x0000800668247980 */ /* 0x000f22000c101b00 */
[----:B------:R-:W-:-:S02]  /*278d0*/  R2UR UR10, R84 ;  /* 0x00000000540a72ca */ /* 0x000fc400000e0000 */
[C---:B------:R-:W-:Y:S01]  /*278e0*/  R2UR UR11, R85.reuse ;  /* 0x00000000550b72ca */ /* 0x040fe200000e0000 */
[----:B------:R0:W5:Y:S01]  /*278f0*/  LD.E.64 R32, desc[UR6][R104.64+0x68] ;  /* 0x0000680668207980 */ /* 0x000162000c101b00 */
[----:B------:R-:W-:Y:S02]  /*27900*/  R2UR UR12, R84 ;  /* 0x00000000540c72ca */ /* 0x000fe400000e0000 */
[----:B------:R-:W-:Y:S01]  /*27910*/  R2UR UR13, R85 ;  /* 0x00000000550d72ca */ /* 0x000fe200000e0000 */
[----:B------:R0:W5:Y:S01]  /*27920*/  LD.E.64 R42, desc[UR8][R104.64+0x78] ;  /* 0x00007808682a7980 */ /* 0x000162000c101b00 */
[----:B------:R-:W-:Y:S01]  /*27930*/  BSSY B2, `(.L_x_2139) ;  /* 0x000004c000027945 */ /* 0x000fe20003800000 */
[----:B------:R-:W-:Y:S02]  /*27940*/  CS2R R58, SRZ ;  /* 0x00000000003a7805 */ /* 0x000fe4000001ff00 */
[----:B------:R-:W-:Y:S02]  /*27950*/  CS2R R62, SRZ ;  /* 0x00000000003e7805 */ /* 0x000fe4000001ff00 */
[----:B------:R-:W-:-:S02]  /*27960*/  CS2R R72, SRZ ;  /* 0x0000000000487805 */ /* 0x000fc4000001ff00 */
[----:B------:R-:W-:Y:S01]  /*27970*/  CS2R R74, SRZ ;  /* 0x00000000004a7805 */ /* 0x000fe2000001ff00 */
[----:B------:R0:W5:Y:S01]  /*27980*/  LD.E.64 R60, desc[UR10][R104.64+0x88] ;  /* 0x0000880a683c7980 */ /* 0x000162000c101b00 */
[----:B------:R-:W-:-:S03]  /*27990*/  CS2R R94, SRZ ;  /* 0x00000000005e7805 */ /* 0x000fc6000001ff00 */
[----:B------:R0:W5:Y:S01]  /*279a0*/  LD.E.U8 R102, desc[UR12][R104.64+0x18] ;  /* 0x0000180c68667980 */ /* 0x000162000c101100 */
[----:B------:R-:W-:Y:S02]  /*279b0*/  CS2R R98, SRZ ;  /* 0x0000000000627805 */ /* 0x000fe4000001ff00 */
[----:B------:R-:W-:Y:S02]  /*279c0*/  CS2R R56, SRZ ;  /* 0x0000000000387805 */ /* 0x000fe4000001ff00 */
[----:B------:R-:W-:Y:S02]  /*279d0*/  CS2R R64, SRZ ;  /* 0x0000000000407805 */ /* 0x000fe4000001ff00 */
[----:B------:R-:W-:Y:S02]  /*279e0*/  CS2R R66, SRZ ;  /* 0x0000000000427805 */ /* 0x000fe4000001ff00 */
[----:B------:R-:W-:Y:S02]  /*279f0*/  CS2R R90, SRZ ;  /* 0x00000000005a7805 */ /* 0x000fe4000001ff00 */
[----:B------:R-:W-:-:S02]  /*27a00*/  CS2R R92, SRZ ;  /* 0x00000000005c7805 */ /* 0x000fc4000001ff00 */
[----:B------:R-:W-:Y:S02]  /*27a10*/  CS2R R100, SRZ ;  /* 0x0000000000647805 */ /* 0x000fe4000001ff00 */
[----:B--2---:R-:W-:Y:S01]  /*27a20*/  SHF.R.S32.HI R11, RZ, 0x1f, R10 ;  /* 0x0000001fff0b7819 */ /* 0x004fe2000001140a */
[----:B---3--:R-:W-:-:S03]  /*27a30*/  IMAD R12, R77, -0x60, R12 ;  /* 0xffffffa04d0c7824 */ /* 0x008fc600078e020c */
[----:B------:R-:W-:Y:S02]  /*27a40*/  LEA.HI R11, R11, R10, RZ, 0x2 ;  /* 0x0000000a0b0b7211 */ /* 0x000fe400078f10ff */
[----:B------:R-:W-:Y:S02]  /*27a50*/  VIMNMX R31, R12, 0x60, PT ;  /* 0x000000600c1f7848 */ /* 0x000fe40003fe0100 */
[----:B------:R-:W-:Y:S01]  /*27a60*/  SHF.R.S32.HI R12, RZ, 0x2, R11 ;  /* 0x00000002ff0c7819 */ /* 0x000fe2000001140b */
[----:B----4-:R-:W-:Y:S01]  /*27a70*/  IMAD R13, R35, R77, RZ ;  /* 0x0000004d230d7224 */ /* 0x010fe200078e02ff */
[----:B------:R0:W5:Y:S02]  /*27a80*/  LD.E.64 R10, desc[UR4][R104.64+0x58] ;  /* 0x00005804680a7980 */ /* 0x000164000c101b00 */
[----:B------:R-:W-:Y:S01]  /*27a90*/  ISETP.GE.AND P0, PT, R12, R31, PT ;  /* 0x0000001f0c00720c */ /* 0x000fe20003f06270 */
[----:B------:R-:W-:Y:S02]  /*27aa0*/  IMAD R15, R37, R77, RZ ;  /* 0x0000004d250f7224 */ /* 0x000fe400078e02ff */
[----:B------:R-:W-:-:S02]  /*27ab0*/  IMAD R13, R34, R29, R13 ;  /* 0x0000001d220d7224 */ /* 0x000fc400078e020d */
[----:B------:R-:W-:Y:S02]  /*27ac0*/  IMAD R29, R36, R29, R15 ;  /* 0x0000001d241d7224 */ /* 0x000fe400078e020f */
[----:B------:R-:W-:-:S04]  /*27ad0*/  IMAD.WIDE.U32 R34, R34, R77, RZ ;  /* 0x0000004d22227225 */ /* 0x000fc800078e00ff */
[----:B------:R-:W-:Y:S01]  /*27ae0*/  IMAD.WIDE.U32 R36, R36, R77, RZ ;  /* 0x0000004d24247225 */ /* 0x000fe200078e00ff */
[----:B------:R-:W-:-:S03]  /*27af0*/  CS2R R14, SRZ ;  /* 0x00000000000e7805 */ /* 0x000fc6000001ff00 */
[----:B------:R-:W-:Y:S02]  /*27b00*/  IMAD.IADD R97, R35, 0x1, R13 ;  /* 0x0000000123617824 */ /* 0x000fe400078e020d */
[----:B------:R-:W-:Y:S02]  /*27b10*/  VIADD R30, R12, 0x40 ;  /* 0x000000400c1e7836 */ /* 0x000fe40000000000 */
[----:B------:R-:W-:Y:S01]  /*27b20*/  IMAD.IADD R103, R37, 0x1, R29 ;  /* 0x0000000125677824 */ /* 0x000fe200078e021d */
[----:B0-----:R-:W-:Y:S06]  /*27b30*/  @P0 BRA `(.L_x_2140) ;  /* 0x0000000000ac0947 */ /* 0x001fec0003800000 */
[----:B-----5:R-:W-:Y:S02]  /*27b40*/  LOP3.LUT R13, R102, 0x1, RZ, 0xc0, !PT ;  /* 0x00000001660d7812 */ /* 0x020fe400078ec0ff */
[----:B------:R-:W-:Y:S02]  /*27b50*/  CS2R R98, SRZ ;  /* 0x0000000000627805 */ /* 0x000fe4000001ff00 */
[----:B------:R-:W-:Y:S02]  /*27b60*/  LEA R12, P1, R34, R32, 0x1 ;  /* 0x00000020220c7211 */ /* 0x000fe400078208ff */
[----:B------:R-:W-:Y:S02]  /*27b70*/  CS2R R94, SRZ ;  /* 0x00000000005e7805 */ /* 0x000fe4000001ff00 */
[----:B------:R-:W-:Y:S02]  /*27b80*/  LEA R28, P2, R36, R60, 0x1 ;  /* 0x0000003c241c7211 */ /* 0x000fe400078408ff */
[----:B------:R-:W-:-:S02]  /*27b90*/  CS2R R74, SRZ ;  /* 0x00000000004a7805 */ /* 0x000fc4000001ff00 */
[----:B------:R-:W-:Y:S02]  /*27ba0*/  ISETP.NE.U32.AND P0, PT, R13, 0x1, PT ;  /* 0x000000010d00780c */ /* 0x000fe40003f05070 */
[----:B------:R-:W-:Y:S02]  /*27bb0*/  CS2R R72, SRZ ;  /* 0x0000000000487805 */ /* 0x000fe4000001ff00 */
[----:B------:R-:W-:Y:S02]  /*27bc0*/  LEA.HI.X R13, R34, R33, R97, 0x1, P1 ;  /* 0x00000021220d7211 */ /* 0x000fe400008f0c61 */
[----:B------:R-:W-:Y:S02]  /*27bd0*/  CS2R R62, SRZ ;  /* 0x00000000003e7805 */ /* 0x000fe4000001ff00 */
[----:B------:R-:W-:Y:S02]  /*27be0*/  LEA.HI.X R29, R36, R61, R103, 0x1, P2 ;  /* 0x0000003d241d7211 */ /* 0x000fe400010f0c67 */
[----:B------:R-:W-:-:S02]  /*27bf0*/  CS2R R58, SRZ ;  /* 0x00000000003a7805 */ /* 0x000fc4000001ff00 */
[----:B------:R-:W-:Y:S02]  /*27c00*/  R2P PR, R102, 0x3e ;  /* 0x0000003e66007804 */ /* 0x000fe40000000000 */
[----:B------:R-:W-:Y:S02]  /*27c10*/  @!P0 R2UR UR4, R84 ;  /* 0x00000000540482ca */ /* 0x000fe400000e0000 */
[----:B------:R-:W-:-:S09]  /*27c20*/  @!P0 R2UR UR5, R85 ;  /* 0x00000000550582ca */ /* 0x000fd200000e0000 */
[C---:B------:R-:W-:Y:S02]  /*27c30*/  @P1 R2UR UR6, R84.reuse ;  /* 0x00000000540612ca */ /* 0x040fe400000e0000 */
[C---:B------:R-:W-:Y:S02]  /*27c40*/  @P1 R2UR UR7, R85.reuse ;  /* 0x00000000550712ca */ /* 0x040fe400000e0000 */
[C---:B------:R-:W-:Y:S02]  /*27c50*/  @P2 R2UR UR8, R84.reuse ;  /* 0x00000000540822ca */ /* 0x040fe400000e0000 */
[----:B------:R-:W-:Y:S02]  /*27c60*/  @P2 R2UR UR9, R85 ;  /* 0x00000000550922ca */ /* 0x000fe400000e0000 */
[----:B------:R-:W-:Y:S02]  /*27c70*/  @P3 R2UR UR10, R84 ;  /* 0x00000000540a32ca */ /* 0x000fe400000e0000 */
[----:B------:R-:W-:-:S02]  /*27c80*/  CS2R R100, SRZ ;  /* 0x0000000000647805 */ /* 0x000fc4000001ff00 */
[C---:B------:R-:W-:Y:S02]  /*27c90*/  @P3 R2UR UR11, R85.reuse ;  /* 0x00000000550b32ca */ /* 0x040fe400000e0000 */
[----:B------:R-:W-:Y:S02]  /*27ca0*/  CS2R R92, SRZ ;  /* 0x00000000005c7805 */ /* 0x000fe4000001ff00 */
[----:B------:R-:W-:Y:S02]  /*27cb0*/  @P4 R2UR UR12, R84 ;  /* 0x00000000540c42ca */ /* 0x000fe400000e0000 */
[----:B------:R-:W-:Y:S02]  /*27cc0*/  CS2R R90, SRZ ;  /* 0x00000000005a7805 */ /* 0x000fe4000001ff00 */
[----:B------:R-:W-:Y:S02]  /*27cd0*/  @P4 R2UR UR13, R85 ;  /* 0x00000000550d42ca */ /* 0x000fe400000e0000 */
[----:B------:R-:W-:-:S02]  /*27ce0*/  CS2R R66, SRZ ;  /* 0x0000000000427805 */ /* 0x000fc4000001ff00 */
[----:B------:R-:W-:Y:S02]  /*27cf0*/  @P5 R2UR UR14, R84 ;  /* 0x00000000540e52ca */ /* 0x000fe400000e0000 */
[----:B------:R-:W-:Y:S02]  /*27d00*/  CS2R R64, SRZ ;  /* 0x0000000000407805 */ /* 0x000fe4000001ff00 */
[----:B------:R-:W-:Y:S02]  /*27d10*/  @P5 R2UR UR15, R85 ;  /* 0x00000000550f52ca */ /* 0x000fe400000e0000 */
[----:B------:R-:W-:Y:S01]  /*27d20*/  CS2R R56, SRZ ;  /* 0x0000000000387805 */ /* 0x000fe2000001ff00 */
[----:B------:R0:W5:Y:S04]  /*27d30*/  @!P0 LD.E.64 R98, desc[UR4][R12.64] ;  /* 0x000000040c628980 */ /* 0x000168000c101b00 */
[----:B------:R0:W5:Y:S04]  /*27d40*/  @P1 LD.E.64 R94, desc[UR6][R12.64+0x20] ;  /* 0x000020060c5e1980 */ /* 0x000168000c101b00 */
[----:B------:R0:W5:Y:S04]  /*27d50*/  @P2 LD.E.64 R74, desc[UR8][R12.64+0x40] ;  /* 0x000040080c4a2980 */ /* 0x000168000c101b00 */
[----:B------:R0:W5:Y:S04]  /*27d60*/  @P3 LD.E.64 R72, desc[UR10][R12.64+0x60] ;  /* 0x0000600a0c483980 */ /* 0x000168000c101b00 */
[----:B------:R0:W5:Y:S04]  /*27d70*/  @P4 LD.E.64 R62, desc[UR12][R12.64+0x80] ;  /* 0x0000800c0c3e4980 */ /* 0x000168000c101b00 */
[----:B------:R0:W5:Y:S04]  /*27d80*/  @P5 LD.E.64 R58, desc[UR14][R12.64+0xa0] ;  /* 0x0000a00e0c3a5980 */ /* 0x000168000c101b00 */
[----:B------:R0:W5:Y:S04]  /*27d90*/  @!P0 LD.E.64 R100, desc[UR4][R28.64] ;  /* 0x000000041c648980 */ /* 0x000168000c101b00 */
[----:B------:R0:W5:Y:S04]  /*27da0*/  @P1 LD.E.64 R92, desc[UR6][R28.64+0x20] ;  /* 0x000020061c5c1980 */ /* 0x000168000c101b00 */
[----:B------:R0:W5:Y:S04]  /*27db0*/  @P2 LD.E.64 R90, desc[UR8][R28.64+0x40] ;  /* 0x000040081c5a2980 */ /* 0x000168000c101b00 */
[----:B------:R0:W5:Y:S04]  /*27dc0*/  @P3 LD.E.64 R66, desc[UR10][R28.64+0x60] ;  /* 0x0000600a1c423980 */ /* 0x000168000c101b00 */
[----:B------:R0:W5:Y:S04]  /*27dd0*/  @P4 LD.E.64 R64, desc[UR12][R28.64+0x80] ;  /* 0x0000800c1c404980 */ /* 0x000168000c101b00 */
[----:B------:R0:W5:Y:S02]  /*27de0*/  @P5 LD.E.64 R56, desc[UR14][R28.64+0xa0] ;  /* 0x0000a00e1c385980 */ /* 0x000164000c101b00 */
.L_x_2140:
[----:B------:R-:W-:Y:S05]  /*27df0*/  BSYNC B2 ;  /* 0x0000000000027941 */ /* 0x000fea0003800000 */
.L_x_2139:
        /* <DEDUP_REMOVED lines=13> */
[----:B------:R-:W-:Y:S06]  /*27ed0*/  @P0 BRA `(.L_x_2142) ;  /* 0x0000000000bc0947 */ /* 0x000fec0003800000 */
[----:B-----5:R-:W-:Y:S02]  /*27ee0*/  IADD3 R35, P0, R10, R34, RZ ;  /* 0x000000220a237210 */ /* 0x020fe40007f1e0ff */
[----:B------:R-:W-:Y:S02]  /*27ef0*/  CS2R R52, SRZ ;  /* 0x0000000000347805 */ /* 0x000fe4000001ff00 */
[----:B------:R-:W-:Y:S02]  /*27f00*/  IADD3 R37, P1, R42, R36, RZ ;  /* 0x000000242a257210 */ /* 0x000fe40007f3e0ff */
[----:B------:R-:W-:Y:S02]  /*27f10*/  CS2R R48, SRZ ;  /* 0x0000000000307805 */ /* 0x000fe4000001ff00 */
[----:B------:R-:W-:Y:S01]  /*27f20*/  LOP3.LUT R12, R102, 0x1, RZ, 0xc0, !PT ;  /* 0x00000001660c7812 */ /* 0x000fe200078ec0ff */
[----:B------:R-:W-:Y:S01]  /*27f30*/  IMAD.X R11, R11, 0x1, R97, P0 ;  /* 0x000000010b0b7824 */ /* 0x000fe200000e0661 */
[----:B------:R-:W-:Y:S01]  /*27f40*/  CS2R R46, SRZ ;  /* 0x00000000002e7805 */ /* 0x000fe2000001ff00 */
[----:B------:R-:W-:Y:S01]  /*27f50*/  IMAD.X R42, R43, 0x1, R103, P1 ;  /* 0x000000012b2a7824 */ /* 0x000fe200008e0667 */
[----:B------:R-:W-:-:S02]  /*27f60*/  LEA R10, P1, R35, R32, 0x1 ;  /* 0x00000020230a7211 */ /* 0x000fc400078208ff */
[----:B------:R-:W-:Y:S02]  /*27f70*/  CS2R R40, SRZ ;  /* 0x0000000000287805 */ /* 0x000fe4000001ff00 */
[----:B------:R-:W-:Y:S02]  /*27f80*/  LEA R32, P2, R37, R60, 0x1 ;  /* 0x0000003c25207211 */ /* 0x000fe400078408ff */
[----:B------:R-:W-:Y:S02]  /*27f90*/  CS2R R28, SRZ ;  /* 0x00000000001c7805 */ /* 0x000fe4000001ff00 */
[----:B------:R-:W-:Y:S02]  /*27fa0*/  ISETP.NE.U32.AND P0, PT, R12, 0x1, PT ;  /* 0x000000010c00780c */ /* 0x000fe40003f05070 */
[----:B------:R-:W-:Y:S02]  /*27fb0*/  CS2R R14, SRZ ;  /* 0x00000000000e7805 */ /* 0x000fe4000001ff00 */
[----:B------:R-:W-:-:S02]  /*27fc0*/  LEA.HI.X R11, R35, R33, R11, 0x1, P1 ;  /* 0x00000021230b7211 */ /* 0x000fc400008f0c0b */
[----:B------:R-:W-:Y:S02]  /*27fd0*/  LEA.HI.X R33, R37, R61, R42, 0x1, P2 ;  /* 0x0000003d25217211 */ /* 0x000fe400010f0c2a */
[----:B------:R-:W-:-:S05]  /*27fe0*/  R2P PR, R102, 0x3e ;  /* 0x0000003e66007804 */ /* 0x000fca0000000000 */
[----:B------:R-:W-:Y:S02]  /*27ff0*/  @!P0 R2UR UR4, R84 ;  /* 0x00000000540482ca */ /* 0x000fe400000e0000 */
[----:B------:R-:W-:-:S06]  /*28000*/  @!P0 R2UR UR5, R85 ;  /* 0x00000000550582ca */ /* 0x000fcc00000e0000 */
        /* <DEDUP_REMOVED lines=28> */
.L_x_2142:
[----:B------:R-:W-:Y:S05]  /*281d0*/  BSYNC B2 ;  /* 0x0000000000027941 */ /* 0x000fea0003800000 */
.L_x_2141:
[----:B------:R-:W-:Y:S01]  /*281e0*/  R2UR UR4, R84 ;  /* 0x00000000540472ca */ /* 0x000fe200000e0000 */
[----:B0----5:R0:W5:Y:S01]  /*281f0*/  LDL R10, [R83] ;  /* 0x00000000530a7983 */ /* 0x0211620000100800 */
[----:B------:R-:W-:-:S03]  /*28200*/  R2UR UR5, R85 ;  /* 0x00000000550572ca */ /* 0x000fc600000e0000 */
[----:B------:R0:W5:Y:S10]  /*28210*/  LDL R11, [R83+0x4] ;  /* 0x00000400530b7983 */ /* 0x0001740000100800 */
[----:B------:R-:W2:Y:S01]  /*28220*/  LD.E R32, desc[UR4][R8.64+0x1c] ;  /* 0x00001c0408207980 */ /* 0x000ea2000c101900 */
[----:B------:R-:W-:-:S02]  /*28230*/  IMAD.MOV.U32 R33, RZ, RZ, R58 ;  /* 0x000000ffff217224 */ /* 0x000fc400078e003a */
        /* <DEDUP_REMOVED lines=89> */
[----:B------:R-:W-:Y:S01]  /*287d0*/  BSSY B2, `(.L_x_2143) ;  /* 0x000000b000027945 */ /* 0x000fe20003800000 */
[----:B------:R-:W-:-:S02]  /*287e0*/  PRMT R114, R36, 0x7610, R114 ;  /* 0x0000761024727816 */ /* 0x000fc40000000072 */
[----:B------:R-:W-:Y:S02]  /*287f0*/  PRMT R126, R33, 0x7610, R126 ;  /* 0x00007610217e7816 */ /* 0x000fe4000000007e */
[----:B------:R-:W-:Y:S02]  /*28800*/  PRMT R129, R34, 0x7610, R129 ;  /* 0x0000761022817816 */ /* 0x000fe40000000081 */
[----:B------:R-:W-:Y:S02]  /*28810*/  PRMT R130, R35, 0x7610, R130 ;  /* 0x0000761023827816 */ /* 0x000fe40000000082 */
[----:B--2---:R-:W-:-:S04]  /*28820*/  LOP3.LUT R32, R32, 0x1, RZ, 0xfc, !PT ;  /* 0x0000000120207812 */ /* 0x004fc800078efcff */
[----:B------:R-:W-:Y:S01]  /*28830*/  ISETP.NE.AND P0, PT, R32, 0x3, PT ;  /* 0x000000032000780c */ /* 0x000fe20003f05270 */
[----:B------:R-:W-:-:S05]  /*28840*/  IMAD.MOV.U32 R32, RZ, RZ, R50 ;  /* 0x000000ffff207224 */ /* 0x000fca00078e0032 */
[----:B------:R-:W-:-:S07]  /*28850*/  PRMT R125, R32, 0x7610, R125 ;  /* 0x00007610207d7816 */ /* 0x000fce000000007d */
[----:B0-----:R-:W-:Y:S05]  /*28860*/  @!P0 BRA `(.L_x_2144) ;  /* 0x0000000000048947 */ /* 0x001fea0003800000 */
[----:B------:R-:W-:Y:S01]  /*28870*/  BPT.TRAP 0x1 ;  /* 0x000000040000795c */ /* 0x000fe20000300000 */
.L_x_2144:
[----:B------:R-:W-:Y:S05]  /*28880*/  BSYNC B2 ;  /* 0x0000000000027941 */ /* 0x000fea0003800000 */
.L_x_2143:
[----:B------:R-:W-:Y:S02]  /*28890*/  R2UR UR4, R84 ;  /* 0x00000000540472ca */ /* 0x000fe400000e0000 */
[----:B------:R-:W-:-:S13]  /*288a0*/  R2UR UR5, R85 ;  /* 0x00000000550572ca */ /* 0x000fda00000e0000 */
[----:B------:R-:W2:Y:S01]  /*288b0*/  LD.E.64 R8, desc[UR4][R8.64+0x8] ;  /* 0x0000080408087980 */ /* 0x000ea2000c101b00 */
[----:B-----5:R-:W-:Y:S01]  /*288c0*/  SHF.L.U32 R11, R11, 0x1f, RZ ;  /* 0x0000001f0b0b7819 */ /* 0x020fe200000006ff */
[----:B------:R-:W-:Y:S01]  /*288d0*/  BSSY B2, `(.L_x_2145) ;  /* 0x0000005000027945 */ /* 0x000fe20003800000 */
[----:B--2---:R-:W-:-:S05]  /*288e0*/  MOV R33, R8 ;  /* 0x0000000800217202 */ /* 0x004fca0000000f00 */
[----:B------:R-:W-:-:S04]  /*288f0*/  IMAD R10, R10, 0x8, R33 ;  /* 0x000000080a0a7824 */ /* 0x000fc800078e0221 */
[----:B------:R-:W0:Y:S02]  /*28900*/  SYNCS.PHASECHK.TRANS64.TRYWAIT P0, [R10+URZ], R11 ;  /* 0x0000000b0a0075a7 */ /* 0x000e24000800017f */
[----:B0-----:R-:W-:Y:S05]  /*28910*/  @!P0 BRA `(.L_x_2146) ;  /* 0x0000009400b88947 */ /* 0x001fea0003800000 */
.L_x_2249:
[----:B------:R-:W-:Y:S05]  /*28920*/  BSYNC B2 ;  /* 0x0000000000027941 */ /* 0x000fea0003800000 */
.L_x_2145:
[----:B------:R-:W2:Y:S04]  /*28930*/  LDL.64 R32, [R82+0x50] ;  /* 0x0000500052207983 */ /* 0x000ea80000100a00 */
[----:B------:R-:W3:Y:S01]  /*28940*/  LDL.64 R34, [R82+0x58] ;  /* 0x0000580052227983 */ /* 0x000ee20000100a00 */
[C---:B------:R-:W-:Y:S02]  /*28950*/  R2UR UR4, R84.reuse ;  /* 0x00000000540472ca */ /* 0x040fe400000e0000 */
[C---:B------:R-:W-:Y:S01]  /*28960*/  R2UR UR5, R85.reuse ;  /* 0x00000000550572ca */ /* 0x040fe200000e0000 */
[----:B------:R-:W4:Y:S01]  /*28970*/  LDL R8, [R83] ;  /* 0x0000000053087983 */ /* 0x000f220000100800 */
[----:B------:R-:W-:Y:S02]  /*28980*/  R2UR UR6, R84 ;  /* 0x00000000540672ca */ /* 0x000fe400000e0000 */
[----:B------:R-:W-:Y:S01]  /*28990*/  R2UR UR7, R85 ;  /* 0x00000000550772ca */ /* 0x000fe200000e0000 */
[----:B------:R1:W5:Y:S08]  /*289a0*/  LDL.64 R36, [R82+0x38] ;  /* 0x0000380052247983 */ /* 0x0003700000100a00 */
[----:B--2---:R-:W0:Y:S04]  /*289b0*/  LD.E R9, desc[UR4][R32.64+0x8] ;  /* 0x0000080420097980 */ /* 0x004e28000c101900 */
[----:B------:R-:W2:Y:S04]  /*289c0*/  LD.E R102, desc[UR4][R32.64+0xc] ;  /* 0x00000c0420667980 */ /* 0x000ea8000c101900 */
[----:B---3--:R-:W3:Y:S01]  /*289d0*/  LD.E.64 R34, desc[UR6][R34.64] ;  /* 0x0000000622227980 */ /* 0x008ee2000c101b00 */
[----:B----4-:R-:W-:-:S02]  /*289e0*/  IMAD R8, R8, 0x4800, RZ ;  /* 0x0000480008087824 */ /* 0x010fc400078e02ff */
[----:B------:R-:W-:Y:S01]  /*289f0*/  IMAD.MOV.U32 R103, RZ, RZ, 0x20 ;  /* 0x00000020ff677424 */ /* 0x000fe200078e00ff */
[----:B------:R-:W-:Y:S01]  /*28a00*/  BSSY B2, `(.L_x_2147) ;  /* 0x00001b4000027945 */ /* 0x000fe20003800000 */
[----:B0-----:R-:W-:-:S04]  /*28a10*/  SHF.R.S32.HI R10, RZ, 0x1f, R9 ;  /* 0x0000001fff0a7819 */ /* 0x001fc80000011409 */
[----:B------:R-:W-:-:S04]  /*28a20*/  LEA.HI R11, R10, R9, RZ, 0x2 ;  /* 0x000000090a0b7211 */ /* 0x000fc800078f10ff */
[--C-:B------:R-:W-:Y:S02]  /*28a30*/  SHF.R.S32.HI R117, RZ, 0x2, R11.reuse ;  /* 0x00000002ff757819 */ /* 0x100fe4000001140b */
[----:B------:R-:W-:-:S04]  /*28a40*/  SHF.R.S32.HI R42, RZ, 0x1f, R11 ;  /* 0x0000001fff2a7819 */ /* 0x000fc8000001140b */
[----:B------:R-:W-:-:S04]  /*28a50*/  LEA.HI R42, R42, R117, RZ, 0x3 ;  /* 0x000000752a2a7211 */ /* 0x000fc800078f18ff */
[----:B------:R-:W-:Y:S02]  /*28a60*/  LOP3.LUT R60, R42, 0xfffffff8, RZ, 0xc0, !PT ;  /* 0xfffffff82a3c7812 */ /* 0x000fe400078ec0ff */
[----:B------:R-:W-:-:S03]  /*28a70*/  LOP3.LUT R42, R11, 0x1ffffffc, RZ, 0xc0, !PT ;  /* 0x1ffffffc0b2a7812 */ /* 0x000fc600078ec0ff */
[----:B------:R-:W-:Y:S02]  /*28a80*/  IMAD.IADD R60, R117, 0x1, -R60 ;  /* 0x00000001753c7824 */ /* 0x000fe400078e0a3c */
[----:B------:R-:W-:Y:S02]  /*28a90*/  IMAD.IADD R42, R9, 0x1, -R42 ;  /* 0x00000001092a7824 */ /* 0x000fe400078e0a2a */
[----:B------:R-:W-:Y:S02]  /*28aa0*/  IMAD.SHL.U32 R11, R60, 0x40, RZ ;  /* 0x000000403c0b7824 */ /* 0x000fe400078e00ff */
[----:B------:R-:W-:-:S03]  /*28ab0*/  IMAD.SHL.U32 R123, R42, 0x8, RZ ;  /* 0x000000082a7b7824 */ /* 0x000fc600078e00ff */
[----:B------:R-:W-:Y:S02]  /*28ac0*/  LOP3.LUT R42, R11, 0x1c0, RZ, 0xc0, !PT ;  /* 0x000001c00b2a7812 */ /* 0x000fe400078ec0ff */
[----:B------:R-:W-:Y:S02]  /*28ad0*/  LEA.HI R9, R10, R9, RZ, 0x5 ;  /* 0x000000090a097211 */ /* 0x000fe400078f28ff */
[----:B------:R-:W-:Y:S02]  /*28ae0*/  LOP3.LUT R11, R42, 0x18, R123, 0xf8, !PT ;  /* 0x000000182a0b7812 */ /* 0x000fe400078ef87b */
[----:B------:R-:W-:Y:S01]  /*28af0*/  SHF.R.U32.HI R42, RZ, 0x3, R42 ;  /* 0x00000003ff2a7819 */ /* 0x000fe2000001162a */
[----:B------:R-:W-:-:S03]  /*28b00*/  IMAD.SHL.U32 R9, R9, 0x10, RZ ;  /* 0x0000001009097824 */ /* 0x000fc600078e00ff */
[----:B------:R-:W-:Y:S01]  /*28b10*/  LOP3.LUT R42, R11, R42, RZ, 0x3c, !PT ;  /* 0x0000002a0b2a7212 */ /* 0x000fe200078e3cff */
[----:B--2---:R-:W-:-:S03]  /*28b20*/  IMAD R102, R77, -0x60, R102 ;  /* 0xffffffa04d667824 */ /* 0x004fc600078e0266 */
[----:B------:R-:W-:Y:S02]  /*28b30*/  LOP3.LUT R9, R42, 0xfffffe00, R9, 0xf8, !PT ;  /* 0xfffffe002a097812 */ /* 0x000fe400078ef809 */
[----:B------:R-:W-:Y:S02]  /*28b40*/  VIMNMX R10, R102, 0x60, PT ;  /* 0x00000060660a7848 */ /* 0x000fe40003fe0100 */
[----:B------:R-:W-:-:S04]  /*28b50*/  IADD3 R97, P1, R8, R9, RZ ;  /* 0x0000000908617210 */ /* 0x000fc80007f3e0ff */
[----:B------:R-:W-:Y:S02]  /*28b60*/  LEA.HI.X.SX32 R102, R8, RZ, 0x1, P1 ;  /* 0x000000ff08667211 */ /* 0x000fe400008f0eff */
[----:B------:R-:W-:Y:S02]  /*28b70*/  ISETP.GE.AND P1, PT, R117, R10, PT ;  /* 0x0000000a7500720c */ /* 0x000fe40003f26270 */
[----:B------:R-:W-:Y:S02]  /*28b80*/  LOP3.LUT P0, RZ, R60, 0x4, RZ, 0xc0, !PT ;  /* 0x000000043cff7812 */ /* 0x000fe4000780c0ff */
[C---:B---3--:R-:W-:Y:S02]  /*28b90*/  LEA R42, P2, R97.reuse, R34, 0x1 ;  /* 0x00000022612a7211 */ /* 0x048fe400078408ff */
[----:B------:R-:W-:Y:S02]  /*28ba0*/  SHF.R.S32.HI R119, RZ, 0x1f, R123 ;  /* 0x0000001fff777819 */ /* 0x000fe4000001147b */
[----:B------:R-:W-:-:S02]  /*28bb0*/  LEA.HI.X R43, R97, R35, R102, 0x1, P2 ;  /* 0x00000023612b7211 */ /* 0x000fc400010f0c66 */
[----:B------:R-:W-:-:S03]  /*28bc0*/  SEL R103, R103, 0xffffffe0, !P0 ;  /* 0xffffffe067677807 */ /* 0x000fc60004000000 */
[----:B-1----:R-:W-:Y:S05]  /*28bd0*/  @P1 BRA `(.L_x_2148) ;  /* 0x0000001800581947 */ /* 0x002fea0003800000 */
[----:B------:R-:W-:Y:S02]  /*28be0*/  R2UR UR4, R84 ;  /* 0x00000000540472ca */ /* 0x000fe400000e0000 */
[----:B------:R-:W-:-:S13]  /*28bf0*/  R2UR UR5, R85 ;  /* 0x00000000550572ca */ /* 0x000fda00000e0000 */
[----:B-----5:R-:W2:Y:S01]  /*28c00*/  LD.E.U8 R155, desc[UR4][R36.64] ;  /* 0x00000004249b7980 */ /* 0x020ea2000c101100 */
[----:B------:R-:W-:Y:S01]  /*28c10*/  SHF.R.S32.HI R11, RZ, 0x1f, R117 ;  /* 0x0000001fff0b7819 */ /* 0x000fe20000011475 */
[----:B------:R-:W-:Y:S01]  /*28c20*/  IMAD R10, R89, R117, RZ ;  /* 0x00000075590a7224 */ /* 0x000fe200078e02ff */
[----:B------:R-:W-:Y:S01]  /*28c30*/  IADD3 R8, P0, R123, R68, RZ ;  /* 0x000000447b087210 */ /* 0x000fe20007f1e0ff */
[----:B------:R-:W-:Y:S02]  /*28c40*/  BSSY B3, `(.L_x_2149) ;  /* 0x0000046000037945 */ /* 0x000fe40003800000 */
[C---:B------:R-:W-:Y:S02]  /*28c50*/  IMAD R11, R88.reuse, R11, R10 ;  /* 0x0000000b580b7224 */ /* 0x040fe400078e020a */
[----:B------:R-:W-:Y:S02]  /*28c60*/  IMAD.X R9, R119, 0x1, R71, P0 ;  /* 0x0000000177097824 */ /* 0x000fe400000e0647 */
[----:B------:R-:W-:-:S04]  /*28c70*/  IMAD.WIDE.U32 R8, R88, R117, R8 ;  /* 0x0000007558087225 */ /* 0x000fc800078e0008 */
[----:B------:R-:W-:Y:S01]  /*28c80*/  IMAD.IADD R9, R9, 0x1, R11 ;  /* 0x0000000109097824 */ /* 0x000fe200078e020b */
[----:B------:R-:W-:-:S04]  /*28c90*/  LEA R60, P1, R8, R86, 0x1 ;  /* 0x00000056083c7211 */ /* 0x000fc800078208ff */
[----:B------:R-:W-:Y:S02]  /*28ca0*/  LEA.HI.X R61, R8, R87, R9, 0x1, P1 ;  /* 0x00000057083d7211 */ /* 0x000fe400008f0c09 */
[----:B--2---:R-:W-:-:S04]  /*28cb0*/  LOP3.LUT R10, R155, 0x1, RZ, 0xc0, !PT ;  /* 0x000000019b0a7812 */ /* 0x004fc800078ec0ff */
[----:B------:R-:W-:-:S13]  /*28cc0*/  ISETP.NE.U32.AND P0, PT, R10, 0x1, PT ;  /* 0x000000010a00780c */ /* 0x000fda0003f05070 */
[----:B------:R-:W-:Y:S05]  /*28cd0*/  @P0 BRA `(.L_x_2150) ;  /* 0x0000000000f00947 */ /* 0x000fea0003800000 */
[----:B------:R-:W-:Y:S02]  /*28ce0*/  R2UR UR4, R84 ;  /* 0x00000000540472ca */ /* 0x000fe400000e0000 */
[----:B------:R-:W-:-:S13]  /*28cf0*/  R2UR UR5, R85 ;  /* 0x00000000550572ca */ /* 0x000fda00000e0000 */
[----:B------:R-:W2:Y:S01]  /*28d00*/  LD.E.U8 R8, desc[UR4][R32.64+0x18] ;  /* 0x0000180420087980 */ /* 0x000ea2000c101100 */
[----:B------:R-:W-:Y:S01]  /*28d10*/  BSSY B4, `(.L_x_2151) ;  /* 0x0000032000047945 */ /* 0x000fe20003800000 */
[----:B--2---:R-:W-:-:S04]  /*28d20*/  LOP3.LUT R8, R8, 0x1, RZ, 0xc0, !PT ;  /* 0x0000000108087812 */ /* 0x004fc800078ec0ff */
[----:B------:R-:W-:Y:S02]  /*28d30*/  ISETP.NE.U32.AND P0, PT, R8, 0x1, PT ;  /* 0x000000010800780c */ /* 0x000fe40003f05070 */
[----:B------:R0:W5:Y:S11]  /*28d40*/  LD.E.128 R8, desc[UR4][R42.64] ;  /* 0x000000042a087980 */ /* 0x000176000c101d00 */
[----:B0-----:R-:W-:Y:S05]  /*28d50*/  @P0 BRA `(.L_x_2152) ;  /* 0x0000000000b40947 */ /* 0x001fea0003800000 */
[----:B------:R-:W-:Y:S01]  /*28d60*/  SHF.R.U64 R155, R100, 0x10, R101 ;  /* 0x00000010649b7819 */ /* 0x000fe20000001265 */
[----:B-----5:R-:W-:Y:S01]  /*28d70*/  IMAD.U32 R100, R10, 0x10000, RZ ;  /* 0x000100000a647824 */ /* 0x020fe200078e00ff */
[----:B------:R-:W-:Y:S02]  /*28d80*/  SHF.R.U64 R157, R98, 0x10, R99 ;  /* 0x00000010629d7819 */ /* 0x000fe40000001263 */
[----:B------:R-:W-:Y:S02]  /*28d90*/  SHF.R.U32.HI R156, RZ, 0x10, R101 ;  /* 0x00000010ff9c7819 */ /* 0x000fe40000011665 */
[----:B------:R-:W-:Y:S02]  /*28da0*/  SHF.R.U32.HI R158, RZ, 0x10, R99 ;  /* 0x00000010ff9e7819 */ /* 0x000fe40000011663 */
[----:B------:R-:W-:Y:S02]  /*28db0*/  PRMT R155, R152, 0x5410, R155 ;  /* 0x00005410989b7816 */ /* 0x000fe4000000009b */
[----:B------:R-:W-:-:S02]  /*28dc0*/  PRMT R154, R154, 0x5410, R157 ;  /* 0x000054109a9a7816 */ /* 0x000fc4000000009d */
[----:B------:R-:W-:Y:S02]  /*28dd0*/  PRMT R157, R151, 0x5410, R156 ;  /* 0x00005410979d7816 */ /* 0x000fe4000000009c */
[----:B------:R-:W-:Y:S02]  /*28de0*/  PRMT R153, R153, 0x5410, R158 ;  /* 0x0000541099997816 */ /* 0x000fe4000000009e */
[----:B------:R-:W-:Y:S01]  /*28df0*/  LOP3.LUT R99, R9, 0xffff0000, RZ, 0xc0, !PT ;  /* 0xffff000009637812 */ /* 0x000fe200078ec0ff */
[----:B------:R-:W-:Y:S01]  /*28e00*/  IMAD.U32 R158, R157, 0x10000, RZ ;  /* 0x000100009d9e7824 */ /* 0x000fe200078e00ff */
        /* <DEDUP_REMOVED lines=8> */
[C---:B------:R-:W-:Y:S01]  /*28e90*/  FMUL.FTZ R160, R99.reuse, R156 ;  /* 0x0000009c63a07220 */ /* 0x040fe20000410000 */
[----:B------:R-:W-:Y:S02]  /*28ea0*/  IMAD.U32 R9, R8, 0x10000, RZ ;  /* 0x0001000008097824 */ /* 0x000fe400078e00ff */
[-C--:B------:R-:W-:Y:S01]  /*28eb0*/  FMUL.FTZ R99, R99, R152.reuse ;  /* 0x0000009863637220 */ /* 0x080fe20000410000 */
[----:B------:R-:W-:Y:S01]  /*28ec0*/  LOP3.LUT R157, R157, 0xffff0000, RZ, 0xc0, !PT ;  /* 0xffff00009d9d7812 */ /* 0x000fe200078ec0ff */
[----:B------:R-:W-:Y:S01]  /*28ed0*/  IMAD.U32 R154, R154, 0x10000, RZ ;  /* 0x000100009a9a7824 */ /* 0x000fe200078e00ff */
[----:B------:R-:W-:Y:S01]  /*28ee0*/  LOP3.LUT R153, R153, 0xffff0000, RZ, 0xc0, !PT ;  /* 0xffff000099997812 */ /* 0x000fe200078ec0ff */
[C---:B------:R-:W-:Y:S01]  /*28ef0*/  FFMA.FTZ R160, R11.reuse, R152, -R160 ;  /* 0x000000980ba07223 */ /* 0x040fe200000108a0 */
[----:B------:R-:W-:Y:S01]  /*28f00*/  LOP3.LUT R8, R8, 0xffff0000, RZ, 0xc0, !PT ;  /* 0xffff000008087812 */ /* 0x000fe200078ec0ff */
[----:B------:R-:W-:Y:S01]  /*28f10*/  FFMA.FTZ R99, R11, R156, R99 ;  /* 0x0000009c0b637223 */ /* 0x000fe20000010063 */
[C---:B------:R-:W-:Y:S01]  /*28f20*/  FMUL.FTZ R11, R98.reuse, R157 ;  /* 0x0000009d620b7220 */ /* 0x040fe20000410000 */
[----:B------:R-:W-:Y:S01]  /*28f30*/  FMUL.FTZ R152, R98, R153 ;  /* 0x0000009962987220 */ /* 0x000fe20000410000 */
[C---:B------:R-:W-:Y:S01]  /*28f40*/  FMUL.FTZ R159, R101.reuse, R158 ;  /* 0x0000009e659f7220 */ /* 0x040fe20000410000 */
[C---:B------:R-:W-:Y:S01]  /*28f50*/  FMUL.FTZ R98, R8.reuse, R155 ;  /* 0x0000009b08627220 */ /* 0x040fe20000410000 */
[-C--:B------:R-:W-:Y:S01]  /*28f60*/  FMUL.FTZ R8, R8, R154.reuse ;  /* 0x0000009a08087220 */ /* 0x080fe20000410000 */
[-C--:B------:R-:W-:Y:S01]  /*28f70*/  FMUL.FTZ R101, R101, R151.reuse ;  /* 0x0000009765657220 */ /* 0x080fe20000410000 */
[C---:B------:R-:W-:Y:S01]  /*28f80*/  FFMA.FTZ R159, R100.reuse, R151, -R159 ;  /* 0x00000097649f7223 */ /* 0x040fe2000001089f */
[C---:B------:R-:W-:Y:S01]  /*28f90*/  FFMA.FTZ R98, R9.reuse, R154, -R98 ;  /* 0x0000009a09627223 */ /* 0x040fe20000010862 */
[----:B------:R-:W-:Y:S01]  /*28fa0*/  FFMA.FTZ R9, R9, R155, R8 ;  /* 0x0000009b09097223 */ /* 0x000fe20000010008 */
        /* <DEDUP_REMOVED lines=8> */
.L_x_2152:
[----:B------:R-:W-:Y:S05]  /*29030*/  BSYNC B4 ;  /* 0x0000000000047941 */ /* 0x000fea0003800000 */
.L_x_2151:
[C---:B------:R-:W-:Y:S02]  /*29040*/  R2UR UR4, R84.reuse ;  /* 0x00000000540472ca */ /* 0x040fe400000e0000 */
[C---:B------:R-:W-:Y:S02]  /*29050*/  R2UR UR5, R85.reuse ;  /* 0x00000000550572ca */ /* 0x040fe400000e0000 */
[----:B------:R-:W-:Y:S02]  /*29060*/  R2UR UR6, R84 ;  /* 0x00000000540672ca */ /* 0x000fe400000e0000 */
[----:B------:R-:W-:-:S09]  /*29070*/  R2UR UR7, R85 ;  /* 0x00000000550772ca */ /* 0x000fd200000e0000 */
[----:B-----5:R0:W-:Y:S04]  /*29080*/  ST.E.128 desc[UR4][R60.64], R8 ;  /* 0x000000083c007985 */ /* 0x0201e8000c101d04 */
[----:B------:R0:W5:Y:S02]  /*29090*/  LD.E.U8 R155, desc[UR6][R36.64] ;  /* 0x00000006249b7980 */ /* 0x000164000c101100 */
.L_x_2150:
[----:B------:R-:W-:Y:S05]  /*290a0*/  BSYNC B3 ;  /* 0x0000000000037941 */ /* 0x000fea0003800000 */
.L_x_2149:
[----:B-----5:R-:W-:Y:S01]  /*290b0*/  LOP3.LUT P0, RZ, R155, 0x2, RZ, 0xc0, !PT ;  /* 0x000000029bff7812 */ /* 0x020fe2000780c0ff */
[----:B------:R-:W-:-:S12]  /*290c0*/  BSSY B3, `(.L_x_2153) ;  /* 0x0000042000037945 */ /* 0x000fd80003800000 */
[----:B------:R-:W-:Y:S05]  /*290d0*/  @!P0 BRA `(.L_x_2154) ;  /* 0x0000000400008947 */ /* 0x000fea0003800000 */
[----:B------:R-:W-:Y:S02]  /*290e0*/  R2UR UR4, R84 ;  /* 0x00000000540472ca */ /* 0x000fe400000e0000 */
[----:B------:R-:W-:-:S13]  /*290f0*/  R2UR UR5, R85 ;  /* 0x00000000550572ca */ /* 0x000fda00000e0000 */
[----:B0-----:R-:W2:Y:S01]  /*29100*/  LD.E.U8 R11, desc[UR4][R32.64+0x18] ;  /* 0x00001804200b7980 */ /* 0x001ea2000c101100 */
[----:B------:R-:W-:-:S04]  /*29110*/  IADD3 R9, P0, R103, R97, RZ ;  /* 0x0000006167097210 */ /* 0x000fc80007f1e0ff */
[----:B------:R-:W-:Y:S02]  /*29120*/  LEA.HI.X.SX32 R10, R103, R102, 0x1, P0 ;  /* 0x00000066670a7211 */ /* 0x000fe400000f0eff */
[----:B------:R-:W-:-:S04]  /*29130*/  LEA R8, P1, R9, R34, 0x1 ;  /* 0x0000002209087211 */ /* 0x000fc800078208ff */
[----:B------:R-:W-:Y:S01]  /*29140*/  LEA.HI.X R9, R9, R35, R10, 0x1, P1 ;  /* 0x0000002309097211 */ /* 0x000fe200008f0c0a */
[----:B------:R-:W-:Y:S01]  /*29150*/  BSSY B4, `(.L_x_2155) ;  /* 0x0000032000047945 */ /* 0x000fe20003800000 */
[----:B--2---:R-:W-:-:S04]  /*29160*/  LOP3.LUT P0, RZ, R11, 0x2, RZ, 0xc0, !PT ;  /* 0x000000020bff7812 */ /* 0x004fc8000780c0ff */
[----:B------:R-:W5:Y:S09]  /*29170*/  LD.E.128 R8, desc[UR4][R8.64] ;  /* 0x0000000408087980 */ /* 0x000f72000c101d00 */
[----:B------:R-:W-:Y:S05]  /*29180*/  @!P0 BRA `(.L_x_2156) ;  /* 0x0000000000b88947 */ /* 0x000fea0003800000 */
[----:B------:R-:W-:Y:S01]  /*29190*/  SHF.R.U64 R98, R92, 0x10, R93 ;  /* 0x000000105c627819 */ /* 0x000fe2000000125d */
[----:B-----5:R-:W-:Y:S01]  /*291a0*/  IMAD.U32 R92, R10, 0x10000, RZ ;  /* 0x000100000a5c7824 */ /* 0x020fe200078e00ff */
        /* <DEDUP_REMOVED lines=16> */
[----:B------:R-:W-:-:S02]  /*292b0*/  IMAD.U32 R10, R9, 0x10000, RZ ;  /* 0x00010000090a7824 */ /* 0x000fc400078e00ff */
[C---:B------:R-:W-:Y:S01]  /*292c0*/  FMUL.FTZ R151, R11.reuse, R100 ;  /* 0x000000640b977220 */ /* 0x040fe20000410000 */
[C---:B------:R-:W-:Y:S02]  /*292d0*/  IMAD.U32 R9, R8.reuse, 0x10000, RZ ;  /* 0x0001000008097824 */ /* 0x040fe400078e00ff */
[-C--:B------:R-:W-:Y:S01]  /*292e0*/  FMUL.FTZ R11, R11, R98.reuse ;  /* 0x000000620b0b7220 */ /* 0x080fe20000410000 */
[----:B------:R-:W-:Y:S01]  /*292f0*/  LOP3.LUT R8, R8, 0xffff0000, RZ, 0xc0, !PT ;  /* 0xffff000008087812 */ /* 0x000fe200078ec0ff */
[C---:B------:R-:W-:Y:S01]  /*29300*/  FMUL.FTZ R153, R93.reuse, R101 ;  /* 0x000000655d997220 */ /* 0x040fe20000410000 */
[----:B------:R-:W-:Y:S01]  /*29310*/  LOP3.LUT R150, R150, 0xffff0000, RZ, 0xc0, !PT ;  /* 0xffff000096967812 */ /* 0x000fe200078ec0ff */
[-C--:B------:R-:W-:Y:S01]  /*29320*/  FMUL.FTZ R93, R93, R99.reuse ;  /* 0x000000635d5d7220 */ /* 0x080fe20000410000 */
[----:B------:R-:W-:Y:S01]  /*29330*/  LOP3.LUT R148, R148, 0xffff0000, RZ, 0xc0, !PT ;  /* 0xffff000094947812 */ /* 0x000fe200078ec0ff */
[----:B------:R-:W-:Y:S02]  /*29340*/  IMAD.U32 R147, R147, 0x10000, RZ ;  /* 0x0001000093937824 */ /* 0x000fe400078e00ff */
[C---:B------:R-:W-:Y:S01]  /*29350*/  FFMA.FTZ R151, R10.reuse, R98, -R151 ;  /* 0x000000620a977223 */ /* 0x040fe20000010897 */
[----:B------:R-:W-:Y:S01]  /*29360*/  FFMA.FTZ R100, R10, R100, R11 ;  /* 0x000000640a647223 */ /* 0x000fe2000001000b */
[----:B------:R-:W-:Y:S01]  /*29370*/  FFMA.FTZ R153, R92, R99, -R153 ;  /* 0x000000635c997223 */ /* 0x000fe20000010899 */
[----:B------:R-:W-:Y:S01]  /*29380*/  FMUL.FTZ R10, R8, R149 ;  /* 0x00000095080a7220 */ /* 0x000fe20000410000 */
[----:B------:R-:W-:Y:S01]  /*29390*/  FFMA.FTZ R92, R92, R101, R93 ;  /* 0x000000655c5c7223 */ /* 0x000fe2000001005d */
[C---:B------:R-:W-:Y:S01]  /*293a0*/  FMUL.FTZ R11, R95.reuse, R150 ;  /* 0x000000965f0b7220 */ /* 0x040fe20000410000 */
[-C--:B------:R-:W-:Y:S01]  /*293b0*/  FMUL.FTZ R8, R8, R147.reuse ;  /* 0x0000009308087220 */ /* 0x080fe20000410000 */
[-C--:B------:R-:W-:Y:S01]  /*293c0*/  FMUL.FTZ R95, R95, R148.reuse ;  /* 0x000000945f5f7220 */ /* 0x080fe20000410000 */
[C---:B------:R-:W-:Y:S01]  /*293d0*/  FFMA.FTZ R10, R9.reuse, R147, -R10 ;  /* 0x00000093090a7223 */ /* 0x040fe2000001080a */
        /* <DEDUP_REMOVED lines=9> */
.L_x_2156:
[----:B------:R-:W-:Y:S05]  /*29470*/  BSYNC B4 ;  /* 0x0000000000047941 */ /* 0x000fea0003800000 */
.L_x_2155:
[C---:B------:R-:W-:Y:S02]  /*29480*/  R2UR UR4, R84.reuse ;  /* 0x00000000540472ca */ /* 0x040fe400000e0000 */
[C---:B------:R-:W-:Y:S02]  /*29490*/  R2UR UR5, R85.reuse ;  /* 0x00000000550572ca */ /* 0x040fe400000e0000 */
[----:B------:R-:W-:Y:S02]  /*294a0*/  R2UR UR6, R84 ;  /* 0x00000000540672ca */ /* 0x000fe400000e0000 */
[----:B------:R-:W-:-:S09]  /*294b0*/  R2UR UR7, R85 ;  /* 0x00000000550772ca */ /* 0x000fd200000e0000 */
[----:B-----5:R1:W-:Y:S04]  /*294c0*/  ST.E.128 desc[UR4][R60.64+0x40], R8 ;  /* 0x000040083c007985 */ /* 0x0203e8000c101d04 */
[----:B------:R1:W5:Y:S02]  /*294d0*/  LD.E.U8 R155, desc[UR6][R36.64] ;  /* 0x00000006249b7980 */ /* 0x000364000c101100 */
.L_x_2154:
[----:B------:R-:W-:Y:S05]  /*294e0*/  BSYNC B3 ;  /* 0x0000000000037941 */ /* 0x000fea0003800000 */
.L_x_2153:
[----:B-----5:R-:W-:Y:S01]  /*294f0*/  LOP3.LUT P0, RZ, R155, 0x4, RZ, 0xc0, !PT ;  /* 0x000000049bff7812 */ /* 0x020fe2000780c0ff */
[----:B------:R-:W-:-:S12]  /*29500*/  BSSY B3, `(.L_x_2157) ;  /* 0x000003e000037945 */ /* 0x000fd80003800000 */
[----:B------:R-:W-:Y:S05]  /*29510*/  @!P0 BRA `(.L_x_2158) ;  /* 0x0000000000f08947 */ /* 0x000fea0003800000 */
[----:B------:R-:W-:Y:S02]  /*29520*/  R2UR UR4, R84 ;  /* 0x00000000540472ca */ /* 0x000fe400000e0000 */
[----:B------:R-:W-:-:S13]  /*29530*/  R2UR UR5, R85 ;  /* 0x00000000550572ca */ /* 0x000fda00000e0000 */
[----:B01----:R-:W2:Y:S01]  /*29540*/  LD.E.U8 R8, desc[UR4][R32.64+0x18] ;  /* 0x0000180420087980 */ /* 0x003ea2000c101100 */
[----:B------:R-:W-:Y:S01]  /*29550*/  BSSY B4, `(.L_x_2159) ;  /* 0x0000032000047945 */ /* 0x000fe20003800000 */
[----:B--2---:R-:W-:Y:S02]  /*29560*/  LOP3.LUT P0, RZ, R8, 0x4, RZ, 0xc0, !PT ;  /* 0x0000000408ff7812 */ /* 0x004fe4000780c0ff */
[----:B------:R0:W5:Y:S11]  /*29570*/  LD.E.128 R8, desc[UR4][R42.64+0x3000] ;  /* 0x003000042a087980 */ /* 0x000176000c101d00 */
[----:B0-----:R-:W-:Y:S05]  /*29580*/  @!P0 BRA `(.L_x_2160) ;  /* 0x0000000000b88947 */ /* 0x001fea0003800000 */
        /* <DEDUP_REMOVED lines=46> */
.L_x_2160:
[----:B------:R-:W-:Y:S05]  /*29870*/  BSYNC B4 ;  /* 0x0000000000047941 */ /* 0x000fea0003800000 */
.L_x_2159:
[C---:B------:R-:W-:Y:S02]  /*29880*/  R2UR UR4, R84.reuse ;  /* 0x00000000540472ca */ /* 0x040fe400000e0000 */
[C---:B------:R-:W-:Y:S02]  /*29890*/  R2UR UR5, R85.reuse ;  /* 0x00000000550572ca */ /* 0x040fe400000e0000 */
[----:B------:R-:W-:Y:S02]  /*298a0*/  R2UR UR6, R84 ;  /* 0x00000000540672ca */ /* 0x000fe400000e0000 */
[----:B------:R-:W-:-:S09]  /*298b0*/  R2UR UR7, R85 ;  /* 0x00000000550772ca */ /* 0x000fd200000e0000 */
[----:B-----5:R2:W-:Y:S04]  /*298c0*/  ST.E.128 desc[UR4][R60.64+0x80], R8 ;  /* 0x000080083c007985 */ /* 0x0205e8000c101d04 */
[----:B------:R2:W5:Y:S02]  /*298d0*/  LD.E.U8 R155, desc[UR6][R36.64] ;  /* 0x00000006249b7980 */ /* 0x000564000c101100 */
.L_x_2158:
[----:B------:R-:W-:Y:S05]  /*298e0*/  BSYNC B3 ;  /* 0x0000000000037941 */ /* 0x000fea0003800000 */
.L_x_2157:
[----:B-----5:R-:W-:Y:S01]  /*298f0*/  LOP3.LUT P0, RZ, R155, 0x8, RZ, 0xc0, !PT ;  /* 0x000000089bff7812 */ /* 0x020fe2000780c0ff */
[----:B------:R-:W-:-:S12]  /*29900*/  BSSY B3, `(.L_x_2161) ;  /* 0x0000043000037945 */ /* 0x000fd80003800000 */
[----:B------:R-:W-:Y:S05]  /*29910*/  @!P0 BRA `(.L_x_2162) ;  /* 0x0000000400048947 */ /* 0x000fea0003800000 */
[----:B------:R-:W-:Y:S02]  /*29920*/  R2UR UR4, R84 ;  /* 0x00000000540472ca */ /* 0x000fe400000e0000 */
[----:B------:R-:W-:-:S13]  /*29930*/  R2UR UR5, R85 ;  /* 0x00000000550572ca */ /* 0x000fda00000e0000 */
[----:B012---:R-:W2:Y:S01]  /*29940*/  LD.E.U8 R11, desc[UR4][R32.64+0x18] ;  /* 0x00001804200b7980 */ /* 0x007ea2000c101100 */
[----:B------:R-:W-:-:S05]  /*29950*/  VIADD R8, R103, 0x1800 ;  /* 0x0000180067087836 */ /* 0x000fca0000000000 */
        /* <DEDUP_REMOVED lines=54> */
.L_x_2164:
[----:B------:R-:W-:Y:S05]  /*29cc0*/  BSYNC B4 ;  /* 0x0000000000047941 */ /* 0x000fea0003800000 */
.L_x_2163:
[C---:B------:R-:W-:Y:S02]  /*29cd0*/  R2UR UR4, R84.reuse ;  /* 0x00000000540472ca */ /* 0x040fe400000e0000 */
[C---:B------:R-:W-:Y:S02]  /*29ce0*/  R2UR UR5, R85.reuse ;  /* 0x00000000550572ca */ /* 0x040fe400000e0000 */
[----:B------:R-:W-:Y:S02]  /*29cf0*/  R2UR UR6, R84 ;  /* 0x00000000540672ca */ /* 0x000fe400000e0000 */
[----:B------:R-:W-:-:S09]  /*29d00*/  R2UR UR7, R85 ;  /* 0x00000000550772ca */ /* 0x000fd200000e0000 */
[----:B-----5:R3:W-:Y:S04]  /*29d10*/  ST.E.128 desc[UR4][R60.64+0xc0], R8 ;  /* 0x0000c0083c007985 */ /* 0x0207e8000c101d04 */
[----:B------:R3:W5:Y:S02]  /*29d20*/  LD.E.U8 R155, desc[UR6][R36.64] ;  /* 0x00000006249b7980 */ /* 0x000764000c101100 */
.L_x_2162:
[----:B------:R-:W-:Y:S05]  /*29d30*/  BSYNC B3 ;  /* 0x0000000000037941 */ /* 0x000fea0003800000 */
.L_x_2161:
[----:B-----5:R-:W-:Y:S01]  /*29d40*/  LOP3.LUT P0, RZ, R155, 0x10, RZ, 0xc0, !PT ;  /* 0x000000109bff7812 */ /* 0x020fe2000780c0ff */
[----:B------:R-:W-:-:S12]  /*29d50*/  BSSY B3, `(.L_x_2165) ;  /* 0x000003e000037945 */ /* 0x000fd80003800000 */
[----:B------:R-:W-:Y:S05]  /*29d60*/  @!P0 BRA `(.L_x_2166) ;  /* 0x0000000000f08947 */ /* 0x000fea0003800000 */
[----:B------:R-:W-:Y:S02]  /*29d70*/  R2UR UR4, R84 ;  /* 0x00000000540472ca */ /* 0x000fe400000e0000 */
[----:B------:R-:W-:-:S13]  /*29d80*/  R2UR UR5, R85 ;  /* 0x00000000550572ca */ /* 0x000fda00000e0000 */
[----:B0123--:R-:W2:Y:S01]  /*29d90*/  LD.E.U8 R8, desc[UR4][R32.64+0x18] ;  /* 0x0000180420087980 */ /* 0x00fea2000c101100 */
        /* <DEDUP_REMOVED lines=50> */
.L_x_2168:
[----:B------:R-:W-:Y:S05]  /*2a0c0*/  BSYNC B4 ;  /* 0x0000000000047941 */ /* 0x000fea0003800000 */
.L_x_2167:
[C---:B------:R-:W-:Y:S02]  /*2a0d0*/  R2UR UR4, R84.reuse ;  /* 0x00000000540472ca */ /* 0x040fe400000e0000 */
[C---:B------:R-:W-:Y:S02]  /*2a0e0*/  R2UR UR5, R85.reuse ;  /* 0x00000000550572ca */ /* 0x040fe400000e0000 */
[----:B------:R-:W-:Y:S02]  /*2a0f0*/  R2UR UR6, R84 ;  /* 0x00000000540672ca */ /* 0x000fe400000e0000 */
[----:B------:R-:W-:-:S09]  /*2a100*/  R2UR UR7, R85 ;  /* 0x00000000550772ca */ /* 0x000fd200000e0000 */
[----:B-----5:R4:W-:Y:S04]  /*2a110*/  ST.E.128 desc[UR4][R60.64+0x100], R8 ;  /* 0x000100083c007985 */ /* 0x0209e8000c101d04 */
[----:B------:R4:W5:Y:S02]  /*2a120*/  LD.E.U8 R155, desc[UR6][R36.64] ;  /* 0x00000006249b7980 */ /* 0x000964000c101100 */
.L_x_2166:
[----:B------:R-:W-:Y:S05]  /*2a130*/  BSYNC B3 ;  /* 0x0000000000037941 */ /* 0x000fea0003800000 */
.L_x_2165:
[----:B-----5:R-:W-:-:S13]  /*2a140*/  LOP3.LUT P0, RZ, R155, 0x20, RZ, 0xc0, !PT ;  /* 0x000000209bff7812 */ /* 0x020fda000780c0ff */
[----:B------:R-:W-:Y:S05]  /*2a150*/  @!P0 BRA `(.L_x_2148) ;  /* 0x0000000000f88947 */ /* 0x000fea0003800000 */
[----:B------:R-:W-:Y:S02]  /*2a160*/  R2UR UR4, R84 ;  /* 0x00000000540472ca */ /* 0x000fe400000e0000 */
[----:B------:R-:W-:-:S13]  /*2a170*/  R2UR UR5, R85 ;  /* 0x00000000550572ca */ /* 0x000fda00000e0000 */
[----:B------:R-:W2:Y:S02]  /*2a180*/  LD.E.U8 R62, desc[UR4][R32.64+0x18] ;  /* 0x00001804203e7980 */ /* 0x000ea4000c101100 */
[----:B01234-:R-:W-:-:S05]  /*2a190*/  VIADD R8, R103, 0x3000 ;  /* 0x0000300067087836 */ /* 0x01ffca0000000000 */
[----:B------:R-:W-:-:S04]  /*2a1a0*/  IADD3 R9, P0, R8, R97, RZ ;  /* 0x0000006108097210 */ /* 0x000fc80007f1e0ff */
[----:B------:R-:W-:Y:S02]  /*2a1b0*/  LEA.HI.X.SX32 R10, R8, R102, 0x1, P0 ;  /* 0x00000066080a7211 */ /* 0x000fe400000f0eff */
[----:B------:R-:W-:-:S04]  /*2a1c0*/  LEA R8, P0, R9, R34, 0x1 ;  /* 0x0000002209087211 */ /* 0x000fc800078008ff */
[----:B------:R-:W-:Y:S01]  /*2a1d0*/  LEA.HI.X R9, R9, R35, R10, 0x1, P0 ;  /* 0x0000002309097211 */ /* 0x000fe200000f0c0a */
[----:B------:R-:W-:Y:S05]  /*2a1e0*/  BSSY B3, `(.L_x_2169) ;  /* 0x0000032000037945 */ /* 0x000fea0003800000 */
[----:B------:R-:W5:Y:S01]  /*2a1f0*/  LD.E.128 R8, desc[UR4][R8.64] ;  /* 0x0000000408087980 */ /* 0x000f62000c101d00 */
[----:B------:R-:W-:-:S13]  /*2a200*/  LOP3.LUT P0, RZ, R62, 0x20, RZ, 0xc0, !PT ;  /* 0x000000203eff7812 */ /* 0x000fda000780c0ff */
        /* <DEDUP_REMOVED lines=47> */
.L_x_2170:
[----:B------:R-:W-:Y:S05]  /*2a500*/  BSYNC B3 ;  /* 0x0000000000037941 */ /* 0x000fea0003800000 */
.L_x_2169:
[----:B------:R-:W-:Y:S02]  /*2a510*/  R2UR UR4, R84 ;  /* 0x00000000540472ca */ /* 0x000fe400000e0000 */
[----:B------:R-:W-:-:S13]  /*2a520*/  R2UR UR5, R85 ;  /* 0x00000000550572ca */ /* 0x000fda00000e0000 */
[----:B-----5:R0:W-:Y:S02]  /*2a530*/  ST.E.128 desc[UR4][R60.64+0x140], R8 ;  /* 0x000140083c007985 */ /* 0x0201e4000c101d04 */
.L_x_2148:
[----:B------:R-:W-:Y:S05]  /*2a540*/  BSYNC B2 ;  /* 0x0000000000027941 */ /* 0x000fea0003800000 */
.L_x_2147:
[----:B------:R-:W-:Y:S02]  /*2a550*/  R2UR UR4, R84 ;  /* 0x00000000540472ca */ /* 0x000fe400000e0000 */
[----:B------:R-:W-:-:S13]  /*2a560*/  R2UR UR5, R85 ;  /* 0x00000000550572ca */ /* 0x000fda00000e0000 */
[----:B01234-:R-:W2:Y:S02]  /*2a570*/  LD.E R8, desc[UR4][R32.64+0xc] ;  /* 0x00000c0420087980 */ /* 0x01fea4000c101900 */
[----:B--2---:R-:W-:Y:S02]  /*2a580*/  IMAD R9, R77, -0x60, R8 ;  /* 0xffffffa04d097824 */ /* 0x004fe400078e0208 */
[----:B------:R-:W-:-:S03]  /*2a590*/  VIADD R8, R117, 0x40 ;  /* 0x0000004075087836 */ /* 0x000fc60000000000 */
[----:B------:R-:W-:-:S04]  /*2a5a0*/  VIMNMX R9, R9, 0x60, PT ;  /* 0x0000006009097848 */ /* 0x000fc80003fe0100 */
[----:B------:R-:W-:-:S13]  /*2a5b0*/  ISETP.GE.AND P0, PT, R8, R9, PT ;  /* 0x000000090800720c */ /* 0x000fda0003f06270 */
[----:B------:R-:W-:Y:S05]  /*2a5c0*/  @P0 BRA `(.L_x_2171) ;  /* 0x00000078002c0947 */ /* 0x000fea0003800000 */
[----:B------:R-:W-:Y:S02]  /*2a5d0*/  R2UR UR4, R84 ;  /* 0x00000000540472ca */ /* 0x000fe400000e0000 */
[----:B------:R-:W-:-:S13]  /*2a5e0*/  R2UR UR5, R85 ;  /* 0x00000000550572ca */ /* 0x000fda00000e0000 */
[----:B-----5:R-:W2:Y:S01]  /*2a5f0*/  LD.E.U8 R58, desc[UR4][R36.64] ;  /* 0x00000004243a7980 */ /* 0x020ea2000c101100 */
[----:B------:R-:W-:Y:S01]  /*2a600*/  IADD3 R9, P0, R117, 0x40, RZ ;  /* 0x0000004075097810 */ /* 0x000fe20007f1e0ff */
[----:B------:R-:W-:Y:S01]  /*2a610*/  BSSY B2, `(.L_x_2172) ;  /* 0x000004a000027945 */ /* 0x000fe20003800000 */
[----:B------:R-:W-:Y:S02]  /*2a620*/  IADD3 R68, P1, R123, R68, RZ ;  /* 0x000000447b447210 */ /* 0x000fe40007f3e0ff */
[----:B------:R-:W-:-:S03]  /*2a630*/  LEA.HI.X.SX32 R117, R117, RZ, 0x1, P0 ;  /* 0x000000ff75757211 */ /* 0x000fc600000f0eff */
[----:B------:R-:W-:Y:S02]  /*2a640*/  IMAD.X R69, R119, 0x1, R71, P1 ;  /* 0x0000000177457824 */ /* 0x000fe400008e0647 */
[----:B------:R-:W-:Y:S02]  /*2a650*/  IMAD R117, R117, R88, RZ ;  /* 0x0000005875757224 */ /* 0x000fe400078e02ff */
[----:B------:R-:W-:-:S04]  /*2a660*/  IMAD.WIDE.U32 R68, R88, R9, R68 ;  /* 0x0000000958447225 */ /* 0x000fc800078e0044 */
[----:B------:R-:W-:Y:S01]  /*2a670*/  IMAD R9, R89, R9, R117 ;  /* 0x0000000959097224 */ /* 0x000fe200078e0275 */
[----:B------:R-:W-:-:S03]  /*2a680*/  LEA R56, P1, R68, R86, 0x1 ;  /* 0x0000005644387211 */ /* 0x000fc600078208ff */
[----:B------:R-:W-:-:S05]  /*2a690*/  IMAD.IADD R9, R69, 0x1, R9 ;  /* 0x0000000145097824 */ /* 0x000fca00078e0209 */
        /* <DEDUP_REMOVED lines=58> */
.L_x_2175:
[----:B------:R-:W-:Y:S05]  /*2aa40*/  BSYNC B3 ;  /* 0x0000000000037941 */ /* 0x000fea0003800000 */
.L_x_2174:
[C---:B------:R-:W-:Y:S02]  /*2aa50*/  R2UR UR4, R84.reuse ;  /* 0x00000000540472ca */ /* 0x040fe400000e0000 */
[C---:B------:R-:W-:Y:S02]  /*2aa60*/  R2UR UR5, R85.reuse ;  /* 0x00000000550572ca */ /* 0x040fe400000e0000 */
[----:B------:R-:W-:Y:S02]  /*2aa70*/  R2UR UR6, R84 ;  /* 0x00000000540672ca */ /* 0x000fe400000e0000 */
[----:B------:R-:W-:-:S09]  /*2aa80*/  R2UR UR7, R85 ;  /* 0x00000000550772ca */ /* 0x000fd200000e0000 */
[----:B-----5:R0:W-:Y:S04]  /*2aa90*/  ST.E.128 desc[UR4][R56.64], R8 ;  /* 0x0000000838007985 */ /* 0x0201e8000c101d04 */
[----:B------:R0:W5:Y:S02]  /*2aaa0*/  LD.E.U8 R58, desc[UR6][R36.64] ;  /* 0x00000006243a7980 */ /* 0x000164000c101100 */
.L_x_2173:
[----:B------:R-:W-:Y:S05]  /*2aab0*/  BSYNC B2 ;  /* 0x0000000000027941 */ /* 0x000fea0003800000 */
.L_x_2172:
[----:B-----5:R-:W-:Y:S01]  /*2aac0*/  LOP3.LUT P0, RZ, R58, 0x2, RZ, 0xc0, !PT ;  /* 0x000000023aff7812 */ /* 0x020fe2000780c0ff */
[----:B------:R-:W-:-:S12]  /*2aad0*/  BSSY B2, `(.L_x_2176) ;  /* 0x0000043000027945 */ /* 0x000fd80003800000 */
[----:B------:R-:W-:Y:S05]  /*2aae0*/  @!P0 BRA `(.L_x_2177) ;  /* 0x0000000400048947 */ /* 0x000fea0003800000 */
[----:B------:R-:W-:Y:S02]  /*2aaf0*/  R2UR UR4, R84 ;  /* 0x00000000540472ca */ /* 0x000fe400000e0000 */
[----:B------:R-:W-:-:S13]  /*2ab00*/  R2UR UR5, R85 ;  /* 0x00000000550572ca */ /* 0x000fda00000e0000 */
[----:B0-----:R-:W2:Y:S01]  /*2ab10*/  LD.E.U8 R11, desc[UR4][R32.64+0x18] ;  /* 0x00001804200b7980 */ /* 0x001ea2000c101100 */
        /* <DEDUP_REMOVED lines=43> */
[----:B------:R-:W-:Y:S01]  /*2add0*/  FMUL.FTZ R8, R8, R122 ;  /* 0x0000007a08087220 */ /* 0x000fe20000410000 */
[----:B------:R-:W-:Y:S01]  /*2ade0*/  FMUL.FTZ R51, R51, R124 ;  /* 0x0000007c33337220 */ /* 0x000fe20000410000 */
        /* <DEDUP_REMOVED lines=10> */
.L_x_2179:
[----:B------:R-:W-:Y:S05]  /*2ae90*/  BSYNC B3 ;  /* 0x0000000000037941 */ /* 0x000fea0003800000 */
.L_x_2178:
[C---:B------:R-:W-:Y:S02]  /*2aea0*/  R2UR UR4, R84.reuse ;  /* 0x00000000540472ca */ /* 0x040fe400000e0000 */
[C---:B------:R-:W-:Y:S02]  /*2aeb0*/  R2UR UR5, R85.reuse ;  /* 0x00000000550572ca */ /* 0x040fe400000e0000 */
[----:B------:R-:W-:Y:S02]  /*2aec0*/  R2UR UR6, R84 ;  /* 0x00000000540672ca */ /* 0x000fe400000e0000 */
[----:B------:R-:W-:-:S09]  /*2aed0*/  R2UR UR7, R85 ;  /* 0x00000000550772ca */ /* 0x000fd200000e0000 */
[----:B-----5:R1:W-:Y:S04]  /*2aee0*/  ST.E.128 desc[UR4][R56.64+0x40], R8 ;  /* 0x0000400838007985 */ /* 0x0203e8000c101d04 */
[----:B------:R1:W5:Y:S02]  /*2aef0*/  LD.E.U8 R58, desc[UR6][R36.64] ;  /* 0x00000006243a7980 */ /* 0x000364000c101100 */
.L_x_2177:
[----:B------:R-:W-:Y:S05]  /*2af00*/  BSYNC B2 ;  /* 0x0000000000027941 */ /* 0x000fea0003800000 */
.L_x_2176:
        /* <DEDUP_REMOVED lines=10> */
[----:B------:R-:W-:Y:S02]  /*2afb0*/  SHF.R.U32.HI R48, RZ, 0x10, R45 ;  /* 0x00000010ff307819 */ /* 0x000fe4000001162d */
[----:B------:R-:W-:Y:S02]  /*2afc0*/  SHF.R.U32.HI R51, RZ, 0x10, R47 ;  /* 0x00000010ff337819 */ /* 0x000fe4000001162f */
[----:B------:R-:W-:Y:S01]  /*2afd0*/  SHF.R.U64 R49, R44, 0x10, R45 ;  /* 0x000000102c317819 */ /* 0x000fe2000000122d */
[----:B-----5:R-:W-:Y:S01]  /*2afe0*/  IMAD.U32 R44, R10, 0x10000, RZ ;  /* 0x000100000a2c7824 */ /* 0x020fe200078e00ff */
[----:B------:R-:W-:Y:S02]  /*2aff0*/  PRMT R121, R121, 0x5410, R48 ;  /* 0x0000541079797816 */ /* 0x000fe40000000030 */
[----:B------:R-:W-:Y:S01]  /*2b000*/  SHF.R.U64 R53, R46, 0x10, R47 ;  /* 0x000000102e357819 */ /* 0x000fe2000000122f */
[----:B------:R-:W-:Y:S01]  /*2b010*/  IMAD.U32 R46, R11, 0x10000, RZ ;  /* 0x000100000b2e7824 */ /* 0x000fe200078e00ff */
[----:B------:R-:W-:Y:S01]  /*2b020*/  PRMT R118, R118, 0x5410, R51 ;  /* 0x0000541076767816 */ /* 0x000fe20000000033 */
[----:B------:R-:W-:Y:S01]  /*2b030*/  IMAD.U32 R51, R121, 0x10000, RZ ;  /* 0x0001000079337824 */ /* 0x000fe200078e00ff */
[----:B------:R-:W-:-:S02]  /*2b040*/  PRMT R120, R120, 0x5410, R49 ;  /* 0x0000541078787816 */ /* 0x000fc40000000031 */
[----:B------:R-:W-:Y:S01]  /*2b050*/  LOP3.LUT R45, R10, 0xffff0000, RZ, 0xc0, !PT ;  /* 0xffff00000a2d7812 */ /* 0x000fe200078ec0ff */
[----:B------:R-:W-:Y:S01]  /*2b060*/  IMAD.U32 R49, R118, 0x10000, RZ ;  /* 0x0001000076317824 */ /* 0x000fe200078e00ff */
[----:B------:R-:W-:Y:S01]  /*2b070*/  LOP3.LUT R47, R11, 0xffff0000, RZ, 0xc0, !PT ;  /* 0xffff00000b2f7812 */ /* 0x000fe200078ec0ff */
[----:B------:R-:W-:Y:S01]  /*2b080*/  IMAD.U32 R10, R9, 0x10000, RZ ;  /* 0x00010000090a7824 */ /* 0x000fe200078e00ff */
[----:B------:R-:W-:Y:S01]  /*2b090*/  PRMT R116, R116, 0x5410, R53 ;  /* 0x0000541074747816 */ /* 0x000fe20000000035 */
[----:B------:R-:W-:Y:S01]  /*2b0a0*/  FMUL.FTZ R55, R45, R51 ;  /* 0x000000332d377220 */ /* 0x000fe20000410000 */
[----:B------:R-:W-:Y:S01]  /*2b0b0*/  LOP3.LUT R11, R9, 0xffff0000, RZ, 0xc0, !PT ;  /* 0xffff0000090b7812 */ /* 0x000fe200078ec0ff */
[-C--:B------:R-:W-:Y:S01]  /*2b0c0*/  FMUL.FTZ R45, R45, R49.reuse ;  /* 0x000000312d2d7220 */ /* 0x080fe20000410000 */
[----:B------:R-:W-:Y:S01]  /*2b0d0*/  LOP3.LUT R50, R120, 0xffff0000, RZ, 0xc0, !PT ;  /* 0xffff000078327812 */ /* 0x000fe200078ec0ff */
[----:B------:R-:W-:Y:S01]  /*2b0e0*/  IMAD.U32 R9, R8, 0x10000, RZ ;  /* 0x0001000008097824 */ /* 0x000fe200078e00ff */
[----:B------:R-:W-:Y:S01]  /*2b0f0*/  LOP3.LUT R48, R116, 0xffff0000, RZ, 0xc0, !PT ;  /* 0xffff000074307812 */ /* 0x000fe200078ec0ff */
[----:B------:R-:W-:Y:S01]  /*2b100*/  FFMA.FTZ R55, R44, R49, -R55 ;  /* 0x000000312c377223 */ /* 0x000fe20000010837 */
[----:B------:R-:W-:Y:S01]  /*2b110*/  LOP3.LUT R121, R121, 0xffff0000, RZ, 0xc0, !PT ;  /* 0xffff000079797812 */ /* 0x000fe200078ec0ff */
[C---:B------:R-:W-:Y:S01]  /*2b120*/  FMUL.FTZ R53, R11.reuse, R50 ;  /* 0x000000320b357220 */ /* 0x040fe20000410000 */
[----:B------:R-:W-:Y:S01]  /*2b130*/  LOP3.LUT R118, R118, 0xffff0000, RZ, 0xc0, !PT ;  /* 0xffff000076767812 */ /* 0x000fe200078ec0ff */
[-C--:B------:R-:W-:Y:S01]  /*2b140*/  FMUL.FTZ R11, R11, R48.reuse ;  /* 0x000000300b0b7220 */ /* 0x080fe20000410000 */
[----:B------:R-:W-:Y:S01]  /*2b150*/  LOP3.LUT R8, R8, 0xffff0000, RZ, 0xc0, !PT ;  /* 0xffff000008087812 */ /* 0x000fe200078ec0ff */
[----:B------:R-:W-:Y:S01]  /*2b160*/  FFMA.FTZ R53, R10, R48, -R53 ;  /* 0x000000300a357223 */ /* 0x000fe20000010835 */
[----:B------:R-:W-:Y:S01]  /*2b170*/  FFMA.FTZ R44, R44, R51, R45 ;  /* 0x000000332c2c7223 */ /* 0x000fe2000001002d */
[----:B------:R-:W-:-:S02]  /*2b180*/  IMAD.U32 R120, R120, 0x10000, RZ ;  /* 0x0001000078787824 */ /* 0x000fc400078e00ff */
[CC--:B------:R-:W-:Y:S01]  /*2b190*/  FMUL.FTZ R45, R47.reuse, R121.reuse ;  /* 0x000000792f2d7220 */ /* 0x0c0fe20000410000 */
[----:B------:R-:W-:Y:S02]  /*2b1a0*/  IMAD.U32 R116, R116, 0x10000, RZ ;  /* 0x0001000074747824 */ /* 0x000fe400078e00ff */
[----:B------:R-:W-:Y:S01]  /*2b1b0*/  FMUL.FTZ R48, R47, R118 ;  /* 0x000000762f307220 */ /* 0x000fe20000410000 */
[----:B------:R-:W-:Y:S01]  /*2b1c0*/  FFMA.FTZ R50, R10, R50, R11 ;  /* 0x000000320a327223 */ /* 0x000fe2000001000b */
        /* <DEDUP_REMOVED lines=12> */
.L_x_2183:
[----:B------:R-:W-:Y:S05]  /*2b290*/  BSYNC B3 ;  /* 0x0000000000037941 */ /* 0x000fea0003800000 */
.L_x_2182:
[C---:B------:R-:W-:Y:S02]  /*2b2a0*/  R2UR UR4, R84.reuse ;  /* 0x00000000540472ca */ /* 0x040fe400000e0000 */
[C---:B------:R-:W-:Y:S02]  /*2b2b0*/  R2UR UR5, R85.reuse ;  /* 0x00000000550572ca */ /* 0x040fe400000e0000 */
[----:B------:R-:W-:Y:S02]  /*2b2c0*/  R2UR UR6, R84 ;  /* 0x00000000540672ca */ /* 0x000fe400000e0000 */
[----:B------:R-:W-:-:S09]  /*2b2d0*/  R2UR UR7, R85 ;  /* 0x00000000550772ca */ /* 0x000fd200000e0000 */
[----:B-----5:R2:W-:Y:S04]  /*2b2e0*/  ST.E.128 desc[UR4][R56.64+0x80], R8 ;  /* 0x0000800838007985 */ /* 0x0205e8000c101d04 */
[----:B------:R2:W5:Y:S02]  /*2b2f0*/  LD.E.U8 R58, desc[UR6][R36.64] ;  /* 0x00000006243a7980 */ /* 0x000564000c101100 */
.L_x_2181:
[----:B------:R-:W-:Y:S05]  /*2b300*/  BSYNC B2 ;  /* 0x0000000000027941 */ /* 0x000fea0003800000 */
.L_x_2180:
        /* <DEDUP_REMOVED lines=15> */
[----:B------:R-:W-:Y:S02]  /*2b400*/  SHF.R.U32.HI R44, RZ, 0x10, R39 ;  /* 0x00000010ff2c7819 */ /* 0x000fe40000011627 */
[----:B------:R-:W-:Y:S02]  /*2b410*/  SHF.R.U32.HI R46, RZ, 0x10, R41 ;  /* 0x00000010ff2e7819 */ /* 0x000fe40000011629 */
[----:B------:R-:W-:Y:S01]  /*2b420*/  SHF.R.U64 R45, R38, 0x10, R39 ;  /* 0x00000010262d7819 */ /* 0x000fe20000001227 */
[----:B-----5:R-:W-:Y:S01]  /*2b430*/  IMAD.U32 R38, R10, 0x10000, RZ ;  /* 0x000100000a267824 */ /* 0x020fe200078e00ff */
[----:B------:R-:W-:Y:S01]  /*2b440*/  SHF.R.U64 R47, R40, 0x10, R41 ;  /* 0x00000010282f7819 */ /* 0x000fe20000001229 */
[----:B------:R-:W-:Y:S01]  /*2b450*/  IMAD.U32 R40, R11, 0x10000, RZ ;  /* 0x000100000b287824 */ /* 0x000fe200078e00ff */
[----:B------:R-:W-:Y:S02]  /*2b460*/  PRMT R115, R115, 0x5410, R44 ;  /* 0x0000541073737816 */ /* 0x000fe4000000002c */
[----:B------:R-:W-:-:S02]  /*2b470*/  PRMT R113, R113, 0x5410, R46 ;  /* 0x0000541071717816 */ /* 0x000fc4000000002e */
[----:B------:R-:W-:Y:S02]  /*2b480*/  PRMT R114, R114, 0x5410, R45 ;  /* 0x0000541072727816 */ /* 0x000fe4000000002d */
[----:B------:R-:W-:Y:S01]  /*2b490*/  LOP3.LUT R39, R10, 0xffff0000, RZ, 0xc0, !PT ;  /* 0xffff00000a277812 */ /* 0x000fe200078ec0ff */
[----:B------:R-:W-:Y:S01]  /*2b4a0*/  IMAD.U32 R45, R113, 0x10000, RZ ;  /* 0x00010000712d7824 */ /* 0x000fe200078e00ff */
[----:B------:R-:W-:Y:S01]  /*2b4b0*/  LOP3.LUT R41, R11, 0xffff0000, RZ, 0xc0, !PT ;  /* 0xffff00000b297812 */ /* 0x000fe200078ec0ff */
[----:B------:R-:W-:Y:S01]  /*2b4c0*/  IMAD.U32 R10, R9, 0x10000, RZ ;  /* 0x00010000090a7824 */ /* 0x000fe200078e00ff */
[----:B------:R-:W-:Y:S01]  /*2b4d0*/  PRMT R112, R112, 0x5410, R47 ;  /* 0x0000541070707816 */ /* 0x000fe2000000002f */
[----:B------:R-:W-:Y:S01]  /*2b4e0*/  IMAD.U32 R47, R115, 0x10000, RZ ;  /* 0x00010000732f7824 */ /* 0x000fe200078e00ff */
[----:B------:R-:W-:Y:S01]  /*2b4f0*/  LOP3.LUT R11, R9, 0xffff0000, RZ, 0xc0, !PT ;  /* 0xffff0000090b7812 */ /* 0x000fe200078ec0ff */
[----:B------:R-:W-:Y:S01]  /*2b500*/  IMAD.U32 R9, R8, 0x10000, RZ ;  /* 0x0001000008097824 */ /* 0x000fe200078e00ff */
[----:B------:R-:W-:Y:S01]  /*2b510*/  LOP3.LUT R46, R114, 0xffff0000, RZ, 0xc0, !PT ;  /* 0xffff0000722e7812 */ /* 0x000fe200078ec0ff */
[C---:B------:R-:W-:Y:S01]  /*2b520*/  FMUL.FTZ R51, R39.reuse, R47 ;  /* 0x0000002f27337220 */ /* 0x040fe20000410000 */
[----:B------:R-:W-:Y:S01]  /*2b530*/  LOP3.LUT R44, R112, 0xffff0000, RZ, 0xc0, !PT ;  /* 0xffff0000702c7812 */ /* 0x000fe200078ec0ff */
[-C--:B------:R-:W-:Y:S01]  /*2b540*/  FMUL.FTZ R39, R39, R45.reuse ;  /* 0x0000002d27277220 */ /* 0x080fe20000410000 */
[----:B------:R-:W-:Y:S01]  /*2b550*/  LOP3.LUT R115, R115, 0xffff0000, RZ, 0xc0, !PT ;  /* 0xffff000073737812 */ /* 0x000fe200078ec0ff */
[----:B------:R-:W-:Y:S01]  /*2b560*/  FMUL.FTZ R49, R11, R46 ;  /* 0x0000002e0b317220 */ /* 0x000fe20000410000 */
[----:B------:R-:W-:Y:S01]  /*2b570*/  LOP3.LUT R113, R113, 0xffff0000, RZ, 0xc0, !PT ;  /* 0xffff000071717812 */ /* 0x000fe200078ec0ff */
[----:B------:R-:W-:Y:S01]  /*2b580*/  FFMA.FTZ R51, R38, R45, -R51 ;  /* 0x0000002d26337223 */ /* 0x000fe20000010833 */
[-C--:B------:R-:W-:Y:S01]  /*2b590*/  FMUL.FTZ R11, R11, R44.reuse ;  /* 0x0000002c0b0b7220 */ /* 0x080fe20000410000 */
[----:B------:R-:W-:Y:S01]  /*2b5a0*/  LOP3.LUT R8, R8, 0xffff0000, RZ, 0xc0, !PT ;  /* 0xffff000008087812 */ /* 0x000fe200078ec0ff */
[----:B------:R-:W-:Y:S01]  /*2b5b0*/  FFMA.FTZ R49, R10, R44, -R49 ;  /* 0x0000002c0a317223 */ /* 0x000fe20000010831 */
[----:B------:R-:W-:Y:S01]  /*2b5c0*/  FFMA.FTZ R38, R38, R47, R39 ;  /* 0x0000002f26267223 */ /* 0x000fe20000010027 */
[----:B------:R-:W-:-:S02]  /*2b5d0*/  IMAD.U32 R114, R114, 0x10000, RZ ;  /* 0x0001000072727824 */ /* 0x000fc400078e00ff */
[C---:B------:R-:W-:Y:S01]  /*2b5e0*/  FMUL.FTZ R39, R41.reuse, R115 ;  /* 0x0000007329277220 */ /* 0x040fe20000410000 */
[----:B------:R-:W-:Y:S02]  /*2b5f0*/  IMAD.U32 R112, R112, 0x10000, RZ ;  /* 0x0001000070707824 */ /* 0x000fe400078e00ff */
[-C--:B------:R-:W-:Y:S01]  /*2b600*/  FMUL.FTZ R44, R41, R113.reuse ;  /* 0x00000071292c7220 */ /* 0x080fe20000410000 */
[----:B------:R-:W-:Y:S01]  /*2b610*/  FFMA.FTZ R46, R10, R46, R11 ;  /* 0x0000002e0a2e7223 */ /* 0x000fe2000001000b */
        /* <DEDUP_REMOVED lines=12> */
.L_x_2187:
[----:B------:R-:W-:Y:S05]  /*2b6e0*/  BSYNC B3 ;  /* 0x0000000000037941 */ /* 0x000fea0003800000 */
.L_x_2186:
[C---:B------:R-:W-:Y:S02]  /*2b6f0*/  R2UR UR4, R84.reuse ;  /* 0x00000000540472ca */ /* 0x040fe400000e0000 */
[C---:B------:R-:W-:Y:S02]  /*2b700*/  R2UR UR5, R85.reuse ;  /* 0x00000000550572ca */ /* 0x040fe400000e0000 */
[----:B------:R-:W-:Y:S02]  /*2b710*/  R2UR UR6, R84 ;  /* 0x00000000540672ca */ /* 0x000fe400000e0000 */
[----:B------:R-:W-:-:S09]  /*2b720*/  R2UR UR7, R85 ;  /* 0x00000000550772ca */ /* 0x000fd200000e0000 */
[----:B-----5:R3:W-:Y:S04]  /*2b730*/  ST.E.128 desc[UR4][R56.64+0xc0], R8 ;  /* 0x0000c00838007985 */ /* 0x0207e8000c101d04 */
[----:B------:R3:W5:Y:S02]  /*2b740*/  LD.E.U8 R58, desc[UR6][R36.64] ;  /* 0x00000006243a7980 */ /* 0x000764000c101100 */
.L_x_2185:
[----:B------:R-:W-:Y:S05]  /*2b750*/  BSYNC B2 ;  /* 0x0000000000027941 */ /* 0x000fea0003800000 */
.L_x_2184:
        /* <DEDUP_REMOVED lines=56> */
.L_x_2191:
[----:B------:R-:W-:Y:S05]  /*2bae0*/  BSYNC B3 ;  /* 0x0000000000037941 */ /* 0x000fea0003800000 */
.L_x_2190:
[C---:B------:R-:W-:Y:S02]  /*2baf0*/  R2UR UR4, R84.reuse ;  /* 0x00000000540472ca */ /* 0x040fe400000e0000 */
[C---:B------:R-:W-:Y:S02]  /*2bb00*/  R2UR UR5, R85.reuse ;  /* 0x00000000550572ca */ /* 0x040fe400000e0000 */
[----:B------:R-:W-:Y:S02]  /*2bb10*/  R2UR UR6, R84 ;  /* 0x00000000540672ca */ /* 0x000fe400000e0000 */
[----:B------:R-:W-:-:S09]  /*2bb20*/  R2UR UR7, R85 ;  /* 0x00000000550772ca */ /* 0x000fd200000e0000 */
[----:B-----5:R4:W-:Y:S04]  /*2bb30*/  ST.E.128 desc[UR4][R56.64+0x100], R8 ;  /* 0x0001000838007985 */ /* 0x0209e8000c101d04 */
[----:B------:R4:W5:Y:S02]  /*2bb40*/  LD.E.U8 R58, desc[UR6][R36.64] ;  /* 0x00000006243a7980 */ /* 0x000964000c101100 */
.L_x_2189:
[----:B------:R-:W-:Y:S05]  /*2bb50*/  BSYNC B2 ;  /* 0x0000000000027941 */ /* 0x000fea0003800000 */
.L_x_2188:
[----:B-----5:R-:W-:-:S13]  /*2bb60*/  LOP3.LUT P0, RZ, R58, 0x20, RZ, 0xc0, !PT ;  /* 0x000000203aff7812 */ /* 0x020fda000780c0ff */
[----:B------:R-:W-:Y:S05]  /*2bb70*/  @!P0 BRA `(.L_x_2171) ;  /* 0x0000006000c08947 */ /* 0x000fea0003800000 */
[----:B------:R-:W-:Y:S02]  /*2bb80*/  R2UR UR4, R84 ;  /* 0x00000000540472ca */ /* 0x000fe400000e0000 */
[----:B------:R-:W-:-:S13]  /*2bb90*/  R2UR UR5, R85 ;  /* 0x00000000550572ca */ /* 0x000fda00000e0000 */
[----:B------:R-:W2:Y:S01]  /*2bba0*/  LD.E.U8 R32, desc[UR4][R32.64+0x18] ;  /* 0x0000180420207980 */ /* 0x000ea2000c101100 */
[----:B------:R-:W-:-:S05]  /*2bbb0*/  VIADD R103, R103, 0x4000 ;  /* 0x0000400067677836 */ /* 0x000fca0000000000 */
[----:B------:R-:W-:-:S04]  /*2bbc0*/  IADD3 R97, P0, R103, R97, RZ ;  /* 0x0000006167617210 */ /* 0x000fc80007f1e0ff */
[----:B------:R-:W-:Y:S02]  /*2bbd0*/  LEA.HI.X.SX32 R102, R103, R102, 0x1, P0 ;  /* 0x0000006667667211 */ /* 0x000fe400000f0eff */
[----:B01234-:R-:W-:-:S04]  /*2bbe0*/  LEA R8, P0, R97, R34, 0x1 ;  /* 0x0000002261087211 */ /* 0x01ffc800078008ff */
[----:B------:R-:W-:Y:S01]  /*2bbf0*/  LEA.HI.X R9, R97, R35, R102, 0x1, P0 ;  /* 0x0000002361097211 */ /* 0x000fe200000f0c66 */
[----:B------:R-:W-:Y:S05]  /*2bc00*/  BSSY B2, `(.L_x_2192) ;  /* 0x0000032000027945 */ /* 0x000fea0003800000 */
[----:B------:R-:W5:Y:S01]  /*2bc10*/  LD.E.128 R8, desc[UR4][R8.64] ;  /* 0x0000000408087980 */ /* 0x000f62000c101d00 */
[----:B------:R-:W-:-:S13]  /*2bc20*/  LOP3.LUT P0, RZ, R32, 0x20, RZ, 0xc0, !PT ;  /* 0x0000002020ff7812 */ /* 0x000fda000780c0ff */
        /* <DEDUP_REMOVED lines=47> */
.L_x_2193:
[----:B------:R-:W-:Y:S05]  /*2bf20*/  BSYNC B2 ;  /* 0x0000000000027941 */ /* 0x000fea0003800000 */
.L_x_2192:
[----:B------:R-:W-:Y:S02]  /*2bf30*/  R2UR UR4, R84 ;  /* 0x00000000540472ca */ /* 0x000fe400000e0000 */
[----:B------:R-:W-:-:S13]  /*2bf40*/  R2UR UR5, R85 ;  /* 0x00000000550572ca */ /* 0x000fda00000e0000 */
[----:B-----5:R0:W-:Y:S01]  /*2bf50*/  ST.E.128 desc[UR4][R56.64+0x140], R8 ;  /* 0x0001400838007985 */ /* 0x0201e2000c101d04 */
[----:B------:R-:W-:Y:S05]  /*2bf60*/  BRA `(.L_x_2171) ;  /* 0x0000005c00c47947 */ /* 0x000fea0003800000 */
.L_x_2138:
[C---:B------:R-:W-:Y:S01]  /*2bf70*/  R2UR UR8, R84.reuse ;  /* 0x00000000540872ca */ /* 0x040fe200000e0000 */
[----:B------:R0:W5:Y:S01]  /*2bf80*/  LDL.64 R72, [R82+0x10] ;  /* 0x0000100052487983 */ /* 0x0001620000100a00 */
[C---:B------:R-:W-:Y:S02]  /*2bf90*/  R2UR UR9, R85.reuse ;  /* 0x00000000550972ca */ /* 0x040fe400000e0000 */
[C---:B------:R-:W-:Y:S02]  /*2bfa0*/  R2UR UR10, R84.reuse ;  /* 0x00000000540a72ca */ /* 0x040fe400000e0000 */
[C---:B------:R-:W-:Y:S02]  /*2bfb0*/  R2UR UR11, R85.reuse ;  /* 0x00000000550b72ca */ /* 0x040fe400000e0000 */
[----:B------:R-:W-:Y:S02]  /*2bfc0*/  R2UR UR4, R84 ;  /* 0x00000000540472ca */ /* 0x000fe400000e0000 */
[----:B------:R-:W-:-:S02]  /*2bfd0*/  R2UR UR5, R85 ;  /* 0x00000000550572ca */ /* 0x000fc400000e0000 */
[C---:B------:R-:W-:Y:S02]  /*2bfe0*/  R2UR UR6, R84.reuse ;  /* 0x00000000540672ca */ /* 0x040fe400000e0000 */
[----:B------:R-:W-:Y:S01]  /*2bff0*/  R2UR UR7, R85 ;  /* 0x00000000550772ca */ /* 0x000fe200000e0000 */
[----:B-----5:R-:W2:Y:S04]  /*2c000*/  LD.E R8, desc[UR8][R104.64+0x14] ;  /* 0x0000140868087980 */ /* 0x020ea8000c101900 */
[----:B------:R-:W3:Y:S04]  /*2c010*/  LD.E R10, desc[UR10][R104.64+0xc] ;  /* 0x00000c0a680a7980 */ /* 0x000ee8000c101900 */
[----:B------:R-:W4:Y:S04]  /*2c020*/  LD.E.64 R90, desc[UR4][R104.64+0xa0] ;  /* 0x0000a004685a7980 */ /* 0x000f28000c101b00 */
[----:B------:R-:W4:Y:S01]  /*2c030*/  LD.E.64 R92, desc[UR6][R104.64+0xc0] ;  /* 0x0000c006685c7980 */ /* 0x000f22000c101b00 */
[----:B------:R-:W-:-:S02]  /*2c040*/  R2UR UR12, R84 ;  /* 0x00000000540c72ca */ /* 0x000fc400000e0000 */
[----:B------:R-:W-:Y:S01]  /*2c050*/  R2UR UR13, R85 ;  /* 0x00000000550d72ca */ /* 0x000fe200000e0000 */
[----:B------:R0:W5:Y:S01]  /*2c060*/  LD.E.64 R74, desc[UR4][R104.64+0x98] ;  /* 0x00009804684a7980 */ /* 0x000162000c101b00 */
[----:B------:R-:W-:Y:S03]  /*2c070*/  BSSY B2, `(.L_x_2194) ;  /* 0x0000053000027945 */ /* 0x000fe60003800000 */
[----:B------:R0:W5:Y:S01]  /*2c080*/  LD.E.64 R94, desc[UR6][R104.64+0xa8] ;  /* 0x0000a806685e7980 */ /* 0x000162000c101b00 */
[----:B------:R-:W-:-:S03]  /*2c090*/  CS2R R46, SRZ ;  /* 0x00000000002e7805 */ /* 0x000fc6000001ff00 */
[----:B------:R0:W5:Y:S01]  /*2c0a0*/  LD.E.64 R100, desc[UR8][R104.64+0xb8] ;  /* 0x0000b80868647980 */ /* 0x000162000c101b00 */
[----:B------:R-:W-:-:S03]  /*2c0b0*/  CS2R R14, SRZ ;  /* 0x00000000000e7805 */ /* 0x000fc6000001ff00 */
[----:B------:R0:W5:Y:S01]  /*2c0c0*/  LD.E.U8 R108, desc[UR12][R104.64+0x19] ;  /* 0x0000190c686c7980 */ /* 0x000162000c101100 */
[----:B------:R-:W-:-:S03]  /*2c0d0*/  CS2R R30, SRZ ;  /* 0x00000000001e7805 */ /* 0x000fc6000001ff00 */
[----:B------:R0:W5:Y:S01]  /*2c0e0*/  LD.E.64 R102, desc[UR10][R104.64+0xc8] ;  /* 0x0000c80a68667980 */ /* 0x000162000c101b00 */
        /* <DEDUP_REMOVED lines=17> */
[----:B--2---:R-:W-:Y:S01]  /*2c200*/  SHF.R.S32.HI R9, RZ, 0x1f, R8 ;  /* 0x0000001fff097819 */ /* 0x004fe20000011408 */
[----:B---3--:R-:W-:-:S03]  /*2c210*/  IMAD R10, R77, -0x60, R10 ;  /* 0xffffffa04d0a7824 */ /* 0x008fc600078e020a */
[----:B------:R-:W-:-:S04]  /*2c220*/  LEA.HI R9, R9, R8, RZ, 0x2 ;  /* 0x0000000809097211 */ /* 0x000fc800078f10ff */
[----:B------:R-:W-:Y:S02]  /*2c230*/  SHF.R.S32.HI R9, RZ, 0x2, R9 ;  /* 0x00000002ff097819 */ /* 0x000fe40000011409 */
[----:B------:R-:W-:-:S04]  /*2c240*/  VIMNMX R10, R10, 0x60, PT ;  /* 0x000000600a0a7848 */ /* 0x000fc80003fe0100 */
[-C--:B------:R-:W-:Y:S01]  /*2c250*/  ISETP.GE.AND P1, PT, R9, R10.reuse, PT ;  /* 0x0000000a0900720c */ /* 0x080fe20003f26270 */
[-C--:B----4-:R-:W-:Y:S02]  /*2c260*/  IMAD R11, R91, R77.reuse, RZ ;  /* 0x0000004d5b0b7224 */ /* 0x090fe400078e02ff */
[----:B------:R-:W-:Y:S02]  /*2c270*/  IMAD R13, R93, R77, RZ ;  /* 0x0000004d5d0d7224 */ /* 0x000fe400078e02ff */
[----:B------:R-:W-:Y:S02]  /*2c280*/  VIADD R8, R9, 0x40 ;  /* 0x0000004009087836 */ /* 0x000fe40000000000 */
[-C--:B------:R-:W-:Y:S02]  /*2c290*/  IMAD R97, R90, R29.reuse, R11 ;  /* 0x0000001d5a617224 */ /* 0x080fe400078e020b */
[----:B------:R-:W-:Y:S02]  /*2c2a0*/  IMAD R107, R92, R29, R13 ;  /* 0x0000001d5c6b7224 */ /* 0x000fe400078e020d */
[----:B------:R-:W-:Y:S01]  /*2c2b0*/  IMAD.WIDE.U32 R90, R90, R77, RZ ;  /* 0x0000004d5a5a7225 */ /* 0x000fe200078e00ff */
[----:B------:R-:W-:-:S03]  /*2c2c0*/  ISETP.GE.AND P0, PT, R8, R10, PT ;  /* 0x0000000a0800720c */ /* 0x000fc60003f06270 */
[----:B------:R-:W-:Y:S01]  /*2c2d0*/  IMAD.WIDE.U32 R92, R92, R77, RZ ;  /* 0x0000004d5c5c7225 */ /* 0x000fe200078e00ff */
[----:B------:R-:W-:Y:S02]  /*2c2e0*/  CS2R R10, SRZ ;  /* 0x00000000000a7805 */ /* 0x000fe4000001ff00 */
[----:B------:R-:W-:Y:S02]  /*2c2f0*/  CS2R R8, SRZ ;  /* 0x0000000000087805 */ /* 0x000fe4000001ff00 */
[----:B------:R-:W-:Y:S02]  /*2c300*/  CS2R R12, SRZ ;  /* 0x00000000000c7805 */ /* 0x000fe4000001ff00 */
[----:B------:R-:W-:Y:S01]  /*2c310*/  CS2R R28, SRZ ;  /* 0x00000000001c7805 */ /* 0x000fe2000001ff00 */
[----:B------:R-:W-:Y:S02]  /*2c320*/  IMAD.IADD R97, R91, 0x1, R97 ;  /* 0x000000015b617824 */ /* 0x000fe400078e0261 */
[----:B------:R-:W-:Y:S01]  /*2c330*/  IMAD.IADD R109, R93, 0x1, R107 ;  /* 0x000000015d6d7824 */ /* 0x000fe200078e026b */
[----:B0-----:R-:W-:Y:S06]  /*2c340*/  @P1 BRA `(.L_x_2195) ;  /* 0x0000000000941947 */ /* 0x001fec0003800000 */
[----:B-----5:R-:W-:Y:S02]  /*2c350*/  LOP3.LUT R8, R108, 0x1, RZ, 0xc0, !PT ;  /* 0x000000016c087812 */ /* 0x020fe400078ec0ff */
[----:B------:R-:W-:Y:S02]  /*2c360*/  CS2R R30, SRZ ;  /* 0x00000000001e7805 */ /* 0x000fe4000001ff00 */
[----:B------:R-:W-:Y:S02]  /*2c370*/  CS2R R28, SRZ ;  /* 0x00000000001c7805 */ /* 0x000fe4000001ff00 */
[----:B------:R-:W-:Y:S02]  /*2c380*/  CS2R R14, SRZ ;  /* 0x00000000000e7805 */ /* 0x000fe4000001ff00 */
[----:B------:R-:W-:Y:S02]  /*2c390*/  ISETP.NE.U32.AND P3, PT, R8, 0x1, PT ;  /* 0x000000010800780c */ /* 0x000fe40003f65070 */
[----:B------:R-:W-:-:S02]  /*2c3a0*/  CS2R R12, SRZ ;  /* 0x00000000000c7805 */ /* 0x000fc4000001ff00 */
[----:B------:R-:W-:Y:S02]  /*2c3b0*/  CS2R R10, SRZ ;  /* 0x00000000000a7805 */ /* 0x000fe4000001ff00 */
[----:B------:R-:W-:Y:S02]  /*2c3c0*/  CS2R R8, SRZ ;  /* 0x0000000000087805 */ /* 0x000fe4000001ff00 */
[----:B------:R-:W-:Y:S02]  /*2c3d0*/  R2P PR, R108, 0x6 ;  /* 0x000000066c007804 */ /* 0x000fe40000000000 */
[----:B------:R-:W-:Y:S02]  /*2c3e0*/  CS2R R42, SRZ ;  /* 0x00000000002a7805 */ /* 0x000fe4000001ff00 */
[----:B------:R-:W-:Y:S02]  /*2c3f0*/  LEA R104, P4, R90, R94, 0x1 ;  /* 0x0000005e5a687211 */ /* 0x000fe400078808ff */
[----:B------:R-:W-:-:S02]  /*2c400*/  CS2R R40, SRZ ;  /* 0x0000000000287805 */ /* 0x000fc4000001ff00 */
[----:B------:R-:W-:Y:S02]  /*2c410*/  LEA R106, P5, R92, R102, 0x1 ;  /* 0x000000665c6a7211 */ /* 0x000fe400078a08ff */
[----:B------:R-:W-:Y:S02]  /*2c420*/  CS2R R38, SRZ ;  /* 0x0000000000267805 */ /* 0x000fe4000001ff00 */
[----:B------:R-:W-:Y:S02]  /*2c430*/  CS2R R36, SRZ ;  /* 0x0000000000247805 */ /* 0x000fe4000001ff00 */
[----:B------:R-:W-:Y:S02]  /*2c440*/  CS2R R34, SRZ ;  /* 0x0000000000227805 */ /* 0x000fe4000001ff00 */
[----:B------:R-:W-:Y:S02]  /*2c450*/  CS2R R32, SRZ ;  /* 0x0000000000207805 */ /* 0x000fe4000001ff00 */
[----:B------:R-:W-:-:S02]  /*2c460*/  @!P3 R2UR UR4, R84 ;  /* 0x000000005404b2ca */ /* 0x000fc400000e0000 */
[C---:B------:R-:W-:Y:S02]  /*2c470*/  @!P3 R2UR UR5, R85.reuse ;  /* 0x000000005505b2ca */ /* 0x040fe400000e0000 */
[C---:B------:R-:W-:Y:S02]  /*2c480*/  @P1 R2UR UR8, R84.reuse ;  /* 0x00000000540812ca */ /* 0x040fe400000e0000 */
[C---:B------:R-:W-:Y:S02]  /*2c490*/  @P1 R2UR UR9, R85.reuse ;  /* 0x00000000550912ca */ /* 0x040fe400000e0000 */
[C---:B------:R-:W-:Y:S02]  /*2c4a0*/  @P2 R2UR UR12, R84.reuse ;  /* 0x00000000540c22ca */ /* 0x040fe400000e0000 */
[----:B------:R-:W-:Y:S02]  /*2c4b0*/  @P2 R2UR UR13, R85 ;  /* 0x00000000550d22ca */ /* 0x000fe400000e0000 */
[----:B------:R-:W-:-:S02]  /*2c4c0*/  @!P3 R2UR UR6, R84 ;  /* 0x000000005406b2ca */ /* 0x000fc400000e0000 */
[C---:B------:R-:W-:Y:S02]  /*2c4d0*/  @!P3 R2UR UR7, R85.reuse ;  /* 0x000000005507b2ca */ /* 0x040fe400000e0000 */
[C---:B------:R-:W-:Y:S02]  /*2c4e0*/  @P1 R2UR UR10, R84.reuse ;  /* 0x00000000540a12ca */ /* 0x040fe400000e0000 */
[C---:B------:R-:W-:Y:S02]  /*2c4f0*/  @P1 R2UR UR11, R85.reuse ;  /* 0x00000000550b12ca */ /* 0x040fe400000e0000 */
[----:B------:R-:W-:Y:S02]  /*2c500*/  @P2 R2UR UR14, R84 ;  /* 0x00000000540e22ca */ /* 0x000fe400000e0000 */
[----:B------:R-:W-:Y:S02]  /*2c510*/  @P2 R2UR UR15, R85 ;  /* 0x00000000550f22ca */ /* 0x000fe400000e0000 */
[----:B------:R-:W-:-:S02]  /*2c520*/  LEA.HI.X R105, R90, R95, R97, 0x1, P4 ;  /* 0x0000005f5a697211 */ /* 0x000fc400020f0c61 */
[----:B------:R-:W-:-:S03]  /*2c530*/  LEA.HI.X R107, R92, R103, R109, 0x1, P5 ;  /* 0x000000675c6b7211 */ /* 0x000fc600028f0c6d */
[----:B------:R0:W5:Y:S04]  /*2c540*/  @!P3 LD.E.128 R28, desc[UR4][R104.64] ;  /* 0x00000004681cb980 */ /* 0x000168000c101d00 */
[----:B------:R0:W5:Y:S04]  /*2c550*/  @P1 LD.E.128 R12, desc[UR8][R104.64+0x40] ;  /* 0x00004008680c1980 */ /* 0x000168000c101d00 */
[----:B------:R0:W5:Y:S04]  /*2c560*/  @P2 LD.E.128 R8, desc[UR12][R104.64+0x80] ;  /* 0x0000800c68082980 */ /* 0x000168000c101d00 */
[----:B------:R0:W5:Y:S04]  /*2c570*/  @!P3 LD.E.128 R40, desc[UR6][R106.64] ;  /* 0x000000066a28b980 */ /* 0x000168000c101d00 */
[----:B------:R0:W5:Y:S04]  /*2c580*/  @P1 LD.E.128 R36, desc[UR10][R106.64+0x40] ;  /* 0x0000400a6a241980 */ /* 0x000168000c101d00 */
[----:B------:R0:W5:Y:S02]  /*2c590*/  @P2 LD.E.128 R32, desc[UR14][R106.64+0x80] ;  /* 0x0000800e6a202980 */ /* 0x000164000c101d00 */
.L_x_2195:
[----:B------:R-:W-:Y:S05]  /*2c5a0*/  BSYNC B2 ;  /* 0x0000000000027941 */ /* 0x000fea0003800000 */
.L_x_2194:
[----:B------:R-:W-:Y:S04]  /*2c5b0*/  BSSY B2, `(.L_x_2196) ;  /* 0x000002b000027945 */ /* 0x000fe80003800000 */
[----:B------:R-:W-:Y:S05]  /*2c5c0*/  @P0 BRA `(.L_x_2197) ;  /* 0x0000000000a40947 */ /* 0x000fea0003800000 */
[----:B-----5:R-:W-:Y:S02]  /*2c5d0*/  IADD3 R91, P0, R74, R90, RZ ;  /* 0x0000005a4a5b7210 */ /* 0x020fe40007f1e0ff */
[----:B------:R-:W-:Y:S02]  /*2c5e0*/  CS2R R54, SRZ ;  /* 0x0000000000367805 */ /* 0x000fe4000001ff00 */
[----:B------:R-:W-:Y:S02]  /*2c5f0*/  IADD3 R93, P3, R100, R92, RZ ;  /* 0x0000005c645d7210 */ /* 0x000fe40007f7e0ff */
[----:B------:R-:W-:Y:S02]  /*2c600*/  CS2R R52, SRZ ;  /* 0x0000000000347805 */ /* 0x000fe4000001ff00 */
[C---:B------:R-:W-:Y:S01]  /*2c610*/  LOP3.LUT R44, R108.reuse, 0x1, RZ, 0xc0, !PT ;  /* 0x000000016c2c7812 */ /* 0x040fe200078ec0ff */
[----:B------:R-:W-:Y:S01]  /*2c620*/  IMAD.X R75, R75, 0x1, R97, P0 ;  /* 0x000000014b4b7824 */ /* 0x000fe200000e0661 */
[----:B------:R-:W-:Y:S01]  /*2c630*/  R2P PR, R108, 0x6 ;  /* 0x000000066c007804 */ /* 0x000fe20000000000 */
[----:B------:R-:W-:Y:S01]  /*2c640*/  IMAD.X R100, R101, 0x1, R109, P3 ;  /* 0x0000000165647824 */ /* 0x000fe200018e066d */
[----:B------:R-:W-:-:S02]  /*2c650*/  ISETP.NE.U32.AND P4, PT, R44, 0x1, PT ;  /* 0x000000012c00780c */ /* 0x000fc40003f85070 */
[----:B------:R-:W-:Y:S02]  /*2c660*/  CS2R R50, SRZ ;  /* 0x0000000000327805 */ /* 0x000fe4000001ff00 */
[----:B------:R-:W-:Y:S02]  /*2c670*/  LEA R74, P0, R91, R94, 0x1 ;  /* 0x0000005e5b4a7211 */ /* 0x000fe400078008ff */
[----:B------:R-:W-:Y:S02]  /*2c680*/  CS2R R48, SRZ ;  /* 0x0000000000307805 */ /* 0x000fe4000001ff00 */
[----:B------:R-:W-:Y:S02]  /*2c690*/  LEA R90, P3, R93, R102, 0x1 ;  /* 0x000000665d5a7211 */ /* 0x000fe400078608ff */
[----:B------:R-:W-:Y:S02]  /*2c6a0*/  CS2R R46, SRZ ;  /* 0x00000000002e7805 */ /* 0x000fe4000001ff00 */
[----:B------:R-:W-:-:S02]  /*2c6b0*/  LEA.HI.X R75, R91, R95, R75, 0x1, P0 ;  /* 0x0000005f5b4b7211 */ /* 0x000fc400000f0c4b */
[----:B------:R-:W-:Y:S02]  /*2c6c0*/  CS2R R44, SRZ ;  /* 0x00000000002c7805 */ /* 0x000fe4000001ff00 */
[----:B------:R-:W-:Y:S02]  /*2c6d0*/  CS2R R66, SRZ ;  /* 0x0000000000427805 */ /* 0x000fe4000001ff00 */
[----:B------:R-:W-:Y:S02]  /*2c6e0*/  CS2R R64, SRZ ;  /* 0x0000000000407805 */ /* 0x000fe4000001ff00 */
[----:B------:R-:W-:Y:S02]  /*2c6f0*/  CS2R R62, SRZ ;  /* 0x00000000003e7805 */ /* 0x000fe4000001ff00 */
[----:B------:R-:W-:Y:S02]  /*2c700*/  @P1 R2UR UR8, R84 ;  /* 0x00000000540812ca */ /* 0x000fe400000e0000 */
[----:B------:R-:W-:-:S02]  /*2c710*/  CS2R R60, SRZ ;  /* 0x00000000003c7805 */ /* 0x000fc4000001ff00 */
[C---:B------:R-:W-:Y:S02]  /*2c720*/  @!P4 R2UR UR4, R84.reuse ;  /* 0x000000005404c2ca */ /* 0x040fe400000e0000 */
[----:B------:R-:W-:Y:S02]  /*2c730*/  CS2R R58, SRZ ;  /* 0x00000000003a7805 */ /* 0x000fe4000001ff00 */
[C---:B------:R-:W-:Y:S02]  /*2c740*/  @!P4 R2UR UR5, R85.reuse ;  /* 0x000000005505c2ca */ /* 0x040fe400000e0000 */
[----:B------:R-:W-:Y:S02]  /*2c750*/  CS2R R56, SRZ ;  /* 0x0000000000387805 */ /* 0x000fe4000001ff00 */
[----:B------:R-:W-:Y:S02]  /*2c760*/  @P1 R2UR UR9, R85 ;  /* 0x00000000550912ca */ /* 0x000fe400000e0000 */
[----:B------:R-:W-:-:S02]  /*2c770*/  @P2 R2UR UR12, R84 ;  /* 0x00000000540c22ca */ /* 0x000fc400000e0000 */
[C---:B------:R-:W-:Y:S02]  /*2c780*/  @P2 R2UR UR13, R85.reuse ;  /* 0x00000000550d22ca */ /* 0x040fe400000e0000 */
[C---:B------:R-:W-:Y:S02]  /*2c790*/  @!P4 R2UR UR6, R84.reuse ;  /* 0x000000005406c2ca */ /* 0x040fe400000e0000 */
[C---:B------:R-:W-:Y:S02]  /*2c7a0*/  @!P4 R2UR UR7, R85.reuse ;  /* 0x000000005507c2ca */ /* 0x040fe400000e0000 */
[C---:B------:R-:W-:Y:S01]  /*2c7b0*/  @P1 R2UR UR10, R84.reuse ;  /* 0x00000000540a12ca */ /* 0x040fe200000e0000 */
[----:B------:R1:W5:Y:S01]  /*2c7c0*/  @!P4 LD.E.128 R52, desc[UR4][R74.64] ;  /* 0x000000044a34c980 */ /* 0x000362000c101d00 */
[C---:B------:R-:W-:Y:S02]  /*2c7d0*/  @P1 R2UR UR11, R85.reuse ;  /* 0x00000000550b12ca */ /* 0x040fe400000e0000 */
[----:B------:R-:W-:Y:S01]  /*2c7e0*/  @P2 R2UR UR14, R84 ;  /* 0x00000000540e22ca */ /* 0x000fe200000e0000 */
[----:B------:R1:W5:Y:S01]  /*2c7f0*/  @P1 LD.E.128 R48, desc[UR8][R74.64+0x40] ;  /* 0x000040084a301980 */ /* 0x000362000c101d00 */
[----:B------:R-:W-:-:S02]  /*2c800*/  @P2 R2UR UR15, R85 ;  /* 0x00000000550f22ca */ /* 0x000fc400000e0000 */
[----:B------:R-:W-:Y:S01]  /*2c810*/  LEA.HI.X R91, R93, R103, R100, 0x1, P3 ;  /* 0x000000675d5b7211 */ /* 0x000fe200018f0c64 */
[----:B------:R1:W5:Y:S04]  /*2c820*/  @P2 LD.E.128 R44, desc[UR12][R74.64+0x80] ;  /* 0x0000800c4a2c2980 */ /* 0x000368000c101d00 */
[----:B------:R1:W5:Y:S04]  /*2c830*/  @!P4 LD.E.128 R64, desc[UR6][R90.64] ;  /* 0x000000065a40c980 */ /* 0x000368000c101d00 */
[----:B------:R1:W5:Y:S04]  /*2c840*/  @P1 LD.E.128 R60, desc[UR10][R90.64+0x40] ;  /* 0x0000400a5a3c1980 */ /* 0x000368000c101d00 */
[----:B------:R1:W5:Y:S02]  /*2c850*/  @P2 LD.E.128 R56, desc[UR14][R90.64+0x80] ;  /* 0x0000800e5a382980 */ /* 0x000364000c101d00 */
.L_x_2197:
[----:B------:R-:W-:Y:S05]  /*2c860*/  BSYNC B2 ;  /* 0x0000000000027941 */ /* 0x000fea0003800000 */
.L_x_2196:
[----:B------:R-:W-:Y:S01]  /*2c870*/  R2UR UR4, R84 ;  /* 0x00000000540472ca */ /* 0x000fe200000e0000 */
[----:B-1---5:R1:W5:Y:S01]  /*2c880*/  LDL R74, [R83] ;  /* 0x00000000534a7983 */ /* 0x0223620000100800 */
        /* <DEDUP_REMOVED lines=23> */
[----:B0-----:R-:W-:Y:S01]  /*2ca00*/  PRMT R107, R107, 0x5410, R91 ;  /* 0x000054106b6b7816 */ /* 0x001fe2000000005b */
        /* <DEDUP_REMOVED lines=78> */
[----:B-1----:R-:W-:Y:S05]  /*2cef0*/  @!P0 BRA `(.L_x_2199) ;  /* 0x0000000000048947 */ /* 0x002fea0003800000 */
[----:B------:R-:W-:Y:S01]  /*2cf00*/  BPT.TRAP 0x1 ;  /* 0x000000040000795c */ /* 0x000fe20000300000 */
.L_x_2199:
[----:B------:R-:W-:Y:S05]  /*2cf10*/  BSYNC B2 ;  /* 0x0000000000027941 */ /* 0x000fea0003800000 */
.L_x_2198:
        /* <DEDUP_REMOVED lines=9> */
.L_x_2250:
[----:B------:R-:W-:Y:S05]  /*2cfb0*/  BSYNC B2 ;  /* 0x0000000000027941 */ /* 0x000fea0003800000 */
.L_x_2200:
[----:B------:R-:W2:Y:S01]  /*2cfc0*/  LDL.64 R90, [R82+0x50] ;  /* 0x00005000525a7983 */ /* 0x000ea20000100a00 */
[C---:B------:R-:W-:Y:S02]  /*2cfd0*/  R2UR UR4, R84.reuse ;  /* 0x00000000540472ca */ /* 0x040fe400000e0000 */
[C---:B------:R-:W-:Y:S01]  /*2cfe0*/  R2UR UR5, R85.reuse ;  /* 0x00000000550572ca */ /* 0x040fe200000e0000 */
[----:B------:R-:W3:Y:S01]  /*2cff0*/  LDL.64 R72, [R82+0x8] ;  /* 0x0000080052487983 */ /* 0x000ee20000100a00 */
[C---:B------:R-:W-:Y:S02]  /*2d000*/  R2UR UR6, R84.reuse ;  /* 0x00000000540672ca */ /* 0x040fe400000e0000 */
[----:B------:R-:W-:Y:S01]  /*2d010*/  R2UR UR7, R85 ;  /* 0x00000000550772ca */ /* 0x000fe200000e0000 */
[----:B------:R-:W4:Y:S04]  /*2d020*/  LDL R103, [R83] ;  /* 0x0000000053677983 */ /* 0x000f280000100800 */
[----:B------:R-:W3:Y:S04]  /*2d030*/  LDL.64 R94, [R82+0x58] ;  /* 0x00005800525e7983 */ /* 0x000ee80000100a00 */
[----:B------:R-:W5:Y:S04]  /*2d040*/  LDL.64 R92, [R82+0x38] ;  /* 0x00003800525c7983 */ /* 0x000f680000100a00 */
[----:B--2---:R-:W2:Y:S04]  /*2d050*/  LD.E R132, desc[UR4][R90.64+0x8] ;  /* 0x000008045a847980 */ /* 0x004ea8000c101900 */
[----:B------:R-:W2:Y:S01]  /*2d060*/  LD.E R70, desc[UR6][R90.64+0xc] ;  /* 0x00000c065a467980 */ /* 0x000ea2000c101900 */
[----:B------:R-:W-:-:S02]  /*2d070*/  R2UR UR8, R84 ;  /* 0x00000000540872ca */ /* 0x000fc400000e0000 */
[----:B------:R-:W-:Y:S01]  /*2d080*/  R2UR UR9, R85 ;  /* 0x00000000550972ca */ /* 0x000fe200000e0000 */
[----:B----4-:R-:W-:Y:S01]  /*2d090*/  IMAD R103, R103, 0x4800, RZ ;  /* 0x0000480067677824 */ /* 0x010fe200078e02ff */
[----:B------:R-:W5:Y:S01]  /*2d0a0*/  LD.E R102, desc[UR6][R90.64+0x4] ;  /* 0x000004065a667980 */ /* 0x000f62000c101900 */
[----:B------:R-:W-:Y:S03]  /*2d0b0*/  BSSY B2, `(.L_x_2202) ;  /* 0x000020a000027945 */ /* 0x000fe60003800000 */
[----:B---3--:R-:W5:Y:S07]  /*2d0c0*/  LD.E.64 R94, desc[UR4][R94.64] ;  /* 0x000000045e5e7980 */ /* 0x008f6e000c101b00 */
[----:B------:R1:W5:Y:S01]  /*2d0d0*/  LD.E R97, desc[UR8][R72.64+0x74] ;  /* 0x0000740848617980 */ /* 0x000362000c101900 */
[----:B------:R-:W-:-:S02]  /*2d0e0*/  SHF.R.S32.HI R104, RZ, 0x1f, R103 ;  /* 0x0000001fff687819 */ /* 0x000fc40000011467 */
[----:B--2---:R-:W-:Y:S01]  /*2d0f0*/  SHF.R.S32.HI R133, RZ, 0x1f, R132 ;  /* 0x0000001fff857819 */ /* 0x004fe20000011484 */
[----:B------:R-:W-:-:S03]  /*2d100*/  IMAD R70, R77, -0x60, R70 ;  /* 0xffffffa04d467824 */ /* 0x000fc600078e0246 */
[----:B------:R-:W-:Y:S02]  /*2d110*/  LEA.HI R69, R133, R132, RZ, 0x2 ;  /* 0x0000008485457211 */ /* 0x000fe400078f10ff */
[----:B------:R-:W-:Y:S02]  /*2d120*/  VIMNMX R70, R70, 0x60, PT ;  /* 0x0000006046467848 */ /* 0x000fe40003fe0100 */
[----:B------:R-:W-:-:S04]  /*2d130*/  SHF.R.S32.HI R131, RZ, 0x2, R69 ;  /* 0x00000002ff837819 */ /* 0x000fc80000011445 */
[----:B------:R-:W-:Y:S02]  /*2d140*/  ISETP.GE.AND P0, PT, R131, R70, PT ;  /* 0x000000468300720c */ /* 0x000fe40003f06270 */
[----:B------:R-:W-:Y:S01]  /*2d150*/  LOP3.LUT R69, R69, 0x1ffffffc, RZ, 0xc0, !PT ;  /* 0x1ffffffc45457812 */ /* 0x000fe200078ec0ff */
[----:B------:R-:W-:Y:S01]  /*2d160*/  IMAD R70, R89, R131, RZ ;  /* 0x0000008359467224 */ /* 0x000fe200078e02ff */
[----:B-1----:R-:W-:-:S03]  /*2d170*/  SHF.R.S32.HI R73, RZ, 0x1f, R131 ;  /* 0x0000001fff497819 */ /* 0x002fc60000011483 */
[----:B------:R-:W-:Y:S02]  /*2d180*/  IMAD.IADD R69, R132, 0x1, -R69 ;  /* 0x0000000184457824 */ /* 0x000fe400078e0a45 */
[----:B------:R-:W-:Y:S02]  /*2d190*/  IMAD R73, R88, R73, R70 ;  /* 0x0000004958497224 */ /* 0x000fe400078e0246 */
[----:B------:R-:W-:Y:S02]  /*2d1a0*/  IMAD.SHL.U32 R105, R69, 0x8, RZ ;  /* 0x0000000845697824 */ /* 0x000fe400078e00ff */
[----:B------:R-:W-:Y:S01]  /*2d1b0*/  IMAD.MOV.U32 R70, RZ, RZ, R68 ;  /* 0x000000ffff467224 */ /* 0x000fe200078e0044 */
[----:B------:R-:W-:Y:S06]  /*2d1c0*/  @P0 BRA `(.L_x_2203) ;  /* 0x0000001c00e00947 */ /* 0x000fec0003800000 */
[----:B------:R-:W-:Y:S02]  /*2d1d0*/  R2UR UR4, R84 ;  /* 0x00000000540472ca */ /* 0x000fe400000e0000 */
[----:B------:R-:W-:-:S13]  /*2d1e0*/  R2UR UR5, R85 ;  /* 0x00000000550572ca */ /* 0x000fda00000e0000 */
[----:B-----5:R-:W2:Y:S01]  /*2d1f0*/  LD.E.U8 R68, desc[UR4][R92.64] ;  /* 0x000000045c447980 */ /* 0x020ea2000c101100 */
[----:B------:R-:W-:Y:S01]  /*2d200*/  IMAD.WIDE.U32 R100, R88, R131, R70 ;  /* 0x0000008358647225 */ /* 0x000fe200078e0046 */
[----:B------:R-:W-:Y:S03]  /*2d210*/  BSSY B3, `(.L_x_2204) ;  /* 0x00000a5000037945 */ /* 0x000fe60003800000 */
[----:B------:R-:W-:Y:S01]  /*2d220*/  IMAD.IADD R130, R101, 0x1, R73 ;  /* 0x0000000165827824 */ /* 0x000fe200078e0249 */
[----:B--2---:R-:W-:-:S04]  /*2d230*/  LOP3.LUT R68, R68, 0x1, RZ, 0xc0, !PT ;  /* 0x0000000144447812 */ /* 0x004fc800078ec0ff */
[----:B------:R-:W-:-:S13]  /*2d240*/  ISETP.NE.U32.AND P0, PT, R68, 0x1, PT ;  /* 0x000000014400780c */ /* 0x000fda0003f05070 */
[----:B------:R-:W-:Y:S05]  /*2d250*/  @P0 BRA `(.L_x_2205) ;  /* 0x0000000800800947 */ /* 0x000fea0003800000 */
[----:B------:R-:W-:Y:S01]  /*2d260*/  LEA.HI R150, R102, R102, RZ, 0x1 ;  /* 0x0000006666967211 */ /* 0x000fe200078f08ff */
[----:B------:R-:W-:Y:S01]  /*2d270*/  IMAD.IADD R69, R97, 0x1, -R102 ;  /* 0x0000000161457824 */ /* 0x000fe200078e0a66 */
[----:B------:R-:W-:Y:S02]  /*2d280*/  LEA.HI R73, R133, R132, RZ, 0x5 ;  /* 0x0000008485497211 */ /* 0x000fe400078f28ff */
[----:B------:R-:W-:Y:S02]  /*2d290*/  SHF.R.S32.HI R150, RZ, 0x1, R150 ;  /* 0x00000001ff967819 */ /* 0x000fe40000011496 */
[----:B------:R-:W-:Y:S01]  /*2d2a0*/  R2UR UR4, R84 ;  /* 0x00000000540472ca */ /* 0x000fe200000e0000 */
[----:B------:R-:W-:Y:S01]  /*2d2b0*/  IMAD.SHL.U32 R73, R73, 0x10, RZ ;  /* 0x0000001049497824 */ /* 0x000fe200078e00ff */
[----:B------:R-:W-:Y:S02]  /*2d2c0*/  ISETP.GE.AND P0, PT, R105, R150, PT ;  /* 0x000000966900720c */ /* 0x000fe40003f06270 */
[----:B------:R-:W-:-:S02]  /*2d2d0*/  R2UR UR5, R85 ;  /* 0x00000000550572ca */ /* 0x000fc400000e0000 */
[----:B------:R-:W-:Y:S02]  /*2d2e0*/  SEL R68, R150, RZ, P0 ;  /* 0x000000ff96447207 */ /* 0x000fe40000000000 */
[----:B------:R-:W-:Y:S02]  /*2d2f0*/  SEL R71, R102, R69, !P0 ;  /* 0x0000004566477207 */ /* 0x000fe40004000000 */
[----:B------:R-:W-:Y:S01]  /*2d300*/  LOP3.LUT R73, R73, 0xfffffe00, RZ, 0xc0, !PT ;  /* 0xfffffe0049497812 */ /* 0x000fe200078ec0ff */
[----:B------:R-:W-:Y:S01]  /*2d310*/  IMAD.IADD R68, R105, 0x1, R68 ;  /* 0x0000000169447824 */ /* 0x000fe200078e0244 */
[----:B------:R-:W-:Y:S02]  /*2d320*/  SHF.R.S32.HI R72, RZ, 0x1f, R71 ;  /* 0x0000001fff487819 */ /* 0x000fe40000011447 */
[----:B------:R-:W-:Y:S02]  /*2d330*/  R2UR UR6, R84 ;  /* 0x00000000540672ca */ /* 0x000fe400000e0000 */
[----:B------:R-:W-:-:S02]  /*2d340*/  SHF.R.S32.HI R69, RZ, 0x1f, R68 ;  /* 0x0000001fff457819 */ /* 0x000fc40000011444 */
[----:B------:R-:W-:Y:S01]  /*2d350*/  LEA.HI R71, R72, R71, RZ, 0x4 ;  /* 0x0000004748477211 */ /* 0x000fe200078f20ff */
[----:B------:R-:W-:Y:S01]  /*2d360*/  IMAD.SHL.U32 R72, R131, 0x40, RZ ;  /* 0x0000004083487824 */ /* 0x000fe200078e00ff */
[CC--:B------:R-:W-:Y:S02]  /*2d370*/  LEA.HI R70, R69.reuse, R68.reuse, RZ, 0x3 ;  /* 0x0000004445467211 */ /* 0x0c0fe400078f18ff */
[----:B------:R-:W-:Y:S02]  /*2d380*/  LEA.HI R68, R69, R68, RZ, 0x6 ;  /* 0x0000004445447211 */ /* 0x000fe400078f30ff */
[----:B------:R-:W-:Y:S02]  /*2d390*/  SHF.R.S32.HI R152, RZ, 0x3, R70 ;  /* 0x00000003ff987819 */ /* 0x000fe40000011446 */
[----:B------:R-:W-:Y:S02]  /*2d3a0*/  LOP3.LUT R72, R72, 0x1c0, RZ, 0xc0, !PT ;  /* 0x000001c048487812 */ /* 0x000fe400078ec0ff */
[----:B------:R-:W-:-:S02]  /*2d3b0*/  LEA.HI.SX32 R71, R71, R152, 0x1c ;  /* 0x0000009847477211 */ /* 0x000fc400078fe2ff */
[----:B------:R-:W-:Y:S02]  /*2d3c0*/  SHF.R.U32.HI R69, RZ, 0x3, R72 ;  /* 0x00000003ff457819 */ /* 0x000fe40000011648 */
[----:B0-----:R-:W-:Y:S01]  /*2d3d0*/  SHF.R.S32.HI R74, RZ, 0x1f, R71 ;  /* 0x0000001fff4a7819 */ /* 0x001fe20000011447 */
[----:B------:R-:W-:Y:S01]  /*2d3e0*/  IMAD.SHL.U32 R151, R71, 0x8, RZ ;  /* 0x0000000847977824 */ /* 0x000fe200078e00ff */
[----:B------:R-:W-:Y:S02]  /*2d3f0*/  SHF.R.S32.HI R68, RZ, 0x6, R68 ;  /* 0x00000006ff447819 */ /* 0x000fe40000011444 */
[----:B------:R-:W-:Y:S02]  /*2d400*/  LEA.HI R74, R74, R71, RZ, 0x3 ;  /* 0x000000474a4a7211 */ /* 0x000fe400078f18ff */
[----:B------:R-:W-:Y:S01]  /*2d410*/  LOP3.LUT R70, R72, 0x38, R70, 0xf8, !PT ;  /* 0x0000003848467812 */ /* 0x000fe200078ef846 */
[----:B------:R-:W-:Y:S01]  /*2d420*/  IMAD R68, R68, 0x1800, R73 ;  /* 0x0000180044447824 */ /* 0x000fe200078e0249 */
[----:B------:R-:W-:-:S02]  /*2d430*/  SHF.R.S32.HI R74, RZ, 0x3, R74 ;  /* 0x00000003ff4a7819 */ /* 0x000fc4000001144a */
[----:B------:R-:W-:Y:S02]  /*2d440*/  LOP3.LUT R72, R72, 0x38, R151, 0xf8, !PT ;  /* 0x0000003848487812 */ /* 0x000fe400078ef897 */
[-C--:B------:R-:W-:Y:S01]  /*2d450*/  LOP3.LUT R71, R70, R69.reuse, RZ, 0x3c, !PT ;  /* 0x0000004546477212 */ /* 0x080fe200078e3cff */
[----:B------:R-:W-:Y:S01]  /*2d460*/  IMAD R74, R74, 0x1800, R73 ;  /* 0x000018004a4a7824 */ /* 0x000fe200078e0249 */
[----:B------:R-:W-:Y:S02]  /*2d470*/  LOP3.LUT R69, R72, R69, RZ, 0x3c, !PT ;  /* 0x0000004548457212 */ /* 0x000fe400078e3cff */
[----:B------:R-:W-:Y:S01]  /*2d480*/  R2UR UR7, R85 ;  /* 0x00000000550772ca */ /* 0x000fe200000e0000 */
[----:B------:R-:W-:Y:S02]  /*2d490*/  IMAD.IADD R68, R68, 0x1, R71 ;  /* 0x0000000144447824 */ /* 0x000fe400078e0247 */
[----:B------:R-:W-:-:S03]  /*2d4a0*/  IMAD.IADD R74, R74, 0x1, R69 ;  /* 0x000000014a4a7824 */ /* 0x000fc600078e0245 */
[C---:B------:R-:W-:Y:S02]  /*2d4b0*/  IADD3 R69, P0, R103.reuse, R68, RZ ;  /* 0x0000004467457210 */ /* 0x040fe40007f1e0ff */
[----:B------:R-:W-:-:S03]  /*2d4c0*/  IADD3 R71, P1, R103, R74, RZ ;  /* 0x0000004a67477210 */ /* 0x000fc60007f3e0ff */
[--C-:B------:R-:W-:Y:S01]  /*2d4d0*/  IMAD.X R73, RZ, RZ, R104.reuse, P0 ;  /* 0x000000ffff497224 */ /* 0x100fe200000e0668 */
[-C--:B------:R-:W-:Y:S01]  /*2d4e0*/  LEA R68, P0, R69, R94.reuse, 0x1 ;  /* 0x0000005e45447211 */ /* 0x080fe200078008ff */
[----:B------:R-:W-:Y:S01]  /*2d4f0*/  IMAD.X R70, RZ, RZ, R104, P1 ;  /* 0x000000ffff467224 */ /* 0x000fe200008e0668 */
[----:B------:R-:W-:Y:S02]  /*2d500*/  LEA R72, P1, R71, R94, 0x1 ;  /* 0x0000005e47487211 */ /* 0x000fe400078208ff */
[-C--:B------:R-:W-:Y:S02]  /*2d510*/  LEA.HI.X R69, R69, R95.reuse, R73, 0x1, P0 ;  /* 0x0000005f45457211 */ /* 0x080fe400000f0c49 */
[----:B------:R-:W-:Y:S02]  /*2d520*/  ISETP.GE.AND P0, PT, R105, R150, PT ;  /* 0x000000966900720c */ /* 0x000fe40003f06270 */
[----:B------:R-:W-:Y:S02]  /*2d530*/  LEA.HI.X R73, R71, R95, R70, 0x1, P1 ;  /* 0x0000005f47497211 */ /* 0x000fe400008f0c46 */
[----:B------:R-:W-:Y:S01]  /*2d540*/  ISETP.GE.AND P1, PT, R151, R97, PT ;  /* 0x000000619700720c */ /* 0x000fe20003f26270 */
[----:B------:R-:W-:Y:S01]  /*2d550*/  IMAD.SHL.U32 R157, R152, 0x8, RZ ;  /* 0x00000008989d7824 */ /* 0x000fe200078e00ff */
[----:B------:R-:W5:Y:S01]  /*2d560*/  LD.E.128 R68, desc[UR4][R68.64] ;  /* 0x0000000444447980 */ /* 0x000f62000c101d00 */
[----:B------:R-:W-:Y:S03]  /*2d570*/  BSSY B4, `(.L_x_2206) ;  /* 0x0000063000047945 */ /* 0x000fe60003800000 */
[C---:B------:R-:W-:Y:S01]  /*2d580*/  IADD3 R155, P2, R157.reuse, R100, RZ ;  /* 0x000000649d9b7210 */ /* 0x040fe20007f5e0ff */
[----:B------:R-:W5:Y:S03]  /*2d590*/  LD.E.128 R72, desc[UR6][R72.64] ;  /* 0x0000000648487980 */ /* 0x000f66000c101d00 */
[----:B------:R-:W-:-:S03]  /*2d5a0*/  LEA.HI.X.SX32 R150, R157, R130, 0x1, P2 ;  /* 0x000000829d967211 */ /* 0x000fc600010f0eff */
[----:B------:R-:W-:Y:S01]  /*2d5b0*/  @!P1 IADD3 R153, P3, R151, R100, RZ ;  /* 0x0000006497999210 */ /* 0x000fe20007f7e0ff */
[----:B------:R-:W-:-:S12]  /*2d5c0*/  @P0 BRA `(.L_x_2207) ;  /* 0x0000000400740947 */ /* 0x000fd80003800000 */
[----:B------:R-:W-:Y:S01]  /*2d5d0*/  SHF.R.U32.HI R164, RZ, 0x10, R41 ;  /* 0x00000010ffa47819 */ /* 0x000fe20000011629 */
[----:B-----5:R-:W-:Y:S01]  /*2d5e0*/  IMAD.U32 R163, R73, 0x10000, RZ ;  /* 0x0001000049a37824 */ /* 0x020fe200078e00ff */
[--C-:B------:R-:W-:Y:S01]  /*2d5f0*/  SHF.R.U64 R28, R28, 0x10, R29.reuse ;  /* 0x000000101c1c7819 */ /* 0x100fe2000000121d */
[----:B------:R-:W-:Y:S01]  /*2d600*/  IMAD.U32 R165, R75, 0x10000, RZ ;  /* 0x000100004ba57824 */ /* 0x000fe200078e00ff */
[----:B------:R-:W-:Y:S01]  /*2d610*/  SHF.R.U32.HI R29, RZ, 0x10, R29 ;  /* 0x00000010ff1d7819 */ /* 0x000fe2000001161d */
[----:B------:R-:W-:Y:S01]  /*2d620*/  IMAD.U32 R158, R71, 0x10000, RZ ;  /* 0x00010000479e7824 */ /* 0x000fe200078e00ff */
[----:B------:R-:W-:Y:S01]  /*2d630*/  PRMT R164, R161, 0x5410, R164 ;  /* 0x00005410a1a47816 */ /* 0x000fe200000000a4 */
[----:B------:R-:W-:Y:S01]  /*2d640*/  IMAD.U32 R156, R70, 0x10000, RZ ;  /* 0x00010000469c7824 */ /* 0x000fe200078e00ff */
[----:B------:R-:W-:Y:S02]  /*2d650*/  SHF.R.U32.HI R152, RZ, 0x10, R31 ;  /* 0x00000010ff987819 */ /* 0x000fe4000001161f */
[----:B------:R-:W-:Y:S01]  /*2d660*/  PRMT R162, R162, 0x5410, R29 ;  /* 0x00005410a2a27816 */ /* 0x000fe2000000001d */
[----:B------:R-:W-:Y:S01]  /*2d670*/  IMAD.U32 R166, R164, 0x10000, RZ ;  /* 0x00010000a4a67824 */ /* 0x000fe200078e00ff */
[----:B------:R-:W-:-:S02]  /*2d680*/  SHF.R.U32.HI R157, RZ, 0x10, R43 ;  /* 0x00000010ff9d7819 */ /* 0x000fc4000001162b */
[----:B------:R-:W-:Y:S01]  /*2d690*/  SHF.R.U64 R30, R30, 0x10, R31 ;  /* 0x000000101e1e7819 */ /* 0x000fe2000000121f */
[----:B------:R-:W-:Y:S01]  /*2d6a0*/  FMUL.FTZ R168, R163, R166 ;  /* 0x000000a6a3a87220 */ /* 0x000fe20000410000 */
[----:B------:R-:W-:Y:S01]  /*2d6b0*/  SHF.R.U64 R31, R40, 0x10, R41 ;  /* 0x00000010281f7819 */ /* 0x000fe20000001229 */
[----:B------:R-:W-:Y:S01]  /*2d6c0*/  IMAD.U32 R41, R69, 0x10000, RZ ;  /* 0x0001000045297824 */ /* 0x000fe200078e00ff */
[----:B------:R-:W-:Y:S01]  /*2d6d0*/  PRMT R161, R107, 0x5432, R152 ;  /* 0x000054326ba17816 */ /* 0x000fe20000000098 */
[----:B------:R-:W-:Y:S01]  /*2d6e0*/  IMAD.U32 R152, R162, 0x10000, RZ ;  /* 0x00010000a2987824 */ /* 0x000fe200078e00ff */
[----:B------:R-:W-:Y:S02]  /*2d6f0*/  PRMT R157, R154, 0x5410, R157 ;  /* 0x000054109a9d7816 */ /* 0x000fe4000000009d */
[----:B------:R-:W-:Y:S01]  /*2d700*/  LOP3.LUT R73, R73, 0xffff0000, RZ, 0xc0, !PT ;  /* 0xffff000049497812 */ /* 0x000fe200078ec0ff */
[-C--:B------:R-:W-:Y:S01]  /*2d710*/  FFMA.FTZ R29, R41, R152.reuse, -R168 ;  /* 0x00000098291d7223 */ /* 0x080fe200000108a8 */
[----:B------:R-:W-:Y:S01]  /*2d720*/  LOP3.LUT R154, R164, 0xffff0000, RZ, 0xc0, !PT ;  /* 0xffff0000a49a7812 */ /* 0x000fe200078ec0ff */
[----:B------:R-:W-:Y:S01]  /*2d730*/  FMUL.FTZ R164, R163, R152 ;  /* 0x00000098a3a47220 */ /* 0x000fe20000410000 */
[----:B------:R-:W-:Y:S01]  /*2d740*/  SHF.R.U64 R40, R42, 0x10, R43 ;  /* 0x000000102a287819 */ /* 0x000fe2000000122b */
[----:B------:R-:W-:Y:S01]  /*2d750*/  IMAD.U32 R163, R157, 0x10000, RZ ;  /* 0x000100009da37824 */ /* 0x000fe200078e00ff */
[----:B------:R-:W-:Y:S01]  /*2d760*/  LOP3.LUT R152, R162, 0xffff0000, RZ, 0xc0, !PT ;  /* 0xffff0000a2987812 */ /* 0x000fe200078ec0ff */
[----:B------:R-:W-:Y:S01]  /*2d770*/  FMUL.FTZ R162, R73, R154 ;  /* 0x0000009a49a27220 */ /* 0x000fe20000410000 */
[----:B------:R-:W-:Y:S01]  /*2d780*/  LOP3.LUT R43, R69, 0xffff0000, RZ, 0xc0, !PT ;  /* 0xffff0000452b7812 */ /* 0x000fe200078ec0ff */
[----:B------:R-:W-:Y:S01]  /*2d790*/  FFMA.FTZ R41, R41, R166, R164 ;  /* 0x000000a629297223 */ /* 0x000fe200000100a4 */
[----:B------:R-:W-:Y:S01]  /*2d7a0*/  PRMT R160, R160, 0x5410, R31 ;  /* 0x00005410a0a07816 */ /* 0x000fe2000000001f */
[----:B------:R-:W-:-:S02]  /*2d7b0*/  IMAD.U32 R31, R161, 0x10000, RZ ;  /* 0x00010000a11f7824 */ /* 0x000fc400078e00ff */
[-C--:B------:R-:W-:Y:S01]  /*2d7c0*/  FMUL.FTZ R166, R73, R152.reuse ;  /* 0x0000009849a67220 */ /* 0x080fe20000410000 */
[----:B------:R-:W-:Y:S01]  /*2d7d0*/  FFMA.FTZ R152, R43, R152, -R162 ;  /* 0x000000982b987223 */ /* 0x000fe200000108a2 */
[----:B------:R-:W-:Y:S01]  /*2d7e0*/  FMUL.FTZ R73, R165, R163 ;  /* 0x000000a3a5497220 */ /* 0x000fe20000410000 */
[----:B------:R-:W-:Y:S01]  /*2d7f0*/  LOP3.LUT R75, R75, 0xffff0000, RZ, 0xc0, !PT ;  /* 0xffff00004b4b7812 */ /* 0x000fe200078ec0ff */
[-C--:B------:R-:W-:Y:S01]  /*2d800*/  FMUL.FTZ R168, R165, R31.reuse ;  /* 0x0000001fa5a87220 */ /* 0x080fe20000410000 */
[----:B------:R-:W-:Y:S01]  /*2d810*/  LOP3.LUT R164, R157, 0xffff0000, RZ, 0xc0, !PT ;  /* 0xffff00009da47812 */ /* 0x000fe200078ec0ff */
[C---:B------:R-:W-:Y:S01]  /*2d820*/  FFMA.FTZ R31, R158.reuse, R31, -R73 ;  /* 0x0000001f9e1f7223 */ /* 0x040fe20000010849 */
[----:B------:R-:W-:Y:S01]  /*2d830*/  LOP3.LUT R162, R161, 0xffff0000, RZ, 0xc0, !PT ;  /* 0xffff0000a1a27812 */ /* 0x000fe200078ec0ff */
[----:B------:R-:W-:Y:S01]  /*2d840*/  FFMA.FTZ R154, R43, R154, R166 ;  /* 0x0000009a2b9a7223 */ /* 0x000fe200000100a6 */
[----:B------:R-:W-:Y:S01]  /*2d850*/  PRMT R28, R109, 0x5432, R28 ;  /* 0x000054326d1c7816 */ /* 0x000fe2000000001c */
[----:B------:R-:W-:Y:S01]  /*2d860*/  FFMA.FTZ R158, R158, R163, R168 ;  /* 0x000000a39e9e7223 */ /* 0x000fe200000100a8 */
[----:B------:R-:W-:-:S02]  /*2d870*/  IMAD.U32 R69, R72, 0x10000, RZ ;  /* 0x0001000048457824 */ /* 0x000fc400078e00ff */
[C---:B------:R-:W-:Y:S01]  /*2d880*/  FMUL.FTZ R166, R75.reuse, R164 ;  /* 0x000000a44ba67220 */ /* 0x040fe20000410000 */
[----:B------:R-:W-:Y:S01]  /*2d890*/  FMUL.FTZ R168, R75, R162 ;  /* 0x000000a24ba87220 */ /* 0x000fe20000410000 */
[----:B------:R-:W-:Y:S01]  /*2d8a0*/  LOP3.LUT R72, R72, 0xffff0000, RZ, 0xc0, !PT ;  /* 0xffff000048487812 */ /* 0x000fe200078ec0ff */
[----:B------:R-:W-:Y:S01]  /*2d8b0*/  IMAD.U32 R43, R28, 0x10000, RZ ;  /* 0x000100001c2b7824 */ /* 0x000fe200078e00ff */
[C---:B------:R-:W-:Y:S01]  /*2d8c0*/  LOP3.LUT R75, R160.reuse, 0xffff0000, RZ, 0xc0, !PT ;  /* 0xffff0000a04b7812 */ /* 0x040fe200078ec0ff */
[----:B------:R-:W-:Y:S01]  /*2d8d0*/  IMAD.U32 R157, R160, 0x10000, RZ ;  /* 0x00010000a09d7824 */ /* 0x000fe200078e00ff */
[----:B------:R-:W-:Y:S01]  /*2d8e0*/  LOP3.LUT R73, R28, 0xffff0000, RZ, 0xc0, !PT ;  /* 0xffff00001c497812 */ /* 0x000fe200078ec0ff */
[C---:B------:R-:W-:Y:S01]  /*2d8f0*/  IMAD.U32 R42, R68.reuse, 0x10000, RZ ;  /* 0x00010000442a7824 */ /* 0x040fe200078e00ff */
[----:B------:R-:W-:Y:S01]  /*2d900*/  LOP3.LUT R68, R68, 0xffff0000, RZ, 0xc0, !PT ;  /* 0xffff000044447812 */ /* 0x000fe200078ec0ff */
[C---:B------:R-:W-:Y:S01]  /*2d910*/  FMUL.FTZ R161, R69.reuse, R157 ;  /* 0x0000009d45a17220 */ /* 0x040fe20000410000 */
[----:B------:R-:W-:Y:S01]  /*2d920*/  FMUL.FTZ R28, R69, R43 ;  /* 0x0000002b451c7220 */ /* 0x000fe20000410000 */
[----:B------:R-:W-:Y:S01]  /*2d930*/  LOP3.LUT R71, R71, 0xffff0000, RZ, 0xc0, !PT ;  /* 0xffff000047477812 */ /* 0x000fe200078ec0ff */
[----:B------:R-:W-:Y:S01]  /*2d940*/  FMUL.FTZ R69, R72, R75 ;  /* 0x0000004b48457220 */ /* 0x000fe20000410000 */
[----:B------:R-:W-:Y:S01]  /*2d950*/  PRMT R40, R106, 0x5432, R40 ;  /* 0x000054326a287816 */ /* 0x000fe20000000028 */
[C---:B------:R-:W-:Y:S01]  /*2d960*/  FFMA.FTZ R161, R42.reuse, R43, -R161 ;  /* 0x0000002b2aa17223 */ /* 0x040fe200000108a1 */
[----:B------:R-:W-:Y:S01]  /*2d970*/  FFMA.FTZ R28, R42, R157, R28 ;  /* 0x0000009d2a1c7223 */ /* 0x000fe2000001001c */
[----:B------:R-:W-:Y:S01]  /*2d980*/  LOP3.LUT R159, R70, 0xffff0000, RZ, 0xc0, !PT ;  /* 0xffff0000469f7812 */ /* 0x000fe200078ec0ff */
[----:B------:R-:W-:Y:S01]  /*2d990*/  FFMA.FTZ R42, R68, R73, -R69 ;  /* 0x00000049442a7223 */ /* 0x000fe20000010845 */
[----:B------:R-:W-:Y:S01]  /*2d9a0*/  PRMT R30, R108, 0x5432, R30 ;  /* 0x000054326c1e7816 */ /* 0x000fe2000000001e */
[----:B------:R-:W-:-:S02]  /*2d9b0*/  IMAD.U32 R70, R74, 0x10000, RZ ;  /* 0x000100004a467824 */ /* 0x000fc400078e00ff */
[C---:B------:R-:W-:Y:S01]  /*2d9c0*/  FFMA.FTZ R162, R71.reuse, R162, -R166 ;  /* 0x000000a247a27223 */ /* 0x040fe200000108a6 */
[----:B------:R-:W-:Y:S01]  /*2d9d0*/  FFMA.FTZ R163, R71, R164, R168 ;  /* 0x000000a447a37223 */ /* 0x000fe200000100a8 */
[----:B------:R-:W-:Y:S01]  /*2d9e0*/  IMAD.U32 R69, R40, 0x10000, RZ ;  /* 0x0001000028457824 */ /* 0x000fe200078e00ff */
[----:B------:R-:W-:Y:S01]  /*2d9f0*/  LOP3.LUT R74, R74, 0xffff0000, RZ, 0xc0, !PT ;  /* 0xffff00004a4a7812 */ /* 0x000fe200078ec0ff */
[----:B------:R-:W-:Y:S01]  /*2da00*/  FMUL.FTZ R71, R72, R73 ;  /* 0x0000004948477220 */ /* 0x000fe20000410000 */
[----:B------:R-:W-:Y:S01]  /*2da10*/  LOP3.LUT R40, R40, 0xffff0000, RZ, 0xc0, !PT ;  /* 0xffff000028287812 */ /* 0x000fe200078ec0ff */
[C---:B------:R-:W-:Y:S01]  /*2da20*/  IMAD.U32 R43, R30.reuse, 0x10000, RZ ;  /* 0x000100001e2b7824 */ /* 0x040fe200078e00ff */
[----:B------:R-:W-:Y:S01]  /*2da30*/  LOP3.LUT R30, R30, 0xffff0000, RZ, 0xc0, !PT ;  /* 0xffff00001e1e7812 */ /* 0x000fe200078ec0ff */
[----:B------:R-:W-:Y:S01]  /*2da40*/  FFMA.FTZ R71, R68, R75, R71 ;  /* 0x0000004b44477223 */ /* 0x000fe20000010047 */
[----:B------:R-:W-:Y:S01]  /*2da50*/  FMUL.FTZ R73, R70, R69 ;  /* 0x0000004546497220 */ /* 0x000fe20000410000 */
[----:B------:R-:W-:Y:S01]  /*2da60*/  FMUL.FTZ R68, R74, R40 ;  /* 0x000000284a447220 */ /* 0x000fe20000410000 */
        /* <DEDUP_REMOVED lines=11> */
[----:B------:R-:W-:Y:S01]  /*2db20*/  IMAD.MOV.U32 R73, RZ, RZ, R41 ;  /* 0x000000ffff497224 */ /* 0x000fe200078e0029 */
[----:B------:R-:W-:Y:S01]  /*2db30*/  F2FP.BF16.F32.PACK_AB R72, R71, R28 ;  /* 0x0000001c4748723e */ /* 0x000fe200000010ff */
[----:B------:R-:W-:Y:S01]  /*2db40*/  IMAD.MOV.U32 R68, RZ, RZ, R42 ;  /* 0x000000ffff447224 */ /* 0x000fe200078e002a */
[----:B------:R-:W-:Y:S01]  /*2db50*/  F2FP.BF16.F32.PACK_AB R74, R75, R70 ;  /* 0x000000464b4a723e */ /* 0x000fe200000010ff */
[----:B------:R-:W-:Y:S01]  /*2db60*/  IMAD.MOV.U32 R70, RZ, RZ, R30 ;  /* 0x000000ffff467224 */ /* 0x000fe200078e001e */
[----:B------:R-:W-:Y:S01]  /*2db70*/  F2FP.BF16.F32.PACK_AB R69, R152, R29 ;  /* 0x0000001d9845723e */ /* 0x000fe200000010ff */
[----:B------:R-:W-:-:S02]  /*2db80*/  IMAD.MOV.U32 R71, RZ, RZ, R31 ;  /* 0x000000ffff477224 */ /* 0x000fc400078e001f */
[----:B------:R-:W-:-:S07]  /*2db90*/  IMAD.MOV.U32 R75, RZ, RZ, R158 ;  /* 0x000000ffff4b7224 */ /* 0x000fce00078e009e */
.L_x_2207:
[----:B------:R-:W-:Y:S05]  /*2dba0*/  BSYNC B4 ;  /* 0x0000000000047941 */ /* 0x000fea0003800000 */
.L_x_2206:
[C---:B------:R-:W-:Y:S02]  /*2dbb0*/  R2UR UR4, R84.reuse ;  /* 0x00000000540472ca */ /* 0x040fe400000e0000 */
[C---:B------:R-:W-:Y:S02]  /*2dbc0*/  R2UR UR5, R85.reuse ;  /* 0x00000000550572ca */ /* 0x040fe400000e0000 */
[----:B------:R-:W-:Y:S02]  /*2dbd0*/  @!P1 R2UR UR6, R84 ;  /* 0x00000000540692ca */ /* 0x000fe400000e0000 */
[----:B------:R-:W-:Y:S02]  /*2dbe0*/  @!P1 R2UR UR7, R85 ;  /* 0x00000000550792ca */ /* 0x000fe400000e0000 */
[----:B------:R-:W-:Y:S02]  /*2dbf0*/  LEA R28, P0, R155, R86, 0x1 ;  /* 0x000000569b1c7211 */ /* 0x000fe400078008ff */
[----:B------:R-:W-:-:S02]  /*2dc00*/  @!P1 LEA.HI.X.SX32 R151, R151, R130, 0x1, P3 ;  /* 0x0000008297979211 */ /* 0x000fc400018f0eff */
[----:B------:R-:W-:Y:S02]  /*2dc10*/  @!P1 LEA R30, P2, R153, R86, 0x1 ;  /* 0x00000056991e9211 */ /* 0x000fe400078408ff */
[-C--:B------:R-:W-:Y:S02]  /*2dc20*/  LEA.HI.X R29, R155, R87.reuse, R150, 0x1, P0 ;  /* 0x000000579b1d7211 */ /* 0x080fe400000f0c96 */
[----:B------:R-:W-:-:S03]  /*2dc30*/  @!P1 LEA.HI.X R31, R153, R87, R151, 0x1, P2 ;  /* 0x00000057991f9211 */ /* 0x000fc600010f0c97 */
[----:B-----5:R1:W-:Y:S04]  /*2dc40*/  ST.E.128 desc[UR4][R28.64], R68 ;  /* 0x000000441c007985 */ /* 0x0203e8000c101d04 */
[----:B------:R1:W-:Y:S02]  /*2dc50*/  @!P1 ST.E.128 desc[UR6][R30.64], R72 ;  /* 0x000000481e009985 */ /* 0x0003e4000c101d06 */
.L_x_2205:
[----:B------:R-:W-:Y:S05]  /*2dc60*/  BSYNC B3 ;  /* 0x0000000000037941 */ /* 0x000fea0003800000 */
.L_x_2204:
[----:B------:R-:W-:Y:S02]  /*2dc70*/  R2UR UR4, R84 ;  /* 0x00000000540472ca */ /* 0x000fe400000e0000 */
[----:B------:R-:W-:-:S13]  /*2dc80*/  R2UR UR5, R85 ;  /* 0x00000000550572ca */ /* 0x000fda00000e0000 */
[----:B-1----:R-:W2:Y:S01]  /*2dc90*/  LD.E.U8 R28, desc[UR4][R92.64] ;  /* 0x000000045c1c7980 */ /* 0x002ea2000c101100 */
[----:B------:R-:W-:Y:S01]  /*2dca0*/  BSSY B3, `(.L_x_2208) ;  /* 0x00000a3000037945 */ /* 0x000fe20003800000 */
[----:B--2---:R-:W-:-:S13]  /*2dcb0*/  LOP3.LUT P0, RZ, R28, 0x2, RZ, 0xc0, !PT ;  /* 0x000000021cff7812 */ /* 0x004fda000780c0ff */
[----:B------:R-:W-:Y:S05]  /*2dcc0*/  @!P0 BRA `(.L_x_2209) ;  /* 0x0000000800808947 */ /* 0x000fea0003800000 */
[----:B------:R-:W-:Y:S02]  /*2dcd0*/  R2UR UR4, R84 ;  /* 0x00000000540472ca */ /* 0x000fe400000e0000 */
[----:B------:R-:W-:-:S13]  /*2dce0*/  R2UR UR5, R85 ;  /* 0x00000000550572ca */ /* 0x000fda00000e0000 */
[----:B------:R-:W2:Y:S01]  /*2dcf0*/  LD.E R28, desc[UR4][R90.64+0x4] ;  /* 0x000004045a1c7980 */ /* 0x000ea2000c101900 */
[----:B------:R-:W-:Y:S01]  /*2dd00*/  VIADD R68, R105, 0x20 ;  /* 0x0000002069447836 */ /* 0x000fe20000000000 */
[----:B------:R-:W-:Y:S01]  /*2dd10*/  LEA.HI R41, R133, R132, RZ, 0x5 ;  /* 0x0000008485297211 */ /* 0x000fe200078f28ff */
[----:B------:R-:W-:Y:S01]  /*2dd20*/  IMAD.IADD R31, R97, 0x1, -R102 ;  /* 0x00000001611f7824 */ /* 0x000fe200078e0a66 */
[----:B------:R-:W-:Y:S02]  /*2dd30*/  R2UR UR6, R84 ;  /* 0x00000000540672ca */ /* 0x000fe400000e0000 */
[----:B------:R-:W-:Y:S01]  /*2dd40*/  R2UR UR7, R85 ;  /* 0x00000000550772ca */ /* 0x000fe200000e0000 */
[----:B------:R-:W-:-:S05]  /*2dd50*/  IMAD.SHL.U32 R42, R41, 0x10, RZ ;  /* 0x00000010292a7824 */ /* 0x000fca00078e00ff */
[----:B------:R-:W-:Y:S01]  /*2dd60*/  LOP3.LUT R43, R42, 0xfffffe00, RZ, 0xc0, !PT ;  /* 0xfffffe002a2b7812 */ /* 0x000fe200078ec0ff */
[----:B------:R-:W-:Y:S01]  /*2dd70*/  BSSY B4, `(.L_x_2210) ;  /* 0x000008a000047945 */ /* 0x000fe20003800000 */
[----:B--2---:R-:W-:-:S04]  /*2dd80*/  LEA.HI R71, R28, R28, RZ, 0x1 ;  /* 0x0000001c1c477211 */ /* 0x004fc800078f08ff */
[----:B------:R-:W-:-:S04]  /*2dd90*/  SHF.R.S32.HI R71, RZ, 0x1, R71 ;  /* 0x00000001ff477819 */ /* 0x000fc80000011447 */
[----:B------:R-:W-:-:S04]  /*2dda0*/  ISETP.GE.AND P0, PT, R68, R71, PT ;  /* 0x000000474400720c */ /* 0x000fc80003f06270 */
[----:B------:R-:W-:Y:S02]  /*2ddb0*/  SEL R29, R71, RZ, P0 ;  /* 0x000000ff471d7207 */ /* 0x000fe40000000000 */
[----:B------:R-:W-:-:S03]  /*2ddc0*/  SEL R31, R102, R31, !P0 ;  /* 0x0000001f661f7207 */ /* 0x000fc60004000000 */
[----:B------:R-:W-:Y:S01]  /*2ddd0*/  IMAD.IADD R29, R68, 0x1, R29 ;  /* 0x00000001441d7824 */ /* 0x000fe200078e021d */
[----:B------:R-:W-:-:S04]  /*2dde0*/  SHF.R.S32.HI R40, RZ, 0x1f, R31 ;  /* 0x0000001fff287819 */ /* 0x000fc8000001141f */
[----:B------:R-:W-:Y:S02]  /*2ddf0*/  SHF.R.S32.HI R28, RZ, 0x1f, R29 ;  /* 0x0000001fff1c7819 */ /* 0x000fe4000001141d */
[----:B------:R-:W-:Y:S01]  /*2de00*/  LEA.HI R31, R40, R31, RZ, 0x4 ;  /* 0x0000001f281f7211 */ /* 0x000fe200078f20ff */
[----:B------:R-:W-:Y:S01]  /*2de10*/  IMAD.SHL.U32 R40, R131, 0x40, RZ ;  /* 0x0000004083287824 */ /* 0x000fe200078e00ff */
[CC--:B------:R-:W-:Y:S02]  /*2de20*/  LEA.HI R30, R28.reuse, R29.reuse, RZ, 0x3 ;  /* 0x0000001d1c1e7211 */ /* 0x0c0fe400078f18ff */
[----:B------:R-:W-:Y:S02]  /*2de30*/  LEA.HI R28, R28, R29, RZ, 0x6 ;  /* 0x0000001d1c1c7211 */ /* 0x000fe400078f30ff */
[----:B------:R-:W-:Y:S02]  /*2de40*/  SHF.R.S32.HI R70, RZ, 0x3, R30 ;  /* 0x00000003ff467819 */ /* 0x000fe4000001141e */
[----:B------:R-:W-:-:S02]  /*2de50*/  LOP3.LUT R41, R40, 0x1c0, RZ, 0xc0, !PT ;  /* 0x000001c028297812 */ /* 0x000fc400078ec0ff */
[----:B------:R-:W-:Y:S02]  /*2de60*/  LEA.HI.SX32 R31, R31, R70, 0x1c ;  /* 0x000000461f1f7211 */ /* 0x000fe400078fe2ff */
[----:B------:R-:W-:Y:S02]  /*2de70*/  SHF.R.U32.HI R42, RZ, 0x3, R41 ;  /* 0x00000003ff2a7819 */ /* 0x000fe40000011629 */
[----:B------:R-:W-:Y:S01]  /*2de80*/  SHF.R.S32.HI R40, RZ, 0x1f, R31 ;  /* 0x0000001fff287819 */ /* 0x000fe2000001141f */
        /* <DEDUP_REMOVED lines=9> */
[----:B------:R-:W-:-:S03]  /*2df20*/  LOP3.LUT R31, R31, R42, RZ, 0x3c, !PT ;  /* 0x0000002a1f1f7212 */ /* 0x000fc600078e3cff */
        /* <DEDUP_REMOVED lines=8> */
[----:B------:R-:W-:Y:S02]  /*2dfb0*/  LEA.HI.X R29, R29, R95, R41, 0x1, P0 ;  /* 0x0000005f1d1d7211 */ /* 0x000fe400000f0c29 */
[----:B------:R-:W-:Y:S02]  /*2dfc0*/  ISETP.GE.AND P0, PT, R68, R71, PT ;  /* 0x000000474400720c */ /* 0x000fe40003f06270 */
[----:B------:R-:W-:Y:S02]  /*2dfd0*/  LEA.HI.X R41, R31, R95, R30, 0x1, P1 ;  /* 0x0000005f1f297211 */ /* 0x000fe400008f0c1e */
[----:B------:R-:W-:Y:S01]  /*2dfe0*/  ISETP.GE.AND P1, PT, R69, R97, PT ;  /* 0x000000614500720c */ /* 0x000fe20003f26270 */
[----:B------:R-:W-:Y:S01]  /*2dff0*/  IMAD.SHL.U32 R151, R70, 0x8, RZ ;  /* 0x0000000846977824 */ /* 0x000fe200078e00ff */
[----:B------:R-:W5:Y:S04]  /*2e000*/  LD.E.128 R28, desc[UR4][R28.64] ;  /* 0x000000041c1c7980 */ /* 0x000f68000c101d00 */
[C---:B0-----:R-:W-:Y:S01]  /*2e010*/  IADD3 R75, P2, R151.reuse, R100, RZ ;  /* 0x00000064974b7210 */ /* 0x041fe20007f5e0ff */
[----:B------:R-:W5:Y:S03]  /*2e020*/  LD.E.128 R40, desc[UR6][R40.64] ;  /* 0x0000000628287980 */ /* 0x000f66000c101d00 */
[----:B------:R-:W-:-:S03]  /*2e030*/  LEA.HI.X.SX32 R71, R151, R130, 0x1, P2 ;  /* 0x0000008297477211 */ /* 0x000fc600010f0eff */
[----:B------:R-:W-:Y:S01]  /*2e040*/  @!P1 IADD3 R73, P3, R69, R100, RZ ;  /* 0x0000006445499210 */ /* 0x000fe20007f7e0ff */
[----:B------:R-:W-:-:S12]  /*2e050*/  @P0 BRA `(.L_x_2211) ;  /* 0x00000004006c0947 */ /* 0x000fd80003800000 */
[----:B------:R-:W-:Y:S01]  /*2e060*/  SHF.R.U32.HI R70, RZ, 0x10, R37 ;  /* 0x00000010ff467819 */ /* 0x000fe20000011625 */
[----:B-----5:R-:W-:Y:S01]  /*2e070*/  IMAD.U32 R68, R43, 0x10000, RZ ;  /* 0x000100002b447824 */ /* 0x020fe200078e00ff */
[----:B------:R-:W-:Y:S02]  /*2e080*/  SHF.R.U32.HI R150, RZ, 0x10, R13 ;  /* 0x00000010ff967819 */ /* 0x000fe4000001160d */
[----:B------:R-:W-:Y:S02]  /*2e090*/  PRMT R149, R149, 0x5410, R70 ;  /* 0x0000541095957816 */ /* 0x000fe40000000046 */
[----:B------:R-:W-:Y:S02]  /*2e0a0*/  PRMT R145, R145, 0x5410, R150 ;  /* 0x0000541091917816 */ /* 0x000fe40000000096 */
[--C-:B------:R-:W-:Y:S01]  /*2e0b0*/  SHF.R.U64 R155, R14, 0x10, R15.reuse ;  /* 0x000000100e9b7819 */ /* 0x100fe2000000120f */
[----:B------:R-:W-:Y:S01]  /*2e0c0*/  IMAD.U32 R70, R149, 0x10000, RZ ;  /* 0x0001000095467824 */ /* 0x000fe200078e00ff */
[----:B------:R-:W-:Y:S01]  /*2e0d0*/  SHF.R.U32.HI R74, RZ, 0x10, R15 ;  /* 0x00000010ff4a7819 */ /* 0x000fe2000001160f */
[----:B------:R-:W-:Y:S01]  /*2e0e0*/  IMAD.U32 R15, R41, 0x10000, RZ ;  /* 0x00010000290f7824 */ /* 0x000fe200078e00ff */
[--C-:B------:R-:W-:Y:S01]  /*2e0f0*/  SHF.R.U64 R151, R38, 0x10, R39.reuse ;  /* 0x0000001026977819 */ /* 0x100fe20000001227 */
[----:B------:R-:W-:Y:S01]  /*2e100*/  IMAD.U32 R14, R28, 0x10000, RZ ;  /* 0x000100001c0e7824 */ /* 0x000fe200078e00ff */
[----:B------:R-:W-:-:S02]  /*2e110*/  SHF.R.U32.HI R72, RZ, 0x10, R39 ;  /* 0x00000010ff487819 */ /* 0x000fc40000011627 */
[----:B------:R-:W-:Y:S01]  /*2e120*/  SHF.R.U64 R153, R36, 0x10, R37 ;  /* 0x0000001024997819 */ /* 0x000fe20000001225 */
[----:B------:R-:W-:Y:S01]  /*2e130*/  IMAD.U32 R36, R29, 0x10000, RZ ;  /* 0x000100001d247824 */ /* 0x000fe200078e00ff */
[----:B------:R-:W-:Y:S01]  /*2e140*/  LOP3.LUT R37, R43, 0xffff0000, RZ, 0xc0, !PT ;  /* 0xffff00002b257812 */ /* 0x000fe200078ec0ff */
[----:B------:R-:W-:Y:S01]  /*2e150*/  IMAD.U32 R43, R145, 0x10000, RZ ;  /* 0x00010000912b7824 */ /* 0x000fe200078e00ff */
[----:B------:R-:W-:Y:S01]  /*2e160*/  LOP3.LUT R38, R41, 0xffff0000, RZ, 0xc0, !PT ;  /* 0xffff000029267812 */ /* 0x000fe200078ec0ff */
[----:B------:R-:W-:Y:S01]  /*2e170*/  IMAD.U32 R41, R31, 0x10000, RZ ;  /* 0x000100001f297824 */ /* 0x000fe200078e00ff */
[----:B------:R-:W-:Y:S01]  /*2e180*/  PRMT R146, R146, 0x5410, R151 ;  /* 0x0000541092927816 */ /* 0x000fe20000000097 */
[----:B------:R-:W-:Y:S01]  /*2e190*/  FMUL.FTZ R151, R15, R70 ;  /* 0x000000460f977220 */ /* 0x000fe20000410000 */
[----:B------:R-:W-:Y:S02]  /*2e1a0*/  LOP3.LUT R149, R149, 0xffff0000, RZ, 0xc0, !PT ;  /* 0xffff000095957812 */ /* 0x000fe400078ec0ff */
[----:B------:R-:W-:-:S02]  /*2e1b0*/  PRMT R143, R143, 0x5410, R74 ;  /* 0x000054108f8f7816 */ /* 0x000fc4000000004a */
[----:B------:R-:W-:Y:S01]  /*2e1c0*/  PRMT R147, R147, 0x5410, R72 ;  /* 0x0000541093937816 */ /* 0x000fe20000000048 */
[----:B------:R-:W-:Y:S01]  /*2e1d0*/  FMUL.FTZ R74, R38, R149 ;  /* 0x00000095264a7220 */ /* 0x000fe20000410000 */
[----:B------:R-:W-:Y:S01]  /*2e1e0*/  PRMT R148, R148, 0x5410, R153 ;  /* 0x0000541094947816 */ /* 0x000fe20000000099 */
[-C--:B------:R-:W-:Y:S01]  /*2e1f0*/  FMUL.FTZ R153, R15, R43.reuse ;  /* 0x0000002b0f997220 */ /* 0x080fe20000410000 */
[----:B------:R-:W-:Y:S01]  /*2e200*/  LOP3.LUT R145, R145, 0xffff0000, RZ, 0xc0, !PT ;  /* 0xffff000091917812 */ /* 0x000fe200078ec0ff */
[----:B------:R-:W-:Y:S01]  /*2e210*/  FFMA.FTZ R15, R36, R43, -R151 ;  /* 0x0000002b240f7223 */ /* 0x000fe20000010897 */
[----:B------:R-:W-:Y:S01]  /*2e220*/  LOP3.LUT R39, R29, 0xffff0000, RZ, 0xc0, !PT ;  /* 0xffff00001d277812 */ /* 0x000fe200078ec0ff */
[----:B------:R-:W-:Y:S01]  /*2e230*/  IMAD.U32 R72, R147, 0x10000, RZ ;  /* 0x0001000093487824 */ /* 0x000fe200078e00ff */
[----:B------:R-:W-:Y:S01]  /*2e240*/  SHF.R.U64 R157, R12, 0x10, R13 ;  /* 0x000000100c9d7819 */ /* 0x000fe2000000120d */
[----:B------:R-:W-:Y:S02]  /*2e250*/  IMAD.U32 R43, R143, 0x10000, RZ ;  /* 0x000100008f2b7824 */ /* 0x000fe400078e00ff */
[-C--:B------:R-:W-:Y:S01]  /*2e260*/  FMUL.FTZ R150, R38, R145.reuse ;  /* 0x0000009126967220 */ /* 0x080fe20000410000 */
[----:B------:R-:W-:Y:S01]  /*2e270*/  FFMA.FTZ R36, R36, R70, R153 ;  /* 0x0000004624247223 */ /* 0x000fe20000010099 */
[----:B------:R-:W-:Y:S01]  /*2e280*/  FFMA.FTZ R38, R39, R145, -R74 ;  /* 0x0000009127267223 */ /* 0x000fe2000001084a */
[CC--:B------:R-:W-:Y:S01]  /*2e290*/  FMUL.FTZ R74, R68.reuse, R72.reuse ;  /* 0x00000048444a7220 */ /* 0x0c0fe20000410000 */
[----:B------:R-:W-:Y:S01]  /*2e2a0*/  LOP3.LUT R70, R147, 0xffff0000, RZ, 0xc0, !PT ;  /* 0xffff000093467812 */ /* 0x000fe200078ec0ff */
[-C--:B------:R-:W-:Y:S01]  /*2e2b0*/  FMUL.FTZ R145, R68, R43.reuse ;  /* 0x0000002b44917220 */ /* 0x080fe20000410000 */
[----:B------:R-:W-:Y:S01]  /*2e2c0*/  PRMT R144, R144, 0x5410, R157 ;  /* 0x0000541090907816 */ /* 0x000fe2000000009d */
[----:B------:R-:W-:Y:S01]  /*2e2d0*/  FFMA.FTZ R74, R41, R43, -R74 ;  /* 0x0000002b294a7223 */ /* 0x000fe2000001084a */
[----:B------:R-:W-:Y:S01]  /*2e2e0*/  LOP3.LUT R68, R143, 0xffff0000, RZ, 0xc0, !PT ;  /* 0xffff00008f447812 */ /* 0x000fe200078ec0ff */
[----:B------:R-:W-:Y:S01]  /*2e2f0*/  FFMA.FTZ R145, R41, R72, R145 ;  /* 0x0000004829917223 */ /* 0x000fe20000010091 */
[----:B------:R-:W-:Y:S01]  /*2e300*/  LOP3.LUT R31, R31, 0xffff0000, RZ, 0xc0, !PT ;  /* 0xffff00001f1f7812 */ /* 0x000fe200078ec0ff */
[----:B------:R-:W-:-:S02]  /*2e310*/  IMAD.U32 R29, R40, 0x10000, RZ ;  /* 0x00010000281d7824 */ /* 0x000fc400078e00ff */
[----:B------:R-:W-:Y:S01]  /*2e320*/  FFMA.FTZ R149, R39, R149, R150 ;  /* 0x0000009527957223 */ /* 0x000fe20000010096 */
[C---:B------:R-:W-:Y:S01]  /*2e330*/  FMUL.FTZ R72, R37.reuse, R70 ;  /* 0x0000004625487220 */ /* 0x040fe20000410000 */
[----:B------:R-:W-:Y:S01]  /*2e340*/  IMAD.U32 R41, R148, 0x10000, RZ ;  /* 0x0001000094297824 */ /* 0x000fe200078e00ff */
[----:B------:R-:W-:Y:S01]  /*2e350*/  LOP3.LUT R40, R40, 0xffff0000, RZ, 0xc0, !PT ;  /* 0xffff000028287812 */ /* 0x000fe200078ec0ff */
[----:B------:R-:W-:Y:S01]  /*2e360*/  IMAD.U32 R39, R144, 0x10000, RZ ;  /* 0x0001000090277824 */ /* 0x000fe200078e00ff */
[----:B------:R-:W-:Y:S01]  /*2e370*/  LOP3.LUT R43, R148, 0xffff0000, RZ, 0xc0, !PT ;  /* 0xffff0000942b7812 */ /* 0x000fe200078ec0ff */
[-C--:B------:R-:W-:Y:S01]  /*2e380*/  FMUL.FTZ R150, R37, R68.reuse ;  /* 0x0000004425967220 */ /* 0x080fe20000410000 */
[----:B------:R-:W-:Y:S01]  /*2e390*/  FFMA.FTZ R147, R31, R68, -R72 ;  /* 0x000000441f937223 */ /* 0x000fe20000010848 */
[----:B------:R-:W-:Y:S01]  /*2e3a0*/  LOP3.LUT R37, R144, 0xffff0000, RZ, 0xc0, !PT ;  /* 0xffff000090257812 */ /* 0x000fe200078ec0ff */
[C---:B------:R-:W-:Y:S01]  /*2e3b0*/  FMUL.FTZ R143, R29.reuse, R41 ;  /* 0x000000291d8f7220 */ /* 0x040fe20000410000 */
[----:B------:R-:W-:Y:S01]  /*2e3c0*/  LOP3.LUT R28, R28, 0xffff0000, RZ, 0xc0, !PT ;  /* 0xffff00001c1c7812 */ /* 0x000fe200078ec0ff */
[----:B------:R-:W-:Y:S01]  /*2e3d0*/  FMUL.FTZ R68, R29, R39 ;  /* 0x000000271d447220 */ /* 0x000fe20000410000 */
[----:B------:R-:W-:Y:S01]  /*2e3e0*/  PRMT R142, R142, 0x5410, R155 ;  /* 0x000054108e8e7816 */ /* 0x000fe2000000009b */
[----:B------:R-:W-:Y:S01]  /*2e3f0*/  FMUL.FTZ R29, R40, R43 ;  /* 0x0000002b281d7220 */ /* 0x000fe20000410000 */
[----:B------:R-:W-:Y:S01]  /*2e400*/  FFMA.FTZ R143, R14, R39, -R143 ;  /* 0x000000270e8f7223 */ /* 0x000fe2000001088f */
[----:B------:R-:W-:Y:S01]  /*2e410*/  FMUL.FTZ R39, R40, R37 ;  /* 0x0000002528277220 */ /* 0x000fe20000410000 */
[----:B------:R-:W-:-:S02]  /*2e420*/  IMAD.U32 R13, R42, 0x10000, RZ ;  /* 0x000100002a0d7824 */ /* 0x000fc400078e00ff */
[----:B------:R-:W-:Y:S01]  /*2e430*/  FFMA.FTZ R150, R31, R70, R150 ;  /* 0x000000461f967223 */ /* 0x000fe20000010096 */
[----:B------:R-:W-:Y:S01]  /*2e440*/  FFMA.FTZ R68, R14, R41, R68 ;  /* 0x000000290e447223 */ /* 0x000fe20000010044 */
[----:B------:R-:W-:Y:S01]  /*2e450*/  FFMA.FTZ R40, R28, R37, -R29 ;  /* 0x000000251c287223 */ /* 0x000fe2000001081d */
[----:B------:R-:W-:Y:S01]  /*2e460*/  LOP3.LUT R42, R42, 0xffff0000, RZ, 0xc0, !PT ;  /* 0xffff00002a2a7812 */ /* 0x000fe200078ec0ff */
[C---:B------:R-:W-:Y:S01]  /*2e470*/  IMAD.U32 R31, R146.reuse, 0x10000, RZ ;  /* 0x00010000921f7824 */ /* 0x040fe200078e00ff */
[----:B------:R-:W-:Y:S01]  /*2e480*/  LOP3.LUT R37, R146, 0xffff0000, RZ, 0xc0, !PT ;  /* 0xffff000092257812 */ /* 0x000fe200078ec0ff */
[C---:B------:R-:W-:Y:S01]  /*2e490*/  IMAD.U32 R14, R142.reuse, 0x10000, RZ ;  /* 0x000100008e0e7824 */ /* 0x040fe200078e00ff */
[----:B------:R-:W-:Y:S01]  /*2e4a0*/  LOP3.LUT R29, R142, 0xffff0000, RZ, 0xc0, !PT ;  /* 0xffff00008e1d7812 */ /* 0x000fe200078ec0ff */
[----:B------:R-:W-:Y:S01]  /*2e4b0*/  FFMA.FTZ R39, R28, R43, R39 ;  /* 0x0000002b1c277223 */ /* 0x000fe20000010027 */
[C---:B------:R-:W-:Y:S02]  /*2e4c0*/  IMAD.U32 R12, R30.reuse, 0x10000, RZ ;  /* 0x000100001e0c7824 */ /* 0x040fe400078e00ff */
[C---:B------:R-:W-:Y:S01]  /*2e4d0*/  FMUL.FTZ R41, R13.reuse, R31 ;  /* 0x0000001f0d297220 */ /* 0x040fe20000410000 */
[-C--:B------:R-:W-:Y:S01]  /*2e4e0*/  FMUL.FTZ R28, R13, R14.reuse ;  /* 0x0000000e0d1c7220 */ /* 0x080fe20000410000 */
[----:B------:R-:W-:Y:S01]  /*2e4f0*/  LOP3.LUT R30, R30, 0xffff0000, RZ, 0xc0, !PT ;  /* 0xffff00001e1e7812 */ /* 0x000fe200078ec0ff */
        /* <DEDUP_REMOVED lines=15> */
[----:B------:R-:W-:-:S02]  /*2e5f0*/  F2FP.BF16.F32.PACK_AB R31, R147, R74 ;  /* 0x0000004a931f723e */ /* 0x000fc400000010ff */
[----:B------:R-:W-:-:S07]  /*2e600*/  F2FP.BF16.F32.PACK_AB R43, R150, R145 ;  /* 0x00000091962b723e */ /* 0x000fce00000010ff */
.L_x_2211:
[----:B------:R-:W-:Y:S05]  /*2e610*/  BSYNC B4 ;  /* 0x0000000000047941 */ /* 0x000fea0003800000 */
.L_x_2210:
        /* <DEDUP_REMOVED lines=11> */
.L_x_2209:
[----:B------:R-:W-:Y:S05]  /*2e6d0*/  BSYNC B3 ;  /* 0x0000000000037941 */ /* 0x000fea0003800000 */
.L_x_2208:
[----:B------:R-:W-:Y:S02]  /*2e6e0*/  R2UR UR4, R84 ;  /* 0x00000000540472ca */ /* 0x000fe400000e0000 */
[----:B------:R-:W-:-:S13]  /*2e6f0*/  R2UR UR5, R85 ;  /* 0x00000000550572ca */ /* 0x000fda00000e0000 */
[----:B-1----:R-:W2:Y:S02]  /*2e700*/  LD.E.U8 R12, desc[UR4][R92.64] ;  /* 0x000000045c0c7980 */ /* 0x002ea4000c101100 */
        /* <DEDUP_REMOVED lines=49> */
[----:B------:R-:W-:Y:S02]  /*2ea20*/  LEA.HI.X R29, R15, R95, R14, 0x1, P1 ;  /* 0x0000005f0f1d7211 */ /* 0x000fe400008f0c0e */
[----:B------:R-:W-:Y:S02]  /*2ea30*/  ISETP.GE.AND P1, PT, R39, R97, PT ;  /* 0x000000612700720c */ /* 0x000fe40003f26270 */
[----:B------:R-:W-:Y:S01]  /*2ea40*/  ISETP.GE.AND P0, PT, R36, R37, PT ;  /* 0x000000252400720c */ /* 0x000fe20003f06270 */
[----:B------:R-:W-:Y:S01]  /*2ea50*/  IMAD.SHL.U32 R41, R38, 0x8, RZ ;  /* 0x0000000826297824 */ /* 0x000fe200078e00ff */
[----:B------:R-:W5:Y:S04]  /*2ea60*/  LD.E.128 R12, desc[UR4][R12.64] ;  /* 0x000000040c0c7980 */ /* 0x000f68000c101d00 */
[C---:B------:R-:W-:Y:S01]  /*2ea70*/  IADD3 R37, P2, R41.reuse, R100, RZ ;  /* 0x0000006429257210 */ /* 0x040fe20007f5e0ff */
[----:B------:R-:W5:Y:S03]  /*2ea80*/  LD.E.128 R28, desc[UR6][R28.64] ;  /* 0x000000061c1c7980 */ /* 0x000f66000c101d00 */
[----:B------:R-:W-:-:S02]  /*2ea90*/  LEA.HI.X.SX32 R36, R41, R130, 0x1, P2 ;  /* 0x0000008229247211 */ /* 0x000fc400010f0eff */
[----:B------:R-:W-:-:S04]  /*2eaa0*/  @!P1 IADD3 R101, P3, R39, R100, RZ ;  /* 0x0000006427659210 */ /* 0x000fc80007f7e0ff */
[----:B------:R-:W-:Y:S01]  /*2eab0*/  @!P1 LEA.HI.X.SX32 R130, R39, R130, 0x1, P3 ;  /* 0x0000008227829211 */ /* 0x000fe200018f0eff */
[----:B------:R-:W-:Y:S08]  /*2eac0*/  @P0 BRA `(.L_x_2213) ;  /* 0x0000000400740947 */ /* 0x000ff00003800000 */
[----:B------:R-:W-:Y:S02]  /*2ead0*/  SHF.R.U32.HI R41, RZ, 0x10, R33 ;  /* 0x00000010ff297819 */ /* 0x000fe40000011621 */
[----:B------:R-:W-:Y:S02]  /*2eae0*/  SHF.R.U32.HI R69, RZ, 0x10, R9 ;  /* 0x00000010ff457819 */ /* 0x000fe40000011609 */
[----:B------:R-:W-:Y:S01]  /*2eaf0*/  SHF.R.U64 R40, R10, 0x10, R11 ;  /* 0x000000100a287819 */ /* 0x000fe2000000120b */
[----:B-----5:R-:W-:Y:S01]  /*2eb00*/  IMAD.U32 R10, R12, 0x10000, RZ ;  /* 0x000100000c0a7824 */ /* 0x020fe200078e00ff */
[----:B------:R-:W-:Y:S02]  /*2eb10*/  PRMT R134, R134, 0x5410, R41 ;  /* 0x0000541086867816 */ /* 0x000fe40000000029 */
[----:B------:R-:W-:Y:S01]  /*2eb20*/  SHF.R.U64 R38, R32, 0x10, R33 ;  /* 0x0000001020267819 */ /* 0x000fe20000001221 */
[----:B------:R-:W-:Y:S01]  /*2eb30*/  IMAD.U32 R33, R29, 0x10000, RZ ;  /* 0x000100001d217824 */ /* 0x000fe200078e00ff */
[----:B------:R-:W-:-:S02]  /*2eb40*/  PRMT R138, R138, 0x5410, R69 ;  /* 0x000054108a8a7816 */ /* 0x000fc40000000045 */
[----:B------:R-:W-:Y:S02]  /*2eb50*/  SHF.R.U64 R42, R34, 0x10, R35 ;  /* 0x00000010222a7819 */ /* 0x000fe40000001223 */
[----:B------:R-:W-:Y:S01]  /*2eb60*/  PRMT R141, R141, 0x5410, R40 ;  /* 0x000054108d8d7816 */ /* 0x000fe20000000028 */
[----:B------:R-:W-:Y:S01]  /*2eb70*/  IMAD.U32 R40, R134, 0x10000, RZ ;  /* 0x0001000086287824 */ /* 0x000fe200078e00ff */
[----:B------:R-:W-:Y:S01]  /*2eb80*/  SHF.R.U64 R68, R8, 0x10, R9 ;  /* 0x0000001008447819 */ /* 0x000fe20000001209 */
[----:B------:R-:W-:Y:S01]  /*2eb90*/  IMAD.U32 R9, R30, 0x10000, RZ ;  /* 0x000100001e097824 */ /* 0x000fe200078e00ff */
[----:B------:R-:W-:Y:S01]  /*2eba0*/  PRMT R135, R135, 0x5410, R38 ;  /* 0x0000541087877816 */ /* 0x000fe20000000026 */
[----:B------:R-:W-:Y:S01]  /*2ebb0*/  IMAD.U32 R38, R138, 0x10000, RZ ;  /* 0x000100008a267824 */ /* 0x000fe200078e00ff */
[----:B------:R-:W-:Y:S01]  /*2ebc0*/  SHF.R.U32.HI R43, RZ, 0x10, R11 ;  /* 0x00000010ff2b7819 */ /* 0x000fe2000001160b */
[----:B------:R-:W-:Y:S01]  /*2ebd0*/  IMAD.U32 R11, R13, 0x10000, RZ ;  /* 0x000100000d0b7824 */ /* 0x000fe200078e00ff */
[----:B------:R-:W-:Y:S01]  /*2ebe0*/  SHF.R.U32.HI R39, RZ, 0x10, R35 ;  /* 0x00000010ff277819 */ /* 0x000fe20000011623 */
[----:B------:R-:W-:Y:S01]  /*2ebf0*/  IMAD.U32 R35, R31, 0x10000, RZ ;  /* 0x000100001f237824 */ /* 0x000fe200078e00ff */
[----:B------:R-:W-:Y:S01]  /*2ec00*/  PRMT R137, R137, 0x5410, R42 ;  /* 0x0000541089897816 */ /* 0x000fe2000000002a */
[----:B------:R-:W-:Y:S01]  /*2ec10*/  FMUL.FTZ R42, R33, R40 ;  /* 0x00000028212a7220 */ /* 0x000fe20000410000 */
[----:B------:R-:W-:Y:S01]  /*2ec20*/  LOP3.LUT R34, R29, 0xffff0000, RZ, 0xc0, !PT ;  /* 0xffff00001d227812 */ /* 0x000fe200078ec0ff */
[----:B------:R-:W-:Y:S01]  /*2ec30*/  IMAD.U32 R29, R28, 0x10000, RZ ;  /* 0x000100001c1d7824 */ /* 0x000fe200078e00ff */
[----:B------:R-:W-:Y:S01]  /*2ec40*/  PRMT R139, R139, 0x5410, R68 ;  /* 0x000054108b8b7816 */ /* 0x000fe20000000044 */
[-C--:B------:R-:W-:Y:S01]  /*2ec50*/  FMUL.FTZ R68, R33, R38.reuse ;  /* 0x0000002621447220 */ /* 0x080fe20000410000 */
[----:B------:R-:W-:Y:S01]  /*2ec60*/  LOP3.LUT R134, R134, 0xffff0000, RZ, 0xc0, !PT ;  /* 0xffff000086867812 */ /* 0x000fe200078ec0ff */
[C---:B------:R-:W-:Y:S01]  /*2ec70*/  FFMA.FTZ R42, R11.reuse, R38, -R42 ;  /* 0x000000260b2a7223 */ /* 0x040fe2000001082a */
[----:B------:R-:W-:Y:S01]  /*2ec80*/  PRMT R140, R140, 0x5410, R43 ;  /* 0x000054108c8c7816 */ /* 0x000fe2000000002b */
[----:B------:R-:W-:Y:S01]  /*2ec90*/  FFMA.FTZ R68, R11, R40, R68 ;  /* 0x000000280b447223 */ /* 0x000fe20000010044 */
[----:B------:R-:W-:Y:S01]  /*2eca0*/  PRMT R136, R136, 0x5410, R39 ;  /* 0x0000541088887816 */ /* 0x000fe20000000027 */
[----:B------:R-:W-:Y:S01]  /*2ecb0*/  FMUL.FTZ R38, R34, R134 ;  /* 0x0000008622267220 */ /* 0x000fe20000410000 */
[----:B------:R-:W-:Y:S01]  /*2ecc0*/  LOP3.LUT R13, R13, 0xffff0000, RZ, 0xc0, !PT ;  /* 0xffff00000d0d7812 */ /* 0x000fe200078ec0ff */
[----:B------:R-:W-:Y:S01]  /*2ecd0*/  IMAD.U32 R11, R140, 0x10000, RZ ;  /* 0x000100008c0b7824 */ /* 0x000fe200078e00ff */
[----:B------:R-:W-:Y:S01]  /*2ece0*/  LOP3.LUT R138, R138, 0xffff0000, RZ, 0xc0, !PT ;  /* 0xffff00008a8a7812 */ /* 0x000fe200078ec0ff */
[----:B------:R-:W-:Y:S01]  /*2ecf0*/  IMAD.U32 R33, R136, 0x10000, RZ ;  /* 0x0001000088217824 */ /* 0x000fe200078e00ff */
[----:B------:R-:W-:Y:S01]  /*2ed00*/  LOP3.LUT R32, R28, 0xffff0000, RZ, 0xc0, !PT ;  /* 0xffff00001c207812 */ /* 0x000fe200078ec0ff */
[----:B------:R-:W-:Y:S01]  /*2ed10*/  IMAD.U32 R28, R15, 0x10000, RZ ;  /* 0x000100000f1c7824 */ /* 0x000fe200078e00ff */
[----:B------:R-:W-:Y:S01]  /*2ed20*/  LOP3.LUT R31, R31, 0xffff0000, RZ, 0xc0, !PT ;  /* 0xffff00001f1f7812 */ /* 0x000fe200078ec0ff */
[-C--:B------:R-:W-:Y:S01]  /*2ed30*/  FFMA.FTZ R39, R13, R138.reuse, -R38 ;  /* 0x0000008a0d277223 */ /* 0x080fe20000010826 */
[C---:B------:R-:W-:Y:S01]  /*2ed40*/  FMUL.FTZ R41, R35.reuse, R33 ;  /* 0x0000002123297220 */ /* 0x040fe20000410000 */
[----:B------:R-:W-:Y:S01]  /*2ed50*/  LOP3.LUT R136, R136, 0xffff0000, RZ, 0xc0, !PT ;  /* 0xffff000088887812 */ /* 0x000fe200078ec0ff */
[-C--:B------:R-:W-:Y:S01]  /*2ed60*/  FMUL.FTZ R38, R35, R11.reuse ;  /* 0x0000000b23267220 */ /* 0x080fe20000410000 */
[----:B------:R-:W-:Y:S01]  /*2ed70*/  FMUL.FTZ R34, R34, R138 ;  /* 0x0000008a22227220 */ /* 0x000fe20000410000 */
[----:B------:R-:W-:Y:S01]  /*2ed80*/  LOP3.LUT R140, R140, 0xffff0000, RZ, 0xc0, !PT ;  /* 0xffff00008c8c7812 */ /* 0x000fe200078ec0ff */
[C---:B------:R-:W-:Y:S01]  /*2ed90*/  FFMA.FTZ R41, R28.reuse, R11, -R41 ;  /* 0x0000000b1c297223 */ /* 0x040fe20000010829 */
[----:B------:R-:W-:Y:S01]  /*2eda0*/  LOP3.LUT R15, R15, 0xffff0000, RZ, 0xc0, !PT ;  /* 0xffff00000f0f7812 */ /* 0x000fe200078ec0ff */
[----:B------:R-:W-:Y:S01]  /*2edb0*/  FFMA.FTZ R38, R28, R33, R38 ;  /* 0x000000211c267223 */ /* 0x000fe20000010026 */
[----:B------:R-:W-:Y:S01]  /*2edc0*/  FFMA.FTZ R35, R13, R134, R34 ;  /* 0x000000860d237223 */ /* 0x000fe20000010022 */
[----:B------:R-:W-:Y:S01]  /*2edd0*/  FMUL.FTZ R28, R31, R136 ;  /* 0x000000881f1c7220 */ /* 0x000fe20000410000 */
[----:B------:R-:W-:-:S02]  /*2ede0*/  IMAD.U32 R11, R139, 0x10000, RZ ;  /* 0x000100008b0b7824 */ /* 0x000fc400078e00ff */
[-C--:B------:R-:W-:Y:S01]  /*2edf0*/  FMUL.FTZ R34, R31, R140.reuse ;  /* 0x0000008c1f227220 */ /* 0x080fe20000410000 */
[----:B------:R-:W-:Y:S02]  /*2ee00*/  IMAD.U32 R13, R135, 0x10000, RZ ;  /* 0x00010000870d7824 */ /* 0x000fe400078e00ff */
[----:B------:R-:W-:Y:S01]  /*2ee10*/  FFMA.FTZ R140, R15, R140, -R28 ;  /* 0x0000008c0f8c7223 */ /* 0x000fe2000001081c */
[----:B------:R-:W-:Y:S01]  /*2ee20*/  LOP3.LUT R135, R135, 0xffff0000, RZ, 0xc0, !PT ;  /* 0xffff000087877812 */ /* 0x000fe200078ec0ff */
[----:B------:R-:W-:Y:S01]  /*2ee30*/  FMUL.FTZ R28, R29, R11 ;  /* 0x0000000b1d1c7220 */ /* 0x000fe20000410000 */
[----:B------:R-:W-:Y:S01]  /*2ee40*/  LOP3.LUT R139, R139, 0xffff0000, RZ, 0xc0, !PT ;  /* 0xffff00008b8b7812 */ /* 0x000fe200078ec0ff */
[-C--:B------:R-:W-:Y:S01]  /*2ee50*/  FMUL.FTZ R31, R29, R13.reuse ;  /* 0x0000000d1d1f7220 */ /* 0x080fe20000410000 */
[----:B------:R-:W-:Y:S01]  /*2ee60*/  LOP3.LUT R12, R12, 0xffff0000, RZ, 0xc0, !PT ;  /* 0xffff00000c0c7812 */ /* 0x000fe200078ec0ff */
[----:B------:R-:W-:Y:S01]  /*2ee70*/  FFMA.FTZ R29, R15, R136, R34 ;  /* 0x000000880f1d7223 */ /* 0x000fe20000010022 */
[C---:B------:R-:W-:Y:S01]  /*2ee80*/  FFMA.FTZ R28, R10.reuse, R13, R28 ;  /* 0x0000000d0a1c7223 */ /* 0x040fe2000001001c */
[----:B------:R-:W-:Y:S01]  /*2ee90*/  FFMA.FTZ R31, R10, R11, -R31 ;  /* 0x0000000b0a1f7223 */ /* 0x000fe2000001081f */
[C---:B------:R-:W-:Y:S01]  /*2eea0*/  FMUL.FTZ R15, R32.reuse, R135 ;  /* 0x00000087200f7220 */ /* 0x040fe20000410000 */
[-C--:B------:R-:W-:Y:S01]  /*2eeb0*/  FMUL.FTZ R13, R32, R139.reuse ;  /* 0x0000008b200d7220 */ /* 0x080fe20000410000 */
[----:B------:R-:W-:Y:S01]  /*2eec0*/  IMAD.U32 R11, R137, 0x10000, RZ ;  /* 0x00010000890b7824 */ /* 0x000fe200078e00ff */
[----:B------:R-:W-:Y:S01]  /*2eed0*/  LOP3.LUT R30, R30, 0xffff0000, RZ, 0xc0, !PT ;  /* 0xffff00001e1e7812 */ /* 0x000fe200078ec0ff */
[----:B------:R-:W-:Y:S01]  /*2eee0*/  IMAD.U32 R10, R141, 0x10000, RZ ;  /* 0x000100008d0a7824 */ /* 0x000fe200078e00ff */
[----:B------:R-:W-:Y:S01]  /*2eef0*/  LOP3.LUT R137, R137, 0xffff0000, RZ, 0xc0, !PT ;  /* 0xffff000089897812 */ /* 0x000fe200078ec0ff */
[----:B------:R-:W-:Y:S01]  /*2ef00*/  IMAD.U32 R8, R14, 0x10000, RZ ;  /* 0x000100000e087824 */ /* 0x000fe200078e00ff */
[----:B------:R-:W-:Y:S01]  /*2ef10*/  LOP3.LUT R141, R141, 0xffff0000, RZ, 0xc0, !PT ;  /* 0xffff00008d8d7812 */ /* 0x000fe200078ec0ff */
[C---:B------:R-:W-:Y:S01]  /*2ef20*/  FFMA.FTZ R32, R12.reuse, R139, -R15 ;  /* 0x0000008b0c207223 */ /* 0x040fe2000001080f */
[----:B------:R-:W-:Y:S01]  /*2ef30*/  FFMA.FTZ R13, R12, R135, R13 ;  /* 0x000000870c0d7223 */ /* 0x000fe2000001000d */
[----:B------:R-:W-:Y:S01]  /*2ef40*/  LOP3.LUT R14, R14, 0xffff0000, RZ, 0xc0, !PT ;  /* 0xffff00000e0e7812 */ /* 0x000fe200078ec0ff */
[C---:B------:R-:W-:Y:S01]  /*2ef50*/  FMUL.FTZ R15, R9.reuse, R11 ;  /* 0x0000000b090f7220 */ /* 0x040fe20000410000 */
        /* <DEDUP_REMOVED lines=20> */
.L_x_2213:
[----:B------:R-:W-:Y:S05]  /*2f0a0*/  BSYNC B3 ;  /* 0x0000000000037941 */ /* 0x000fea0003800000 */
.L_x_2212:
[C---:B------:R-:W-:Y:S02]  /*2f0b0*/  R2UR UR4, R84.reuse ;  /* 0x00000000540472ca */ /* 0x040fe400000e0000 */
[C---:B------:R-:W-:Y:S02]  /*2f0c0*/  R2UR UR5, R85.reuse ;  /* 0x00000000550572ca */ /* 0x040fe400000e0000 */
[----:B------:R-:W-:Y:S02]  /*2f0d0*/  @!P1 R2UR UR6, R84 ;  /* 0x00000000540692ca */ /* 0x000fe400000e0000 */
[----:B------:R-:W-:Y:S02]  /*2f0e0*/  @!P1 R2UR UR7, R85 ;  /* 0x00000000550792ca */ /* 0x000fe400000e0000 */
[-C--:B------:R-:W-:Y:S02]  /*2f0f0*/  LEA R8, P0, R37, R86.reuse, 0x1 ;  /* 0x0000005625087211 */ /* 0x080fe400078008ff */
[----:B------:R-:W-:-:S02]  /*2f100*/  @!P1 LEA R10, P2, R101, R86, 0x1 ;  /* 0x00000056650a9211 */ /* 0x000fc400078408ff */
[-C--:B------:R-:W-:Y:S02]  /*2f110*/  LEA.HI.X R9, R37, R87.reuse, R36, 0x1, P0 ;  /* 0x0000005725097211 */ /* 0x080fe400000f0c24 */
[----:B------:R-:W-:-:S03]  /*2f120*/  @!P1 LEA.HI.X R11, R101, R87, R130, 0x1, P2 ;  /* 0x00000057650b9211 */ /* 0x000fc600010f0c82 */
[----:B-----5:R1:W-:Y:S04]  /*2f130*/  ST.E.128 desc[UR4][R8.64], R12 ;  /* 0x0000000c08007985 */ /* 0x0203e8000c101d04 */
[----:B------:R1:W-:Y:S02]  /*2f140*/  @!P1 ST.E.128 desc[UR6][R10.64], R28 ;  /* 0x0000001c0a009985 */ /* 0x0003e4000c101d06 */
.L_x_2203:
[----:B------:R-:W-:Y:S05]  /*2f150*/  BSYNC B2 ;  /* 0x0000000000027941 */ /* 0x000fea0003800000 */
.L_x_2202:
[----:B------:R-:W-:Y:S02]  /*2f160*/  R2UR UR4, R84 ;  /* 0x00000000540472ca */ /* 0x000fe400000e0000 */
[----:B------:R-:W-:-:S13]  /*2f170*/  R2UR UR5, R85 ;  /* 0x00000000550572ca */ /* 0x000fda00000e0000 */
[----:B-1----:R-:W2:Y:S01]  /*2f180*/  LD.E R8, desc[UR4][R90.64+0xc] ;  /* 0x00000c045a087980 */ /* 0x002ea2000c101900 */
[----:B------:R-:W-:Y:S01]  /*2f190*/  VIADD R131, R131, 0x40 ;  /* 0x0000004083837836 */ /* 0x000fe20000000000 */
[----:B------:R-:W-:Y:S01]  /*2f1a0*/  SHF.R.S32.HI R11, RZ, 0x1f, R77 ;  /* 0x0000001fff0b7819 */ /* 0x000fe2000001144d */
[----:B------:R-:W-:-:S04]  /*2f1b0*/  IMAD R12, R99, R77, RZ ;  /* 0x0000004d630c7224 */ /* 0x000fc800078e02ff */
[----:B------:R-:W-:Y:S01]  /*2f1c0*/  IMAD R99, R98, R11, R12 ;  /* 0x0000000b62637224 */ /* 0x000fe200078e020c */
[----:B------:R-:W-:Y:S01]  /*2f1d0*/  SHF.R.S32.HI R11, RZ, 0x1f, R131 ;  /* 0x0000001fff0b7819 */ /* 0x000fe20000011483 */
[----:B--2---:R-:W-:-:S05]  /*2f1e0*/  IMAD R8, R77, -0x60, R8 ;  /* 0xffffffa04d087824 */ /* 0x004fca00078e0208 */
[----:B------:R-:W-:Y:S01]  /*2f1f0*/  VIMNMX R10, R8, 0x60, PT ;  /* 0x00000060080a7848 */ /* 0x000fe20003fe0100 */
[----:B------:R-:W-:-:S03]  /*2f200*/  IMAD.WIDE.U32 R8, R98, R77, RZ ;  /* 0x0000004d62087225 */ /* 0x000fc600078e00ff */
[----:B------:R-:W-:Y:S01]  /*2f210*/  ISETP.GE.AND P0, PT, R131, R10, PT ;  /* 0x0000000a8300720c */ /* 0x000fe20003f06270 */
[----:B------:R-:W-:Y:S02]  /*2f220*/  IMAD R10, R89, R131, RZ ;  /* 0x00000083590a7224 */ /* 0x000fe400078e02ff */
[----:B------:R-:W-:Y:S02]  /*2f230*/  IMAD.IADD R9, R9, 0x1, R99 ;  /* 0x0000000109097824 */ /* 0x000fe400078e0263 */
[C---:B------:R-:W-:Y:S02]  /*2f240*/  IMAD R11, R88.reuse, R11, R10 ;  /* 0x0000000b580b7224 */ /* 0x040fe400078e020a */
[----:B------:R-:W-:-:S06]  /*2f250*/  IMAD.WIDE.U32 R88, R88, R131, R8 ;  /* 0x0000008358587225 */ /* 0x000fcc00078e0008 */
[----:B------:R-:W-:Y:S05]  /*2f260*/  @P0 BRA `(.L_x_2171) ;  /* 0x0000002c00040947 */ /* 0x000fea0003800000 */
[----:B------:R-:W-:Y:S02]  /*2f270*/  R2UR UR4, R84 ;  /* 0x00000000540472ca */ /* 0x000fe400000e0000 */
[----:B------:R-:W-:-:S13]  /*2f280*/  R2UR UR5, R85 ;  /* 0x00000000550572ca */ /* 0x000fda00000e0000 */
[----:B-----5:R-:W2:Y:S01]  /*2f290*/  LD.E.U8 R8, desc[UR4][R92.64] ;  /* 0x000000045c087980 */ /* 0x020ea2000c101100 */
[----:B------:R-:W-:Y:S01]  /*2f2a0*/  BSSY B2, `(.L_x_2214) ;  /* 0x00000a4000027945 */ /* 0x000fe20003800000 */
[----:B------:R-:W-:Y:S01]  /*2f2b0*/  IMAD.IADD R32, R89, 0x1, R11 ;  /* 0x0000000159207824 */ /* 0x000fe200078e020b */
[----:B--2---:R-:W-:-:S04]  /*2f2c0*/  LOP3.LUT R8, R8, 0x1, RZ, 0xc0, !PT ;  /* 0x0000000108087812 */ /* 0x004fc800078ec0ff */
[----:B------:R-:W-:-:S13]  /*2f2d0*/  ISETP.NE.U32.AND P0, PT, R8, 0x1, PT ;  /* 0x000000010800780c */ /* 0x000fda0003f05070 */
[----:B------:R-:W-:Y:S05]  /*2f2e0*/  @P0 BRA `(.L_x_2215) ;  /* 0x00000008007c0947 */ /* 0x000fea0003800000 */
[----:B------:R-:W-:Y:S02]  /*2f2f0*/  R2UR UR4, R84 ;  /* 0x00000000540472ca */ /* 0x000fe400000e0000 */
[----:B------:R-:W-:-:S13]  /*2f300*/  R2UR UR5, R85 ;  /* 0x00000000550572ca */ /* 0x000fda00000e0000 */
[----:B------:R-:W2:Y:S01]  /*2f310*/  LD.E R8, desc[UR4][R90.64+0x4] ;  /* 0x000004045a087980 */ /* 0x000ea2000c101900 */
[----:B------:R-:W-:Y:S01]  /*2f320*/  IMAD.IADD R11, R97, 0x1, -R102 ;  /* 0x00000001610b7824 */ /* 0x000fe200078e0a66 */
[----:B------:R-:W-:Y:S02]  /*2f330*/  SHF.R.S32.HI R14, RZ, 0x1f, R131 ;  /* 0x0000001fff0e7819 */ /* 0x000fe40000011483 */
[----:B------:R-:W-:Y:S02]  /*2f340*/  R2UR UR6, R84 ;  /* 0x00000000540672ca */ /* 0x000fe400000e0000 */
[----:B------:R-:W-:Y:S02]  /*2f350*/  LEA.HI R14, R14, R131, RZ, 0x3 ;  /* 0x000000830e0e7211 */ /* 0x000fe400078f18ff */
[----:B------:R-:W-:-:S03]  /*2f360*/  R2UR UR7, R85 ;  /* 0x00000000550772ca */ /* 0x000fc600000e0000 */
        /* <DEDUP_REMOVED lines=43> */
[----:B------:R-:W5:Y:S04]  /*2f620*/  LD.E.128 R8, desc[UR4][R8.64] ;  /* 0x0000000408087980 */ /* 0x000f68000c101d00 */
[C---:B------:R-:W-:Y:S01]  /*2f630*/  IADD3 R35, P2, R31.reuse, R88, RZ ;  /* 0x000000581f237210 */ /* 0x040fe20007f5e0ff */
[----:B------:R-:W5:Y:S03]  /*2f640*/  LD.E.128 R12, desc[UR6][R12.64] ;  /* 0x000000060c0c7980 */ /* 0x000f66000c101d00 */
[----:B------:R-:W-:-:S03]  /*2f650*/  LEA.HI.X.SX32 R31, R31, R32, 0x1, P2 ;  /* 0x000000201f1f7211 */ /* 0x000fc600010f0eff */
[----:B------:R-:W-:Y:S01]  /*2f660*/  @!P1 IADD3 R33, P3, R29, R88, RZ ;  /* 0x000000581d219210 */ /* 0x000fe20007f7e0ff */
[----:B------:R-:W-:-:S12]  /*2f670*/  @P0 BRA `(.L_x_2217) ;  /* 0x0000000400680947 */ /* 0x000fd80003800000 */
[----:B------:R-:W-:Y:S01]  /*2f680*/  SHF.R.U64 R41, R64, 0x10, R65 ;  /* 0x0000001040297819 */ /* 0x000fe20000001241 */
[----:B-----5:R-:W-:Y:S01]  /*2f690*/  IMAD.U32 R37, R13, 0x10000, RZ ;  /* 0x000100000d257824 */ /* 0x020fe200078e00ff */
[----:B------:R-:W-:Y:S01]  /*2f6a0*/  SHF.R.U64 R69, R52, 0x10, R53 ;  /* 0x0000001034457819 */ /* 0x000fe20000001235 */
[----:B------:R-:W-:Y:S01]  /*2f6b0*/  IMAD.U32 R28, R9, 0x10000, RZ ;  /* 0x00010000091c7824 */ /* 0x000fe200078e00ff */
[----:B------:R-:W-:Y:S01]  /*2f6c0*/  SHF.R.U32.HI R64, RZ, 0x10, R65 ;  /* 0x00000010ff407819 */ /* 0x000fe20000011641 */
[----:B------:R-:W-:Y:S01]  /*2f6d0*/  IMAD.U32 R39, R15, 0x10000, RZ ;  /* 0x000100000f277824 */ /* 0x000fe200078e00ff */
[----:B------:R-:W-:Y:S01]  /*2f6e0*/  SHF.R.U32.HI R52, RZ, 0x10, R53 ;  /* 0x00000010ff347819 */ /* 0x000fe20000011635 */
[----:B------:R-:W-:Y:S01]  /*2f6f0*/  IMAD.U32 R34, R12, 0x10000, RZ ;  /* 0x000100000c227824 */ /* 0x000fe200078e00ff */
[----:B------:R-:W-:Y:S02]  /*2f700*/  PRMT R129, R129, 0x5410, R64 ;  /* 0x0000541081817816 */ /* 0x000fe40000000040 */
[----:B------:R-:W-:-:S02]  /*2f710*/  PRMT R125, R125, 0x5410, R52 ;  /* 0x000054107d7d7816 */ /* 0x000fc40000000034 */
[----:B------:R-:W-:Y:S01]  /*2f720*/  SHF.R.U64 R43, R66, 0x10, R67 ;  /* 0x00000010422b7819 */ /* 0x000fe20000001243 */
[----:B------:R-:W-:Y:S01]  /*2f730*/  IMAD.U32 R42, R129, 0x10000, RZ ;  /* 0x00010000812a7824 */ /* 0x000fe200078e00ff */
[----:B------:R-:W-:Y:S02]  /*2f740*/  SHF.R.U64 R53, R54, 0x10, R55 ;  /* 0x0000001036357819 */ /* 0x000fe40000001237 */
[----:B------:R-:W-:Y:S01]  /*2f750*/  PRMT R128, R128, 0x5410, R41 ;  /* 0x0000541080807816 */ /* 0x000fe20000000029 */
[----:B------:R-:W-:Y:S01]  /*2f760*/  IMAD.U32 R41, R125, 0x10000, RZ ;  /* 0x000100007d297824 */ /* 0x000fe200078e00ff */
[----:B------:R-:W-:Y:S02]  /*2f770*/  SHF.R.U32.HI R54, RZ, 0x10, R55 ;  /* 0x00000010ff367819 */ /* 0x000fe40000011637 */
[----:B------:R-:W-:Y:S02]  /*2f780*/  SHF.R.U32.HI R66, RZ, 0x10, R67 ;  /* 0x00000010ff427819 */ /* 0x000fe40000011643 */
[----:B------:R-:W-:Y:S01]  /*2f790*/  PRMT R126, R126, 0x5410, R43 ;  /* 0x000054107e7e7816 */ /* 0x000fe2000000002b */
[----:B------:R-:W-:Y:S01]  /*2f7a0*/  FMUL.FTZ R43, R37, R42 ;  /* 0x0000002a252b7220 */ /* 0x000fe20000410000 */
[----:B------:R-:W-:-:S02]  /*2f7b0*/  LOP3.LUT R38, R13, 0xffff0000, RZ, 0xc0, !PT ;  /* 0xffff00000d267812 */ /* 0x000fc400078ec0ff */
[----:B------:R-:W-:Y:S01]  /*2f7c0*/  PRMT R122, R122, 0x5410, R53 ;  /* 0x000054107a7a7816 */ /* 0x000fe20000000035 */
[-C--:B------:R-:W-:Y:S01]  /*2f7d0*/  FMUL.FTZ R53, R37, R41.reuse ;  /* 0x0000002925357220 */ /* 0x080fe20000410000 */
[----:B------:R-:W-:Y:S01]  /*2f7e0*/  LOP3.LUT R129, R129, 0xffff0000, RZ, 0xc0, !PT ;  /* 0xffff000081817812 */ /* 0x000fe200078ec0ff */
[C---:B------:R-:W-:Y:S01]  /*2f7f0*/  FFMA.FTZ R52, R28.reuse, R41, -R43 ;  /* 0x000000291c347223 */ /* 0x040fe2000001082b */
[----:B------:R-:W-:Y:S01]  /*2f800*/  PRMT R123, R123, 0x5410, R54 ;  /* 0x000054107b7b7816 */ /* 0x000fe20000000036 */
[----:B------:R-:W-:Y:S01]  /*2f810*/  FFMA.FTZ R53, R28, R42, R53 ;  /* 0x0000002a1c357223 */ /* 0x000fe20000010035 */
[----:B------:R-:W-:Y:S01]  /*2f820*/  PRMT R127, R127, 0x5410, R66 ;  /* 0x000054107f7f7816 */ /* 0x000fe20000000042 */
[C---:B------:R-:W-:Y:S01]  /*2f830*/  FMUL.FTZ R41, R38.reuse, R129 ;  /* 0x0000008126297220 */ /* 0x040fe20000410000 */
[----:B------:R-:W-:Y:S01]  /*2f840*/  LOP3.LUT R125, R125, 0xffff0000, RZ, 0xc0, !PT ;  /* 0xffff00007d7d7812 */ /* 0x000fe200078ec0ff */
[----:B------:R-:W-:Y:S01]  /*2f850*/  IMAD.U32 R28, R123, 0x10000, RZ ;  /* 0x000100007b1c7824 */ /* 0x000fe200078e00ff */
[----:B------:R-:W-:Y:S01]  /*2f860*/  LOP3.LUT R30, R9, 0xffff0000, RZ, 0xc0, !PT ;  /* 0xffff0000091e7812 */ /* 0x000fe200078ec0ff */
[----:B------:R-:W-:Y:S01]  /*2f870*/  IMAD.U32 R37, R127, 0x10000, RZ ;  /* 0x000100007f257824 */ /* 0x000fe200078e00ff */
[----:B------:R-:W-:Y:S01]  /*2f880*/  LOP3.LUT R40, R15, 0xffff0000, RZ, 0xc0, !PT ;  /* 0xffff00000f287812 */ /* 0x000fe200078ec0ff */
[-C--:B------:R-:W-:Y:S01]  /*2f890*/  FMUL.FTZ R43, R38, R125.reuse ;  /* 0x0000007d262b7220 */ /* 0x080fe20000410000 */
[----:B------:R-:W-:Y:S01]  /*2f8a0*/  LOP3.LUT R127, R127, 0xffff0000, RZ, 0xc0, !PT ;  /* 0xffff00007f7f7812 */ /* 0x000fe200078ec0ff */
[----:B------:R-:W-:Y:S01]  /*2f8b0*/  FFMA.FTZ R125, R30, R125, -R41 ;  /* 0x0000007d1e7d7223 */ /* 0x000fe20000010829 */
[----:B------:R-:W-:Y:S01]  /*2f8c0*/  LOP3.LUT R123, R123, 0xffff0000, RZ, 0xc0, !PT ;  /* 0xffff00007b7b7812 */ /* 0x000fe200078ec0ff */
[----:B------:R-:W-:Y:S01]  /*2f8d0*/  FMUL.FTZ R41, R39, R37 ;  /* 0x0000002527297220 */ /* 0x000fe20000410000 */
[----:B------:R-:W-:Y:S01]  /*2f8e0*/  LOP3.LUT R36, R12, 0xffff0000, RZ, 0xc0, !PT ;  /* 0xffff00000c247812 */ /* 0x000fe200078ec0ff */
[----:B------:R-:W-:Y:S01]  /*2f8f0*/  IMAD.U32 R12, R11, 0x10000, RZ ;  /* 0x000100000b0c7824 */ /* 0x000fe200078e00ff */
[----:B------:R-:W-:Y:S01]  /*2f900*/  PRMT R124, R124, 0x5410, R69 ;  /* 0x000054107c7c7816 */ /* 0x000fe20000000045 */
[-C--:B------:R-:W-:Y:S01]  /*2f910*/  FMUL.FTZ R54, R39, R28.reuse ;  /* 0x0000001c27367220 */ /* 0x080fe20000410000 */
[----:B------:R-:W-:Y:S01]  /*2f920*/  FFMA.FTZ R38, R30, R129, R43 ;  /* 0x000000811e267223 */ /* 0x000fe2000001002b */
[----:B------:R-:W-:Y:S01]  /*2f930*/  LOP3.LUT R13, R11, 0xffff0000, RZ, 0xc0, !PT ;  /* 0xffff00000b0d7812 */ /* 0x000fe200078ec0ff */
[C---:B------:R-:W-:Y:S01]  /*2f940*/  FMUL.FTZ R30, R40.reuse, R127 ;  /* 0x0000007f281e7220 */ /* 0x040fe20000410000 */
[----:B------:R-:W-:Y:S01]  /*2f950*/  FMUL.FTZ R40, R40, R123 ;  /* 0x0000007b28287220 */ /* 0x000fe20000410000 */
[----:B------:R-:W-:Y:S01]  /*2f960*/  LOP3.LUT R39, R128, 0xffff0000, RZ, 0xc0, !PT ;  /* 0xffff000080277812 */ /* 0x000fe200078ec0ff */
[C---:B------:R-:W-:Y:S01]  /*2f970*/  FFMA.FTZ R42, R12.reuse, R28, -R41 ;  /* 0x0000001c0c2a7223 */ /* 0x040fe20000010829 */
[----:B------:R-:W-:Y:S01]  /*2f980*/  FFMA.FTZ R54, R12, R37, R54 ;  /* 0x000000250c367223 */ /* 0x000fe20000010036 */
[C---:B------:R-:W-:Y:S01]  /*2f990*/  IMAD.U32 R12, R124.reuse, 0x10000, RZ ;  /* 0x000100007c0c7824 */ /* 0x040fe200078e00ff */
[----:B------:R-:W-:Y:S01]  /*2f9a0*/  LOP3.LUT R37, R124, 0xffff0000, RZ, 0xc0, !PT ;  /* 0xffff00007c257812 */ /* 0x000fe200078ec0ff */
[----:B------:R-:W-:-:S02]  /*2f9b0*/  IMAD.U32 R28, R128, 0x10000, RZ ;  /* 0x00010000801c7824 */ /* 0x000fc400078e00ff */
[C---:B------:R-:W-:Y:S01]  /*2f9c0*/  FFMA.FTZ R123, R13.reuse, R123, -R30 ;  /* 0x0000007b0d7b7223 */ /* 0x040fe2000001081e */
[C---:B------:R-:W-:Y:S01]  /*2f9d0*/  IMAD.U32 R9, R8.reuse, 0x10000, RZ ;  /* 0x0001000008097824 */ /* 0x040fe200078e00ff */
[----:B------:R-:W-:Y:S01]  /*2f9e0*/  LOP3.LUT R8, R8, 0xffff0000, RZ, 0xc0, !PT ;  /* 0xffff000008087812 */ /* 0x000fe200078ec0ff */
[----:B------:R-:W-:Y:S01]  /*2f9f0*/  FFMA.FTZ R127, R13, R127, R40 ;  /* 0x0000007f0d7f7223 */ /* 0x000fe20000010028 */
[----:B------:R-:W-:Y:S01]  /*2fa00*/  FMUL.FTZ R13, R36, R39 ;  /* 0x00000027240d7220 */ /* 0x000fe20000410000 */
[C---:B------:R-:W-:Y:S01]  /*2fa10*/  FMUL.FTZ R30, R34.reuse, R28 ;  /* 0x0000001c221e7220 */ /* 0x040fe20000410000 */
[-C--:B------:R-:W-:Y:S01]  /*2fa20*/  FMUL.FTZ R41, R34, R12.reuse ;  /* 0x0000000c22297220 */ /* 0x080fe20000410000 */
[-C--:B------:R-:W-:Y:S01]  /*2fa30*/  FMUL.FTZ R43, R36, R37.reuse ;  /* 0x00000025242b7220 */ /* 0x080fe20000410000 */
[----:B------:R-:W-:Y:S02]  /*2fa40*/  IMAD.U32 R15, R14, 0x10000, RZ ;  /* 0x000100000e0f7824 */ /* 0x000fe400078e00ff */
[----:B------:R-:W-:Y:S01]  /*2fa50*/  FFMA.FTZ R37, R8, R37, -R13 ;  /* 0x0000002508257223 */ /* 0x000fe2000001080d */
[----:B------:R-:W-:Y:S01]  /*2fa60*/  LOP3.LUT R14, R14, 0xffff0000, RZ, 0xc0, !PT ;  /* 0xffff00000e0e7812 */ /* 0x000fe200078ec0ff */
[C---:B------:R-:W-:Y:S01]  /*2fa70*/  FFMA.FTZ R30, R9.reuse, R12, -R30 ;  /* 0x0000000c091e7223 */ /* 0x040fe2000001081e */
[----:B------:R-:W-:Y:S01]  /*2fa80*/  FFMA.FTZ R41, R9, R28, R41 ;  /* 0x0000001c09297223 */ /* 0x000fe20000010029 */
[C---:B------:R-:W-:Y:S01]  /*2fa90*/  LOP3.LUT R13, R126.reuse, 0xffff0000, RZ, 0xc0, !PT ;  /* 0xffff00007e0d7812 */ /* 0x040fe200078ec0ff */
[----:B------:R-:W-:Y:S01]  /*2faa0*/  IMAD.U32 R28, R126, 0x10000, RZ ;  /* 0x000100007e1c7824 */ /* 0x000fe200078e00ff */
[C---:B------:R-:W-:Y:S01]  /*2fab0*/  LOP3.LUT R9, R122.reuse, 0xffff0000, RZ, 0xc0, !PT ;  /* 0xffff00007a097812 */ /* 0x040fe200078ec0ff */
[----:B------:R-:W-:-:S02]  /*2fac0*/  IMAD.U32 R12, R122, 0x10000, RZ ;  /* 0x000100007a0c7824 */ /* 0x000fc400078e00ff */
[----:B------:R-:W-:Y:S01]  /*2fad0*/  FFMA.FTZ R8, R8, R39, R43 ;  /* 0x0000002708087223 */ /* 0x000fe2000001002b */
[C---:B------:R-:W-:Y:S01]  /*2fae0*/  IMAD.U32 R11, R10.reuse, 0x10000, RZ ;  /* 0x000100000a0b7824 */ /* 0x040fe200078e00ff */
[----:B------:R-:W-:Y:S01]  /*2faf0*/  LOP3.LUT R10, R10, 0xffff0000, RZ, 0xc0, !PT ;  /* 0xffff00000a0a7812 */ /* 0x000fe200078ec0ff */
        /* <DEDUP_REMOVED lines=18> */
.L_x_2217:
[----:B------:R-:W-:Y:S05]  /*2fc20*/  BSYNC B3 ;  /* 0x0000000000037941 */ /* 0x000fea0003800000 */
.L_x_2216:
        /* <DEDUP_REMOVED lines=11> */
.L_x_2215:
[----:B------:R-:W-:Y:S05]  /*2fce0*/  BSYNC B2 ;  /* 0x0000000000027941 */ /* 0x000fea0003800000 */
.L_x_2214:
        /* <DEDUP_REMOVED lines=10> */
[----:B------:R-:W-:Y:S01]  /*2fd90*/  SHF.R.S32.HI R14, RZ, 0x1f, R131 ;  /* 0x0000001fff0e7819 */ /* 0x000fe20000011483 */
[----:B------:R-:W-:Y:S01]  /*2fda0*/  IMAD.IADD R11, R97, 0x1, -R102 ;  /* 0x00000001610b7824 */ /* 0x000fe200078e0a66 */
        /* <DEDUP_REMOVED lines=60> */
[----:B------:R-:W-:Y:S02]  /*30170*/  SHF.R.U64 R42, R50, 0x10, R51 ;  /* 0x00000010322a7819 */ /* 0x000fe40000001233 */
[----:B------:R-:W-:-:S02]  /*30180*/  PRMT R121, R121, 0x5410, R60 ;  /* 0x0000541079797816 */ /* 0x000fc4000000003c */
[----:B------:R-:W-:Y:S02]  /*30190*/  PRMT R114, R114, 0x5410, R49 ;  /* 0x0000541072727816 */ /* 0x000fe40000000031 */
[--C-:B------:R-:W-:Y:S02]  /*301a0*/  SHF.R.U64 R43, R62, 0x10, R63.reuse ;  /* 0x000000103e2b7819 */ /* 0x100fe4000000123f */
[----:B------:R-:W-:Y:S01]  /*301b0*/  PRMT R117, R117, 0x5410, R42 ;  /* 0x0000541075757816 */ /* 0x000fe2000000002a */
[----:B------:R-:W-:Y:S01]  /*301c0*/  IMAD.U32 R42, R121, 0x10000, RZ ;  /* 0x00010000792a7824 */ /* 0x000fe200078e00ff */
[----:B------:R-:W-:Y:S02]  /*301d0*/  SHF.R.U32.HI R62, RZ, 0x10, R63 ;  /* 0x00000010ff3e7819 */ /* 0x000fe4000001163f */
[----:B------:R-:W-:Y:S01]  /*301e0*/  PRMT R120, R120, 0x5410, R41 ;  /* 0x0000541078787816 */ /* 0x000fe20000000029 */
[----:B------:R-:W-:Y:S01]  /*301f0*/  IMAD.U32 R41, R114, 0x10000, RZ ;  /* 0x0001000072297824 */ /* 0x000fe200078e00ff */
[----:B------:R-:W-:-:S02]  /*30200*/  SHF.R.U32.HI R51, RZ, 0x10, R51 ;  /* 0x00000010ff337819 */ /* 0x000fc40000011633 */
[----:B------:R-:W-:Y:S01]  /*30210*/  LOP3.LUT R38, R13, 0xffff0000, RZ, 0xc0, !PT ;  /* 0xffff00000d267812 */ /* 0x000fe200078ec0ff */
[CC--:B------:R-:W-:Y:S01]  /*30220*/  FMUL.FTZ R49, R37.reuse, R41.reuse ;  /* 0x0000002925317220 */ /* 0x0c0fe20000410000 */
[----:B------:R-:W-:Y:S01]  /*30230*/  PRMT R118, R118, 0x5410, R43 ;  /* 0x0000541076767816 */ /* 0x000fe2000000002b */
[-C--:B------:R-:W-:Y:S01]  /*30240*/  FMUL.FTZ R43, R37, R42.reuse ;  /* 0x0000002a252b7220 */ /* 0x080fe20000410000 */
[----:B------:R-:W-:Y:S01]  /*30250*/  LOP3.LUT R121, R121, 0xffff0000, RZ, 0xc0, !PT ;  /* 0xffff000079797812 */ /* 0x000fe200078ec0ff */
[C---:B------:R-:W-:Y:S01]  /*30260*/  FFMA.FTZ R49, R30.reuse, R42, R49 ;  /* 0x0000002a1e317223 */ /* 0x040fe20000010031 */
[----:B------:R-:W-:Y:S01]  /*30270*/  PRMT R119, R119, 0x5410, R62 ;  /* 0x0000541077777816 */ /* 0x000fe2000000003e */
[----:B------:R-:W-:Y:S01]  /*30280*/  FFMA.FTZ R43, R30, R41, -R43 ;  /* 0x000000291e2b7223 */ /* 0x000fe2000001082b */
[----:B------:R-:W-:Y:S01]  /*30290*/  PRMT R116, R116, 0x5410, R51 ;  /* 0x0000541074747816 */ /* 0x000fe20000000033 */
[----:B------:R-:W-:Y:S01]  /*302a0*/  FMUL.FTZ R51, R38, R121 ;  /* 0x0000007926337220 */ /* 0x000fe20000410000 */
        /* <DEDUP_REMOVED lines=9> */
[----:B------:R-:W-:-:S02]  /*30340*/  IMAD.U32 R12, R11, 0x10000, RZ ;  /* 0x000100000b0c7824 */ /* 0x000fc400078e00ff */
[----:B------:R-:W-:Y:S01]  /*30350*/  FMUL.FTZ R37, R39, R41 ;  /* 0x0000002927257220 */ /* 0x000fe20000410000 */
[----:B------:R-:W-:Y:S01]  /*30360*/  PRMT R115, R115, 0x5410, R48 ;  /* 0x0000541073737816 */ /* 0x000fe20000000030 */
[-C--:B------:R-:W-:Y:S01]  /*30370*/  FMUL.FTZ R50, R39, R30.reuse ;  /* 0x0000001e27327220 */ /* 0x080fe20000410000 */
[----:B------:R-:W-:Y:S01]  /*30380*/  LOP3.LUT R13, R11, 0xffff0000, RZ, 0xc0, !PT ;  /* 0xffff00000b0d7812 */ /* 0x000fe200078ec0ff */
[----:B------:R-:W-:Y:S01]  /*30390*/  FFMA.FTZ R42, R34, R121, R53 ;  /* 0x00000079222a7223 */ /* 0x000fe20000010035 */
[----:B------:R-:W-:Y:S01]  /*303a0*/  LOP3.LUT R116, R116, 0xffff0000, RZ, 0xc0, !PT ;  /* 0xffff000074747812 */ /* 0x000fe200078ec0ff */
[----:B------:R-:W-:Y:S01]  /*303b0*/  FFMA.FTZ R48, R12, R30, -R37 ;  /* 0x0000001e0c307223 */ /* 0x000fe20000010825 */
[----:B------:R-:W-:Y:S01]  /*303c0*/  FMUL.FTZ R34, R40, R119 ;  /* 0x0000007728227220 */ /* 0x000fe20000410000 */
[----:B------:R-:W-:Y:S01]  /*303d0*/  FFMA.FTZ R50, R12, R41, R50 ;  /* 0x000000290c327223 */ /* 0x000fe20000010032 */
[----:B------:R-:W-:Y:S02]  /*303e0*/  IMAD.U32 R30, R120, 0x10000, RZ ;  /* 0x00010000781e7824 */ /* 0x000fe400078e00ff */
[----:B------:R-:W-:Y:S01]  /*303f0*/  FMUL.FTZ R40, R40, R116 ;  /* 0x0000007428287220 */ /* 0x000fe20000410000 */
[----:B------:R-:W-:-:S02]  /*30400*/  IMAD.U32 R12, R115, 0x10000, RZ ;  /* 0x00010000730c7824 */ /* 0x000fc400078e00ff */
[----:B------:R-:W-:Y:S01]  /*30410*/  FFMA.FTZ R41, R13, R116, -R34 ;  /* 0x000000740d297223 */ /* 0x000fe20000010822 */
[----:B------:R-:W-:Y:S01]  /*30420*/  LOP3.LUT R37, R120, 0xffff0000, RZ, 0xc0, !PT ;  /* 0xffff000078257812 */ /* 0x000fe200078ec0ff */
[----:B------:R-:W-:Y:S01]  /*30430*/  FMUL.FTZ R34, R35, R30 ;  /* 0x0000001e23227220 */ /* 0x000fe20000410000 */
[C---:B------:R-:W-:Y:S01]  /*30440*/  IMAD.U32 R9, R8.reuse, 0x10000, RZ ;  /* 0x0001000008097824 */ /* 0x040fe200078e00ff */
[----:B------:R-:W-:Y:S01]  /*30450*/  LOP3.LUT R115, R115, 0xffff0000, RZ, 0xc0, !PT ;  /* 0xffff000073737812 */ /* 0x000fe200078ec0ff */
[-C--:B------:R-:W-:Y:S01]  /*30460*/  FMUL.FTZ R35, R35, R12.reuse ;  /* 0x0000000c23237220 */ /* 0x080fe20000410000 */
[----:B------:R-:W-:Y:S01]  /*30470*/  LOP3.LUT R8, R8, 0xffff0000, RZ, 0xc0, !PT ;  /* 0xffff000008087812 */ /* 0x000fe200078ec0ff */
[----:B------:R-:W-:Y:S01]  /*30480*/  FFMA.FTZ R119, R13, R119, R40 ;  /* 0x000000770d777223 */ /* 0x000fe20000010028 */
[----:B------:R-:W-:Y:S02]  /*30490*/  IMAD.U32 R15, R14, 0x10000, RZ ;  /* 0x000100000e0f7824 */ /* 0x000fe400078e00ff */
[----:B------:R-:W-:Y:S01]  /*304a0*/  FMUL.FTZ R13, R36, R37 ;  /* 0x00000025240d7220 */ /* 0x000fe20000410000 */
[C---:B------:R-:W-:Y:S01]  /*304b0*/  FFMA.FTZ R34, R9.reuse, R12, -R34 ;  /* 0x0000000c09227223 */ /* 0x040fe20000010822 */
[----:B------:R-:W-:Y:S01]  /*304c0*/  FFMA.FTZ R35, R9, R30, R35 ;  /* 0x0000001e09237223 */ /* 0x000fe20000010023 */
[----:B------:R-:W-:Y:S01]  /*304d0*/  LOP3.LUT R14, R14, 0xffff0000, RZ, 0xc0, !PT ;  /* 0xffff00000e0e7812 */ /* 0x000fe200078ec0ff */
[-C--:B------:R-:W-:Y:S01]  /*304e0*/  FMUL.FTZ R39, R36, R115.reuse ;  /* 0x0000007324277220 */ /* 0x080fe20000410000 */
[C---:B------:R-:W-:Y:S01]  /*304f0*/  IMAD.U32 R12, R117.reuse, 0x10000, RZ ;  /* 0x00010000750c7824 */ /* 0x040fe200078e00ff */
[C---:B------:R-:W-:Y:S01]  /*30500*/  LOP3.LUT R9, R118.reuse, 0xffff0000, RZ, 0xc0, !PT ;  /* 0xffff000076097812 */ /* 0x040fe200078ec0ff */
[----:B------:R-:W-:Y:S01]  /*30510*/  IMAD.U32 R30, R118, 0x10000, RZ ;  /* 0x00010000761e7824 */ /* 0x000fe200078e00ff */
[----:B------:R-:W-:Y:S01]  /*30520*/  LOP3.LUT R117, R117, 0xffff0000, RZ, 0xc0, !PT ;  /* 0xffff000075757812 */ /* 0x000fe200078ec0ff */
[----:B------:R-:W-:Y:S01]  /*30530*/  FFMA.FTZ R13, R8, R115, -R13 ;  /* 0x00000073080d7223 */ /* 0x000fe2000001080d */
[----:B------:R-:W-:-:S02]  /*30540*/  IMAD.U32 R11, R10, 0x10000, RZ ;  /* 0x000100000a0b7824 */ /* 0x000fc400078e00ff */
[----:B------:R-:W-:Y:S01]  /*30550*/  FFMA.FTZ R8, R8, R37, R39 ;  /* 0x0000002508087223 */ /* 0x000fe20000010027 */
        /* <DEDUP_REMOVED lines=13> */
[----:B------:R-:W-:Y:S02]  /*30630*/  F2FP.BF16.F32.PACK_AB R12, R8, R35 ;  /* 0x00000023080c723e */ /* 0x000fe400000010ff */
[----:B------:R-:W-:Y:S01]  /*30640*/  F2FP.BF16.F32.PACK_AB R14, R14, R15 ;  /* 0x0000000f0e0e723e */ /* 0x000fe200000010ff */
[----:B------:R-:W-:Y:S01]  /*30650*/  IMAD.MOV.U32 R8, RZ, RZ, R34 ;  /* 0x000000ffff087224 */ /* 0x000fe200078e0022 */
[----:B------:R-:W-:Y:S01]  /*30660*/  F2FP.BF16.F32.PACK_AB R9, R38, R43 ;  /* 0x0000002b2609723e */ /* 0x000fe200000010ff */
[----:B------:R-:W-:Y:S01]  /*30670*/  IMAD.MOV.U32 R15, RZ, RZ, R50 ;  /* 0x000000ffff0f7224 */ /* 0x000fe200078e0032 */
[----:B------:R-:W-:-:S02]  /*30680*/  F2FP.BF16.F32.PACK_AB R11, R41, R48 ;  /* 0x00000030290b723e */ /* 0x000fc400000010ff */
[----:B------:R-:W-:-:S07]  /*30690*/  F2FP.BF16.F32.PACK_AB R10, R37, R36 ;  /* 0x00000024250a723e */ /* 0x000fce00000010ff */
.L_x_2221:
[----:B------:R-:W-:Y:S05]  /*306a0*/  BSYNC B3 ;  /* 0x0000000000037941 */ /* 0x000fea0003800000 */
.L_x_2220:
        /* <DEDUP_REMOVED lines=11> */
.L_x_2219:
[----:B------:R-:W-:Y:S05]  /*30760*/  BSYNC B2 ;  /* 0x0000000000027941 */ /* 0x000fea0003800000 */
.L_x_2218:
[----:B------:R-:W-:Y:S02]  /*30770*/  R2UR UR4, R84 ;  /* 0x00000000540472ca */ /* 0x000fe400000e0000 */
[----:B------:R-:W-:-:S13]  /*30780*/  R2UR UR5, R85 ;  /* 0x00000000550572ca */ /* 0x000fda00000e0000 */
[----:B------:R-:W2:Y:S02]  /*30790*/  LD.E.U8 R92, desc[UR4][R92.64] ;  /* 0x000000045c5c7980 */ /* 0x000ea4000c101100 */
[----:B--2---:R-:W-:-:S13]  /*307a0*/  LOP3.LUT P0, RZ, R92, 0x4, RZ, 0xc0, !PT ;  /* 0x000000045cff7812 */ /* 0x004fda000780c0ff */
[----:B------:R-:W-:Y:S05]  /*307b0*/  @!P0 BRA `(.L_x_2171) ;  /* 0x0000001400b08947 */ /* 0x000fea0003800000 */
[----:B------:R-:W-:Y:S02]  /*307c0*/  R2UR UR4, R84 ;  /* 0x00000000540472ca */ /* 0x000fe400000e0000 */
[----:B------:R-:W-:-:S13]  /*307d0*/  R2UR UR5, R85 ;  /* 0x00000000550572ca */ /* 0x000fda00000e0000 */
[----:B------:R-:W2:Y:S01]  /*307e0*/  LD.E R90, desc[UR4][R90.64+0x4] ;  /* 0x000004045a5a7980 */ /* 0x000ea2000c101900 */
[----:B------:R-:W-:Y:S01]  /*307f0*/  VIADD R105, R105, 0x40 ;  /* 0x0000004069697836 */ /* 0x000fe20000000000 */
[----:B-1----:R-:W-:Y:S01]  /*30800*/  SHF.R.S32.HI R14, RZ, 0x1f, R131 ;  /* 0x0000001fff0e7819 */ /* 0x002fe20000011483 */
[----:B------:R-:W-:Y:S01]  /*30810*/  IMAD.SHL.U32 R12, R131, 0x40, RZ ;  /* 0x00000040830c7824 */ /* 0x000fe200078e00ff */
[----:B------:R-:W-:Y:S02]  /*30820*/  R2UR UR6, R84 ;  /* 0x00000000540672ca */ /* 0x000fe400000e0000 */
[----:B------:R-:W-:Y:S02]  /*30830*/  LEA.HI R14, R14, R131, RZ, 0x3 ;  /* 0x000000830e0e7211 */ /* 0x000fe400078f18ff */
[----:B------:R-:W-:Y:S02]  /*30840*/  LOP3.LUT R13, R12, 0x1c0, RZ, 0xc0, !PT ;  /* 0x000001c00c0d7812 */ /* 0x000fe400078ec0ff */
[----:B------:R-:W-:Y:S01]  /*30850*/  R2UR UR7, R85 ;  /* 0x00000000550772ca */ /* 0x000fe200000e0000 */
[----:B------:R-:W-:Y:S01]  /*30860*/  IMAD.SHL.U32 R14, R14, 0x40, RZ ;  /* 0x000000400e0e7824 */ /* 0x000fe200078e00ff */
[----:B------:R-:W-:-:S04]  /*30870*/  SHF.R.U32.HI R31, RZ, 0x3, R13 ;  /* 0x00000003ff1f7819 */ /* 0x000fc8000001160d */
[----:B------:R-:W-:Y:S01]  /*30880*/  LOP3.LUT R15, R14, 0xfffffe00, RZ, 0xc0, !PT ;  /* 0xfffffe000e0f7812 */ /* 0x000fe200078ec0ff */
[----:B------:R-:W-:Y:S01]  /*30890*/  BSSY B2, `(.L_x_2222) ;  /* 0x0000084000027945 */ /* 0x000fe20003800000 */
[----:B--2---:R-:W-:-:S04]  /*308a0*/  LEA.HI R8, R90, R90, RZ, 0x1 ;  /* 0x0000005a5a087211 */ /* 0x004fc800078f08ff */
[----:B------:R-:W-:-:S04]  /*308b0*/  SHF.R.S32.HI R28, RZ, 0x1, R8 ;  /* 0x00000001ff1c7819 */ /* 0x000fc80000011408 */
[----:B------:R-:W-:-:S04]  /*308c0*/  ISETP.GE.AND P0, PT, R105, R28, PT ;  /* 0x0000001c6900720c */ /* 0x000fc80003f06270 */
[----:B------:R-:W-:-:S05]  /*308d0*/  SEL R8, R28, RZ, P0 ;  /* 0x000000ff1c087207 */ /* 0x000fca0000000000 */
[----:B------:R-:W-:-:S04]  /*308e0*/  IMAD.IADD R8, R105, 0x1, R8 ;  /* 0x0000000169087824 */ /* 0x000fc800078e0208 */
[----:B------:R-:W-:Y:S01]  /*308f0*/  @P0 IMAD.IADD R102, R97, 0x1, -R102 ;  /* 0x0000000161660824 */ /* 0x000fe200078e0a66 */
[----:B------:R-:W-:-:S04]  /*30900*/  SHF.R.S32.HI R9, RZ, 0x1f, R8 ;  /* 0x0000001fff097819 */ /* 0x000fc80000011408 */
[----:B------:R-:W-:Y:S02]  /*30910*/  SHF.R.S32.HI R11, RZ, 0x1f, R102 ;  /* 0x0000001fff0b7819 */ /* 0x000fe40000011466 */
[----:B------:R-:W-:Y:S02]  /*30920*/  LEA.HI R10, R9, R8, RZ, 0x3 ;  /* 0x00000008090a7211 */ /* 0x000fe400078f18ff */
[----:B------:R-:W-:Y:S02]  /*30930*/  LEA.HI R11, R11, R102, RZ, 0x4 ;  /* 0x000000660b0b7211 */ /* 0x000fe400078f20ff */
[----:B------:R-:W-:Y:S02]  /*30940*/  SHF.R.S32.HI R30, RZ, 0x3, R10 ;  /* 0x00000003ff1e7819 */ /* 0x000fe4000001140a */
[----:B------:R-:W-:Y:S02]  /*30950*/  LEA.HI R8, R9, R8, RZ, 0x6 ;  /* 0x0000000809087211 */ /* 0x000fe400078f30ff */
[----:B------:R-:W-:-:S02]  /*30960*/  LEA.HI.SX32 R11, R11, R30, 0x1c ;  /* 0x0000001e0b0b7211 */ /* 0x000fc400078fe2ff */
[----:B------:R-:W-:Y:S02]  /*30970*/  SHF.R.S32.HI R8, RZ, 0x6, R8 ;  /* 0x00000006ff087819 */ /* 0x000fe40000011408 */
[----:B------:R-:W-:Y:S01]  /*30980*/  SHF.R.S32.HI R12, RZ, 0x1f, R11 ;  /* 0x0000001fff0c7819 */ /* 0x000fe2000001140b */
[----:B------:R-:W-:Y:S01]  /*30990*/  IMAD.SHL.U32 R29, R11, 0x8, RZ ;  /* 0x000000080b1d7824 */ /* 0x000fe200078e00ff */
[----:B------:R-:W-:Y:S01]  /*309a0*/  LOP3.LUT R10, R13, 0x38, R10, 0xf8, !PT ;  /* 0x000000380d0a7812 */ /* 0x000fe200078ef80a */
[----:B------:R-:W-:Y:S01]  /*309b0*/  IMAD R8, R8, 0x1800, R15 ;  /* 0x0000180008087824 */ /* 0x000fe200078e020f */
[----:B------:R-:W-:Y:S02]  /*309c0*/  LEA.HI R12, R12, R11, RZ, 0x3 ;  /* 0x0000000b0c0c7211 */ /* 0x000fe400078f18ff */
[----:B------:R-:W-:Y:S02]  /*309d0*/  LOP3.LUT R9, R10, R31, RZ, 0x3c, !PT ;  /* 0x0000001f0a097212 */ /* 0x000fe400078e3cff */
[----:B------:R-:W-:-:S02]  /*309e0*/  SHF.R.S32.HI R12, RZ, 0x3, R12 ;  /* 0x00000003ff0c7819 */ /* 0x000fc4000001140c */
[----:B------:R-:W-:Y:S01]  /*309f0*/  LOP3.LUT R11, R13, 0x38, R29, 0xf8, !PT ;  /* 0x000000380d0b7812 */ /* 0x000fe200078ef81d */
[----:B------:R-:W-:Y:S02]  /*30a00*/  IMAD.IADD R8, R8, 0x1, R9 ;  /* 0x0000000108087824 */ /* 0x000fe400078e0209 */
[----:B------:R-:W-:Y:S01]  /*30a10*/  IMAD R12, R12, 0x1800, R15 ;  /* 0x000018000c0c7824 */ /* 0x000fe200078e020f */
[----:B------:R-:W-:Y:S02]  /*30a20*/  LOP3.LUT R11, R11, R31, RZ, 0x3c, !PT ;  /* 0x0000001f0b0b7212 */ /* 0x000fe400078e3cff */
[----:B------:R-:W-:-:S03]  /*30a30*/  IADD3 R9, P0, R103, R8, RZ ;  /* 0x0000000867097210 */ /* 0x000fc60007f1e0ff */
[----:B------:R-:W-:Y:S02]  /*30a40*/  IMAD.IADD R12, R12, 0x1, R11 ;  /* 0x000000010c0c7824 */ /* 0x000fe400078e020b */
[----:B------:R-:W-:Y:S01]  /*30a50*/  IMAD.X R10, RZ, RZ, R104, P0 ;  /* 0x000000ffff0a7224 */ /* 0x000fe200000e0668 */
[----:B------:R-:W-:Y:S02]  /*30a60*/  LEA R8, P0, R9, R94, 0x1 ;  /* 0x0000005e09087211 */ /* 0x000fe400078008ff */
[----:B------:R-:W-:Y:S02]  /*30a70*/  IADD3 R103, P1, R103, R12, RZ ;  /* 0x0000000c67677210 */ /* 0x000fe40007f3e0ff */
[-C--:B------:R-:W-:Y:S02]  /*30a80*/  LEA.HI.X R9, R9, R95.reuse, R10, 0x1, P0 ;  /* 0x0000005f09097211 */ /* 0x080fe400000f0c0a */
[----:B------:R-:W-:Y:S01]  /*30a90*/  ISETP.GE.AND P0, PT, R105, R28, PT ;  /* 0x0000001c6900720c */ /* 0x000fe20003f06270 */
[----:B------:R-:W-:Y:S01]  /*30aa0*/  IMAD.X R104, RZ, RZ, R104, P1 ;  /* 0x000000ffff687224 */ /* 0x000fe200008e0668 */
[C---:B------:R-:W-:Y:S01]  /*30ab0*/  LEA R12, P1, R103.reuse, R94, 0x1 ;  /* 0x0000005e670c7211 */ /* 0x040fe200078208ff */
[----:B------:R-:W-:Y:S01]  /*30ac0*/  IMAD.SHL.U32 R49, R30, 0x8, RZ ;  /* 0x000000081e317824 */ /* 0x000fe200078e00ff */
[----:B------:R-:W5:Y:S02]  /*30ad0*/  LD.E.128 R8, desc[UR4][R8.64] ;  /* 0x0000000408087980 */ /* 0x000f64000c101d00 */
[----:B------:R-:W-:-:S02]  /*30ae0*/  LEA.HI.X R13, R103, R95, R104, 0x1, P1 ;  /* 0x0000005f670d7211 */ /* 0x000fc400008f0c68 */
[----:B------:R-:W-:-:S04]  /*30af0*/  IADD3 R51, P1, R49, R88, RZ ;  /* 0x0000005831337210 */ /* 0x000fc80007f3e0ff */
[----:B------:R-:W5:Y:S01]  /*30b00*/  LD.E.128 R12, desc[UR6][R12.64] ;  /* 0x000000060c0c7980 */ /* 0x000f62000c101d00 */
[----:B------:R-:W-:Y:S08]  /*30b10*/  @P0 BRA `(.L_x_2223) ;  /* 0x00000004006c0947 */ /* 0x000ff00003800000 */
[--C-:B------:R-:W-:Y:S01]  /*30b20*/  SHF.R.U64 R39, R56, 0x10, R57.reuse ;  /* 0x0000001038277819 */ /* 0x100fe20000001239 */
[----:B-----5:R-:W-:Y:S01]  /*30b30*/  IMAD.U32 R34, R13, 0x10000, RZ ;  /* 0x000100000d227824 */ /* 0x020fe200078e00ff */
[----:B------:R-:W-:Y:S01]  /*30b40*/  SHF.R.U32.HI R56, RZ, 0x10, R57 ;  /* 0x00000010ff387819 */ /* 0x000fe20000011639 */
[----:B------:R-:W-:Y:S01]  /*30b50*/  IMAD.U32 R28, R9, 0x10000, RZ ;  /* 0x00010000091c7824 */ /* 0x000fe200078e00ff */
[--C-:B------:R-:W-:Y:S01]  /*30b60*/  SHF.R.U64 R40, R44, 0x10, R45.reuse ;  /* 0x000000102c287819 */ /* 0x100fe2000000122d */
[----:B------:R-:W-:Y:S01]  /*30b70*/  IMAD.U32 R36, R15, 0x10000, RZ ;  /* 0x000100000f247824 */ /* 0x000fe200078e00ff */
[----:B------:R-:W-:Y:S01]  /*30b80*/  SHF.R.U32.HI R45, RZ, 0x10, R45 ;  /* 0x00000010ff2d7819 */ /* 0x000fe2000001162d */
[----:B------:R-:W-:Y:S01]  /*30b90*/  IMAD.U32 R31, R12, 0x10000, RZ ;  /* 0x000100000c1f7824 */ /* 0x000fe200078e00ff */
[----:B------:R-:W-:Y:S02]  /*30ba0*/  PRMT R113, R113, 0x5410, R56 ;  /* 0x0000541071717816 */ /* 0x000fe40000000038 */
[----:B------:R-:W-:-:S02]  /*30bb0*/  SHF.R.U64 R38, R46, 0x10, R47 ;  /* 0x000000102e267819 */ /* 0x000fc4000000122f */
[----:B------:R-:W-:Y:S01]  /*30bc0*/  SHF.R.U64 R43, R58, 0x10, R59 ;  /* 0x000000103a2b7819 */ /* 0x000fe2000000123b */
[----:B------:R-:W-:Y:S01]  /*30bd0*/  IMAD.U32 R41, R113, 0x10000, RZ ;  /* 0x0001000071297824 */ /* 0x000fe200078e00ff */
[----:B------:R-:W-:Y:S02]  /*30be0*/  PRMT R106, R106, 0x5410, R45 ;  /* 0x000054106a6a7816 */ /* 0x000fe4000000002d */
[----:B------:R-:W-:Y:S02]  /*30bf0*/  SHF.R.U32.HI R47, RZ, 0x10, R47 ;  /* 0x00000010ff2f7819 */ /* 0x000fe4000001162f */
[----:B------:R-:W-:Y:S02]  /*30c00*/  SHF.R.U32.HI R58, RZ, 0x10, R59 ;  /* 0x00000010ff3a7819 */ /* 0x000fe4000001163b */
[----:B------:R-:W-:Y:S01]  /*30c10*/  PRMT R112, R112, 0x5410, R39 ;  /* 0x0000541070707816 */ /* 0x000fe20000000027 */
[----:B------:R-:W-:Y:S01]  /*30c20*/  IMAD.U32 R39, R106, 0x10000, RZ ;  /* 0x000100006a277824 */ /* 0x000fe200078e00ff */
[----:B------:R-:W-:Y:S01]  /*30c30*/  PRMT R110, R110, 0x5410, R43 ;  /* 0x000054106e6e7816 */ /* 0x000fe2000000002b */
[----:B------:R-:W-:Y:S01]  /*30c40*/  FMUL.FTZ R43, R34, R41 ;  /* 0x00000029222b7220 */ /* 0x000fe20000410000 */
[----:B------:R-:W-:Y:S01]  /*30c50*/  PRMT R108, R108, 0x5410, R47 ;  /* 0x000054106c6c7816 */ /* 0x000fe2000000002f */
[----:B------:R-:W-:Y:S01]  /*30c60*/  FMUL.FTZ R45, R34, R39 ;  /* 0x00000027222d7220 */ /* 0x000fe20000410000 */
[----:B------:R-:W-:-:S02]  /*30c70*/  PRMT R111, R111, 0x5410, R58 ;  /* 0x000054106f6f7816 */ /* 0x000fc4000000003a */
[----:B------:R-:W-:Y:S01]  /*30c80*/  LOP3.LUT R35, R13, 0xffff0000, RZ, 0xc0, !PT ;  /* 0xffff00000d237812 */ /* 0x000fe200078ec0ff */
[C---:B------:R-:W-:Y:S01]  /*30c90*/  FFMA.FTZ R45, R28.reuse, R41, R45 ;  /* 0x000000291c2d7223 */ /* 0x040fe2000001002d */
[----:B------:R-:W-:Y:S02]  /*30ca0*/  LOP3.LUT R113, R113, 0xffff0000, RZ, 0xc0, !PT ;  /* 0xffff000071717812 */ /* 0x000fe400078ec0ff */
[----:B------:R-:W-:Y:S01]  /*30cb0*/  PRMT R109, R109, 0x5410, R38 ;  /* 0x000054106d6d7816 */ /* 0x000fe20000000026 */
[----:B------:R-:W-:Y:S01]  /*30cc0*/  FFMA.FTZ R38, R28, R39, -R43 ;  /* 0x000000271c267223 */ /* 0x000fe2000001082b */
[----:B------:R-:W-:Y:S01]  /*30cd0*/  LOP3.LUT R106, R106, 0xffff0000, RZ, 0xc0, !PT ;  /* 0xffff00006a6a7812 */ /* 0x000fe200078ec0ff */
[----:B------:R-:W-:Y:S01]  /*30ce0*/  IMAD.U32 R39, R108, 0x10000, RZ ;  /* 0x000100006c277824 */ /* 0x000fe200078e00ff */
[----:B------:R-:W-:Y:S01]  /*30cf0*/  LOP3.LUT R30, R9, 0xffff0000, RZ, 0xc0, !PT ;  /* 0xffff0000091e7812 */ /* 0x000fe200078ec0ff */
[----:B------:R-:W-:Y:S02]  /*30d00*/  IMAD.U32 R43, R111, 0x10000, RZ ;  /* 0x000100006f2b7824 */ /* 0x000fe400078e00ff */
[C---:B------:R-:W-:Y:S01]  /*30d10*/  FMUL.FTZ R47, R35.reuse, R113 ;  /* 0x00000071232f7220 */ /* 0x040fe20000410000 */
[----:B------:R-:W-:Y:S01]  /*30d20*/  LOP3.LUT R33, R12, 0xffff0000, RZ, 0xc0, !PT ;  /* 0xffff00000c217812 */ /* 0x000fe200078ec0ff */
[-C--:B------:R-:W-:Y:S01]  /*30d30*/  FMUL.FTZ R35, R35, R106.reuse ;  /* 0x0000006a23237220 */ /* 0x080fe20000410000 */
[----:B------:R-:W-:Y:S01]  /*30d40*/  LOP3.LUT R37, R15, 0xffff0000, RZ, 0xc0, !PT ;  /* 0xffff00000f257812 */ /* 0x000fe200078ec0ff */
[----:B------:R-:W-:Y:S01]  /*30d50*/  IMAD.U32 R12, R11, 0x10000, RZ ;  /* 0x000100000b0c7824 */ /* 0x000fe200078e00ff */
[----:B------:R-:W-:Y:S01]  /*30d60*/  LOP3.LUT R34, R111, 0xffff0000, RZ, 0xc0, !PT ;  /* 0xffff00006f227812 */ /* 0x000fe200078ec0ff */
[C---:B------:R-:W-:Y:S01]  /*30d70*/  FMUL.FTZ R28, R36.reuse, R39 ;  /* 0x00000027241c7220 */ /* 0x040fe20000410000 */
[----:B------:R-:W-:Y:S01]  /*30d80*/  PRMT R107, R107, 0x5410, R40 ;  /* 0x000054106b6b7816 */ /* 0x000fe20000000028 */
[----:B------:R-:W-:Y:S01]  /*30d90*/  FMUL.FTZ R41, R36, R43 ;  /* 0x0000002b24297220 */ /* 0x000fe20000410000 */
[----:B------:R-:W-:Y:S01]  /*30da0*/  LOP3.LUT R108, R108, 0xffff0000, RZ, 0xc0, !PT ;  /* 0xffff00006c6c7812 */ /* 0x000fe200078ec0ff */
[C---:B------:R-:W-:Y:S01]  /*30db0*/  FFMA.FTZ R47, R30.reuse, R106, -R47 ;  /* 0x0000006a1e2f7223 */ /* 0x040fe2000001082f */
[----:B------:R-:W-:Y:S01]  /*30dc0*/  LOP3.LUT R13, R11, 0xffff0000, RZ, 0xc0, !PT ;  /* 0xffff00000b0d7812 */ /* 0x000fe200078ec0ff */
[----:B------:R-:W-:Y:S01]  /*30dd0*/  FFMA.FTZ R36, R30, R113, R35 ;  /* 0x000000711e247223 */ /* 0x000fe20000010023 */
[C---:B------:R-:W-:Y:S01]  /*30de0*/  FFMA.FTZ R43, R12.reuse, R43, R28 ;  /* 0x0000002b0c2b7223 */ /* 0x040fe2000001001c */
[----:B------:R-:W-:Y:S01]  /*30df0*/  FMUL.FTZ R30, R37, R34 ;  /* 0x00000022251e7220 */ /* 0x000fe20000410000 */
[----:B------:R-:W-:Y:S01]  /*30e00*/  FFMA.FTZ R41, R12, R39, -R41 ;  /* 0x000000270c297223 */ /* 0x000fe20000010829 */
[----:B------:R-:W-:-:S02]  /*30e10*/  IMAD.U32 R28, R112, 0x10000, RZ ;  /* 0x00010000701c7824 */ /* 0x000fc400078e00ff */
[-C--:B------:R-:W-:Y:S01]  /*30e20*/  FMUL.FTZ R40, R37, R108.reuse ;  /* 0x0000006c25287220 */ /* 0x080fe20000410000 */
[----:B------:R-:W-:Y:S02]  /*30e30*/  IMAD.U32 R12, R107, 0x10000, RZ ;  /* 0x000100006b0c7824 */ /* 0x000fe400078e00ff */
[----:B------:R-:W-:Y:S01]  /*30e40*/  FFMA.FTZ R108, R13, R108, -R30 ;  /* 0x0000006c0d6c7223 */ /* 0x000fe2000001081e */
[----:B------:R-:W-:Y:S01]  /*30e50*/  LOP3.LUT R112, R112, 0xffff0000, RZ, 0xc0, !PT ;  /* 0xffff000070707812 */ /* 0x000fe200078ec0ff */
[----:B------:R-:W-:Y:S01]  /*30e60*/  FMUL.FTZ R30, R31, R28 ;  /* 0x0000001c1f1e7220 */ /* 0x000fe20000410000 */
[C---:B------:R-:W-:Y:S01]  /*30e70*/  IMAD.U32 R9, R8.reuse, 0x10000, RZ ;  /* 0x0001000008097824 */ /* 0x040fe200078e00ff */
[----:B------:R-:W-:Y:S01]  /*30e80*/  LOP3.LUT R107, R107, 0xffff0000, RZ, 0xc0, !PT ;  /* 0xffff00006b6b7812 */ /* 0x000fe200078ec0ff */
[----:B------:R-:W-:Y:S01]  /*30e90*/  FMUL.FTZ R31, R31, R12 ;  /* 0x0000000c1f1f7220 */ /* 0x000fe20000410000 */
[----:B------:R-:W-:Y:S01]  /*30ea0*/  LOP3.LUT R8, R8, 0xffff0000, RZ, 0xc0, !PT ;  /* 0xffff000008087812 */ /* 0x000fe200078ec0ff */
[----:B------:R-:W-:Y:S01]  /*30eb0*/  FFMA.FTZ R40, R13, R34, R40 ;  /* 0x000000220d287223 */ /* 0x000fe20000010028 */
[----:B------:R-:W-:-:S02]  /*30ec0*/  IMAD.U32 R15, R14, 0x10000, RZ ;  /* 0x000100000e0f7824 */ /* 0x000fc400078e00ff */
        /* <DEDUP_REMOVED lines=32> */
.L_x_2223:
[----:B------:R-:W-:Y:S05]  /*310d0*/  BSYNC B2 ;  /* 0x0000000000027941 */ /* 0x000fea0003800000 */
.L_x_2222:
[----:B------:R-:W-:Y:S02]  /*310e0*/  LEA.HI.X.SX32 R49, R49, R32, 0x1, P1 ;  /* 0x0000002031317211 */ /* 0x000fe400008f0eff */
[----:B------:R-:W-:Y:S02]  /*310f0*/  LEA R30, P0, R51, R86, 0x1 ;  /* 0x00000056331e7211 */ /* 0x000fe400078008ff */
[----:B------:R-:W-:Y:S02]  /*31100*/  R2UR UR4, R84 ;  /* 0x00000000540472ca */ /* 0x000fe400000e0000 */
[----:B------:R-:W-:Y:S02]  /*31110*/  R2UR UR5, R85 ;  /* 0x00000000550572ca */ /* 0x000fe400000e0000 */
[----:B------:R-:W-:Y:S02]  /*31120*/  LEA.HI.X R31, R51, R87, R49, 0x1, P0 ;  /* 0x00000057331f7211 */ /* 0x000fe400000f0c31 */
[----:B------:R-:W-:-:S09]  /*31130*/  ISETP.GE.AND P0, PT, R29, R97, PT ;  /* 0x000000611d00720c */ /* 0x000fd20003f06270 */
[----:B-----5:R1:W-:Y:S04]  /*31140*/  ST.E.128 desc[UR4][R30.64], R8 ;  /* 0x000000081e007985 */ /* 0x0203e8000c101d04 */
[----:B------:R-:W-:Y:S05]  /*31150*/  @P0 BRA `(.L_x_2171) ;  /* 0x0000000c00480947 */ /* 0x000fea0003800000 */
[----:B------:R-:W-:Y:S02]  /*31160*/  IADD3 R89, P0, R29, R88, RZ ;  /* 0x000000581d597210 */ /* 0x000fe40007f1e0ff */
[----:B------:R-:W-:Y:S02]  /*31170*/  R2UR UR4, R84 ;  /* 0x00000000540472ca */ /* 0x000fe400000e0000 */
[----:B------:R-:W-:Y:S02]  /*31180*/  R2UR UR5, R85 ;  /* 0x00000000550572ca */ /* 0x000fe400000e0000 */
[----:B------:R-:W-:Y:S02]  /*31190*/  LEA.HI.X.SX32 R29, R29, R32, 0x1, P0 ;  /* 0x000000201d1d7211 */ /* 0x000fe400000f0eff */
[----:B-1----:R-:W-:-:S04]  /*311a0*/  LEA R8, P0, R89, R86, 0x1 ;  /* 0x0000005659087211 */ /* 0x002fc800078008ff */
[----:B------:R-:W-:-:S05]  /*311b0*/  LEA.HI.X R9, R89, R87, R29, 0x1, P0 ;  /* 0x0000005759097211 */ /* 0x000fca00000f0c1d */
[----:B------:R1:W-:Y:S01]  /*311c0*/  ST.E.128 desc[UR4][R8.64], R12 ;  /* 0x0000000c08007985 */ /* 0x0003e2000c101d04 */
[----:B------:R-:W-:Y:S05]  /*311d0*/  BRA `(.L_x_2171) ;  /* 0x0000000c00287947 */ /* 0x000fea0003800000 */
.L_x_2137:
[----:B------:R-:W2:Y:S01]  /*311e0*/  LDL.64 R8, [R82+0x10] ;  /* 0x0000100052087983 */ /* 0x000ea20000100a00 */
[----:B------:R-:W-:Y:S02]  /*311f0*/  R2UR UR4, R84 ;  /* 0x00000000540472ca */ /* 0x000fe400000e0000 */
[----:B------:R-:W-:Y:S01]  /*31200*/  R2UR UR5, R85 ;  /* 0x00000000550572ca */ /* 0x000fe200000e0000 */
[----:B------:R0:W5:Y:S04]  /*31210*/  LDL R10, [R83] ;  /* 0x00000000530a7983 */ /* 0x0001680000100800 */
[----:B------:R0:W5:Y:S08]  /*31220*/  LDL R11, [R83+0x4] ;  /* 0x00000400530b7983 */ /* 0x0001700000100800 */
[----:B--2---:R-:W2:Y:S01]  /*31230*/  LD.E R12, desc[UR4][R8.64+0x1c] ;  /* 0x00001c04080c7980 */ /* 0x004ea2000c101900 */
[----:B------:R-:W-:Y:S01]  /*31240*/  BSSY B2, `(.L_x_2224) ;  /* 0x0000005000027945 */ /* 0x000fe20003800000 */
[----:B--2---:R-:W-:-:S04]  /*31250*/  LOP3.LUT R12, R12, 0x1, RZ, 0xfc, !PT ;  /* 0x000000010c0c7812 */ /* 0x004fc800078efcff */
[----:B------:R-:W-:-:S13]  /*31260*/  ISETP.NE.AND P0, PT, R12, 0x3, PT ;  /* 0x000000030c00780c */ /* 0x000fda0003f05270 */
[----:B0-----:R-:W-:Y:S05]  /*31270*/  @!P0 BRA `(.L_x_2225) ;  /* 0x0000000000048947 */ /* 0x001fea0003800000 */
[----:B------:R-:W-:Y:S01]  /*31280*/  BPT.TRAP 0x1 ;  /* 0x000000040000795c */ /* 0x000fe20000300000 */
.L_x_2225:
[----:B------:R-:W-:Y:S05]  /*31290*/  BSYNC B2 ;  /* 0x0000000000027941 */ /* 0x000fea0003800000 */
.L_x_2224:
        /* <DEDUP_REMOVED lines=9> */
.L_x_2251:
[----:B------:R-:W-:Y:S05]  /*31330*/  BSYNC B2 ;  /* 0x0000000000027941 */ /* 0x000fea0003800000 */
.L_x_2226:
[----:B------:R-:W2:Y:S04]  /*31340*/  LDL.64 R14, [R82] ;  /* 0x00000000520e7983 */ /* 0x000ea80000100a00 */
[----:B------:R-:W3:Y:S04]  /*31350*/  LDL.64 R8, [R82+0x18] ;  /* 0x0000180052087983 */ /* 0x000ee80000100a00 */
[----:B------:R-:W4:Y:S04]  /*31360*/  LDL.64 R32, [R82+0x30] ;  /* 0x0000300052207983 */ /* 0x000f280000100a00 */
[----:B0-----:R-:W4:Y:S01]  /*31370*/  LDL.64 R10, [R82+0x20] ;  /* 0x00002000520a7983 */ /* 0x001f220000100a00 */
[----:B------:R-:W-:-:S02]  /*31380*/  R2UR UR8, R84 ;  /* 0x00000000540872ca */ /* 0x000fc400000e0000 */
[C---:B------:R-:W-:Y:S01]  /*31390*/  R2UR UR9, R85.reuse ;  /* 0x00000000550972ca */ /* 0x040fe200000e0000 */
[----:B------:R-:W4:Y:S01]  /*313a0*/  LDL R39, [R83] ;  /* 0x0000000053277983 */ /* 0x000f220000100800 */
[C---:B------:R-:W-:Y:S02]  /*313b0*/  R2UR UR4, R84.reuse ;  /* 0x00000000540472ca */ /* 0x040fe400000e0000 */
[C---:B------:R-:W-:Y:S01]  /*313c0*/  R2UR UR5, R85.reuse ;  /* 0x00000000550572ca */ /* 0x040fe200000e0000 */
[----:B------:R-:W5:Y:S01]  /*313d0*/  LDL.64 R12, [R82+0x38] ;  /* 0x00003800520c7983 */ /* 0x000f620000100a00 */
[C---:B------:R-:W-:Y:S02]  /*313e0*/  R2UR UR10, R84.reuse ;  /* 0x00000000540a72ca */ /* 0x040fe400000e0000 */
[----:B------:R-:W-:Y:S02]  /*313f0*/  R2UR UR11, R85 ;  /* 0x00000000550b72ca */ /* 0x000fe400000e0000 */
[----:B------:R-:W-:-:S02]  /*31400*/  R2UR UR6, R84 ;  /* 0x00000000540672ca */ /* 0x000fc400000e0000 */
[C---:B------:R-:W-:Y:S02]  /*31410*/  R2UR UR7, R85.reuse ;  /* 0x00000000550772ca */ /* 0x040fe400000e0000 */
[----:B------:R-:W-:Y:S02]  /*31420*/  R2UR UR12, R84 ;  /* 0x00000000540c72ca */ /* 0x000fe400000e0000 */
[----:B------:R-:W-:Y:S01]  /*31430*/  R2UR UR13, R85 ;  /* 0x00000000550d72ca */ /* 0x000fe200000e0000 */
[----:B--2---:R0:W2:Y:S04]  /*31440*/  LD.E R14, desc[UR8][R14.64] ;  /* 0x000000080e0e7980 */ /* 0x0040a8000c101900 */
[----:B---3--:R-:W3:Y:S04]  /*31450*/  LD.E R38, desc[UR4][R8.64] ;  /* 0x0000000408267980 */ /* 0x008ee8000c101900 */
[----:B----4-:R-:W4:Y:S04]  /*31460*/  LD.E R40, desc[UR10][R32.64] ;  /* 0x0000000a20287980 */ /* 0x010f28000c101900 */
[----:B------:R-:W4:Y:S04]  /*31470*/  LD.E.64 R34, desc[UR6][R10.64+0x10] ;  /* 0x000010060a227980 */ /* 0x000f28000c101b00 */
[----:B------:R1:W4:Y:S01]  /*31480*/  LD.E.64 R36, desc[UR12][R8.64+0x8] ;  /* 0x0000080c08247980 */ /* 0x000322000c101b00 */
[----:B------:R-:W-:Y:S01]  /*31490*/  IMAD R41, R39, 0x4800, RZ ;  /* 0x0000480027297824 */ /* 0x000fe200078e02ff */
[----:B------:R-:W-:Y:S02]  /*314a0*/  BSSY B2, `(.L_x_2228) ;  /* 0x0000055000027945 */ /* 0x000fe40003800000 */
[----:B------:R2:W5:Y:S02]  /*314b0*/  LD.E.64 R28, desc[UR4][R10.64+0x8] ;  /* 0x000008040a1c7980 */ /* 0x000564000c101b00 */
[----:B0-----:R-:W-:-:S02]  /*314c0*/  SHF.R.S32.HI R15, RZ, 0x1f, R41 ;  /* 0x0000001fff0f7819 */ /* 0x001fc40000011429 */
[----:B------:R0:W5:Y:S01]  /*314d0*/  LD.E.64 R30, desc[UR6][R10.64+0x18] ;  /* 0x000018060a1e7980 */ /* 0x000162000c101b00 */
[----:B-1----:R-:W-:Y:S01]  /*314e0*/  SHF.R.S32.HI R8, RZ, 0x1f, R77 ;  /* 0x0000001fff087819 */ /* 0x002fe2000001144d */
[----:B--2---:R-:W-:Y:S01]  /*314f0*/  IMAD R14, R77, -0x60, R14 ;  /* 0xffffffa04d0e7824 */ /* 0x004fe200078e020e */
[----:B---3--:R-:W-:-:S04]  /*31500*/  IADD3 R43, P0, R38, R41, RZ ;  /* 0x00000029262b7210 */ /* 0x008fc80007f1e0ff */
[----:B------:R-:W-:Y:S02]  /*31510*/  VIMNMX R45, R14, 0x60, PT ;  /* 0x000000600e2d7848 */ /* 0x000fe40003fe0100 */
[----:B------:R-:W-:Y:S02]  /*31520*/  LEA.HI.X.SX32 R15, R38, R15, 0x1, P0 ;  /* 0x0000000f260f7211 */ /* 0x000fe400000f0eff */
[----:B----4-:R-:W-:Y:S01]  /*31530*/  ISETP.GE.AND P0, PT, R40, R45, PT ;  /* 0x0000002d2800720c */ /* 0x010fe20003f06270 */
[-C--:B------:R-:W-:Y:S02]  /*31540*/  IMAD R9, R35, R77.reuse, RZ ;  /* 0x0000004d23097224 */ /* 0x080fe400078e02ff */
[----:B------:R-:W-:Y:S01]  /*31550*/  IMAD.WIDE.U32 R38, R34, R77, RZ ;  /* 0x0000004d22267225 */ /* 0x000fe200078e00ff */
[----:B------:R-:W-:-:S03]  /*31560*/  LEA R14, P1, R43, R36, 0x1 ;  /* 0x000000242b0e7211 */ /* 0x000fc600078208ff */
[----:B------:R-:W-:Y:S02]  /*31570*/  IMAD R9, R34, R8, R9 ;  /* 0x0000000822097224 */ /* 0x000fe400078e0209 */
[----:B------:R-:W-:Y:S01]  /*31580*/  IMAD.WIDE R34, R41, 0x2, R36 ;  /* 0x0000000229227825 */ /* 0x000fe200078e0224 */
[----:B------:R-:W-:-:S03]  /*31590*/  LEA.HI.X R15, R43, R37, R15, 0x1, P1 ;  /* 0x000000252b0f7211 */ /* 0x000fc600008f0c0f */
[----:B------:R-:W-:Y:S01]  /*315a0*/  IMAD.IADD R41, R39, 0x1, R9 ;  /* 0x0000000127297824 */ /* 0x000fe200078e0209 */
[----:B0-----:R-:W-:Y:S06]  /*315b0*/  @P0 BRA `(.L_x_2229) ;  /* 0x00000004000c0947 */ /* 0x001fec0003800000 */
[----:B------:R-:W-:Y:S02]  /*315c0*/  R2UR UR4, R84 ;  /* 0x00000000540472ca */ /* 0x000fe400000e0000 */
[----:B------:R-:W-:-:S13]  /*315d0*/  R2UR UR5, R85 ;  /* 0x00000000550572ca */ /* 0x000fda00000e0000 */
[----:B-----5:R-:W2:Y:S01]  /*315e0*/  LD.E.U8 R40, desc[UR4][R12.64] ;  /* 0x000000040c287980 */ /* 0x020ea2000c101100 */
[C---:B------:R-:W-:Y:S01]  /*315f0*/  LEA R36, P1, R38.reuse, R30, 0x1 ;  /* 0x0000001e26247211 */ /* 0x040fe200078208ff */
[----:B------:R-:W-:Y:S03]  /*31600*/  BSSY B3, `(.L_x_2230) ;  /* 0x000000c000037945 */ /* 0x000fe60003800000 */
[----:B------:R-:W-:Y:S02]  /*31610*/  LEA.HI.X R37, R38, R31, R41, 0x1, P1 ;  /* 0x0000001f26257211 */ /* 0x000fe400008f0c29 */
[----:B--2---:R-:W-:-:S04]  /*31620*/  LOP3.LUT R8, R40, 0x1, RZ, 0xc0, !PT ;  /* 0x0000000128087812 */ /* 0x004fc800078ec0ff */
[----:B------:R-:W-:-:S13]  /*31630*/  ISETP.NE.U32.AND P0, PT, R8, 0x1, PT ;  /* 0x000000010800780c */ /* 0x000fda0003f05070 */
[----:B------:R-:W-:Y:S05]  /*31640*/  @P0 BRA `(.L_x_2231) ;  /* 0x00000000001c0947 */ /* 0x000fea0003800000 */
[----:B------:R-:W-:Y:S02]  /*31650*/  R2UR UR4, R84 ;  /* 0x00000000540472ca */ /* 0x000fe400000e0000 */
[----:B------:R-:W-:-:S13]  /*31660*/  R2UR UR5, R85 ;  /* 0x00000000550572ca */ /* 0x000fda00000e0000 */
[----:B------:R-:W2:Y:S01]  /*31670*/  LD.E.128 R8, desc[UR4][R34.64] ;  /* 0x0000000422087980 */ /* 0x000ea2000c101d00 */
[----:B------:R-:W-:Y:S02]  /*31680*/  R2UR UR6, R84 ;  /* 0x00000000540672ca */ /* 0x000fe400000e0000 */
[----:B------:R-:W-:Y:S01]  /*31690*/  R2UR UR7, R85 ;  /* 0x00000000550772ca */ /* 0x000fe200000e0000 */
[----:B--2---:R0:W-:-:S12]  /*316a0*/  ST.E.128 desc[UR4][R36.64], R8 ;  /* 0x0000000824007985 */ /* 0x0041d8000c101d04 */
[----:B------:R0:W5:Y:S02]  /*316b0*/  LD.E.U8 R40, desc[UR6][R12.64] ;  /* 0x000000060c287980 */ /* 0x000164000c101100 */
.L_x_2231:
[----:B------:R-:W-:Y:S05]  /*316c0*/  BSYNC B3 ;  /* 0x0000000000037941 */ /* 0x000fea0003800000 */
.L_x_2230:
[----:B-----5:R-:W-:Y:S01]  /*316d0*/  LOP3.LUT P0, RZ, R40, 0x2, RZ, 0xc0, !PT ;  /* 0x0000000228ff7812 */ /* 0x020fe2000780c0ff */
[----:B------:R-:W-:-:S12]  /*316e0*/  BSSY B3, `(.L_x_2232) ;  /* 0x0000009000037945 */ /* 0x000fd80003800000 */
[----:B------:R-:W-:Y:S05]  /*316f0*/  @!P0 BRA `(.L_x_2233) ;  /* 0x00000000001c8947 */ /* 0x000fea0003800000 */
[----:B------:R-:W-:Y:S02]  /*31700*/  R2UR UR4, R84 ;  /* 0x00000000540472ca */ /* 0x000fe400000e0000 */
[----:B------:R-:W-:-:S13]  /*31710*/  R2UR UR5, R85 ;  /* 0x00000000550572ca */ /* 0x000fda00000e0000 */
[----:B0-----:R-:W2:Y:S01]  /*31720*/  LD.E.128 R8, desc[UR4][R14.64] ;  /* 0x000000040e087980 */ /* 0x001ea2000c101d00 */
[----:B------:R-:W-:Y:S02]  /*31730*/  R2UR UR6, R84 ;  /* 0x00000000540672ca */ /* 0x000fe400000e0000 */
[----:B------:R-:W-:Y:S01]  /*31740*/  R2UR UR7, R85 ;  /* 0x00000000550772ca */ /* 0x000fe200000e0000 */
[----:B--2---:R1:W-:-:S12]  /*31750*/  ST.E.128 desc[UR4][R36.64+0x40], R8 ;  /* 0x0000400824007985 */ /* 0x0043d8000c101d04 */
[----:B------:R1:W5:Y:S02]  /*31760*/  LD.E.U8 R40, desc[UR6][R12.64] ;  /* 0x000000060c287980 */ /* 0x000364000c101100 */
.L_x_2233:
[----:B------:R-:W-:Y:S05]  /*31770*/  BSYNC B3 ;  /* 0x0000000000037941 */ /* 0x000fea0003800000 */
.L_x_2232:
[----:B-----5:R-:W-:Y:S01]  /*31780*/  LOP3.LUT P0, RZ, R40, 0x4, RZ, 0xc0, !PT ;  /* 0x0000000428ff7812 */ /* 0x020fe2000780c0ff */
[----:B------:R-:W-:-:S12]  /*31790*/  BSSY B3, `(.L_x_2234) ;  /* 0x0000009000037945 */ /* 0x000fd80003800000 */
[----:B------:R-:W-:Y:S05]  /*317a0*/  @!P0 BRA `(.L_x_2235) ;  /* 0x00000000001c8947 */ /* 0x000fea0003800000 */
[----:B------:R-:W-:Y:S02]  /*317b0*/  R2UR UR4, R84 ;  /* 0x00000000540472ca */ /* 0x000fe400000e0000 */
[----:B------:R-:W-:-:S13]  /*317c0*/  R2UR UR5, R85 ;  /* 0x00000000550572ca */ /* 0x000fda00000e0000 */
[----:B01----:R-:W2:Y:S01]  /*317d0*/  LD.E.128 R8, desc[UR4][R34.64+0x3000] ;  /* 0x0030000422087980 */ /* 0x003ea2000c101d00 */
[----:B------:R-:W-:Y:S02]  /*317e0*/  R2UR UR6, R84 ;  /* 0x00000000540672ca */ /* 0x000fe400000e0000 */
[----:B------:R-:W-:Y:S01]  /*317f0*/  R2UR UR7, R85 ;  /* 0x00000000550772ca */ /* 0x000fe200000e0000 */
[----:B--2---:R2:W-:-:S12]  /*31800*/  ST.E.128 desc[UR4][R36.64+0x80], R8 ;  /* 0x0000800824007985 */ /* 0x0045d8000c101d04 */
[----:B------:R2:W5:Y:S02]  /*31810*/  LD.E.U8 R40, desc[UR6][R12.64] ;  /* 0x000000060c287980 */ /* 0x000564000c101100 */
.L_x_2235:
[----:B------:R-:W-:Y:S05]  /*31820*/  BSYNC B3 ;  /* 0x0000000000037941 */ /* 0x000fea0003800000 */
.L_x_2234:
[----:B-----5:R-:W-:Y:S01]  /*31830*/  LOP3.LUT P0, RZ, R40, 0x8, RZ, 0xc0, !PT ;  /* 0x0000000828ff7812 */ /* 0x020fe2000780c0ff */
[----:B------:R-:W-:-:S12]  /*31840*/  BSSY B3, `(.L_x_2236) ;  /* 0x0000009000037945 */ /* 0x000fd80003800000 */
[----:B------:R-:W-:Y:S05]  /*31850*/  @!P0 BRA `(.L_x_2237) ;  /* 0x00000000001c8947 */ /* 0x000fea0003800000 */
[----:B------:R-:W-:Y:S02]  /*31860*/  R2UR UR4, R84 ;  /* 0x00000000540472ca */ /* 0x000fe400000e0000 */
[----:B------:R-:W-:-:S13]  /*31870*/  R2UR UR5, R85 ;  /* 0x00000000550572ca */ /* 0x000fda00000e0000 */
[----:B012---:R-:W2:Y:S01]  /*31880*/  LD.E.128 R8, desc[UR4][R14.64+0x3000] ;  /* 0x003000040e087980 */ /* 0x007ea2000c101d00 */
[----:B------:R-:W-:Y:S02]  /*31890*/  R2UR UR6, R84 ;  /* 0x00000000540672ca */ /* 0x000fe400000e0000 */
[----:B------:R-:W-:Y:S01]  /*318a0*/  R2UR UR7, R85 ;  /* 0x00000000550772ca */ /* 0x000fe200000e0000 */
[----:B--2---:R3:W-:-:S12]  /*318b0*/  ST.E.128 desc[UR4][R36.64+0xc0], R8 ;  /* 0x0000c00824007985 */ /* 0x0047d8000c101d04 */
[----:B------:R3:W5:Y:S02]  /*318c0*/  LD.E.U8 R40, desc[UR6][R12.64] ;  /* 0x000000060c287980 */ /* 0x000764000c101100 */
.L_x_2237:
[----:B------:R-:W-:Y:S05]  /*318d0*/  BSYNC B3 ;  /* 0x0000000000037941 */ /* 0x000fea0003800000 */
.L_x_2236:
[----:B-----5:R-:W-:Y:S01]  /*318e0*/  LOP3.LUT P0, RZ, R40, 0x10, RZ, 0xc0, !PT ;  /* 0x0000001028ff7812 */ /* 0x020fe2000780c0ff */
[----:B------:R-:W-:-:S12]  /*318f0*/  BSSY B3, `(.L_x_2238) ;  /* 0x0000009000037945 */ /* 0x000fd80003800000 */
[----:B------:R-:W-:Y:S05]  /*31900*/  @!P0 BRA `(.L_x_2239) ;  /* 0x00000000001c8947 */ /* 0x000fea0003800000 */
[----:B------:R-:W-:Y:S02]  /*31910*/  R2UR UR4, R84 ;  /* 0x00000000540472ca */ /* 0x000fe400000e0000 */
[----:B------:R-:W-:-:S13]  /*31920*/  R2UR UR5, R85 ;  /* 0x00000000550572ca */ /* 0x000fda00000e0000 */
[----:B0123--:R-:W2:Y:S01]  /*31930*/  LD.E.128 R8, desc[UR4][R34.64+0x6000] ;  /* 0x0060000422087980 */ /* 0x00fea2000c101d00 */
[----:B------:R-:W-:Y:S02]  /*31940*/  R2UR UR6, R84 ;  /* 0x00000000540672ca */ /* 0x000fe400000e0000 */
[----:B------:R-:W-:Y:S01]  /*31950*/  R2UR UR7, R85 ;  /* 0x00000000550772ca */ /* 0x000fe200000e0000 */
[----:B--2---:R4:W-:-:S12]  /*31960*/  ST.E.128 desc[UR4][R36.64+0x100], R8 ;  /* 0x0001000824007985 */ /* 0x0049d8000c101d04 */
[----:B------:R4:W5:Y:S02]  /*31970*/  LD.E.U8 R40, desc[UR6][R12.64] ;  /* 0x000000060c287980 */ /* 0x000964000c101100 */
.L_x_2239:
[----:B------:R-:W-:Y:S05]  /*31980*/  BSYNC B3 ;  /* 0x0000000000037941 */ /* 0x000fea0003800000 */
.L_x_2238:
[----:B-----5:R-:W-:-:S13]  /*31990*/  LOP3.LUT P0, RZ, R40, 0x20, RZ, 0xc0, !PT ;  /* 0x0000002028ff7812 */ /* 0x020fda000780c0ff */
[----:B------:R-:W-:Y:S05]  /*319a0*/  @!P0 BRA `(.L_x_2229) ;  /* 0x0000000000108947 */ /* 0x000fea0003800000 */
[----:B------:R-:W-:Y:S02]  /*319b0*/  R2UR UR4, R84 ;  /* 0x00000000540472ca */ /* 0x000fe400000e0000 */
[----:B------:R-:W-:-:S13]  /*319c0*/  R2UR UR5, R85 ;  /* 0x00000000550572ca */ /* 0x000fda00000e0000 */
[----:B01234-:R-:W2:Y:S04]  /*319d0*/  LD.E.128 R8, desc[UR4][R14.64+0x6000] ;  /* 0x006000040e087980 */ /* 0x01fea8000c101d00 */
[----:B--2---:R0:W-:Y:S02]  /*319e0*/  ST.E.128 desc[UR4][R36.64+0x140], R8 ;  /* 0x0001400824007985 */ /* 0x0041e4000c101d04 */
.L_x_2229:
[----:B------:R-:W-:Y:S05]  /*319f0*/  BSYNC B2 ;  /* 0x0000000000027941 */ /* 0x000fea0003800000 */
.L_x_2228:
[----:B------:R-:W-:Y:S02]  /*31a00*/  R2UR UR4, R84 ;  /* 0x00000000540472ca */ /* 0x000fe400000e0000 */
[----:B------:R-:W-:-:S13]  /*31a10*/  R2UR UR5, R85 ;  /* 0x00000000550572ca */ /* 0x000fda00000e0000 */
[----:B------:R-:W0:Y:S02]  /*31a20*/  LD.E R32, desc[UR4][R32.64] ;  /* 0x0000000420207980 */ /* 0x000e24000c101900 */
[----:B01234-:R-:W-:-:S05]  /*31a30*/  VIADD R8, R32, 0x40 ;  /* 0x0000004020087836 */ /* 0x01ffca0000000000 */
[----:B------:R-:W-:-:S13]  /*31a40*/  ISETP.GE.AND P0, PT, R8, R45, PT ;  /* 0x0000002d0800720c */ /* 0x000fda0003f06270 */
[----:B------:R-:W-:Y:S05]  /*31a50*/  @P0 BRA `(.L_x_2171) ;  /* 0x0000000400080947 */ /* 0x000fea0003800000 */
[----:B------:R-:W-:Y:S02]  /*31a60*/  R2UR UR4, R84 ;  /* 0x00000000540472ca */ /* 0x000fe400000e0000 */
[----:B------:R-:W-:-:S13]  /*31a70*/  R2UR UR5, R85 ;  /* 0x00000000550572ca */ /* 0x000fda00000e0000 */
[----:B-----5:R-:W2:Y:S02]  /*31a80*/  LD.E.U8 R32, desc[UR4][R12.64] ;  /* 0x000000040c207980 */ /* 0x020ea4000c101100 */
[----:B--2---:R-:W-:-:S04]  /*31a90*/  LOP3.LUT R8, R32, 0x1, RZ, 0xc0, !PT ;  /* 0x0000000120087812 */ /* 0x004fc800078ec0ff */
[----:B------:R-:W-:-:S13]  /*31aa0*/  ISETP.NE.U32.AND P0, PT, R8, 0x1, PT ;  /* 0x000000010800780c */ /* 0x000fda0003f05070 */
[----:B------:R-:W-:Y:S02]  /*31ab0*/  @!P0 R2UR UR4, R84 ;  /* 0x00000000540482ca */ /* 0x000fe400000e0000 */
[----:B------:R-:W-:-:S13]  /*31ac0*/  @!P0 R2UR UR5, R85 ;  /* 0x00000000550582ca */ /* 0x000fda00000e0000 */
[----:B------:R-:W2:Y:S01]  /*31ad0*/  @!P0 LD.E.128 R8, desc[UR4][R34.64+0x2000] ;  /* 0x0020000422088980 */ /* 0x000ea2000c101d00 */
[----:B------:R-:W-:Y:S02]  /*31ae0*/  IADD3 R39, P1, R28, R38, RZ ;  /* 0x000000261c277210 */ /* 0x000fe40007f3e0ff */
[----:B------:R-:W-:Y:S02]  /*31af0*/  @!P0 R2UR UR6, R84 ;  /* 0x00000000540682ca */ /* 0x000fe400000e0000 */
[----:B------:R-:W-:Y:S01]  /*31b00*/  @!P0 R2UR UR7, R85 ;  /* 0x00000000550782ca */ /* 0x000fe200000e0000 */
[----:B------:R-:W-:Y:S01]  /*31b10*/  IMAD.X R29, R29, 0x1, R41, P1 ;  /* 0x000000011d1d7824 */ /* 0x000fe200008e0629 */
[----:B------:R-:W-:-:S04]  /*31b20*/  LEA R28, P1, R39, R30, 0x1 ;  /* 0x0000001e271c7211 */ /* 0x000fc800078208ff */
[----:B------:R-:W-:-:S05]  /*31b30*/  LEA.HI.X R29, R39, R31, R29, 0x1, P1 ;  /* 0x0000001f271d7211 */ /* 0x000fca00008f0c1d */
[----:B--2---:R0:W-:Y:S04]  /*31b40*/  @!P0 ST.E.128 desc[UR4][R28.64], R8 ;  /* 0x000000081c008985 */ /* 0x0041e8000c101d04 */
[----:B------:R-:W2:Y:S01]  /*31b50*/  @!P0 LD.E.U8 R32, desc[UR6][R12.64] ;  /* 0x000000060c208980 */ /* 0x000ea2000c101100 */
[----:B------:R-:W-:Y:S01]  /*31b60*/  BSSY B2, `(.L_x_2240) ;  /* 0x000000a000027945 */ /* 0x000fe20003800000 */
[----:B--2---:R-:W-:-:S13]  /*31b70*/  LOP3.LUT P0, RZ, R32, 0x2, RZ, 0xc0, !PT ;  /* 0x0000000220ff7812 */ /* 0x004fda000780c0ff */
[----:B0-----:R-:W-:Y:S05]  /*31b80*/  @!P0 BRA `(.L_x_2241) ;  /* 0x00000000001c8947 */ /* 0x001fea0003800000 */
[----:B------:R-:W-:Y:S02]  /*31b90*/  R2UR UR4, R84 ;  /* 0x00000000540472ca */ /* 0x000fe400000e0000 */
[----:B------:R-:W-:-:S13]  /*31ba0*/  R2UR UR5, R85 ;  /* 0x00000000550572ca */ /* 0x000fda00000e0000 */
[----:B------:R-:W2:Y:S01]  /*31bb0*/  LD.E.128 R8, desc[UR4][R14.64+0x2000] ;  /* 0x002000040e087980 */ /* 0x000ea2000c101d00 */
[----:B------:R-:W-:Y:S02]  /*31bc0*/  R2UR UR6, R84 ;  /* 0x00000000540672ca */ /* 0x000fe400000e0000 */
[----:B------:R-:W-:Y:S01]  /*31bd0*/  R2UR UR7, R85 ;  /* 0x00000000550772ca */ /* 0x000fe200000e0000 */
[----:B--2---:R0:W-:-:S12]  /*31be0*/  ST.E.128 desc[UR4][R28.64+0x40], R8 ;  /* 0x000040081c007985 */ /* 0x0041d8000c101d04 */
[----:B------:R0:W5:Y:S02]  /*31bf0*/  LD.E.U8 R32, desc[UR6][R12.64] ;  /* 0x000000060c207980 */ /* 0x000164000c101100 */
.L_x_2241:
[----:B------:R-:W-:Y:S05]  /*31c00*/  BSYNC B2 ;  /* 0x0000000000027941 */ /* 0x000fea0003800000 */
.L_x_2240:
        /* <DEDUP_REMOVED lines=10> */
.L_x_2243:
[----:B------:R-:W-:Y:S05]  /*31cb0*/  BSYNC B2 ;  /* 0x0000000000027941 */ /* 0x000fea0003800000 */
.L_x_2242:
        /* <DEDUP_REMOVED lines=10> */
.L_x_2245:
[----:B------:R-:W-:Y:S05]  /*31d60*/  BSYNC B2 ;  /* 0x0000000000027941 */ /* 0x000fea0003800000 */
.L_x_2244:
        /* <DEDUP_REMOVED lines=10> */
.L_x_2247:
[----:B------:R-:W-:Y:S05]  /*31e10*/  BSYNC B2 ;  /* 0x0000000000027941 */ /* 0x000fea0003800000 */
.L_x_2246:
[----:B-----5:R-:W-:-:S13]  /*31e20*/  LOP3.LUT P0, RZ, R32, 0x20, RZ, 0xc0, !PT ;  /* 0x0000002020ff7812 */ /* 0x020fda000780c0ff */
[----:B------:R-:W-:Y:S05]  /*31e30*/  @!P0 BRA `(.L_x_2171) ;  /* 0x0000000000108947 */ /* 0x000fea0003800000 */
[----:B------:R-:W-:Y:S02]  /*31e40*/  R2UR UR4, R84 ;  /* 0x00000000540472ca */ /* 0x000fe400000e0000 */
[----:B------:R-:W-:-:S13]  /*31e50*/  R2UR UR5, R85 ;  /* 0x00000000550572ca */ /* 0x000fda00000e0000 */
[----:B0123--:R-:W2:Y:S04]  /*31e60*/  LD.E.128 R8, desc[UR4][R14.64+0x8000] ;  /* 0x008000040e087980 */ /* 0x00fea8000c101d00 */
[----:B--2---:R4:W-:Y:S02]  /*31e70*/  ST.E.128 desc[UR4][R28.64+0x140], R8 ;  /* 0x000140081c007985 */ /* 0x0049e4000c101d04 */
.L_x_2171:
[----:B------:R-:W-:Y:S05]  /*31e80*/  BSYNC B0 ;  /* 0x0000000000007941 */ /* 0x000fea0003800000 */
.L_x_2136:
        /* <DEDUP_REMOVED lines=8> */
[----:B0-----:R-:W-:-:S02]  /*31f10*/  LOP3.LUT P0, RZ, R9, 0x7f, RZ, 0xc0, !PT ;  /* 0x0000007f09ff7812 */ /* 0x001fc4000780c0ff */
[----:B------:R-:W-:-:S05]  /*31f20*/  LEA.HI R8, R9, 0x8, RZ, 0x19 ;  /* 0x0000000809087811 */ /* 0x000fca00078fc8ff */
[----:B-1----:R0:W-:Y:S06]  /*31f30*/  BAR.SYNC.DEFER_BLOCKING R8, 0x80 ;  /* 0x000200080000751d */ /* 0x0021ec0000010000 */
[----:B------:R-:W-:Y:S05]  /*31f40*/  @P0 BRA `(.L_x_2248) ;  /* 0x0000000000240947 */ /* 0x000fea0003800000 */
[----:B0-----:R-:W2:Y:S01]  /*31f50*/  LDL.64 R8, [R82+0x10] ;  /* 0x0000100052087983 */ /* 0x001ea20000100a00 */
[----:B------:R-:W-:Y:S02]  /*31f60*/  R2UR UR4, R84 ;  /* 0x00000000540472ca */ /* 0x000fe400000e0000 */
[----:B------:R-:W-:Y:S01]  /*31f70*/  R2UR UR5, R85 ;  /* 0x00000000550572ca */ /* 0x000fe200000e0000 */
[----:B------:R-:W3:-:S12]  /*31f80*/  LDL R83, [R83] ;  /* 0x0000000053537983 */ /* 0x000ed80000100800 */
[----:B--2---:R-:W2:Y:S02]  /*31f90*/  LD.E.64 R8, desc[UR4][R8.64+0x30] ;  /* 0x0000300408087980 */ /* 0x004ea4000c101b00 */
[----:B--2---:R-:W-:-:S05]  /*31fa0*/  MOV R10, R8 ;  /* 0x00000008000a7202 */ /* 0x004fca0000000f00 */
[----:B---3--:R-:W-:-:S05]  /*31fb0*/  IMAD R10, R83, 0x8, R10 ;  /* 0x00000008530a7824 */ /* 0x008fca00078e020a */
[----:B------:R-:W-:-:S04]  /*31fc0*/  PRMT R10, RZ, 0x654, R10 ;  /* 0x00000654ff0a7816 */ /* 0x000fc8000000000a */
[----:B------:R1:W-:Y:S03]  /*31fd0*/  SYNCS.ARRIVE.TRANS64.RED.A1T0 RZ, [R10+URZ], RZ ;  /* 0x000000ff0aff79a7 */ /* 0x0003e6000810043f */
.L_x_2248:
[----:B-----5:R-:W-:-:S04]  /*31fe0*/  IMAD.MOV.U32 R97, RZ, RZ, 0x0 ;  /* 0x00000000ff617424 */ /* 0x020fc800078e00ff */
[----:B01----:R-:W-:Y:S05]  /*31ff0*/  RET.REL.NODEC R96 `(_ZN7cutlass13device_kernelIN5flash11enable_sm90INS1_16FlashAttnFwdSm90INS1_25CollectiveMainloopFwdSm90ILi2EN4cute5tupleIJNS5_1CILi1EEES8_S8_EEENS6_IJNS7_ILi128EEENS7_ILi96EEENS7_ILi192EEEEEELi192ENS_10bfloat16_tEfNS_4arch4Sm90ELb0ELb1ELb1ELb1ELb0ELb1ELb0ELb1ELb1ELb1ELb0ELb0EEENS1_21CollectiveEpilogueFwdINS6_IJSA_SC_SB_EEES9_SE_SG_Li256ELb1ELb1ELb0ELb0EEENS1_36VarlenDynamicPersistentTileSchedulerILi128ELi96ELi256ELi128ELb0ELb1ELb1ELb1ELb0ELb1EEEEEEEEEvNT_6ParamsE) ;  /* 0xfffffce060007950 */ /* 0x003fea0003c3ffff */
.L_x_2146:
[----:B0-----:R0:W1:Y:S02]  /*32000*/  SYNCS.PHASECHK.TRANS64.TRYWAIT P0, [R10+URZ], R11 ;  /* 0x0000000b0a0075a7 */ /* 0x001064000800017f */
[----:B-1----:R-:W-:Y:S05]  /*32010*/  @!P0 NANOSLEEP.SYNCS 0x989680 ;  /* 0x009896800000895d */ /* 0x002fea0003900000 */
[----:B------:R-:W1:Y:S02]  /*32020*/  @!P0 SYNCS.PHASECHK.TRANS64 P0, [R10+URZ], R11 ;  /* 0x0000000b0a0085a7 */ /* 0x000e64000800007f */
[----:B-1----:R-:W-:Y:S05]  /*32030*/  @!P0 BRA `(.L_x_2146) ;  /* 0xfffffffc00f08947 */ /* 0x002fea000383ffff */
[----:B------:R-:W-:Y:S05]  /*32040*/  BRA `(.L_x_2249) ;  /* 0xffffff6800347947 */ /* 0x000fea000383ffff */
.L_x_2201:
[----:B0-----:R0:W1:Y:S02]  /*32050*/  SYNCS.PHASECHK.TRANS64.TRYWAIT P0, [R74+URZ], R75 ;  /* 0x0000004b4a0075a7 */ /* 0x001064000800017f */
[----:B-1----:R-:W-:Y:S05]  /*32060*/  @!P0 NANOSLEEP.SYNCS 0x989680 ;  /* 0x009896800000895d */ /* 0x002fea0003900000 */
[----:B------:R-:W1:Y:S02]  /*32070*/  @!P0 SYNCS.PHASECHK.TRANS64 P0, [R74+URZ], R75 ;  /* 0x0000004b4a0085a7 */ /* 0x000e64000800007f */
[----:B-1----:R-:W-:Y:S05]  /*32080*/  @!P0 BRA `(.L_x_2201) ;  /* 0xfffffffc00f08947 */ /* 0x002fea000383ffff */
[----:B------:R-:W-:Y:S05]  /*32090*/  BRA `(.L_x_2250) ;  /* 0xffffffac00c47947 */ /* 0x000fea000383ffff */
.L_x_2227:
[----:B0-----:R0:W1:Y:S02]  /*320a0*/  SYNCS.PHASECHK.TRANS64.TRYWAIT P0, [R10+URZ], R11 ;  /* 0x0000000b0a0075a7 */ /* 0x001064000800017f */
[----:B-1----:R-:W-:Y:S05]  /*320b0*/  @!P0 NANOSLEEP.SYNCS 0x989680 ;  /* 0x009896800000895d */ /* 0x002fea0003900000 */
[----:B------:R-:W1:Y:S02]  /*320c0*/  @!P0 SYNCS.PHASECHK.TRANS64 P0, [R10+URZ], R11 ;  /* 0x0000000b0a0085a7 */ /* 0x000e64000800007f */
[----:B-1----:R-:W-:Y:S05]  /*320d0*/  @!P0 BRA `(.L_x_2227) ;  /* 0xfffffffc00f08947 */ /* 0x002fea000383ffff */
[----:B------:R-:W-:Y:S05]  /*320e0*/  BRA `(.L_x_2251) ;  /* 0xfffffff000907947 */ /* 0x000fea000383ffff */
.L_x_2252:
        /* <DEDUP_REMOVED lines=9> */
.L_x_3241:


//--------------------- .text._ZN7cutlass13device_kernelIN5flash11enable_sm90INS1_16FlashAttnFwdSm90INS1_25CollectiveMainloopFwdSm90ILi2EN4cute5tupleIJNS5_1CILi1EEES8_S8_EEENS6_IJNS7_ILi128EEENS7_ILi112EEENS7_ILi192EEEEEELi192ENS_10bfloat16_tEfNS_4arch4Sm90ELb1ELb0ELb1ELb0ELb0ELb0ELb0ELb1ELb1ELb1ELb0ELb0EEENS1_21CollectiveEpilogueFwdINS6_IJSA_SC_SB_EEES9_SE_SG_Li256ELb0ELb1ELb0ELb0EEENS1_30DynamicPersistentTileSchedulerILi256ELi128ELb0ELb1ELb1EEEEEEEEEvNT_6ParamsE --------------------------
	.section	.text._ZN7cutlass13device_kernelIN5flash11enable_sm90INS1_16FlashAttnFwdSm90INS1_25CollectiveMainloopFwdSm90ILi2EN4cute5tupleIJNS5_1CILi1EEES8_S8_EEENS6_IJNS7_ILi128EEENS7_ILi112EEENS7_ILi192EEEEEELi192ENS_10bfloat16_tEfNS_4arch4Sm90ELb1ELb0ELb1ELb0ELb0ELb0ELb0ELb1ELb1ELb1ELb0ELb0EEENS1_21CollectiveEpilogueFwdINS6_IJSA_SC_SB_EEES9_SE_SG_Li256ELb0ELb1ELb0ELb0EEENS1_30DynamicPersistentTileSchedulerILi256ELi128ELb0ELb1ELb1EEEEEEEEEvNT_6ParamsE,"ax",@progbits
	.align	128
.text._ZN7cutlass13device_kernelIN5flash11enable_sm90INS1_16FlashAttnFwdSm90INS1_25CollectiveMainloopFwdSm90ILi2EN4cute5tupleIJNS5_1CILi1EEES8_S8_EEENS6_IJNS7_ILi128EEENS7_ILi112EEENS7_ILi192EEEEEELi192ENS_10bfloat16_tEfNS_4arch4Sm90ELb1ELb0ELb1ELb0ELb0ELb0ELb0ELb1ELb1ELb1ELb0ELb0EEENS1_21CollectiveEpilogueFwdINS6_IJSA_SC_SB_EEES9_SE_SG_Li256ELb0ELb1ELb0ELb0EEENS1_30DynamicPersistentTileSchedulerILi256ELi128ELb0ELb1ELb1EEEEEEEEEvNT_6ParamsE:
        .type           _ZN7cutlass13device_kernelIN5flash11enable_sm90INS1_16FlashAttnFwdSm90INS1_25CollectiveMainloopFwdSm90ILi2EN4cute5tupleIJNS5_1CILi1EEES8_S8_EEENS6_IJNS7_ILi128EEENS7_ILi112EEENS7_ILi192EEEEEELi192ENS_10bfloat16_tEfNS_4arch4Sm90ELb1ELb0ELb1ELb0ELb0ELb0ELb0ELb1ELb1ELb1ELb0ELb0EEENS1_21CollectiveEpilogueFwdINS6_IJSA_SC_SB_EEES9_SE_SG_Li256ELb0ELb1ELb0ELb0EEENS1_30DynamicPersistentTileSchedulerILi256ELi128ELb0ELb1ELb1EEEEEEEEEvNT_6ParamsE,@function
        .size           _ZN7cutlass13device_kernelIN5flash11enable_sm90INS1_16FlashAttnFwdSm90INS1_25CollectiveMainloopFwdSm90ILi2EN4cute5tupleIJNS5_1CILi1EEES8_S8_EEENS6_IJNS7_ILi128EEENS7_ILi112EEENS7_ILi192EEEEEELi192ENS_10bfloat16_tEfNS_4arch4Sm90ELb1ELb0ELb1ELb0ELb0ELb0ELb0ELb1ELb1ELb1ELb0ELb0EEENS1_21CollectiveEpilogueFwdINS6_IJSA_SC_SB_EEES9_SE_SG_Li256ELb0ELb1ELb0ELb0EEENS1_30DynamicPersistentTileSchedulerILi256ELi128ELb0ELb1ELb1EEEEEEEEEvNT_6ParamsE,(.L_x_3243 - _ZN7cutlass13device_kernelIN5flash11enable_sm90INS1_16FlashAttnFwdSm90INS1_25CollectiveMainloopFwdSm90ILi2EN4cute5tupleIJNS5_1CILi1EEES8_S8_EEENS6_IJNS7_ILi128EEENS7_ILi112EEENS7_ILi192EEEEEELi192ENS_10bfloat16_tEfNS_4arch4Sm90ELb1ELb0ELb1ELb0ELb0ELb0ELb0ELb1ELb1ELb1ELb0ELb0EEENS1_21CollectiveEpilogueFwdINS6_IJSA_SC_SB_EEES9_SE_SG_Li256ELb0ELb1ELb0ELb0EEENS1_30DynamicPersistentTileSchedulerILi256ELi128ELb0ELb1ELb1EEEEEEEEEvNT_6ParamsE)
        .other          _ZN7cutlass13device_kernelIN5flash11enable_sm90INS1_16FlashAttnFwdSm90INS1_25CollectiveMainloopFwdSm90ILi2EN4cute5tupleIJNS5_1CILi1EEES8_S8_EEENS6_IJNS7_ILi128EEENS7_ILi112EEENS7_ILi192EEEEEELi192ENS_10bfloat16_tEfNS_4arch4Sm90ELb1ELb0ELb1ELb0ELb0ELb0ELb0ELb1ELb1ELb1ELb0ELb0EEENS1_21CollectiveEpilogueFwdINS6_IJSA_SC_SB_EEES9_SE_SG_Li256ELb0ELb1ELb0ELb0EEENS1_30DynamicPersistentTileSchedulerILi256ELi128ELb0ELb1ELb1EEEEEEEEEvNT_6ParamsE,@"STO_CUDA_ENTRY STV_DEFAULT"
_ZN7cutlass13device_kernelIN5flash11enable_sm90INS1_16FlashAttnFwdSm90INS1_25CollectiveMainloopFwdSm90ILi2EN4cute5tupleIJNS5_1CILi1EEES8_S8_EEENS6_IJNS7_ILi128EEENS7_ILi112EEENS7_ILi192EEEEEELi192ENS_10bfloat16_tEfNS_4arch4Sm90ELb1ELb0ELb1ELb0ELb0ELb0ELb0ELb1ELb1ELb1ELb0ELb0EEENS1_21CollectiveEpilogueFwdINS6_IJSA_SC_SB_EEES9_SE_SG_Li256ELb0ELb1ELb0ELb0EEENS1_30DynamicPersistentTileSchedulerILi256ELi128ELb0ELb1ELb1EEEEEEEEEvNT_6ParamsE:
        /* <DEDUP_REMOVED lines=17> */
.L_x_2254:
[----:B------:R-:W-:Y:S05]  /*0110*/  BSYNC B0 ;  /* 0x0000000000007941 */ /* 0x000fea0003800000 */
.L_x_2253:
        /* <DEDUP_REMOVED lines=40> */
.L_x_2255:
        /* <DEDUP_REMOVED lines=22> */
.L_x_2256:
        /* <DEDUP_REMOVED lines=18> */
.L_x_2257:
        /* <DEDUP_REMOVED lines=22> */
.L_x_2258:
        /* <DEDUP_REMOVED lines=22> */
.L_x_2259:
[----:B0-----:R-:W-:Y:S01]  /*08e0*/  ISETP.NE.AND P0, PT, R2, RZ, PT ;  /* 0x000000ff0200720c */ /* 0x001fe20003f05270 */
[----:B------:R-:W-:Y:S01]  /*08f0*/  IMAD.MOV.U32 R2, RZ, RZ, 0x1 ;  /* 0x00000001ff027424 */ /* 0x000fe200078e00ff */
[----:B------:R-:W-:-:S04]  /*0900*/  NOP ;  /* 0x0000000000007918 */ /* 0x000fc80000000000 */
[----:B------:R-:W-:-:S05]  /*0910*/  SEL R2, R2, 0x2, !P0 ;  /* 0x0000000202027807 */ /* 0x000fca0004000000 */
[----:B------:R0:W-:Y:S01]  /*0920*/  STL [R1+0x30], R2 ;  /* 0x0000300201007387 */ /* 0x0001e20000100800 */
[----:B-123--:R-:W-:Y:S06]  /*0930*/  BAR.SYNC.DEFER_BLOCKING 0x0 ;  /* 0x0000000000007b1d */ /* 0x00efec0000010000 */
[----:B------:R-:W-:Y:S05]  /*0940*/  @!P0 BRA `(.L_x_2260) ;  /* 0x0000011800548947 */ /* 0x000fea0003800000 */
.L_x_2261:
        /* <DEDUP_REMOVED lines=10> */
[----:B------:R-:W2:Y:S01]  /*09f0*/  LDL.LU R12, [R1+0x30] ;  /* 0x00003000010c7983 */ /* 0x000ea20000300800 */
[----:B0-----:R-:W0:Y:S02]  /*0a00*/  S2R R2, SR_TID.X ;  /* 0x0000000000027919 */ /* 0x001e240000002100 */
[----:B0-----:R-:W-:-:S05]  /*0a10*/  VIADD R217, R2, 0xffffff80 ;  /* 0xffffff8002d97836 */ /* 0x001fca0000000000 */
[----:B------:R-:W-:-:S04]  /*0a20*/  SHF.R.S32.HI R0, RZ, 0x1f, R217 ;  /* 0x0000001fff007819 */ /* 0x000fc800000114d9 */
[CC--:B------:R-:W-:Y:S02]  /*0a30*/  LEA.HI R2, R0.reuse, R217.reuse, RZ, 0x7 ;  /* 0x000000d900027211 */ /* 0x0c0fe400078f38ff */
[-C--:B------:R-:W-:Y:S02]  /*0a40*/  LEA.HI R3, R0, R217.reuse, RZ, 0x4 ;  /* 0x000000d900037211 */ /* 0x080fe400078f20ff */
[----:B------:R-:W-:Y:S02]  /*0a50*/  LOP3.LUT R210, R2, 0xffffff80, RZ, 0xc0, !PT ;  /* 0xffffff8002d27812 */ /* 0x000fe400078ec0ff */
[----:B------:R-:W-:Y:S02]  /*0a60*/  LEA.HI R4, R0, R217, RZ, 0x5 ;  /* 0x000000d900047211 */ /* 0x000fe400078f28ff */
[----:B------:R-:W-:Y:S01]  /*0a70*/  SHF.R.S32.HI R6, RZ, 0x4, R3 ;  /* 0x00000004ff067819 */ /* 0x000fe20000011403 */
[----:B------:R-:W-:Y:S02]  /*0a80*/  IMAD.IADD R210, R217, 0x1, -R210 ;  /* 0x00000001d9d27824 */ /* 0x000fe400078e0ad2 */
[----:B------:R-:W-:Y:S01]  /*0a90*/  IMAD.SHL.U32 R5, R4, 0x20, RZ ;  /* 0x0000002004057824 */ /* 0x000fe200078e00ff */
[----:B------:R-:W-:-:S02]  /*0aa0*/  LOP3.LUT R4, R3, 0x3fffff0, RZ, 0xc0, !PT ;  /* 0x03fffff003047812 */ /* 0x000fc400078ec0ff */
[----:B------:R-:W-:Y:S02]  /*0ab0*/  SHF.R.S32.HI R7, RZ, 0x1f, R210 ;  /* 0x0000001fff077819 */ /* 0x000fe400000114d2 */
[----:B------:R-:W-:Y:S02]  /*0ac0*/  LEA.HI R3, R3, R6, RZ, 0x1 ;  /* 0x0000000603037211 */ /* 0x000fe400078f08ff */
[----:B------:R-:W-:Y:S02]  /*0ad0*/  LEA.HI R8, R7, R210, RZ, 0x2 ;  /* 0x000000d207087211 */ /* 0x000fe400078f10ff */
[----:B------:R-:W-:Y:S02]  /*0ae0*/  LOP3.LUT R3, R3, 0x1ffffffe, RZ, 0xc0, !PT ;  /* 0x1ffffffe03037812 */ /* 0x000fe400078ec0ff */
[----:B------:R-:W-:Y:S02]  /*0af0*/  LEA.HI R11, R0, R217, RZ, 0x2 ;  /* 0x000000d9000b7211 */ /* 0x000fe400078f10ff */
[--C-:B------:R-:W-:Y:S01]  /*0b00*/  SHF.R.S32.HI R9, RZ, 0x2, R8.reuse ;  /* 0x00000002ff097819 */ /* 0x100fe20000011408 */
[----:B------:R-:W-:Y:S01]  /*0b10*/  IMAD.IADD R3, R6, 0x1, -R3 ;  /* 0x0000000106037824 */ /* 0x000fe200078e0a03 */
[----:B------:R-:W-:-:S02]  /*0b20*/  SHF.R.S32.HI R10, RZ, 0x1f, R8 ;  /* 0x0000001fff0a7819 */ /* 0x000fc40000011408 */
[----:B------:R-:W-:Y:S02]  /*0b30*/  LOP3.LUT R6, R11, 0xfffffffc, RZ, 0xc0, !PT ;  /* 0xfffffffc0b067812 */ /* 0x000fe400078ec0ff */
[----:B------:R-:W-:Y:S02]  /*0b40*/  LEA.HI R0, R0, R217, RZ, 0x3 ;  /* 0x000000d900007211 */ /* 0x000fe400078f18ff */
[----:B------:R-:W-:Y:S02]  /*0b50*/  LEA.HI R10, R10, R9, RZ, 0x3 ;  /* 0x000000090a0a7211 */ /* 0x000fe400078f18ff */
[----:B------:R-:W-:Y:S01]  /*0b60*/  SHF.R.S32.HI R211, RZ, 0x7, R2 ;  /* 0x00000007ffd37819 */ /* 0x000fe20000011402 */
[----:B------:R-:W-:Y:S01]  /*0b70*/  IMAD.IADD R4, R217, 0x1, -R4 ;  /* 0x00000001d9047824 */ /* 0x000fe200078e0a04 */
[----:B------:R-:W-:Y:S01]  /*0b80*/  LOP3.LUT R5, R5, 0xfffffc00, RZ, 0xc0, !PT ;  /* 0xfffffc0005057812 */ /* 0x000fe200078ec0ff */
[----:B------:R-:W-:Y:S01]  /*0b90*/  IMAD.IADD R6, R217, 0x1, -R6 ;  /* 0x00000001d9067824 */ /* 0x000fe200078e0a06 */
[----:B------:R-:W-:-:S02]  /*0ba0*/  LOP3.LUT R206, R0, 0xfffffff8, RZ, 0xc0, !PT ;  /* 0xfffffff800ce7812 */ /* 0x000fc400078ec0ff */
[----:B------:R-:W-:Y:S02]  /*0bb0*/  LOP3.LUT R10, R10, 0xfffffff8, RZ, 0xc0, !PT ;  /* 0xfffffff80a0a7812 */ /* 0x000fe400078ec0ff */
[----:B------:R-:W-:Y:S02]  /*0bc0*/  LEA.HI R7, R7, R210, RZ, 0x5 ;  /* 0x000000d207077211 */ /* 0x000fe400078f28ff */
[----:B------:R-:W-:Y:S01]  /*0bd0*/  LEA.HI R2, R2, R211, RZ, 0x1 ;  /* 0x000000d302027211 */ /* 0x000fe200078f08ff */
[----:B------:R-:W-:Y:S01]  /*0be0*/  IMAD R4, R4, 0x40, R5 ;  /* 0x0000004004047824 */ /* 0x000fe200078e0205 */
[----:B------:R-:W-:Y:S01]  /*0bf0*/  SHF.R.S32.HI R7, RZ, 0x5, R7 ;  /* 0x00000005ff077819 */ /* 0x000fe20000011407 */
[----:B------:R-:W-:Y:S01]  /*0c00*/  IMAD.IADD R206, R217, 0x1, -R206 ;  /* 0x00000001d9ce7824 */ /* 0x000fe200078e0ace */
[----:B------:R-:W-:Y:S01]  /*0c10*/  LEA.HI R5, R6, R6, RZ, 0x1 ;  /* 0x0000000606057211 */ /* 0x000fe200078f08ff */
[----:B------:R-:W-:Y:S01]  /*0c20*/  IMAD.IADD R10, R9, 0x1, -R10 ;  /* 0x00000001090a7824 */ /* 0x000fe200078e0a0a */
[----:B------:R-:W-:Y:S01]  /*0c30*/  LOP3.LUT R2, R2, 0x3fffffe, RZ, 0xc0, !PT ;  /* 0x03fffffe02027812 */ /* 0x000fe200078ec0ff */
[----:B------:R-:W-:Y:S01]  /*0c40*/  IMAD.SHL.U32 R16, R206, 0x8, RZ ;  /* 0x00000008ce107824 */ /* 0x000fe200078e00ff */
[----:B------:R-:W-:Y:S01]  /*0c50*/  LOP3.LUT R5, R5, 0x1ffffffe, RZ, 0xc0, !PT ;  /* 0x1ffffffe05057812 */ /* 0x000fe200078ec0ff */
[----:B------:R-:W-:-:S02]  /*0c60*/  IMAD R7, R7, 0x10, R10 ;  /* 0x0000001007077824 */ /* 0x000fc400078e020a */
[----:B------:R-:W-:Y:S01]  /*0c70*/  IMAD.IADD R2, R211, 0x1, -R2 ;  /* 0x00000001d3027824 */ /* 0x000fe200078e0a02 */
[----:B------:R-:W-:Y:S01]  /*0c80*/  LOP3.LUT R19, R8, 0x7ffffffc, RZ, 0xc0, !PT ;  /* 0x7ffffffc08137812 */ /* 0x000fe200078ec0ff */
[C---:B------:R-:W-:Y:S02]  /*0c90*/  VIADD R23, R16.reuse, 0x40 ;  /* 0x0000004010177836 */ /* 0x040fe40000000000 */
[----:B------:R-:W-:Y:S02]  /*0ca0*/  VIADD R204, R16, 0x80 ;  /* 0x0000008010cc7836 */ /* 0x000fe40000000000 */
[----:B------:R-:W-:Y:S02]  /*0cb0*/  IMAD.IADD R5, R6, 0x1, -R5 ;  /* 0x0000000106057824 */ /* 0x000fe400078e0a05 */
[----:B------:R-:W-:Y:S01]  /*0cc0*/  IMAD R212, R2, 0x40, R7 ;  /* 0x0000004002d47824 */ /* 0x000fe200078e0207 */
[----:B------:R-:W-:Y:S01]  /*0cd0*/  LEA R213, R3, R4, 0x3 ;  /* 0x0000000403d57211 */ /* 0x000fe200078e18ff */
[----:B------:R-:W-:Y:S01]  /*0ce0*/  IMAD.U32 R52, RZ, RZ, UR4 ;  /* 0x00000004ff347e24 */ /* 0x000fe2000f8e00ff */
[----:B------:R-:W-:Y:S01]  /*0cf0*/  SHF.R.S32.HI R208, RZ, 0x3, R0 ;  /* 0x00000003ffd07819 */ /* 0x000fe20000011400 */
[----:B------:R-:W-:Y:S01]  /*0d00*/  IMAD.MOV.U32 R209, RZ, RZ, RZ ;  /* 0x000000ffffd17224 */ /* 0x000fe200078e00ff */
[----:B------:R-:W-:Y:S01]  /*0d10*/  SHF.R.S32.HI R216, RZ, 0x1f, R16 ;  /* 0x0000001fffd87819 */ /* 0x000fe20000011410 */
[----:B------:R-:W-:Y:S01]  /*0d20*/  IMAD.IADD R19, R210, 0x1, -R19 ;  /* 0x00000001d2137824 */ /* 0x000fe200078e0a13 */
[----:B------:R-:W-:Y:S01]  /*0d30*/  SHF.R.S32.HI R215, RZ, 0x1f, R23 ;  /* 0x0000001fffd77819 */ /* 0x000fe20000011417 */
[----:B------:R-:W-:Y:S01]  /*0d40*/  IMAD R22, R5, 0x8, R212 ;  /* 0x0000000805167824 */ /* 0x000fe200078e02d4 */
[----:B------:R-:W-:Y:S01]  /*0d50*/  SHF.R.S32.HI R214, RZ, 0x1f, R204 ;  /* 0x0000001fffd67819 */ /* 0x000fe200000114cc */
[----:B------:R-:W-:Y:S01]  /*0d60*/  UMOV UR39, URZ ;  /* 0x0000003f00277c82 */ /* 0x000fe20008000000 */
[----:B------:R-:W-:Y:S01]  /*0d70*/  UMOV UR36, URZ ;  /* 0x0000003f00247c82 */ /* 0x000fe20008000000 */
[----:B--2---:R-:W-:-:S07]  /*0d80*/  LOP3.LUT R18, R12, 0x1, RZ, 0xfc, !PT ;  /* 0x000000010c127812 */ /* 0x004fce00078efcff */
.L_x_2312:
[----:B0-23--:R-:W0:Y:S01]  /*0d90*/  LDC R3, c[0x0][0xc60] ;  /* 0x00031800ff037b82 */ /* 0x00de220000000800 */
[----:B------:R-:W-:Y:S01]  /*0da0*/  IMAD.MOV.U32 R0, RZ, RZ, R52 ;  /* 0x000000ffff007224 */ /* 0x000fe200078e0034 */
[----:B------:R-:W-:Y:S01]  /*0db0*/  ULDC UR4, c[0x0][0xc78] ;  /* 0x00031e0000047ab9 */ /* 0x000fe20000000800 */
[----:B0-----:R-:W-:-:S13]  /*0dc0*/  ISETP.NE.AND P0, PT, R3, 0x1, PT ;  /* 0x000000010300780c */ /* 0x001fda0003f05270 */
[----:B------:R-:W0:Y:S08]  /*0dd0*/  @P0 LDC R5, c[0x0][0xc64] ;  /* 0x00031900ff050b82 */ /* 0x000e300000000800 */
[----:B------:R-:W1:Y:S01]  /*0de0*/  @P0 LDC R7, c[0x0][0xc68] ;  /* 0x00031a00ff070b82 */ /* 0x000e620000000800 */
[----:B0-----:R-:W-:-:S05]  /*0df0*/  @P0 IMAD.HI.U32 R2, R52, R5, RZ ;  /* 0x0000000534020227 */ /* 0x001fca00078e00ff */
[----:B-1----:R-:W-:-:S04]  /*0e00*/  @P0 SHF.R.U32.HI R0, RZ, R7, R2 ;  /* 0x00000007ff000219 */ /* 0x002fc80000011602 */
[----:B------:R-:W-:Y:S01]  /*0e10*/  ISETP.GE.AND P0, PT, R0, UR4, PT ;  /* 0x0000000400007c0c */ /* 0x000fe2000bf06270 */
[----:B------:R-:W-:-:S04]  /*0e20*/  IMAD.MOV R2, RZ, RZ, -R0 ;  /* 0x000000ffff027224 */ /* 0x000fc800078e0a00 */
[----:B------:R-:W-:-:S08]  /*0e30*/  IMAD R13, R3, R2, R52 ;  /* 0x00000002030d7224 */ /* 0x000fd000078e0234 */
[----:B----4-:R-:W-:Y:S05]  /*0e40*/  @!P0 BRA `(.L_x_2262) ;  /* 0x0000000000208947 */ /* 0x010fea0003800000 */
[----:B------:R-:W0:Y:S01]  /*0e50*/  LDC R3, c[0x0][0xc6c] ;  /* 0x00031b00ff037b82 */ /* 0x000e220000000800 */
[----:B------:R-:W-:Y:S02]  /*0e60*/  MOV R2, R13 ;  /* 0x0000000d00027202 */ /* 0x000fe40000000f00 */
[----:B0-----:R-:W-:-:S13]  /*0e70*/  ISETP.NE.AND P0, PT, R3, 0x1, PT ;  /* 0x000000010300780c */ /* 0x001fda0003f05270 */
[----:B------:R-:W0:Y:S02]  /*0e80*/  @P0 LDC.64 R4, c[0x0][0xc70] ;  /* 0x00031c00ff040b82 */ /* 0x000e240000000a00 */
[----:B0-----:R-:W-:-:S05]  /*0e90*/  @P0 IMAD.HI.U32 R4, R13, R4, RZ ;  /* 0x000000040d040227 */ /* 0x001fca00078e00ff */
[----:B------:R-:W-:-:S05]  /*0ea0*/  @P0 SHF.R.U32.HI R2, RZ, R5, R4 ;  /* 0x00000005ff020219 */ /* 0x000fca0000011604 */
[----:B------:R-:W-:Y:S01]  /*0eb0*/  IMAD R3, R2, R3, RZ ;  /* 0x0000000302037224 */ /* 0x000fe200078e02ff */
[----:B------:R-:W-:Y:S06]  /*0ec0*/  BRA `(.L_x_2263) ;  /* 0x00000000001c7947 */ /* 0x000fec0003800000 */
.L_x_2262:
[----:B------:R-:W0:Y:S01]  /*0ed0*/  LDC R3, c[0x0][0xc54] ;  /* 0x00031500ff037b82 */ /* 0x000e220000000800 */
[----:B------:R-:W-:Y:S01]  /*0ee0*/  IMAD.MOV.U32 R2, RZ, RZ, R13 ;  /* 0x000000ffff027224 */ /* 0x000fe200078e000d */
[----:B0-----:R-:W-:-:S13]  /*0ef0*/  ISETP.NE.AND P0, PT, R3, 0x1, PT ;  /* 0x000000010300780c */ /* 0x001fda0003f05270 */
[----:B------:R-:W0:Y:S02]  /*0f00*/  @P0 LDC.64 R4, c[0x0][0xc58] ;  /* 0x00031600ff040b82 */ /* 0x000e240000000a00 */
[----:B0-----:R-:W-:-:S05]  /*0f10*/  @P0 IMAD.HI.U32 R4, R13, R4, RZ ;  /* 0x000000040d040227 */ /* 0x001fca00078e00ff */
[----:B------:R-:W-:-:S05]  /*0f20*/  @P0 SHF.R.U32.HI R2, RZ, R5, R4 ;  /* 0x00000005ff020219 */ /* 0x000fca0000011604 */
[----:B------:R-:W-:-:S07]  /*0f30*/  IMAD R3, R2, R3, RZ ;  /* 0x0000000302037224 */ /* 0x000fce00078e02ff */
.L_x_2263:
[----:B------:R-:W0:Y:S01]  /*0f40*/  LDC R4, c[0x0][0x448] ;  /* 0x00011200ff047b82 */ /* 0x000e220000000800 */
[----:B------:R-:W-:Y:S01]  /*0f50*/  LOP3.LUT R2, RZ, R2, RZ, 0x33, !PT ;  /* 0x00000002ff027212 */ /* 0x000fe200078e33ff */
[----:B------:R-:W-:Y:S01]  /*0f60*/  ULDC UR4, c[0x0][0xc3c] ;  /* 0x00030f0000047ab9 */ /* 0x000fe20000000800 */
[----:B------:R-:W-:Y:S01]  /*0f70*/  ULDC.64 UR6, c[0x0][0x418] ;  /* 0x0001060000067ab9 */ /* 0x000fe20000000a00 */
[----:B------:R-:W-:Y:S01]  /*0f80*/  ULDC UR61, c[0x0][0x424] ;  /* 0x00010900003d7ab9 */ /* 0x000fe20000000800 */
[----:B------:R-:W-:Y:S01]  /*0f90*/  UISETP.NE.U32.AND UP0, UPT, UR6, URZ, UPT ;  /* 0x0000003f0600728c */ /* 0x000fe2000bf05070 */
[----:B------:R-:W-:Y:S01]  /*0fa0*/  VIADD R2, R2, UR4 ;  /* 0x0000000402027c36 */ /* 0x000fe20008000000 */
[----:B------:R-:W-:Y:S01]  /*0fb0*/  ULDC UR4, c[0x0][0x288] ;  /* 0x0000a20000047ab9 */ /* 0x000fe20000000800 */
[----:B------:R-:W1:Y:S01]  /*0fc0*/  LDC R207, c[0x0][0xc48] ;  /* 0x00031200ffcf7b82 */ /* 0x000e620000000800 */
[----:B------:R-:W-:Y:S01]  /*0fd0*/  UISETP.NE.AND.EX UP0, UPT, UR7, URZ, UPT, UP0 ;  /* 0x0000003f0700728c */ /* 0x000fe2000bf05300 */
[----:B------:R-:W-:Y:S01]  /*0fe0*/  IMAD.SHL.U32 R17, R2, 0x80, RZ ;  /* 0x0000008002117824 */ /* 0x000fe200078e00ff */
[----:B------:R-:W-:Y:S01]  /*0ff0*/  UIADD3 UR4, -UR4, 0x70, URZ ;  /* 0x0000007004047890 */ /* 0x000fe2000fffe13f */
[----:B------:R-:W-:Y:S01]  /*1000*/  IMAD.IADD R3, R13, 0x1, -R3 ;  /* 0x000000010d037824 */ /* 0x000fe200078e0a03 */
[----:B------:R-:W-:Y:S01]  /*1010*/  USEL UR61, UR61, 0x1, UP0 ;  /* 0x000000013d3d7887 */ /* 0x000fe20008000000 */
[----:B------:R-:W-:Y:S01]  /*1020*/  VIADD R2, R17, 0x7f ;  /* 0x0000007f11027836 */ /* 0x000fe20000000000 */
[----:B------:R-:W-:Y:S01]  /*1030*/  ULDC UR5, c[0x0][0x2f0] ;  /* 0x0000bc0000057ab9 */ /* 0x000fe20000000800 */
[----:B------:R-:W-:Y:S01]  /*1040*/  ULDC UR6, c[0x0][0xc54] ;  /* 0x0003150000067ab9 */ /* 0x000fe20000000800 */
[----:B------:R-:W-:Y:S01]  /*1050*/  UIMAD UR4, UR61, UR5, UR4 ;  /* 0x000000053d0472a4 */ /* 0x000fe2000f8e0204 */
[----:B------:R-:W-:Y:S01]  /*1060*/  IMAD R6, R0, UR6, R3 ;  /* 0x0000000600067c24 */ /* 0x000fe2000f8e0203 */
[----:B------:R-:W-:Y:S01]  /*1070*/  UIMAD UR5, UR61, UR5, 0x6f ;  /* 0x0000006f3d0574a4 */ /* 0x000fe2000f8e0205 */
[----:B------:R-:W-:-:S02]  /*1080*/  CS2R R118, SRZ ;  /* 0x0000000000767805 */ /* 0x000fc4000001ff00 */
[----:B------:R-:W-:Y:S01]  /*1090*/  CS2R R116, SRZ ;  /* 0x0000000000747805 */ /* 0x000fe2000001ff00 */
[----:B------:R-:W-:Y:S01]  /*10a0*/  IMAD.MOV.U32 R205, RZ, RZ, R6 ;  /* 0x000000ffffcd7224 */ /* 0x000fe200078e0006 */
[----:B------:R-:W-:Y:S02]  /*10b0*/  CS2R R114, SRZ ;  /* 0x0000000000727805 */ /* 0x000fe4000001ff00 */
[----:B0-----:R-:W-:Y:S02]  /*10c0*/  ISETP.NE.AND P1, PT, R4, 0x1, PT ;  /* 0x000000010400780c */ /* 0x001fe40003f25270 */
[----:B------:R-:W-:Y:S01]  /*10d0*/  CS2R R112, SRZ ;  /* 0x0000000000707805 */ /* 0x000fe2000001ff00 */
[----:B------:R-:W-:Y:S01]  /*10e0*/  IMAD.MOV.U32 R102, RZ, RZ, RZ ;  /* 0x000000ffff667224 */ /* 0x000fe200078e00ff */
[----:B------:R-:W-:Y:S02]  /*10f0*/  CS2R R106, SRZ ;  /* 0x00000000006a7805 */ /* 0x000fe4000001ff00 */
[----:B------:R-:W-:Y:S01]  /*1100*/  CS2R R108, SRZ ;  /* 0x00000000006c7805 */ /* 0x000fe2000001ff00 */
[----:B------:R-:W-:Y:S01]  /*1110*/  IMAD.MOV.U32 R95, RZ, RZ, RZ ;  /* 0x000000ffff5f7224 */ /* 0x000fe200078e00ff */
[----:B------:R-:W-:-:S02]  /*1120*/  CS2R R104, SRZ ;  /* 0x0000000000687805 */ /* 0x000fc4000001ff00 */
[----:B------:R-:W-:Y:S02]  /*1130*/  CS2R R126, SRZ ;  /* 0x00000000007e7805 */ /* 0x000fe4000001ff00 */
[----:B-1----:R-:W-:Y:S02]  /*1140*/  ISETP.NE.AND P0, PT, R207, 0x1, PT ;  /* 0x00000001cf00780c */ /* 0x002fe40003f05270 */
[----:B------:R-:W-:Y:S02]  /*1150*/  CS2R R98, SRZ ;  /* 0x0000000000627805 */ /* 0x000fe4000001ff00 */
[----:B------:R-:W-:Y:S02]  /*1160*/  CS2R R100, SRZ ;  /* 0x0000000000647805 */ /* 0x000fe4000001ff00 */
[----:B------:R-:W-:Y:S02]  /*1170*/  CS2R R96, SRZ ;  /* 0x0000000000607805 */ /* 0x000fe4000001ff00 */
[----:B------:R-:W-:Y:S01]  /*1180*/  CS2R R128, SRZ ;  /* 0x0000000000807805 */ /* 0x000fe2000001ff00 */
[----:B------:R-:W0:Y:S01]  /*1190*/  @P1 LDC R9, c[0x0][0x44c] ;  /* 0x00011300ff091b82 */ /* 0x000e220000000800 */
[----:B------:R-:W-:-:S02]  /*11a0*/  CS2R R124, SRZ ;  /* 0x00000000007c7805 */ /* 0x000fc4000001ff00 */
[----:B------:R-:W-:Y:S02]  /*11b0*/  CS2R R92, SRZ ;  /* 0x00000000005c7805 */ /* 0x000fe4000001ff00 */
[----:B------:R-:W-:Y:S02]  /*11c0*/  CS2R R88, SRZ ;  /* 0x0000000000587805 */ /* 0x000fe4000001ff00 */
[----:B------:R-:W-:Y:S02]  /*11d0*/  CS2R R132, SRZ ;  /* 0x0000000000847805 */ /* 0x000fe4000001ff00 */
[----:B------:R-:W-:Y:S02]  /*11e0*/  CS2R R122, SRZ ;  /* 0x00000000007a7805 */ /* 0x000fe4000001ff00 */
[----:B------:R-:W-:Y:S02]  /*11f0*/  CS2R R84, SRZ ;  /* 0x0000000000547805 */ /* 0x000fe4000001ff00 */
[----:B------:R-:W-:Y:S01]  /*1200*/  CS2R R130, SRZ ;  /* 0x0000000000827805 */ /* 0x000fe2000001ff00 */
[----:B------:R-:W1:Y:S01]  /*1210*/  @P1 LDC R11, c[0x0][0x450] ;  /* 0x00011400ff0b1b82 */ /* 0x000e620000000800 */
[----:B------:R-:W-:-:S02]  /*1220*/  CS2R R120, SRZ ;  /* 0x0000000000787805 */ /* 0x000fc4000001ff00 */
[----:B------:R-:W-:Y:S02]  /*1230*/  CS2R R80, SRZ ;  /* 0x0000000000507805 */ /* 0x000fe4000001ff00 */
[----:B------:R-:W-:Y:S02]  /*1240*/  CS2R R138, SRZ ;  /* 0x00000000008a7805 */ /* 0x000fe4000001ff00 */
[----:B------:R-:W-:Y:S02]  /*1250*/  CS2R R76, SRZ ;  /* 0x00000000004c7805 */ /* 0x000fe4000001ff00 */
[----:B------:R-:W-:Y:S02]  /*1260*/  CS2R R140, SRZ ;  /* 0x00000000008c7805 */ /* 0x000fe4000001ff00 */
[----:B------:R-:W-:Y:S02]  /*1270*/  CS2R R72, SRZ ;  /* 0x0000000000487805 */ /* 0x000fe4000001ff00 */
[----:B------:R-:W-:Y:S01]  /*1280*/  CS2R R134, SRZ ;  /* 0x0000000000867805 */ /* 0x000fe2000001ff00 */
[----:B------:R-:W2:Y:S01]  /*1290*/  @P0 LDC R5, c[0x0][0xc4c] ;  /* 0x00031300ff050b82 */ /* 0x000ea20000000800 */
[----:B------:R-:W-:-:S02]  /*12a0*/  CS2R R68, SRZ ;  /* 0x0000000000447805 */ /* 0x000fc4000001ff00 */
[----:B------:R-:W-:Y:S02]  /*12b0*/  CS2R R144, SRZ ;  /* 0x0000000000907805 */ /* 0x000fe4000001ff00 */
[----:B------:R-:W-:Y:S02]  /*12c0*/  CS2R R64, SRZ ;  /* 0x0000000000407805 */ /* 0x000fe4000001ff00 */
[----:B------:R-:W-:Y:S02]  /*12d0*/  CS2R R136, SRZ ;  /* 0x0000000000887805 */ /* 0x000fe4000001ff00 */
[----:B------:R-:W-:Y:S02]  /*12e0*/  CS2R R60, SRZ ;  /* 0x00000000003c7805 */ /* 0x000fe4000001ff00 */
[----:B------:R-:W-:Y:S02]  /*12f0*/  CS2R R142, SRZ ;  /* 0x00000000008e7805 */ /* 0x000fe4000001ff00 */
[----:B------:R-:W-:Y:S01]  /*1300*/  CS2R R56, SRZ ;  /* 0x0000000000387805 */ /* 0x000fe2000001ff00 */
[----:B0-----:R-:W-:Y:S01]  /*1310*/  @P1 IMAD.HI.U32 R4, R2, R9, RZ ;  /* 0x0000000902041227 */ /* 0x001fe200078e00ff */
[----:B------:R-:W0:Y:S01]  /*1320*/  @P0 LDC R7, c[0x0][0xc50] ;  /* 0x00031400ff070b82 */ /* 0x000e220000000800 */
[----:B------:R-:W-:-:S02]  /*1330*/  CS2R R146, SRZ ;  /* 0x0000000000927805 */ /* 0x000fc4000001ff00 */
[----:B------:R-:W-:Y:S02]  /*1340*/  MOV R53, RZ ;  /* 0x000000ff00357202 */ /* 0x000fe40000000f00 */
[----:B------:R-:W-:Y:S02]  /*1350*/  CS2R R14, SRZ ;  /* 0x00000000000e7805 */ /* 0x000fe4000001ff00 */
[----:B------:R-:W-:Y:S02]  /*1360*/  CS2R R152, SRZ ;  /* 0x0000000000987805 */ /* 0x000fe4000001ff00 */
[----:B------:R-:W-:Y:S01]  /*1370*/  CS2R R12, SRZ ;  /* 0x00000000000c7805 */ /* 0x000fe2000001ff00 */
[----:B------:R-:W-:Y:S01]  /*1380*/  IMAD.MOV.U32 R154, RZ, RZ, RZ ;  /* 0x000000ffff9a7224 */ /* 0x000fe200078e00ff */
[----:B-1----:R-:W-:Y:S02]  /*1390*/  @P1 SHF.R.U32.HI R2, RZ, R11, R4 ;  /* 0x0000000bff021219 */ /* 0x002fe40000011604 */
[----:B------:R-:W-:-:S02]  /*13a0*/  CS2R R10, SRZ ;  /* 0x00000000000a7805 */ /* 0x000fc4000001ff00 */
[----:B------:R-:W-:Y:S02]  /*13b0*/  CS2R R150, SRZ ;  /* 0x0000000000967805 */ /* 0x000fe4000001ff00 */
[----:B------:R-:W-:Y:S02]  /*13c0*/  CS2R R148, SRZ ;  /* 0x0000000000947805 */ /* 0x000fe4000001ff00 */
[----:B------:R-:W-:Y:S01]  /*13d0*/  CS2R R8, SRZ ;  /* 0x0000000000087805 */ /* 0x000fe2000001ff00 */
[----:B------:R-:W-:Y:S01]  /*13e0*/  VIADD R3, R2, UR4 ;  /* 0x0000000402037c36 */ /* 0x000fe20008000000 */
[----:B------:R-:W-:Y:S01]  /*13f0*/  UMOV UR4, URZ ;  /* 0x0000003f00047c82 */ /* 0x000fe20008000000 */
[----:B------:R-:W-:Y:S01]  /*1400*/  IMAD.MOV.U32 R2, RZ, RZ, RZ ;  /* 0x000000ffff027224 */ /* 0x000fe200078e00ff */
[----:B------:R-:W-:Y:S01]  /*1410*/  UIMAD.WIDE UR4, UR5, -0x6db6db6d, UR4 ;  /* 0x92492493050478a5 */ /* 0x000fe2000f8e0204 */
[----:B--2---:R-:W-:Y:S01]  /*1420*/  @P0 IMAD.HI.U32 R0, R6, R5, RZ ;  /* 0x0000000506000227 */ /* 0x004fe200078e00ff */
[----:B------:R-:W-:-:S02]  /*1430*/  CS2R R4, SRZ ;  /* 0x0000000000047805 */ /* 0x000fc4000001ff00 */
[----:B------:R-:W-:Y:S01]  /*1440*/  USHF.R.U32.HI UR4, URZ, 0x1f, UR5 ;  /* 0x0000001f3f047899 */ /* 0x000fe20008011605 */
[----:B------:R-:W-:-:S03]  /*1450*/  IMAD.HI R2, R3, -0x6db6db6d, R2 ;  /* 0x9249249303027827 */ /* 0x000fc600078e0202 */
[----:B------:R-:W-:Y:S01]  /*1460*/  ULEA.HI.SX32 UR4, UR5, UR4, 0x1a ;  /* 0x0000000405047291 */ /* 0x000fe2000f8fd23f */
[----:B0-----:R-:W-:Y:S01]  /*1470*/  @P0 SHF.R.U32.HI R205, RZ, R7, R0 ;  /* 0x00000007ffcd0219 */ /* 0x001fe20000011600 */
[----:B------:R-:W-:Y:S01]  /*1480*/  IMAD.MOV.U32 R156, RZ, RZ, RZ ;  /* 0x000000ffff9c7224 */ /* 0x000fe200078e00ff */
[----:B------:R-:W-:Y:S01]  /*1490*/  SHF.R.U32.HI R3, RZ, 0x1f, R2 ;  /* 0x0000001fff037819 */ /* 0x000fe20000011602 */
[----:B------:R-:W-:Y:S01]  /*14a0*/  IMAD.MOV.U32 R158, RZ, RZ, RZ ;  /* 0x000000ffff9e7224 */ /* 0x000fe200078e00ff */
[----:B------:R-:W-:Y:S01]  /*14b0*/  PLOP3.LUT P0, PT, PT, PT, PT, 0x80, 0x0 ;  /* 0x000000000000781c */ /* 0x000fe20003f0f070 */
[----:B------:R-:W-:Y:S01]  /*14c0*/  IMAD.MOV R0, RZ, RZ, -R205 ;  /* 0x000000ffff007224 */ /* 0x000fe200078e0acd */
[----:B------:R-:W-:Y:S02]  /*14d0*/  LEA.HI.SX32 R82, R2, R3, 0x1a ;  /* 0x0000000302527211 */ /* 0x000fe400078fd2ff */
[----:B------:R-:W-:Y:S01]  /*14e0*/  CS2R R2, SRZ ;  /* 0x0000000000027805 */ /* 0x000fe2000001ff00 */
[----:B------:R-:W-:Y:S01]  /*14f0*/  IMAD.MOV.U32 R33, RZ, RZ, RZ ;  /* 0x000000ffff217224 */ /* 0x000fe200078e00ff */
[----:B------:R-:W-:Y:S01]  /*1500*/  VIMNMX R82, R82, UR4, PT ;  /* 0x0000000452527c48 */ /* 0x000fe2000bfe0100 */
[----:B------:R-:W-:Y:S01]  /*1510*/  IMAD R207, R207, R0, R6 ;  /* 0x00000000cfcf7224 */ /* 0x000fe200078e0206 */
[----:B------:R-:W-:Y:S01]  /*1520*/  CS2R R6, SRZ ;  /* 0x0000000000067805 */ /* 0x000fe2000001ff00 */
[----:B------:R-:W-:Y:S01]  /*1530*/  IMAD.MOV.U32 R0, RZ, RZ, RZ ;  /* 0x000000ffff007224 */ /* 0x000fe200078e00ff */
[----:B------:R-:W-:Y:S01]  /*1540*/  ISETP.GE.AND P1, PT, R82, 0x1, PT ;  /* 0x000000015200780c */ /* 0x000fe20003f26270 */
[----:B------:R-:W-:-:S02]  /*1550*/  IMAD.MOV.U32 R160, RZ, RZ, RZ ;  /* 0x000000ffffa07224 */ /* 0x000fc400078e00ff */
[----:B------:R-:W-:-:S10]  /*1560*/  IMAD.MOV.U32 R37, RZ, RZ, RZ ;  /* 0x000000ffff257224 */ /* 0x000fd400078e00ff */
[----:B------:R-:W-:Y:S05]  /*1570*/  @!P1 BRA `(.L_x_2264) ;  /* 0x000000e800849947 */ /* 0x000fea0003800000 */
        /* <DEDUP_REMOVED lines=23> */
[----:B------:R-:W-:Y:S01]  /*16f0*/  MOV R8, 0x70 ;  /* 0x0000007000087802 */ /* 0x000fe20000000f00 */
[----:B------:R-:W-:Y:S02]  /*1700*/  IMAD.U32 R6, RZ, RZ, UR4 ;  /* 0x00000004ff067e24 */ /* 0x000fe4000f8e00ff */
[----:B------:R-:W-:-:S02]  /*1710*/  IMAD.U32 R7, RZ, RZ, UR5 ;  /* 0x00000005ff077e24 */ /* 0x000fc4000f8e00ff */
[----:B------:R-:W-:Y:S02]  /*1720*/  IMAD.U32 R11, RZ, RZ, UR7 ;  /* 0x00000007ff0b7e24 */ /* 0x000fe4000f8e00ff */
[----:B------:R-:W-:Y:S02]  /*1730*/  IMAD.MOV.U32 R12, RZ, RZ, 0x1 ;  /* 0x00000001ff0c7424 */ /* 0x000fe400078e00ff */
[----:B0-----:R-:W-:-:S07]  /*1740*/  IMAD.MOV.U32 R13, RZ, RZ, RZ ;  /* 0x000000ffff0d7224 */ /* 0x001fce00078e00ff */
[----:B------:R-:W-:-:S07]  /*1750*/  LEPC R20, `(.L_x_2265) ;  /* 0x000000001014794e */ /* 0x000fce0000000000 */
[----:B-1----:R-:W-:Y:S05]  /*1760*/  CALL.ABS.NOINC R2 ;  /* 0x0000000002007343 */ /* 0x002fea0003c00000 */
.L_x_2265:
[----:B------:R-:W-:Y:S02]  /*1770*/  LEA.HI R0, R209, R209, RZ, 0x1 ;  /* 0x000000d1d1007211 */ /* 0x000fe400078f08ff */
[----:B------:R-:W-:Y:S02]  /*1780*/  ISETP.NE.AND P0, PT, R18, 0x3, PT ;  /* 0x000000031200780c */ /* 0x000fe40003f05270 */
[----:B------:R-:W-:-:S05]  /*1790*/  LOP3.LUT R0, R0, 0xfffffffe, RZ, 0xc0, !PT ;  /* 0xfffffffe00007812 */ /* 0x000fca00078ec0ff */
[----:B------:R-:W-:-:S05]  /*17a0*/  IMAD.IADD R0, R209, 0x1, -R0 ;  /* 0x00000001d1007824 */ /* 0x000fca00078e0a00 */
[----:B------:R-:W-:-:S04]  /*17b0*/  SHF.L.U32 R0, R0, 0x1f, RZ ;  /* 0x0000001f00007819 */ /* 0x000fc800000006ff */
[----:B------:R-:W0:Y:S02]  /*17c0*/  SYNCS.PHASECHK.TRANS64.TRYWAIT P1, [UR37+0x36800], R0 ;  /* 0x03680000ff0075a7 */ /* 0x000e240008020165 */
[----:B0-----:R-:W-:Y:S05]  /*17d0*/  @!P1 BRA `(.L_x_2266) ;  /* 0x00000158002c9947 */ /* 0x001fea0003800000 */
.L_x_2420:
[----:B------:R-:W-:Y:S05]  /*17e0*/  @!P0 BRA `(.L_x_2267) ;  /* 0x0000000000048947 */ /* 0x000fea0003800000 */
[----:B------:R-:W-:Y:S01]  /*17f0*/  BPT.TRAP 0x1 ;  /* 0x000000040000795c */ /* 0x000fe20000300000 */
.L_x_2267:
[----:B0-----:R-:W-:Y:S02]  /*1800*/  IMAD.U32 R0, RZ, RZ, UR36 ;  /* 0x00000024ff007e24 */ /* 0x001fe4000f8e00ff */
[----:B------:R-:W-:-:S03]  /*1810*/  IMAD.U32 R3, RZ, RZ, UR39 ;  /* 0x00000027ff037e24 */ /* 0x000fc6000f8e00ff */
[----:B------:R-:W-:Y:S02]  /*1820*/  LEA R0, R0, UR37, 0x3 ;  /* 0x0000002500007c11 */ /* 0x000fe4000f8e18ff */
[----:B------:R-:W-:-:S04]  /*1830*/  SHF.L.U32 R3, R3, 0x1f, RZ ;  /* 0x0000001f03037819 */ /* 0x000fc800000006ff */
[----:B------:R0:W1:Y:S01]  /*1840*/  SYNCS.PHASECHK.TRANS64.TRYWAIT P2, [R0+URZ+0x36830], R3 ;  /* 0x03683003000075a7 */ /* 0x000062000804017f */
[----:B------:R-:W-:Y:S05]  /*1850*/  @!P0 BRA `(.L_x_2268) ;  /* 0x0000000000048947 */ /* 0x000fea0003800000 */
[----:B------:R-:W-:Y:S01]  /*1860*/  BPT.TRAP 0x1 ;  /* 0x000000040000795c */ /* 0x000fe20000300000 */
.L_x_2268:
[----:B------:R-:W2:Y:S02]  /*1870*/  S2R R2, SR_TID.X ;  /* 0x0000000000027919 */ /* 0x000ea40000002100 */
[----:B--2---:R-:W-:Y:S01]  /*1880*/  LOP3.LUT P1, RZ, R2, 0x7f, RZ, 0xc0, !PT ;  /* 0x0000007f02ff7812 */ /* 0x004fe2000782c0ff */
[----:B-1----:R-:W-:-:S12]  /*1890*/  @P2 BRA `(.L_x_2269) ;  /* 0x0000000000082947 */ /* 0x002fd80003800000 */
[----:B------:R-:W1:Y:S02]  /*18a0*/  SYNCS.PHASECHK.TRANS64.TRYWAIT P2, [R0+URZ+0x36830], R3 ;  /* 0x03683003000075a7 */ /* 0x000e64000804017f */
[----:B-1----:R-:W-:Y:S05]  /*18b0*/  @!P2 BRA `(.L_x_2270) ;  /* 0x00000158000ca947 */ /* 0x002fea0003800000 */
.L_x_2269:
        /* <DEDUP_REMOVED lines=17> */
[----:B------:R-:W-:Y:S01]  /*19d0*/  UIMAD UR4, UR36, 0xa80, UR60 ;  /* 0x00000a80240478a4 */ /* 0x000fe2000f8e023c */
[----:B------:R-:W-:Y:S01]  /*19e0*/  MOV R5, UR56 ;  /* 0x0000003800057c02 */ /* 0x000fe20008000f00 */
[----:B------:R-:W-:Y:S01]  /*19f0*/  UMOV UR16, UR56 ;  /* 0x0000003800107c82 */ /* 0x000fe20008000000 */
[----:B------:R-:W-:Y:S01]  /*1a00*/  UMOV UR17, UR57 ;  /* 0x0000003900117c82 */ /* 0x000fe20008000000 */
[----:B------:R-:W-:Y:S01]  /*1a10*/  UIADD3 UR22, UR4, 0x80, URZ ;  /* 0x0000008004167890 */ /* 0x000fe2000fffe03f */
[----:B01----:R-:W-:Y:S01]  /*1a20*/  @!P1 VIADD R0, R0, 0x36840 ;  /* 0x0003684000009836 */ /* 0x003fe20000000000 */
[----:B------:R-:W-:Y:S01]  /*1a30*/  UIADD3 UR18, UR4, 0x100, URZ ;  /* 0x0000010004127890 */ /* 0x000fe2000fffe03f */
[----:B------:R-:W-:Y:S01]  /*1a40*/  CS2R R118, SRZ ;  /* 0x0000000000767805 */ /* 0x000fe2000001ff00 */
[----:B------:R-:W-:Y:S01]  /*1a50*/  UMOV UR58, UR4 ;  /* 0x00000004003a7c82 */ /* 0x000fe20008000000 */
[----:B------:R-:W-:Y:S01]  /*1a60*/  UMOV UR19, 0x40000040 ;  /* 0x4000004000137882 */ /* 0x000fe20000000000 */
[----:B------:R-:W-:Y:S01]  /*1a70*/  HGMMA.64x16x16.F32.BF16 R72, gdesc[UR56], RZ, !UPT, gsb0 ;  /* 0x00200000384879f0 */ /* 0x000fe2000c0018ff */
[----:B------:R-:W-:Y:S01]  /*1a80*/  UIADD3 UR14, UR4, 0x180, URZ ;  /* 0x00000180040e7890 */ /* 0x000fe2000fffe03f */
[----:B------:R-:W-:Y:S01]  /*1a90*/  @!P1 PRMT R0, RZ, 0x654, R0 ;  /* 0x00000654ff009816 */ /* 0x000fe20000000000 */
[----:B------:R-:W-:Y:S01]  /*1aa0*/  UMOV UR12, UR56 ;  /* 0x00000038000c7c82 */ /* 0x000fe20008000000 */
[----:B------:R-:W-:Y:S01]  /*1ab0*/  UMOV UR13, UR57 ;  /* 0x00000039000d7c82 */ /* 0x000fe20008000000 */
[----:B------:R-:W-:Y:S01]  /*1ac0*/  UMOV UR15, 0x40000040 ;  /* 0x40000040000f7882 */ /* 0x000fe20000000000 */
[----:B------:R-:W-:Y:S01]  /*1ad0*/  UIADD3 UR10, UR4, 0x200, URZ ;  /* 0x00000200040a7890 */ /* 0x000fe2000fffe03f */
[----:B------:R-:W-:Y:S01]  /*1ae0*/  CS2R R116, SRZ ;  /* 0x0000000000747805 */ /* 0x000fe2000001ff00 */
[----:B------:R-:W-:Y:S01]  /*1af0*/  UMOV UR8, UR56 ;  /* 0x0000003800087c82 */ /* 0x000fe20008000000 */
[----:B------:R-:W-:Y:S01]  /*1b00*/  UMOV UR9, UR57 ;  /* 0x0000003900097c82 */ /* 0x000fe20008000000 */
[----:B------:R-:W-:Y:S01]  /*1b10*/  UMOV UR11, 0x40000040 ;  /* 0x40000040000b7882 */ /* 0x000fe20000000000 */
[----:B------:R-:W-:Y:S01]  /*1b20*/  UIADD3 UR58, UR4, 0x280, URZ ;  /* 0x00000280043a7890 */ /* 0x000fe2000fffe03f */
[----:B------:R-:W-:Y:S01]  /*1b30*/  CS2R R114, SRZ ;  /* 0x0000000000727805 */ /* 0x000fe2000001ff00 */
[----:B------:R-:W-:Y:S01]  /*1b40*/  UMOV UR59, 0x40000040 ;  /* 0x40000040003b7882 */ /* 0x000fe20000000000 */
[----:B------:R-:W-:Y:S01]  /*1b50*/  UIADD3 UR6, UR4, 0x300, URZ ;  /* 0x0000030004067890 */ /* 0x000fe2000fffe03f */
[----:B------:R-:W-:Y:S01]  /*1b60*/  CS2R R112, SRZ ;  /* 0x0000000000707805 */ /* 0x000fe2000001ff00 */
[----:B------:R-:W-:Y:S01]  /*1b70*/  UIADD3 UR7, UR5, 0x2, URZ ;  /* 0x0000000205077890 */ /* 0x000fe2000fffe03f */
[----:B------:R-:W-:Y:S01]  /*1b80*/  CS2R R110, SRZ ;  /* 0x00000000006e7805 */ /* 0x000fe2000001ff00 */
        /* <DEDUP_REMOVED lines=15> */
[----:B------:R-:W-:-:S02]  /*1c80*/  WARPGROUP.DEPBAR.LE gsb0, 0x0 ;  /* 0x00008000000079c5 */ /* 0x000fc40000010000 */
        /* <DEDUP_REMOVED lines=29> */
[----:B------:R-:W-:-:S07]  /*1e60*/  UIADD3 UR7, UR4, 0x780, URZ ;  /* 0x0000078004077890 */ /* 0x000fce000fffe03f */
[----:B------:R-:W-:Y:S01]  /*1e70*/  UMOV UR38, UR7 ;  /* 0x0000000700267c82 */ /* 0x000fe20008000000 */
        /* <DEDUP_REMOVED lines=428> */
[----:B------:R-:W0:Y:S01]  /*3940*/  LDC R2, c[0x0][0x448] ;  /* 0x00011200ff027b82 */ /* 0x000e220000000800 */
[----:B------:R-:W-:Y:S01]  /*3950*/  R2UR UR12, R3 ;  /* 0x00000000030c72ca */ /* 0x000fe200000e0000 */
[----:B------:R-:W-:Y:S01]  /*3960*/  IMAD.IADD R3, R22, 0x1, R17 ;  /* 0x0000000116037824 */ /* 0x000fe200078e0211 */
[----:B0-----:R-:W-:-:S05]  /*3970*/  ISETP.NE.AND P2, PT, R2, 0x1, PT ;  /* 0x000000010200780c */ /* 0x001fca0003f45270 */
[----:B------:R-:W0:Y:S01]  /*3980*/  LDC R2, c[0x0][0x2f0] ;  /* 0x0000bc00ff027b82 */ /* 0x000e220000000800 */
        /* <DEDUP_REMOVED lines=9> */
[----:B------:R-:W1:Y:S01]  /*3a20*/  @P2 LDC R6, c[0x0][0x44c] ;  /* 0x00011300ff062b82 */ /* 0x000e620000000800 */
[----:B------:R-:W-:Y:S02]  /*3a30*/  R2UR UR37, R7 ;  /* 0x00000000072572ca */ /* 0x000fe400000e0000 */
[----:B------:R-:W-:Y:S01]  /*3a40*/  R2UR UR36, R8 ;  /* 0x00000000082472ca */ /* 0x000fe200000e0000 */
[----:B-1----:R-:W-:Y:S01]  /*3a50*/  @P2 IMAD.HI.U32 R5, R3, R6, RZ ;  /* 0x0000000603052227 */ /* 0x002fe200078e00ff */
        /* <DEDUP_REMOVED lines=32> */
[----:B------:R-:W1:Y:S01]  /*3c60*/  MUFU.TANH R74, R74 ;  /* 0x0000004a004a7308 */ /* 0x000e620000002400 */
[----:B------:R-:W-:Y:S01]  /*3c70*/  UMOV UR55, 0x40000040 ;  /* 0x4000004000377882 */ /* 0x000fe20000000000 */
[----:B------:R-:W-:Y:S01]  /*3c80*/  FMUL.FTZ R9, R76, UR10 ;  /* 0x0000000a4c097c20 */ /* 0x000fe20008410000 */
[----:B------:R-:W-:Y:S01]  /*3c90*/  FMUL.FTZ R7, R73, UR10 ;  /* 0x0000000a49077c20 */ /* 0x000fe20008410000 */
[----:B------:R-:W-:-:S04]  /*3ca0*/  FMUL.FTZ R8, R77, UR10 ;  /* 0x0000000a4d087c20 */ /* 0x000fc80008410000 */
[----:B------:R-:W-:Y:S08]  /*3cb0*/  MUFU.TANH R75, R75 ;  /* 0x0000004b004b7308 */ /* 0x000ff00000002400 */
[----:B------:R-:W2:Y:S08]  /*3cc0*/  MUFU.TANH R78, R78 ;  /* 0x0000004e004e7308 */ /* 0x000eb00000002400 */
[----:B------:R-:W3:Y:S08]  /*3cd0*/  MUFU.TANH R79, R79 ;  /* 0x0000004f004f7308 */ /* 0x000ef00000002400 */
        /* <DEDUP_REMOVED lines=12> */
[----:B------:R-:W4:Y:S01]  /*3da0*/  MUFU.TANH R72, R66 ;  /* 0x0000004200487308 */ /* 0x000f220000002400 */
[----:B------:R-:W-:Y:S01]  /*3db0*/  UMOV UR55, 0x40000040 ;  /* 0x4000004000377882 */ /* 0x000fe20000000000 */
[----:B------:R-:W-:Y:S01]  /*3dc0*/  FMUL.FTZ R13, R68, UR10 ;  /* 0x0000000a440d7c20 */ /* 0x000fe20008410000 */
[----:B------:R-:W-:Y:S01]  /*3dd0*/  FMUL.FTZ R10, R65, UR10 ;  /* 0x0000000a410a7c20 */ /* 0x000fe20008410000 */
[----:B------:R-:W-:-:S04]  /*3de0*/  FMUL.FTZ R12, R69, UR10 ;  /* 0x0000000a450c7c20 */ /* 0x000fc80008410000 */
[----:B------:R-:W5:Y:S08]  /*3df0*/  MUFU.TANH R67, R67 ;  /* 0x0000004300437308 */ /* 0x000f700000002400 */
[----:B------:R-:W5:Y:S08]  /*3e00*/  MUFU.TANH R76, R70 ;  /* 0x00000046004c7308 */ /* 0x000f700000002400 */
[----:B------:R-:W5:Y:S08]  /*3e10*/  MUFU.TANH R71, R71 ;  /* 0x0000004700477308 */ /* 0x000f700000002400 */
[----:B------:R-:W-:Y:S08]  /*3e20*/  MUFU.TANH R8, R8 ;  /* 0x0000000800087308 */ /* 0x000ff00000002400 */
[----:B------:R-:W-:Y:S08]  /*3e30*/  MUFU.TANH R11, R11 ;  /* 0x0000000b000b7308 */ /* 0x000ff00000002400 */
[----:B------:R-:W-:Y:S01]  /*3e40*/  MUFU.TANH R10, R10 ;  /* 0x0000000a000a7308 */ /* 0x000fe20000002400 */
[----:B------:R-:W-:-:S02]  /*3e50*/  WARPGROUP.DEPBAR.LE gsb0, 0x0 ;  /* 0x00008000000079c5 */ /* 0x000fc40000010000 */
[----:B------:R-:W-:Y:S01]  /*3e60*/  WARPGROUP.ARRIVE ;  /* 0x00000000000079c5 */ /* 0x000fe20000000000 */
[----:B------:R-:W-:Y:S01]  /*3e70*/  FMUL.FTZ R15, R56, UR10 ;  /* 0x0000000a380f7c20 */ /* 0x000fe20008410000 */
[----:B------:R-:W-:Y:S01]  /*3e80*/  FMUL.FTZ R14, R57, UR10 ;  /* 0x0000000a390e7c20 */ /* 0x000fe20008410000 */
[----:B------:R-:W0:Y:S01]  /*3e90*/  @P2 LDC R56, c[0x0][0x450] ;  /* 0x00011400ff382b82 */ /* 0x000e220000000800 */
[----:B------:R-:W-:Y:S02]  /*3ea0*/  IMAD.MOV.U32 R57, RZ, RZ, R3 ;  /* 0x000000ffff397224 */ /* 0x000fe400078e0003 */
[----:B------:R-:W-:Y:S01]  /*3eb0*/  FMUL.FTZ R59, R59, UR10 ;  /* 0x0000000a3b3b7c20 */ /* 0x000fe20008410000 */
[----:B------:R-:W-:Y:S01]  /*3ec0*/  HGMMA.64x16x16.F32.BF16 R48, gdesc[UR52], R48, gsb0 ;  /* 0x00200000343079f0 */ /* 0x000fe20008001830 */
[----:B------:R-:W-:Y:S01]  /*3ed0*/  UIADD3 UR54, UR4, 0x906, URZ ;  /* 0x0000090604367890 */ /* 0x000fe2000fffe03f */
[----:B------:R-:W-:Y:S01]  /*3ee0*/  FMUL.FTZ R20, R61, UR10 ;  /* 0x0000000a3d147c20 */ /* 0x000fe20008410000 */
[----:B------:R-:W-:Y:S01]  /*3ef0*/  UMOV UR55, 0x40000040 ;  /* 0x4000004000377882 */ /* 0x000fe20000000000 */
[----:B------:R1:W-:Y:S01]  /*3f00*/  MUFU.TANH R86, R59 ;  /* 0x0000003b00567308 */ /* 0x0003e20000002400 */
[----:B------:R-:W2:Y:S01]  /*3f10*/  LDC R3, c[0x0][0x288] ;  /* 0x0000a200ff037b82 */ /* 0x000ea20000000800 */
[----:B------:R-:W-:Y:S01]  /*3f20*/  FMUL.FTZ R58, R58, UR10 ;  /* 0x0000000a3a3a7c20 */ /* 0x000fe20008410000 */
[----:B------:R-:W-:Y:S01]  /*3f30*/  FMUL.FTZ R62, R62, UR10 ;  /* 0x0000000a3e3e7c20 */ /* 0x000fe20008410000 */
[----:B------:R-:W-:Y:S01]  /*3f40*/  FMUL.FTZ R63, R63, UR10 ;  /* 0x0000000a3f3f7c20 */ /* 0x000fe20008410000 */
[----:B------:R-:W-:-:S03]  /*3f50*/  FMUL.FTZ R21, R60, UR10 ;  /* 0x0000000a3c157c20 */ /* 0x000fc60008410000 */
[----:B------:R-:W5:Y:S08]  /*3f60*/  MUFU.TANH R58, R58 ;  /* 0x0000003a003a7308 */ /* 0x000f700000002400 */
[----:B------:R-:W5:Y:S01]  /*3f70*/  MUFU.TANH R62, R62 ;  /* 0x0000003e003e7308 */ /* 0x000f620000002400 */
[----:B0-----:R-:W-:Y:S01]  /*3f80*/  @P2 SHF.R.U32.HI R57, RZ, R56, R5 ;  /* 0x00000038ff392219 */ /* 0x001fe20000011605 */
[----:B------:R-:W-:-:S04]  /*3f90*/  IMAD R5, R82, -0x70, RZ ;  /* 0xffffff9052057824 */ /* 0x000fc800078e02ff */
[----:B------:R-:W2:Y:S01]  /*3fa0*/  SHFL.IDX PT, R56, R57, 0x1, 0x1c1f ;  /* 0x003c1f0039387f89 */ /* 0x000ea200000e0000 */
[----:B------:R-:W-:Y:S01]  /*3fb0*/  VIADD R6, R5, 0x71 ;  /* 0x0000007105067836 */ /* 0x000fe20000000000 */
[----:B------:R-:W0:Y:S01]  /*3fc0*/  MUFU.TANH R63, R63 ;  /* 0x0000003f003f7308 */ /* 0x000e220000002400 */
[C---:B------:R-:W-:Y:S01]  /*3fd0*/  IMAD R5, R2.reuse, UR61, R5 ;  /* 0x0000003d02057c24 */ /* 0x040fe2000f8e0205 */
[----:B------:R-:W0:Y:S01]  /*3fe0*/  SHFL.IDX PT, R57, R57, RZ, 0x1c1f ;  /* 0x001c1fff39397589 */ /* 0x000e2200000e0000 */
[----:B-1----:R-:W-:Y:S02]  /*3ff0*/  IMAD R59, R19, -0x2, R6 ;  /* 0xfffffffe133b7824 */ /* 0x002fe400078e0206 */
[----:B------:R-:W-:Y:S02]  /*4000*/  VIADD R6, R5, 0x70 ;  /* 0x0000007005067836 */ /* 0x000fe40000000000 */
[----:B------:R-:W-:Y:S01]  /*4010*/  IMAD R64, R2, UR61, R59 ;  /* 0x0000003d02407c24 */ /* 0x000fe2000f8e023b */
[----:B------:R-:W-:Y:S01]  /*4020*/  MUFU.TANH R13, R13 ;  /* 0x0000000d000d7308 */ /* 0x000fe20000002400 */
[----:B------:R-:W-:-:S07]  /*4030*/  IMAD R59, R19, -0x2, R6 ;  /* 0xfffffffe133b7824 */ /* 0x000fce00078e0206 */
[----:B------:R-:W-:Y:S01]  /*4040*/  MUFU.TANH R12, R12 ;  /* 0x0000000c000c7308 */ /* 0x000fe20000002400 */
[----:B--2---:R-:W-:Y:S01]  /*4050*/  IADD3 R56, R56, -R3, R64 ;  /* 0x8000000338387210 */ /* 0x004fe20007ffe040 */
[--C-:B------:R-:W-:Y:S01]  /*4060*/  IMAD.IADD R64, R64, 0x1, -R3.reuse ;  /* 0x0000000140407824 */ /* 0x100fe200078e0a03 */
[----:B------:R-:W-:Y:S02]  /*4070*/  WARPGROUP.DEPBAR.LE gsb0, 0x0 ;  /* 0x00008000000079c5 */ /* 0x000fe40000010000 */
[----:B------:R-:W-:Y:S01]  /*4080*/  WARPGROUP.ARRIVE ;  /* 0x00000000000079c5 */ /* 0x000fe20000000000 */
[----:B------:R-:W-:Y:S01]  /*4090*/  VIMNMX R6, R59, R56, PT ;  /* 0x000000383b067248 */ /* 0x000fe20003fe0100 */
[----:B------:R-:W-:Y:S01]  /*40a0*/  FMUL.FTZ R51, R51, UR10 ;  /* 0x0000000a33337c20 */ /* 0x000fe20008410000 */
[----:B------:R-:W-:Y:S01]  /*40b0*/  FMUL.FTZ R50, R50, UR10 ;  /* 0x0000000a32327c20 */ /* 0x000fe20008410000 */
[----:B------:R-:W-:Y:S01]  /*40c0*/  FMUL.FTZ R54, R54, UR10 ;  /* 0x0000000a36367c20 */ /* 0x000fe20008410000 */
[C---:B------:R-:W-:Y:S01]  /*40d0*/  ISETP.GT.AND P5, PT, R6.reuse, RZ, PT ;  /* 0x000000ff0600720c */ /* 0x040fe20003fa4270 */
[----:B------:R-:W-:Y:S01]  /*40e0*/  HGMMA.64x16x16.F32.BF16 R40, gdesc[UR52], R40, gsb0 ;  /* 0x00200000342879f0 */ /* 0x000fe20008001828 */
[----:B------:R-:W-:Y:S01]  /*40f0*/  UIADD3 UR54, UR4, 0x986, URZ ;  /* 0x0000098604367890 */ /* 0x000fe2000fffe03f */
[C---:B------:R-:W-:Y:S01]  /*4100*/  ISETP.GT.AND P6, PT, R6.reuse, 0x1, PT ;  /* 0x000000010600780c */ /* 0x040fe20003fc4270 */
[----:B------:R-:W-:Y:S01]  /*4110*/  UMOV UR55, 0x40000040 ;  /* 0x4000004000377882 */ /* 0x000fe20000000000 */
[----:B------:R1:W-:Y:S01]  /*4120*/  MUFU.TANH R61, R51 ;  /* 0x00000033003d7308 */ /* 0x0003e20000002400 */
[----:B------:R-:W-:Y:S01]  /*4130*/  ISETP.GT.AND P4, PT, R6, 0x8, PT ;  /* 0x000000080600780c */ /* 0x000fe20003f84270 */
[----:B------:R-:W-:Y:S01]  /*4140*/  UMOV UR4, UR52 ;  /* 0x0000003400047c82 */ /* 0x000fe20008000000 */
[----:B------:R-:W-:Y:S01]  /*4150*/  FSEL R66, R74, -INF , P5 ;  /* 0xff8000004a427808 */ /* 0x000fe20002800000 */
[----:B------:R-:W-:Y:S01]  /*4160*/  FMUL.FTZ R55, R55, UR10 ;  /* 0x0000000a37377c20 */ /* 0x000fe20008410000 */
[----:B------:R-:W-:Y:S01]  /*4170*/  ISETP.GT.AND P3, PT, R6, 0x9, PT ;  /* 0x000000090600780c */ /* 0x000fe20003f64270 */
[----:B------:R-:W-:Y:S01]  /*4180*/  FMUL.FTZ R52, R52, UR10 ;  /* 0x0000000a34347c20 */ /* 0x000fe20008410000 */
[----:B------:R-:W-:Y:S01]  /*4190*/  FSEL R68, R78, -INF , P4 ;  /* 0xff8000004e447808 */ /* 0x000fe20002000000 */
[----:B------:R-:W2:Y:S01]  /*41a0*/  MUFU.TANH R50, R50 ;  /* 0x0000003200327308 */ /* 0x000ea20000002400 */
[----:B-1----:R-:W-:Y:S01]  /*41b0*/  FSEL R51, R75, -INF , P6 ;  /* 0xff8000004b337808 */ /* 0x002fe20003000000 */
[----:B------:R-:W-:Y:S01]  /*41c0*/  FMUL.FTZ R48, R48, UR10 ;  /* 0x0000000a30307c20 */ /* 0x000fe20008410000 */
[----:B------:R-:W-:Y:S01]  /*41d0*/  ISETP.GT.AND P5, PT, R6, 0x10, PT ;  /* 0x000000100600780c */ /* 0x000fe20003fa4270 */
[----:B------:R-:W-:Y:S01]  /*41e0*/  FMUL.FTZ R49, R49, UR10 ;  /* 0x0000000a31317c20 */ /* 0x000fe20008410000 */
[----:B------:R-:W-:Y:S01]  /*41f0*/  FMNMX.FTZ R5, R66, R51, !PT ;  /* 0x0000003342057209 */ /* 0x000fe20007810000 */
[----:B------:R-:W-:Y:S01]  /*4200*/  FMUL.FTZ R53, R53, UR10 ;  /* 0x0000000a35357c20 */ /* 0x000fe20008410000 */
[----:B---3--:R-:W-:Y:S01]  /*4210*/  FSEL R70, R79, -INF , P3 ;  /* 0xff8000004f467808 */ /* 0x008fe20001800000 */
[----:B------:R-:W-:Y:S01]  /*4220*/  MUFU.TANH R54, R54 ;  /* 0x0000003600367308 */ /* 0x000fe20000002400 */
[----:B------:R-:W-:Y:S01]  /*4230*/  FMNMX.FTZ R5, R68, R5, !PT ;  /* 0x0000000544057209 */ /* 0x000fe20007810000 */
[----:B------:R-:W-:Y:S01]  /*4240*/  IMAD R3, R2, UR61, -R3 ;  /* 0x0000003d02037c24 */ /* 0x000fe2000f8e0a03 */
[----:B------:R-:W-:-:S02]  /*4250*/  ISETP.GT.AND P3, PT, R6, 0x11, PT ;  /* 0x000000110600780c */ /* 0x000fc40003f64270 */
[----:B----4-:R-:W-:Y:S02]  /*4260*/  FSEL R72, R72, -INF , P5 ;  /* 0xff80000048487808 */ /* 0x010fe40002800000 */
[----:B------:R-:W-:Y:S01]  /*4270*/  FMNMX.FTZ R5, R70, R5, !PT ;  /* 0x0000000546057209 */ /* 0x000fe20007810000 */
[----:B------:R-:W1:Y:S01]  /*4280*/  MUFU.TANH R55, R55 ;  /* 0x0000003700377308 */ /* 0x000e620000002400 */
[----:B------:R-:W-:Y:S02]  /*4290*/  ISETP.GT.AND P4, PT, R6, 0x18, PT ;  /* 0x000000180600780c */ /* 0x000fe40003f84270 */
[----:B-----5:R-:W-:Y:S02]  /*42a0*/  FSEL R74, R67, -INF , P3 ;  /* 0xff800000434a7808 */ /* 0x020fe40001800000 */
[----:B------:R-:W-:Y:S02]  /*42b0*/  FMNMX.FTZ R5, R72, R5, !PT ;  /* 0x0000000548057209 */ /* 0x000fe40007810000 */
[----:B------:R-:W-:Y:S01]  /*42c0*/  ISETP.GT.AND P3, PT, R6, 0x19, PT ;  /* 0x000000190600780c */ /* 0x000fe20003f64270 */
[----:B------:R-:W-:Y:S01]  /*42d0*/  MUFU.TANH R15, R15 ;  /* 0x0000000f000f7308 */ /* 0x000fe20000002400 */
[----:B------:R-:W-:-:S02]  /*42e0*/  FSEL R76, R76, -INF , P4 ;  /* 0xff8000004c4c7808 */ /* 0x000fc40002000000 */
[----:B------:R-:W-:Y:S02]  /*42f0*/  FMNMX.FTZ R5, R74, R5, !PT ;  /* 0x000000054a057209 */ /* 0x000fe40007810000 */
[----:B------:R-:W-:Y:S02]  /*4300*/  ISETP.GT.AND P4, PT, R6, 0x20, PT ;  /* 0x000000200600780c */ /* 0x000fe40003f84270 */
[----:B------:R-:W-:Y:S01]  /*4310*/  FSEL R78, R71, -INF , P3 ;  /* 0xff800000474e7808 */ /* 0x000fe20001800000 */
[----:B------:R-:W-:Y:S01]  /*4320*/  MUFU.TANH R14, R14 ;  /* 0x0000000e000e7308 */ /* 0x000fe20000002400 */
[----:B------:R-:W-:Y:S02]  /*4330*/  FMNMX.FTZ R5, R76, R5, !PT ;  /* 0x000000054c057209 */ /* 0x000fe40007810000 */
[----:B------:R-:W-:Y:S02]  /*4340*/  ISETP.GT.AND P3, PT, R6, 0x21, PT ;  /* 0x000000210600780c */ /* 0x000fe40003f64270 */
[----:B------:R-:W-:-:S02]  /*4350*/  FSEL R80, R58, -INF , P4 ;  /* 0xff8000003a507808 */ /* 0x000fc40002000000 */
[----:B------:R-:W-:Y:S01]  /*4360*/  FMNMX.FTZ R5, R78, R5, !PT ;  /* 0x000000054e057209 */ /* 0x000fe20007810000 */
[----:B------:R-:W-:Y:S02]  /*4370*/  WARPGROUP.DEPBAR.LE gsb0, 0x0 ;  /* 0x00008000000079c5 */ /* 0x000fe40000010000 */
[----:B------:R-:W-:Y:S01]  /*4380*/  WARPGROUP.ARRIVE ;  /* 0x00000000000079c5 */ /* 0x000fe20000000000 */
[----:B------:R-:W-:Y:S01]  /*4390*/  ISETP.GT.AND P4, PT, R6, 0x28, PT ;  /* 0x000000280600780c */ /* 0x000fe20003f84270 */
[----:B------:R-:W-:Y:S01]  /*43a0*/  FMUL.FTZ R43, R43, UR10 ;  /* 0x0000000a2b2b7c20 */ /* 0x000fe20008410000 */
[----:B------:R-:W-:Y:S01]  /*43b0*/  FSEL R86, R86, -INF , P3 ;  /* 0xff80000056567808 */ /* 0x000fe20001800000 */
[----:B------:R-:W-:Y:S01]  /*43c0*/  FMUL.FTZ R42, R42, UR10 ;  /* 0x0000000a2a2a7c20 */ /* 0x000fe20008410000 */
[----:B------:R-:W-:Y:S01]  /*43d0*/  FMNMX.FTZ R5, R80, R5, !PT ;  /* 0x0000000550057209 */ /* 0x000fe20007810000 */
[----:B------:R-:W-:Y:S01]  /*43e0*/  HGMMA.64x16x16.F32.BF16 R32, gdesc[UR52], R32, gsb0 ;  /* 0x00200000342079f0 */ /* 0x000fe20008001820 */
[----:B------:R-:W-:Y:S01]  /*43f0*/  ISETP.GT.AND P3, PT, R6, 0x29, PT ;  /* 0x000000290600780c */ /* 0x000fe20003f64270 */
[----:B------:R3:W-:Y:S01]  /*4400*/  MUFU.TANH R56, R43 ;  /* 0x0000002b00387308 */ /* 0x0007e20000002400 */
[----:B------:R-:W-:Y:S01]  /*4410*/  FSEL R90, R62, -INF , P4 ;  /* 0xff8000003e5a7808 */ /* 0x000fe20002000000 */
[----:B------:R-:W-:Y:S01]  /*4420*/  FMUL.FTZ R46, R46, UR10 ;  /* 0x0000000a2e2e7c20 */ /* 0x000fe20008410000 */
[----:B------:R-:W-:Y:S01]  /*4430*/  FMNMX.FTZ R5, R86, R5, !PT ;  /* 0x0000000556057209 */ /* 0x000fe20007810000 */
[----:B------:R-:W-:Y:S01]  /*4440*/  FMUL.FTZ R47, R47, UR10 ;  /* 0x0000000a2f2f7c20 */ /* 0x000fe20008410000 */
[----:B------:R-:W-:Y:S01]  /*4450*/  ISETP.GT.AND P4, PT, R6, 0x30, PT ;  /* 0x000000300600780c */ /* 0x000fe20003f84270 */
[----:B------:R-:W-:Y:S01]  /*4460*/  FMUL.FTZ R40, R40, UR10 ;  /* 0x0000000a28287c20 */ /* 0x000fe20008410000 */
[----:B0-----:R-:W-:Y:S01]  /*4470*/  FSEL R94, R63, -INF , P3 ;  /* 0xff8000003f5e7808 */ /* 0x001fe20001800000 */
[----:B------:R-:W0:Y:S01]  /*4480*/  MUFU.TANH R42, R42 ;  /* 0x0000002a002a7308 */ /* 0x000e220000002400 */
[----:B---3--:R-:W-:Y:S01]  /*4490*/  FMNMX.FTZ R43, R90, R5, !PT ;  /* 0x000000055a2b7209 */ /* 0x008fe20007810000 */
[----:B------:R-:W-:Y:S01]  /*44a0*/  FMUL.FTZ R44, R44, UR10 ;  /* 0x0000000a2c2c7c20 */ /* 0x000fe20008410000 */
[----:B------:R-:W-:Y:S01]  /*44b0*/  ISETP.GT.AND P3, PT, R6, 0x31, PT ;  /* 0x000000310600780c */ /* 0x000fe20003f64270 */
[----:B------:R-:W-:Y:S01]  /*44c0*/  FMUL.FTZ R41, R41, UR10 ;  /* 0x0000000a29297c20 */ /* 0x000fe20008410000 */
[----:B--2---:R-:W-:Y:S01]  /*44d0*/  FSEL R60, R50, -INF , P4 ;  /* 0xff800000323c7808 */ /* 0x004fe20002000000 */
[----:B------:R-:W-:Y:S01]  /*44e0*/  FMUL.FTZ R45, R45, UR10 ;  /* 0x0000000a2d2d7c20 */ /* 0x000fe20008410000 */
[----:B------:R-:W-:Y:S01]  /*44f0*/  FMNMX.FTZ R43, R94, R43, !PT ;  /* 0x0000002b5e2b7209 */ /* 0x000fe20007810000 */
[----:B------:R-:W2:Y:S01]  /*4500*/  MUFU.TANH R46, R46 ;  /* 0x0000002e002e7308 */ /* 0x000ea20000002400 */
[----:B------:R-:W-:-:S02]  /*4510*/  ISETP.GT.AND P4, PT, R6, 0x38, PT ;  /* 0x000000380600780c */ /* 0x000fc40003f84270 */
[----:B------:R-:W-:Y:S02]  /*4520*/  FSEL R50, R61, -INF , P3 ;  /* 0xff8000003d327808 */ /* 0x000fe40001800000 */
[----:B------:R-:W-:Y:S02]  /*4530*/  FMNMX.FTZ R43, R60, R43, !PT ;  /* 0x0000002b3c2b7209 */ /* 0x000fe40007810000 */
[----:B------:R-:W-:Y:S01]  /*4540*/  ISETP.GT.AND P3, PT, R6, 0x39, PT ;  /* 0x000000390600780c */ /* 0x000fe20003f64270 */
[----:B------:R-:W3:Y:S01]  /*4550*/  MUFU.TANH R47, R47 ;  /* 0x0000002f002f7308 */ /* 0x000ee20000002400 */
[----:B------:R-:W-:Y:S02]  /*4560*/  FMNMX.FTZ R43, R50, R43, !PT ;  /* 0x0000002b322b7209 */ /* 0x000fe40007810000 */
[----:B------:R-:W-:-:S04]  /*4570*/  VIADDMNMX R57, R57, R64, R59, PT ;  /* 0x0000004039397246 */ /* 0x000fc8000380013b */
[----:B------:R-:W-:Y:S01]  /*4580*/  ISETP.GT.AND P5, PT, R57, 0x8, PT ;  /* 0x000000083900780c */ /* 0x000fe20003fa4270 */
[----:B------:R-:W-:Y:S08]  /*4590*/  MUFU.TANH R21, R21 ;  /* 0x0000001500157308 */ /* 0x000ff00000002400 */
[----:B------:R-:W-:Y:S08]  /*45a0*/  MUFU.TANH R84, R44 ;  /* 0x0000002c00547308 */ /* 0x000ff00000002400 */
[----:B------:R-:W-:Y:S01]  /*45b0*/  MUFU.TANH R20, R20 ;  /* 0x0000001400147308 */ /* 0x000fe20000002400 */
[----:B------:R-:W-:-:S02]  /*45c0*/  WARPGROUP.DEPBAR.LE gsb0, 0x0 ;  /* 0x00008000000079c5 */ /* 0x000fc40000010000 */
[----:B------:R-:W-:Y:S01]  /*45d0*/  WARPGROUP.ARRIVE ;  /* 0x00000000000079c5 */ /* 0x000fe20000000000 */
[----:B------:R-:W-:Y:S01]  /*45e0*/  FMUL.FTZ R34, R34, UR10 ;  /* 0x0000000a22227c20 */ /* 0x000fe20008410000 */
[----:B------:R-:W-:Y:S01]  /*45f0*/  FMUL.FTZ R5, R38, UR10 ;  /* 0x0000000a26057c20 */ /* 0x000fe20008410000 */
[----:B-1----:R-:W-:Y:S01]  /*4600*/  FSEL R38, R55, -INF , P3 ;  /* 0xff80000037267808 */ /* 0x002fe20001800000 */
[----:B------:R-:W-:Y:S01]  /*4610*/  FMUL.FTZ R35, R35, UR10 ;  /* 0x0000000a23237c20 */ /* 0x000fe20008410000 */
[----:B------:R1:W4:Y:S01]  /*4620*/  MUFU.TANH R58, R34 ;  /* 0x00000022003a7308 */ /* 0x0003220000002400 */
[----:B------:R-:W-:Y:S01]  /*4630*/  HGMMA.64x16x16.F32.BF16 R24, gdesc[UR4], R24, gsb0 ;  /* 0x00200000041879f0 */ /* 0x000fe20008001818 */
[----:B------:R-:W-:Y:S01]  /*4640*/  ISETP.GT.AND P3, PT, R6, 0x41, PT ;  /* 0x000000410600780c */ /* 0x000fe20003f64270 */
[----:B------:R-:W-:Y:S01]  /*4650*/  FMUL.FTZ R39, R39, UR10 ;  /* 0x0000000a27277c20 */ /* 0x000fe20008410000 */
[----:B------:R-:W-:Y:S01]  /*4660*/  ULDC UR4, c[0x0][0x988] ;  /* 0x0002620000047ab9 */ /* 0x000fe20000000800 */
[----:B------:R-:W-:Y:S01]  /*4670*/  FMUL.FTZ R32, R32, UR10 ;  /* 0x0000000a20207c20 */ /* 0x000fe20008410000 */
[----:B------:R-:W-:Y:S01]  /*4680*/  FMUL.FTZ R36, R36, UR10 ;  /* 0x0000000a24247c20 */ /* 0x000fe20008410000 */
[----:B------:R-:W-:Y:S01]  /*4690*/  FMUL.FTZ R33, R33, UR10 ;  /* 0x0000000a21217c20 */ /* 0x000fe20008410000 */
[----:B------:R5:W-:Y:S01]  /*46a0*/  MUFU.TANH R62, R5 ;  /* 0x00000005003e7308 */ /* 0x000be20000002400 */
[----:B-1----:R-:W-:Y:S01]  /*46b0*/  FSEL R34, R54, -INF , P4 ;  /* 0xff80000036227808 */ /* 0x002fe20002000000 */
[----:B------:R-:W-:Y:S01]  /*46c0*/  FMUL.FTZ R37, R37, UR10 ;  /* 0x0000000a25257c20 */ /* 0x000fe20008410000 */
[----:B------:R-:W-:-:S02]  /*46d0*/  ISETP.GT.AND P4, PT, R6, 0x40, PT ;  /* 0x000000400600780c */ /* 0x000fc40003f84270 */
[----:B------:R-:W-:-:S03]  /*46e0*/  FMNMX.FTZ R43, R34, R43, !PT ;  /* 0x0000002b222b7209 */ /* 0x000fc60007810000 */
[----:B------:R-:W1:Y:S01]  /*46f0*/  MUFU.TANH R35, R35 ;  /* 0x0000002300237308 */ /* 0x000e620000002400 */
[----:B------:R-:W-:-:S07]  /*4700*/  FMNMX.FTZ R43, R38, R43, !PT ;  /* 0x0000002b262b7209 */ /* 0x000fce0007810000 */
[----:B------:R-:W1:Y:S08]  /*4710*/  MUFU.TANH R39, R39 ;  /* 0x0000002700277308 */ /* 0x000e700000002400 */
[----:B------:R-:W-:Y:S08]  /*4720*/  MUFU.TANH R88, R32 ;  /* 0x0000002000587308 */ /* 0x000ff00000002400 */
[----:B------:R-:W-:Y:S08]  /*4730*/  MUFU.TANH R92, R36 ;  /* 0x00000024005c7308 */ /* 0x000ff00000002400 */
[----:B------:R-:W-:Y:S01]  /*4740*/  MUFU.TANH R48, R48 ;  /* 0x0000003000307308 */ /* 0x000fe20000002400 */
[----:B------:R-:W-:-:S02]  /*4750*/  WARPGROUP.DEPBAR.LE gsb0, 0x0 ;  /* 0x00008000000079c5 */ /* 0x000fc40000010000 */
[----:B-----5:R-:W-:Y:S01]  /*4760*/  FMUL.FTZ R5, R26, UR10 ;  /* 0x0000000a1a057c20 */ /* 0x020fe20008410000 */
[----:B0-----:R-:W-:Y:S01]  /*4770*/  FSEL R26, R42, -INF , P4 ;  /* 0xff8000002a1a7808 */ /* 0x001fe20002000000 */
[----:B------:R-:W-:Y:S01]  /*4780*/  FMUL.FTZ R27, R27, UR10 ;  /* 0x0000000a1b1b7c20 */ /* 0x000fe20008410000 */
[----:B------:R-:W-:Y:S02]  /*4790*/  ISETP.GT.AND P4, PT, R6, 0x48, PT ;  /* 0x000000480600780c */ /* 0x000fe40003f84270 */
[----:B------:R0:W5:Y:S01]  /*47a0*/  MUFU.TANH R100, R5 ;  /* 0x0000000500647308 */ /* 0x0001620000002400 */
[----:B------:R-:W-:Y:S01]  /*47b0*/  FSEL R42, R56, -INF , P3 ;  /* 0xff800000382a7808 */ /* 0x000fe20001800000 */
[----:B------:R-:W-:Y:S01]  /*47c0*/  FMUL.FTZ R31, R31, UR10 ;  /* 0x0000000a1f1f7c20 */ /* 0x000fe20008410000 */
[----:B------:R-:W-:Y:S01]  /*47d0*/  FMNMX.FTZ R43, R26, R43, !PT ;  /* 0x0000002b1a2b7209 */ /* 0x000fe20007810000 */
[----:B------:R-:W-:Y:S01]  /*47e0*/  FMUL.FTZ R24, R24, UR10 ;  /* 0x0000000a18187c20 */ /* 0x000fe20008410000 */
[----:B------:R-:W-:Y:S01]  /*47f0*/  ISETP.GT.AND P3, PT, R6, 0x49, PT ;  /* 0x000000490600780c */ /* 0x000fe20003f64270 */
[----:B------:R-:W-:Y:S01]  /*4800*/  FMUL.FTZ R25, R25, UR10 ;  /* 0x0000000a19197c20 */ /* 0x000fe20008410000 */
[----:B--2---:R-:W-:Y:S01]  /*4810*/  FSEL R46, R46, -INF , P4 ;  /* 0xff8000002e2e7808 */ /* 0x004fe20002000000 */
[----:B------:R-:W2:Y:S01]  /*4820*/  MUFU.TANH R27, R27 ;  /* 0x0000001b001b7308 */ /* 0x000ea20000002400 */
[----:B------:R-:W-:Y:S01]  /*4830*/  FMNMX.FTZ R43, R42, R43, !PT ;  /* 0x0000002b2a2b7209 */ /* 0x000fe20007810000 */
[----:B0-----:R-:W-:Y:S01]  /*4840*/  FMUL.FTZ R5, R30, UR10 ;  /* 0x0000000a1e057c20 */ /* 0x001fe20008410000 */
[----:B------:R-:W-:Y:S01]  /*4850*/  ISETP.GT.AND P4, PT, R6, 0x50, PT ;  /* 0x000000500600780c */ /* 0x000fe20003f84270 */
[----:B------:R-:W-:Y:S01]  /*4860*/  FMUL.FTZ R28, R28, UR10 ;  /* 0x0000000a1c1c7c20 */ /* 0x000fe20008410000 */
[----:B---3--:R-:W-:Y:S01]  /*4870*/  FSEL R56, R47, -INF , P3 ;  /* 0xff8000002f387808 */ /* 0x008fe20001800000 */
[----:B------:R-:W-:Y:S01]  /*4880*/  FMUL.FTZ R29, R29, UR10 ;  /* 0x0000000a1d1d7c20 */ /* 0x000fe20008410000 */
[----:B------:R-:W-:Y:S01]  /*4890*/  FMNMX.FTZ R43, R46, R43, !PT ;  /* 0x0000002b2e2b7209 */ /* 0x000fe20007810000 */
[----:B------:R-:W0:Y:S01]  /*48a0*/  MUFU.TANH R5, R5 ;  /* 0x0000000500057308 */ /* 0x000e220000002400 */
[----:B------:R-:W-:Y:S01]  /*48b0*/  ISETP.GT.AND P3, PT, R6, 0x51, PT ;  /* 0x000000510600780c */ /* 0x000fe20003f64270 */
[----:B------:R3:W-:Y:S01]  /*48c0*/  @!P1 SYNCS.ARRIVE.TRANS64.RED.A1T0 RZ, [R0+URZ], RZ ;  /* 0x000000ff00ff99a7 */ /* 0x0007e2000810043f */
[----:B----4-:R-:W-:-:S02]  /*48d0*/  FSEL R54, R58, -INF , P4 ;  /* 0xff8000003a367808 */ /* 0x010fc40002000000 */
[----:B------:R-:W-:Y:S02]  /*48e0*/  FMNMX.FTZ R43, R56, R43, !PT ;  /* 0x0000002b382b7209 */ /* 0x000fe40007810000 */
[----:B------:R-:W-:Y:S01]  /*48f0*/  ISETP.GT.AND P4, PT, R6, 0x58, PT ;  /* 0x000000580600780c */ /* 0x000fe20003f84270 */
[----:B------:R-:W4:Y:S01]  /*4900*/  MUFU.TANH R31, R31 ;  /* 0x0000001f001f7308 */ /* 0x000f220000002400 */
[----:B-1----:R-:W-:Y:S02]  /*4910*/  FSEL R30, R35, -INF , P3 ;  /* 0xff800000231e7808 */ /* 0x002fe40001800000 */
[----:B------:R-:W-:Y:S02]  /*4920*/  FMNMX.FTZ R43, R54, R43, !PT ;  /* 0x0000002b362b7209 */ /* 0x000fe40007810000 */
[----:B------:R-:W-:Y:S02]  /*4930*/  ISETP.GT.AND P3, PT, R6, 0x59, PT ;  /* 0x000000590600780c */ /* 0x000fe40003f64270 */
[----:B------:R-:W-:Y:S01]  /*4940*/  FSEL R58, R62, -INF , P4 ;  /* 0xff8000003e3a7808 */ /* 0x000fe20002000000 */
[----:B------:R-:W-:Y:S01]  /*4950*/  MUFU.TANH R96, R24 ;  /* 0x0000001800607308 */ /* 0x000fe20000002400 */
[----:B------:R-:W-:-:S02]  /*4960*/  FMNMX.FTZ R43, R30, R43, !PT ;  /* 0x0000002b1e2b7209 */ /* 0x000fc40007810000 */
[----:B------:R-:W-:Y:S02]  /*4970*/  ISETP.GT.AND P4, PT, R6, 0x60, PT ;  /* 0x000000600600780c */ /* 0x000fe40003f84270 */
[----:B------:R-:W-:Y:S02]  /*4980*/  FSEL R62, R39, -INF , P3 ;  /* 0xff800000273e7808 */ /* 0x000fe40001800000 */
[----:B------:R-:W-:Y:S01]  /*4990*/  FMNMX.FTZ R43, R58, R43, !PT ;  /* 0x0000002b3a2b7209 */ /* 0x000fe20007810000 */
[----:B------:R1:W-:Y:S01]  /*49a0*/  MUFU.TANH R39, R25 ;  /* 0x0000001900277308 */ /* 0x0003e20000002400 */
[----:B------:R-:W-:Y:S02]  /*49b0*/  ISETP.GT.AND P3, PT, R6, 0x61, PT ;  /* 0x000000610600780c */ /* 0x000fe40003f64270 */
[----:B-----5:R-:W-:Y:S02]  /*49c0*/  FSEL R100, R100, -INF , P4 ;  /* 0xff80000064647808 */ /* 0x020fe40002000000 */
[----:B------:R-:W-:-:S02]  /*49d0*/  FMNMX.FTZ R43, R62, R43, !PT ;  /* 0x0000002b3e2b7209 */ /* 0x000fc40007810000 */
[----:B------:R-:W-:Y:S01]  /*49e0*/  ISETP.GT.AND P4, PT, R6, 0x68, PT ;  /* 0x000000680600780c */ /* 0x000fe20003f84270 */
[----:B------:R5:W-:Y:S01]  /*49f0*/  MUFU.TANH R98, R28 ;  /* 0x0000001c00627308 */ /* 0x000be20000002400 */
[----:B--2---:R-:W-:Y:S02]  /*4a00*/  FSEL R102, R27, -INF , P3 ;  /* 0xff8000001b667808 */ /* 0x004fe40001800000 */
[----:B------:R-:W-:Y:S02]  /*4a10*/  FMNMX.FTZ R43, R100, R43, !PT ;  /* 0x0000002b642b7209 */ /* 0x000fe40007810000 */
[----:B------:R-:W-:Y:S02]  /*4a20*/  ISETP.GT.AND P3, PT, R6, 0x69, PT ;  /* 0x000000690600780c */ /* 0x000fe40003f64270 */
[----:B0-----:R-:W-:Y:S01]  /*4a30*/  FSEL R104, R5, -INF , P4 ;  /* 0xff80000005687808 */ /* 0x001fe20002000000 */
[----:B------:R-:W-:Y:S01]  /*4a40*/  MUFU.TANH R35, R52 ;  /* 0x0000003400237308 */ /* 0x000fe20000002400 */
[----:B------:R-:W-:-:S02]  /*4a50*/  FMNMX.FTZ R43, R102, R43, !PT ;  /* 0x0000002b662b7209 */ /* 0x000fc40007810000 */
[----:B----4-:R-:W-:Y:S02]  /*4a60*/  FSEL R106, R31, -INF , P3 ;  /* 0xff8000001f6a7808 */ /* 0x010fe40001800000 */
[----:B------:R-:W-:Y:S02]  /*4a70*/  FMNMX.FTZ R43, R104, R43, !PT ;  /* 0x0000002b682b7209 */ /* 0x000fe40007810000 */
[----:B------:R-:W-:Y:S01]  /*4a80*/  ISETP.GT.AND P4, PT, R57, 0x1, PT ;  /* 0x000000013900780c */ /* 0x000fe20003f84270 */
[----:B------:R0:W-:Y:S01]  /*4a90*/  MUFU.TANH R31, R40 ;  /* 0x00000028001f7308 */ /* 0x0001e20000002400 */
[----:B------:R-:W-:Y:S02]  /*4aa0*/  FMNMX.FTZ R43, R106, R43, !PT ;  /* 0x0000002b6a2b7209 */ /* 0x000fe40007810000 */
[----:B-1----:R-:W-:Y:S02]  /*4ab0*/  FSEL R25, R7, -INF , P4 ;  /* 0xff80000007197808 */ /* 0x002fe40002000000 */
[----:B-----5:R-:W-:Y:S01]  /*4ac0*/  FSEL R28, R9, -INF , P5 ;  /* 0xff800000091c7808 */ /* 0x020fe20002800000 */
[----:B------:R-:W1:Y:S01]  /*4ad0*/  SHFL.BFLY PT, R6, R43, 0x2, 0x1f ;  /* 0x0c401f002b067f89 */ /* 0x000e6200000e0000 */
[----:B------:R-:W-:Y:S01]  /*4ae0*/  ISETP.GT.AND P4, PT, R57, 0x10, PT ;  /* 0x000000103900780c */ /* 0x000fe20003f84270 */
[----:B------:R-:W2:Y:S03]  /*4af0*/  MUFU.TANH R49, R49 ;  /* 0x0000003100317308 */ /* 0x000ea60000002400 */
[----:B------:R-:W-:-:S02]  /*4b00*/  FSEL R36, R11, -INF , P4 ;  /* 0xff8000000b247808 */ /* 0x000fc40002000000 */
[----:B------:R-:W-:-:S03]  /*4b10*/  ISETP.GT.AND P4, PT, R57, 0x18, PT ;  /* 0x000000183900780c */ /* 0x000fc60003f84270 */
[----:B------:R-:W4:Y:S01]  /*4b20*/  MUFU.TANH R53, R53 ;  /* 0x0000003500357308 */ /* 0x000f220000002400 */
[----:B------:R-:W-:Y:S02]  /*4b30*/  FSEL R44, R13, -INF , P4 ;  /* 0xff8000000d2c7808 */ /* 0x000fe40002000000 */
[----:B------:R-:W-:-:S04]  /*4b40*/  ISETP.GT.AND P4, PT, R57, 0x20, PT ;  /* 0x000000203900780c */ /* 0x000fc80003f84270 */
[----:B------:R-:W-:Y:S01]  /*4b50*/  FSEL R64, R15, -INF , P4 ;  /* 0xff8000000f407808 */ /* 0x000fe20002000000 */
[----:B------:R-:W5:Y:S01]  /*4b60*/  MUFU.TANH R41, R41 ;  /* 0x0000002900297308 */ /* 0x000f620000002400 */
[----:B------:R-:W-:Y:S02]  /*4b70*/  ISETP.GT.AND P4, PT, R57, 0x28, PT ;  /* 0x000000283900780c */ /* 0x000fe40003f84270 */
[----:B-1----:R-:W-:-:S05]  /*4b80*/  FMNMX.FTZ R6, R43, R6, !PT ;  /* 0x000000062b067209 */ /* 0x002fca0007810000 */
[----:B------:R-:W1:Y:S01]  /*4b90*/  MUFU.TANH R45, R45 ;  /* 0x0000002d002d7308 */ /* 0x000e620000002400 */
[----:B------:R-:W3:Y:S07]  /*4ba0*/  SHFL.BFLY PT, R5, R6, 0x1, 0x1f ;  /* 0x0c201f0006057f89 */ /* 0x000eee00000e0000 */
[----:B------:R-:W-:Y:S08]  /*4bb0*/  MUFU.TANH R33, R33 ;  /* 0x0000002100217308 */ /* 0x000ff00000002400 */
[----:B------:R-:W-:Y:S08]  /*4bc0*/  MUFU.TANH R37, R37 ;  /* 0x0000002500257308 */ /* 0x000ff00000002400 */
[----:B------:R-:W-:Y:S01]  /*4bd0*/  MUFU.TANH R29, R29 ;  /* 0x0000001d001d7308 */ /* 0x000fe20000002400 */
[----:B---3--:R-:W-:Y:S01]  /*4be0*/  FMNMX.FTZ R6, R6, R5, !PT ;  /* 0x0000000506067209 */ /* 0x008fe20007810000 */
[----:B------:R-:W-:-:S03]  /*4bf0*/  IMAD.U32 R5, RZ, RZ, UR4 ;  /* 0x00000004ff057e24 */ /* 0x000fc6000f8e00ff */
[C---:B------:R-:W-:Y:S01]  /*4c00*/  FSETP.NEU.FTZ.AND P3, PT, R6.reuse, -INF , PT ;  /* 0xff8000000600780b */ /* 0x040fe20003f7d000 */
[----:B------:R-:W-:-:S05]  /*4c10*/  FMUL.FTZ R27, R6, R5 ;  /* 0x00000005061b7220 */ /* 0x000fca0000410000 */
[----:B------:R-:W-:Y:S02]  /*4c20*/  FSEL R27, R27, RZ, P3 ;  /* 0x000000ff1b1b7208 */ /* 0x000fe40001800000 */
[----:B------:R-:W-:-:S03]  /*4c30*/  ISETP.GT.AND P3, PT, R57, RZ, PT ;  /* 0x000000ff3900720c */ /* 0x000fc60003f64270 */
[-CC-:B------:R-:W-:Y:S01]  /*4c40*/  FFMA.FTZ R201, R66, R5.reuse, -R27.reuse ;  /* 0x0000000542c97223 */ /* 0x180fe2000001081b */
[----:B------:R-:W-:Y:S01]  /*4c50*/  FSEL R24, R4, -INF , P3 ;  /* 0xff80000004187808 */ /* 0x000fe20001800000 */
[-CC-:B------:R-:W-:Y:S01]  /*4c60*/  FFMA.FTZ R203, R68, R5.reuse, -R27.reuse ;  /* 0x0000000544cb7223 */ /* 0x180fe2000001081b */
[C---:B------:R-:W-:Y:S01]  /*4c70*/  ISETP.GT.AND P3, PT, R57.reuse, 0x9, PT ;  /* 0x000000093900780c */ /* 0x040fe20003f64270 */
[--C-:B------:R-:W-:Y:S01]  /*4c80*/  FFMA.FTZ R197, R72, R5, -R27.reuse ;  /* 0x0000000548c57223 */ /* 0x100fe2000001081b */
[----:B------:R-:W-:Y:S01]  /*4c90*/  FMNMX.FTZ R7, R24, R25, !PT ;  /* 0x0000001918077209 */ /* 0x000fe20007810000 */
[-CC-:B------:R-:W-:Y:S01]  /*4ca0*/  FFMA.FTZ R199, R76, R5.reuse, -R27.reuse ;  /* 0x000000054cc77223 */ /* 0x180fe2000001081b */
[----:B------:R-:W-:Y:S01]  /*4cb0*/  FSEL R32, R8, -INF , P3 ;  /* 0xff80000008207808 */ /* 0x000fe20001800000 */
[--C-:B------:R-:W-:Y:S01]  /*4cc0*/  FFMA.FTZ R8, R70, R5, -R27.reuse ;  /* 0x0000000546087223 */ /* 0x100fe2000001081b */
[----:B------:R-:W-:Y:S01]  /*4cd0*/  FMNMX.FTZ R7, R28, R7, !PT ;  /* 0x000000071c077209 */ /* 0x000fe20007810000 */
[-CC-:B------:R-:W-:Y:S01]  /*4ce0*/  FFMA.FTZ R193, R80, R5.reuse, -R27.reuse ;  /* 0x0000000550c17223 */ /* 0x180fe2000001081b */
[C---:B------:R-:W-:Y:S01]  /*4cf0*/  ISETP.GT.AND P3, PT, R57.reuse, 0x11, PT ;  /* 0x000000113900780c */ /* 0x040fe20003f64270 */
[--C-:B------:R-:W-:Y:S01]  /*4d00*/  FFMA.FTZ R195, R90, R5, -R27.reuse ;  /* 0x000000055ac37223 */ /* 0x100fe2000001081b */
[----:B------:R-:W-:Y:S01]  /*4d10*/  FMNMX.FTZ R7, R32, R7, !PT ;  /* 0x0000000720077209 */ /* 0x000fe20007810000 */
[-CC-:B------:R-:W-:Y:S01]  /*4d20*/  FFMA.FTZ R189, R60, R5.reuse, -R27.reuse ;  /* 0x000000053cbd7223 */ /* 0x180fe2000001081b */
[----:B0-----:R-:W-:Y:S01]  /*4d30*/  FSEL R40, R10, -INF , P3 ;  /* 0xff8000000a287808 */ /* 0x001fe20001800000 */
[--C-:B------:R-:W-:Y:S01]  /*4d40*/  FFMA.FTZ R10, R74, R5, -R27.reuse ;  /* 0x000000054a0a7223 */ /* 0x100fe2000001081b */
[----:B------:R-:W-:Y:S01]  /*4d50*/  FMNMX.FTZ R7, R36, R7, !PT ;  /* 0x0000000724077209 */ /* 0x000fe20007810000 */
[-CC-:B------:R-:W-:Y:S01]  /*4d60*/  FFMA.FTZ R9, R50, R5.reuse, -R27.reuse ;  /* 0x0000000532097223 */ /* 0x180fe2000001081b */
[----:B------:R-:W-:Y:S01]  /*4d70*/  ISETP.GT.AND P3, PT, R57, 0x19, PT ;  /* 0x000000193900780c */ /* 0x000fe20003f64270 */
[--C-:B------:R-:W-:Y:S01]  /*4d80*/  FFMA.FTZ R11, R34, R5, -R27.reuse ;  /* 0x00000005220b7223 */ /* 0x100fe2000001081b */
[----:B------:R-:W-:Y:S01]  /*4d90*/  FMNMX.FTZ R7, R40, R7, !PT ;  /* 0x0000000728077209 */ /* 0x000fe20007810000 */
[----:B------:R-:W-:Y:S01]  /*4da0*/  MUFU.EX2 R108, R9 ;  /* 0x00000009006c7308 */ /* 0x000fe20000000800 */
[----:B------:R-:W-:Y:S01]  /*4db0*/  FSEL R52, R12, -INF , P3 ;  /* 0xff8000000c347808 */ /* 0x000fe20001800000 */
[--C-:B------:R-:W-:Y:S01]  /*4dc0*/  FFMA.FTZ R12, R78, R5, -R27.reuse ;  /* 0x000000054e0c7223 */ /* 0x100fe2000001081b */
[----:B------:R-:W-:Y:S01]  /*4dd0*/  FMNMX.FTZ R7, R44, R7, !PT ;  /* 0x000000072c077209 */ /* 0x000fe20007810000 */
[-CC-:B------:R-:W-:Y:S01]  /*4de0*/  FFMA.FTZ R4, R51, R5.reuse, -R27.reuse ;  /* 0x0000000533047223 */ /* 0x180fe2000001081b */
[C---:B------:R-:W-:Y:S01]  /*4df0*/  ISETP.GT.AND P3, PT, R57.reuse, 0x21, PT ;  /* 0x000000213900780c */ /* 0x040fe20003f64270 */
[--C-:B------:R-:W-:Y:S01]  /*4e00*/  FFMA.FTZ R30, R30, R5, -R27.reuse ;  /* 0x000000051e1e7223 */ /* 0x100fe2000001081b */
[----:B------:R-:W-:Y:S01]  /*4e10*/  FMNMX.FTZ R7, R52, R7, !PT ;  /* 0x0000000734077209 */ /* 0x000fe20007810000 */
[----:B------:R-:W-:Y:S01]  /*4e20*/  MUFU.EX2 R201, R201 ;  /* 0x000000c900c97308 */ /* 0x000fe20000000800 */
[----:B------:R-:W-:Y:S01]  /*4e30*/  FSEL R66, R14, -INF , P3 ;  /* 0xff8000000e427808 */ /* 0x000fe20001800000 */
[--C-:B------:R-:W-:Y:S01]  /*4e40*/  FFMA.FTZ R14, R86, R5, -R27.reuse ;  /* 0x00000005560e7223 */ /* 0x100fe2000001081b */
[----:B------:R-:W-:Y:S01]  /*4e50*/  FMNMX.FTZ R7, R64, R7, !PT ;  /* 0x0000000740077209 */ /* 0x000fe20007810000 */
[-CC-:B------:R-:W-:Y:S01]  /*4e60*/  FFMA.FTZ R38, R38, R5.reuse, -R27.reuse ;  /* 0x0000000526267223 */ /* 0x180fe2000001081b */
[----:B------:R-:W-:Y:S01]  /*4e70*/  ISETP.GT.AND P3, PT, R57, 0x29, PT ;  /* 0x000000293900780c */ /* 0x000fe20003f64270 */
[--C-:B------:R-:W-:Y:S01]  /*4e80*/  FFMA.FTZ R26, R26, R5, -R27.reuse ;  /* 0x000000051a1a7223 */ /* 0x100fe2000001081b */
[----:B------:R-:W-:Y:S01]  /*4e90*/  FSEL R68, R21, -INF , P4 ;  /* 0xff80000015447808 */ /* 0x000fe20002000000 */
[----:B------:R-:W0:Y:S01]  /*4ea0*/  MUFU.EX2 R4, R4 ;  /* 0x0000000400047308 */ /* 0x000e220000000800 */
[----:B------:R-:W-:Y:S01]  /*4eb0*/  FMNMX.FTZ R7, R66, R7, !PT ;  /* 0x0000000742077209 */ /* 0x000fe20007810000 */
[-CC-:B------:R-:W-:Y:S01]  /*4ec0*/  FFMA.FTZ R42, R42, R5.reuse, -R27.reuse ;  /* 0x000000052a2a7223 */ /* 0x180fe2000001081b */
[C---:B------:R-:W-:Y:S01]  /*4ed0*/  ISETP.GT.AND P4, PT, R57.reuse, 0x30, PT ;  /* 0x000000303900780c */ /* 0x040fe20003f84270 */
[-CC-:B------:R-:W-:Y:S01]  /*4ee0*/  FFMA.FTZ R46, R46, R5.reuse, -R27.reuse ;  /* 0x000000052e2e7223 */ /* 0x180fe2000001081b */
[----:B------:R-:W-:Y:S01]  /*4ef0*/  FSEL R70, R20, -INF , P3 ;  /* 0xff80000014467808 */ /* 0x000fe20001800000 */
[--C-:B------:R-:W-:Y:S01]  /*4f00*/  FFMA.FTZ R20, R94, R5, -R27.reuse ;  /* 0x000000055e147223 */ /* 0x100fe2000001081b */
[----:B------:R-:W-:Y:S01]  /*4f10*/  FMNMX.FTZ R7, R68, R7, !PT ;  /* 0x0000000744077209 */ /* 0x000fe20007810000 */
[----:B------:R-:W3:Y:S01]  /*4f20*/  MUFU.EX2 R203, R203 ;  /* 0x000000cb00cb7308 */ /* 0x000ee20000000800 */
[C---:B------:R-:W-:Y:S01]  /*4f30*/  ISETP.GT.AND P3, PT, R57.reuse, 0x31, PT ;  /* 0x000000313900780c */ /* 0x040fe20003f64270 */
[-CC-:B------:R-:W-:Y:S01]  /*4f40*/  FFMA.FTZ R56, R56, R5.reuse, -R27.reuse ;  /* 0x0000000538387223 */ /* 0x180fe2000001081b */
[----:B------:R-:W-:Y:S01]  /*4f50*/  FSEL R48, R48, -INF , P4 ;  /* 0xff80000030307808 */ /* 0x000fe20002000000 */
[--C-:B------:R-:W-:Y:S01]  /*4f60*/  FFMA.FTZ R54, R54, R5, -R27.reuse ;  /* 0x0000000536367223 */ /* 0x100fe2000001081b */
[----:B------:R-:W-:Y:S01]  /*4f70*/  FMNMX.FTZ R7, R70, R7, !PT ;  /* 0x0000000746077209 */ /* 0x000fe20007810000 */
[-CC-:B------:R-:W-:Y:S01]  /*4f80*/  FFMA.FTZ R58, R58, R5.reuse, -R27.reuse ;  /* 0x000000053a3a7223 */ /* 0x180fe2000001081b */
[----:B------:R-:W-:Y:S01]  /*4f90*/  ISETP.GT.AND P4, PT, R57, 0x38, PT ;  /* 0x000000383900780c */ /* 0x000fe20003f84270 */
[----:B------:R-:W-:Y:S01]  /*4fa0*/  MUFU.EX2 R191, R11 ;  /* 0x0000000b00bf7308 */ /* 0x000fe20000000800 */
[----:B--2---:R-:W-:Y:S01]  /*4fb0*/  FSEL R72, R49, -INF , P3 ;  /* 0xff80000031487808 */ /* 0x004fe20001800000 */
[--C-:B------:R-:W-:Y:S01]  /*4fc0*/  FFMA.FTZ R62, R62, R5, -R27.reuse ;  /* 0x000000053e3e7223 */ /* 0x100fe2000001081b */
[----:B------:R-:W-:Y:S01]  /*4fd0*/  FMNMX.FTZ R7, R48, R7, !PT ;  /* 0x0000000730077209 */ /* 0x000fe20007810000 */
[-CC-:B------:R-:W-:Y:S01]  /*4fe0*/  FFMA.FTZ R100, R100, R5.reuse, -R27.reuse ;  /* 0x0000000564647223 */ /* 0x180fe2000001081b */
[----:B------:R-:W-:Y:S01]  /*4ff0*/  ISETP.GT.AND P3, PT, R57, 0x39, PT ;  /* 0x000000393900780c */ /* 0x000fe20003f64270 */
[--C-:B------:R-:W-:Y:S01]  /*5000*/  FFMA.FTZ R102, R102, R5, -R27.reuse ;  /* 0x0000000566667223 */ /* 0x100fe2000001081b */
[----:B------:R-:W-:Y:S01]  /*5010*/  FSEL R74, R35, -INF , P4 ;  /* 0xff800000234a7808 */ /* 0x000fe20002000000 */
[----:B------:R-:W2:Y:S01]  /*5020*/  MUFU.EX2 R8, R8 ;  /* 0x0000000800087308 */ /* 0x000ea20000000800 */
[----:B------:R-:W-:Y:S01]  /*5030*/  FMNMX.FTZ R7, R72, R7, !PT ;  /* 0x0000000748077209 */ /* 0x000fe20007810000 */
[----:B------:R-:W2:Y:S01]  /*5040*/  @P2 LDC R35, c[0x0][0x450] ;  /* 0x00011400ff232b82 */ /* 0x000ea20000000800 */
[----:B------:R-:W-:Y:S01]  /*5050*/  ISETP.GT.AND P4, PT, R57, 0x40, PT ;  /* 0x000000403900780c */ /* 0x000fe20003f84270 */
[-CC-:B------:R-:W-:Y:S01]  /*5060*/  FFMA.FTZ R104, R104, R5.reuse, -R27.reuse ;  /* 0x0000000568687223 */ /* 0x180fe2000001081b */
[----:B----4-:R-:W-:Y:S01]  /*5070*/  FSEL R76, R53, -INF , P3 ;  /* 0xff800000354c7808 */ /* 0x010fe20001800000 */
[----:B------:R-:W-:Y:S01]  /*5080*/  FFMA.FTZ R27, R106, R5, -R27 ;  /* 0x000000056a1b7223 */ /* 0x000fe2000001081b */
[----:B------:R-:W-:Y:S01]  /*5090*/  FMNMX.FTZ R7, R74, R7, !PT ;  /* 0x000000074a077209 */ /* 0x000fe20007810000 */
[----:B------:R-:W4:Y:S01]  /*50a0*/  MUFU.EX2 R197, R197 ;  /* 0x000000c500c57308 */ /* 0x000f220000000800 */
[----:B------:R-:W-:-:S02]  /*50b0*/  ISETP.GT.AND P3, PT, R57, 0x41, PT ;  /* 0x000000413900780c */ /* 0x000fc40003f64270 */
[----:B------:R-:W-:Y:S02]  /*50c0*/  CS2R R106, SRZ ;  /* 0x00000000006a7805 */ /* 0x000fe4000001ff00 */
[----:B------:R-:W-:Y:S02]  /*50d0*/  FSEL R78, R31, -INF , P4 ;  /* 0xff8000001f4e7808 */ /* 0x000fe40002000000 */
[----:B------:R-:W-:Y:S02]  /*50e0*/  FMNMX.FTZ R7, R76, R7, !PT ;  /* 0x000000074c077209 */ /* 0x000fe40007810000 */
[----:B------:R-:W-:Y:S01]  /*50f0*/  ISETP.GT.AND P4, PT, R57, 0x48, PT ;  /* 0x000000483900780c */ /* 0x000fe20003f84270 */
[----:B------:R-:W4:Y:S01]  /*5100*/  MUFU.EX2 R10, R10 ;  /* 0x0000000a000a7308 */ /* 0x000f220000000800 */
[----:B-----5:R-:W-:Y:S02]  /*5110*/  FSEL R80, R41, -INF , P3 ;  /* 0xff80000029507808 */ /* 0x020fe40001800000 */
[----:B------:R-:W-:-:S02]  /*5120*/  FMNMX.FTZ R7, R78, R7, !PT ;  /* 0x000000074e077209 */ /* 0x000fc40007810000 */
[C---:B------:R-:W-:Y:S02]  /*5130*/  ISETP.GT.AND P3, PT, R57.reuse, 0x49, PT ;  /* 0x000000493900780c */ /* 0x040fe40003f64270 */
[----:B------:R-:W-:Y:S01]  /*5140*/  FSEL R84, R84, -INF , P4 ;  /* 0xff80000054547808 */ /* 0x000fe20002000000 */
[----:B------:R0:W-:Y:S01]  /*5150*/  MUFU.EX2 R181, R30 ;  /* 0x0000001e00b57308 */ /* 0x0001e20000000800 */
[----:B------:R-:W-:Y:S02]  /*5160*/  FMNMX.FTZ R7, R80, R7, !PT ;  /* 0x0000000750077209 */ /* 0x000fe40007810000 */
[----:B------:R-:W-:Y:S02]  /*5170*/  ISETP.GT.AND P4, PT, R57, 0x50, PT ;  /* 0x000000503900780c */ /* 0x000fe40003f84270 */
[----:B-1----:R-:W-:Y:S02]  /*5180*/  FSEL R86, R45, -INF , P3 ;  /* 0xff8000002d567808 */ /* 0x002fe40001800000 */
[----:B------:R-:W-:Y:S01]  /*5190*/  FMNMX.FTZ R7, R84, R7, !PT ;  /* 0x0000000754077209 */ /* 0x000fe20007810000 */
[----:B------:R-:W-:Y:S01]  /*51a0*/  MUFU.EX2 R199, R199 ;  /* 0x000000c700c77308 */ /* 0x000fe20000000800 */
[----:B------:R-:W-:Y:S01]  /*51b0*/  ISETP.GT.AND P3, PT, R57, 0x51, PT ;  /* 0x000000513900780c */ /* 0x000fe20003f64270 */
[----:B0-----:R-:W-:Y:S01]  /*51c0*/  FADD.FTZ R30, R201, R4 ;  /* 0x00000004c91e7221 */ /* 0x001fe20000010000 */
[----:B------:R-:W-:-:S02]  /*51d0*/  FSEL R88, R88, -INF , P4 ;  /* 0xff80000058587808 */ /* 0x000fc40002000000 */
[----:B------:R-:W-:Y:S01]  /*51e0*/  FMNMX.FTZ R7, R86, R7, !PT ;  /* 0x0000000756077209 */ /* 0x000fe20007810000 */
[----:B---3--:R-:W-:Y:S01]  /*51f0*/  FADD.FTZ R31, R203, R30 ;  /* 0x0000001ecb1f7221 */ /* 0x008fe20000010000 */
[----:B------:R-:W-:Y:S01]  /*5200*/  ISETP.GT.AND P4, PT, R57, 0x58, PT ;  /* 0x000000583900780c */ /* 0x000fe20003f84270 */
[----:B------:R-:W-:Y:S01]  /*5210*/  MUFU.EX2 R12, R12 ;  /* 0x0000000c000c7308 */ /* 0x000fe20000000800 */
[----:B------:R-:W-:Y:S01]  /*5220*/  FSEL R90, R33, -INF , P3 ;  /* 0xff800000215a7808 */ /* 0x000fe20001800000 */
[----:B--2---:R-:W-:Y:S01]  /*5230*/  FADD.FTZ R30, R8, R31 ;  /* 0x0000001f081e7221 */ /* 0x004fe20000010000 */
[----:B------:R-:W-:Y:S02]  /*5240*/  FMNMX.FTZ R7, R88, R7, !PT ;  /* 0x0000000758077209 */ /* 0x000fe40007810000 */
[----:B------:R-:W-:Y:S01]  /*5250*/  ISETP.GT.AND P3, PT, R57, 0x59, PT ;  /* 0x000000593900780c */ /* 0x000fe20003f64270 */
[----:B----4-:R-:W-:Y:S01]  /*5260*/  FADD.FTZ R33, R197, R30 ;  /* 0x0000001ec5217221 */ /* 0x010fe20000010000 */
[----:B------:R-:W-:Y:S01]  /*5270*/  FSEL R92, R92, -INF , P4 ;  /* 0xff8000005c5c7808 */ /* 0x000fe20002000000 */
[----:B------:R-:W-:Y:S01]  /*5280*/  MUFU.EX2 R193, R193 ;  /* 0x000000c100c17308 */ /* 0x000fe20000000800 */
[----:B------:R-:W-:Y:S01]  /*5290*/  FMNMX.FTZ R7, R90, R7, !PT ;  /* 0x000000075a077209 */ /* 0x000fe20007810000 */
[----:B------:R-:W-:Y:S01]  /*52a0*/  FADD.FTZ R2, R10, R33 ;  /* 0x000000210a027221 */ /* 0x000fe20000010000 */
[----:B------:R-:W-:Y:S01]  /*52b0*/  ISETP.GT.AND P4, PT, R57, 0x60, PT ;  /* 0x000000603900780c */ /* 0x000fe20003f84270 */
[----:B------:R-:W-:Y:S01]  /*52c0*/  IMAD.MOV.U32 R30, RZ, RZ, R17 ;  /* 0x000000ffff1e7224 */ /* 0x000fe200078e0011 */
[----:B------:R-:W-:-:S02]  /*52d0*/  FSEL R94, R37, -INF , P3 ;  /* 0xff800000255e7808 */ /* 0x000fc40001800000 */
[----:B------:R-:W-:Y:S01]  /*52e0*/  FMNMX.FTZ R7, R92, R7, !PT ;  /* 0x000000075c077209 */ /* 0x000fe20007810000 */
[----:B------:R-:W-:Y:S01]  /*52f0*/  MUFU.EX2 R14, R14 ;  /* 0x0000000e000e7308 */ /* 0x000fe20000000800 */
[C---:B------:R-:W-:Y:S02]  /*5300*/  ISETP.GT.AND P3, PT, R57.reuse, 0x61, PT ;  /* 0x000000613900780c */ /* 0x040fe40003f64270 */
[----:B------:R-:W-:Y:S02]  /*5310*/  FSEL R96, R96, -INF , P4 ;  /* 0xff80000060607808 */ /* 0x000fe40002000000 */
[----:B------:R-:W-:Y:S02]  /*5320*/  FMNMX.FTZ R7, R94, R7, !PT ;  /* 0x000000075e077209 */ /* 0x000fe40007810000 */
[----:B------:R-:W-:Y:S01]  /*5330*/  ISETP.GT.AND P4, PT, R57, 0x68, PT ;  /* 0x000000683900780c */ /* 0x000fe20003f84270 */
[----:B------:R-:W-:Y:S01]  /*5340*/  MUFU.EX2 R195, R195 ;  /* 0x000000c300c37308 */ /* 0x000fe20000000800 */
[----:B------:R-:W-:-:S02]  /*5350*/  FSEL R60, R39, -INF , P3 ;  /* 0xff800000273c7808 */ /* 0x000fc40001800000 */
[----:B------:R-:W-:Y:S02]  /*5360*/  FMNMX.FTZ R7, R96, R7, !PT ;  /* 0x0000000760077209 */ /* 0x000fe40007810000 */
[----:B------:R-:W-:Y:S02]  /*5370*/  ISETP.GT.AND P3, PT, R57, 0x69, PT ;  /* 0x000000693900780c */ /* 0x000fe40003f64270 */
[----:B------:R-:W-:Y:S01]  /*5380*/  FSEL R98, R98, -INF , P4 ;  /* 0xff80000062627808 */ /* 0x000fe20002000000 */
[----:B------:R-:W-:Y:S01]  /*5390*/  MUFU.EX2 R20, R20 ;  /* 0x0000001400147308 */ /* 0x000fe20000000800 */
[----:B------:R-:W-:Y:S02]  /*53a0*/  FMNMX.FTZ R7, R60, R7, !PT ;  /* 0x000000073c077209 */ /* 0x000fe40007810000 */
[----:B------:R-:W-:Y:S02]  /*53b0*/  FSEL R50, R29, -INF , P3 ;  /* 0xff8000001d327808 */ /* 0x000fe40001800000 */
[----:B------:R-:W-:-:S02]  /*53c0*/  FMNMX.FTZ R7, R98, R7, !PT ;  /* 0x0000000762077209 */ /* 0x000fc40007810000 */
[----:B------:R-:W-:Y:S01]  /*53d0*/  F2FP.BF16.F32.PACK_AB R201, R4, R201 ;  /* 0x000000c904c9723e */ /* 0x000fe200000010ff */
[----:B------:R-:W-:Y:S01]  /*53e0*/  MUFU.EX2 R189, R189 ;  /* 0x000000bd00bd7308 */ /* 0x000fe20000000800 */
[----:B------:R-:W-:Y:S02]  /*53f0*/  FMNMX.FTZ R7, R50, R7, !PT ;  /* 0x0000000732077209 */ /* 0x000fe40007810000 */
[----:B------:R-:W-:Y:S01]  /*5400*/  F2FP.BF16.F32.PACK_AB R203, R8, R203 ;  /* 0x000000cb08cb723e */ /* 0x000fe200000010ff */
[----:B------:R-:W-:Y:S01]  /*5410*/  VIADD R8, R82, 0xfffffffe ;  /* 0xfffffffe52087836 */ /* 0x000fe20000000000 */
[----:B------:R-:W-:Y:S01]  /*5420*/  F2FP.BF16.F32.PACK_AB R197, R10, R197 ;  /* 0x000000c50ac5723e */ /* 0x000fe200000010ff */
[----:B------:R-:W0:Y:S01]  /*5430*/  SHFL.BFLY PT, R34, R7, 0x2, 0x1f ;  /* 0x0c401f0007227f89 */ /* 0x000e2200000e0000 */
[----:B------:R-:W-:Y:S01]  /*5440*/  CS2R R82, SRZ ;  /* 0x0000000000527805 */ /* 0x000fe2000001ff00 */
[----:B------:R-:W-:Y:S08]  /*5450*/  MUFU.EX2 R179, R27 ;  /* 0x0000001b00b37308 */ /* 0x000ff00000000800 */
[----:B------:R-:W-:Y:S08]  /*5460*/  MUFU.EX2 R38, R38 ;  /* 0x0000002600267308 */ /* 0x000ff00000000800 */
[----:B------:R-:W-:Y:S01]  /*5470*/  MUFU.EX2 R26, R26 ;  /* 0x0000001a001a7308 */ /* 0x000fe20000000800 */
[----:B0-----:R-:W-:-:S07]  /*5480*/  FMNMX.FTZ R34, R7, R34, !PT ;  /* 0x0000002207227209 */ /* 0x001fce0007810000 */
[----:B------:R0:W-:Y:S01]  /*5490*/  MUFU.EX2 R185, R42 ;  /* 0x0000002a00b97308 */ /* 0x0001e20000000800 */
[----:B------:R-:W1:Y:S07]  /*54a0*/  SHFL.BFLY PT, R7, R34, 0x1, 0x1f ;  /* 0x0c201f0022077f89 */ /* 0x000e6e00000e0000 */
[----:B------:R-:W-:Y:S01]  /*54b0*/  MUFU.EX2 R46, R46 ;  /* 0x0000002e002e7308 */ /* 0x000fe20000000800 */
[----:B0-----:R-:W-:-:S07]  /*54c0*/  CS2R R42, SRZ ;  /* 0x00000000002a7805 */ /* 0x001fce000001ff00 */
[----:B------:R0:W-:Y:S08]  /*54d0*/  MUFU.EX2 R187, R56 ;  /* 0x0000003800bb7308 */ /* 0x0001f00000000800 */
[----:B------:R-:W-:Y:S01]  /*54e0*/  MUFU.EX2 R54, R54 ;  /* 0x0000003600367308 */ /* 0x000fe20000000800 */
[----:B0-----:R-:W-:Y:S02]  /*54f0*/  CS2R R56, SRZ ;  /* 0x0000000000387805 */ /* 0x001fe4000001ff00 */
[----:B-1----:R-:W-:-:S04]  /*5500*/  FMNMX.FTZ R7, R34, R7, !PT ;  /* 0x0000000722077209 */ /* 0x002fc80007810000 */
[C---:B------:R-:W-:Y:S01]  /*5510*/  FSETP.NEU.FTZ.AND P3, PT, R7.reuse, -INF , PT ;  /* 0xff8000000700780b */ /* 0x040fe20003f7d000 */
[----:B------:R-:W-:Y:S01]  /*5520*/  FMUL.FTZ R9, R7, R5 ;  /* 0x0000000507097220 */ /* 0x000fe20000410000 */
[----:B------:R-:W-:Y:S04]  /*5530*/  MUFU.EX2 R58, R58 ;  /* 0x0000003a003a7308 */ /* 0x000fe80000000800 */
[----:B------:R-:W-:-:S04]  /*5540*/  FSEL R9, R9, RZ, P3 ;  /* 0x000000ff09097208 */ /* 0x000fc80001800000 */
        /* <DEDUP_REMOVED lines=17> */
[----:B0-----:R-:W0:Y:S01]  /*5660*/  @P2 LDC R32, c[0x0][0x44c] ;  /* 0x00011300ff202b82 */ /* 0x001e220000000800 */
        /* <DEDUP_REMOVED lines=15> */
[----:B------:R-:W-:Y:S01]  /*5760*/  FFMA.FTZ R50, R50, R5, -R9 ;  /* 0x0000000532327223 */ /* 0x000fe20000010809 */
[----:B------:R-:W-:-:S06]  /*5770*/  CS2R R62, SRZ ;  /* 0x00000000003e7805 */ /* 0x000fcc000001ff00 */
[----:B------:R-:W3:Y:S01]  /*5780*/  MUFU.EX2 R36, R36 ;  /* 0x0000002400247308 */ /* 0x000ee20000000800 */
[----:B0-----:R-:W-:-:S04]  /*5790*/  @P2 IMAD.HI.U32 R32, R17, R32, RZ ;  /* 0x0000002011202227 */ /* 0x001fc800078e00ff */
[----:B-1----:R-:W-:Y:S01]  /*57a0*/  FADD.FTZ R33, R24, R25 ;  /* 0x0000001918217221 */ /* 0x002fe20000010000 */
[----:B------:R-:W-:Y:S02]  /*57b0*/  F2FP.BF16.F32.PACK_AB R200, R25, R24 ;  /* 0x0000001819c8723e */ /* 0x000fe400000010ff */
[----:B------:R-:W-:Y:S01]  /*57c0*/  @P2 SHF.R.U32.HI R30, RZ, R35, R32 ;  /* 0x00000023ff1e2219 */ /* 0x000fe20000011620 */
[----:B------:R-:W-:Y:S01]  /*57d0*/  FADD.FTZ R35, R199, R2 ;  /* 0x00000002c7237221 */ /* 0x000fe20000010000 */
[----:B------:R-:W0:Y:S01]  /*57e0*/  MUFU.EX2 R13, R40 ;  /* 0x00000028000d7308 */ /* 0x000e220000000800 */
[----:B--2---:R-:W-:Y:S01]  /*57f0*/  FADD.FTZ R2, R28, R33 ;  /* 0x000000211c027221 */ /* 0x004fe20000010000 */
[----:B------:R-:W-:Y:S01]  /*5800*/  IADD3 R3, R3, R30, RZ ;  /* 0x0000001e03037210 */ /* 0x000fe20007ffe0ff */
[C---:B------:R-:W-:Y:S01]  /*5810*/  FADD.FTZ R30, R12.reuse, R35 ;  /* 0x000000230c1e7221 */ /* 0x040fe20000010000 */
[C---:B------:R-:W-:Y:S01]  /*5820*/  F2FP.BF16.F32.PACK_AB R202, R11.reuse, R28 ;  /* 0x0000001c0bca723e */ /* 0x040fe200000010ff */
[----:B------:R-:W-:Y:S01]  /*5830*/  FADD.FTZ R35, R11, R2 ;  /* 0x000000020b237221 */ /* 0x000fe20000010000 */
[----:B------:R-:W-:Y:S01]  /*5840*/  F2FP.BF16.F32.PACK_AB R199, R12, R199 ;  /* 0x000000c70cc7723e */ /* 0x000fe200000010ff */
[----:B------:R-:W-:Y:S01]  /*5850*/  FADD.FTZ R37, R193, R30 ;  /* 0x0000001ec1257221 */ /* 0x000fe20000010000 */
[----:B------:R-:W1:Y:S01]  /*5860*/  MUFU.EX2 R44, R44 ;  /* 0x0000002c002c7308 */ /* 0x000e620000000800 */
[----:B---3--:R-:W-:Y:S01]  /*5870*/  FADD.FTZ R2, R36, R35 ;  /* 0x0000002324027221 */ /* 0x008fe20000010000 */
[C---:B------:R-:W-:Y:S01]  /*5880*/  F2FP.BF16.F32.PACK_AB R193, R14.reuse, R193 ;  /* 0x000000c10ec1723e */ /* 0x040fe200000010ff */
[----:B------:R-:W-:-:S04]  /*5890*/  FADD.FTZ R30, R14, R37 ;  /* 0x000000250e1e7221 */ /* 0x000fc80000010000 */
[----:B------:R-:W-:Y:S01]  /*58a0*/  FADD.FTZ R37, R195, R30 ;  /* 0x0000001ec3257221 */ /* 0x000fe20000010000 */
[----:B------:R2:W3:Y:S01]  /*58b0*/  MUFU.EX2 R15, R52 ;  /* 0x00000034000f7308 */ /* 0x0004e20000000800 */
[C---:B0-----:R-:W-:Y:S01]  /*58c0*/  FADD.FTZ R35, R13.reuse, R2 ;  /* 0x000000020d237221 */ /* 0x041fe20000010000 */
[----:B------:R-:W-:Y:S02]  /*58d0*/  IMAD.MOV.U32 R2, RZ, RZ, RZ ;  /* 0x000000ffff027224 */ /* 0x000fe400078e00ff */
[----:B------:R-:W-:Y:S01]  /*58e0*/  FADD.FTZ R30, R20, R37 ;  /* 0x00000025141e7221 */ /* 0x000fe20000010000 */
[----:B------:R-:W-:Y:S01]  /*58f0*/  F2FP.BF16.F32.PACK_AB R196, R13, R36 ;  /* 0x000000240dc4723e */ /* 0x000fe200000010ff */
[----:B------:R-:W-:-:S04]  /*5900*/  IMAD.HI R32, R3, -0x6db6db6d, R2 ;  /* 0x9249249303207827 */ /* 0x000fc800078e0202 */
[----:B------:R-:W-:Y:S01]  /*5910*/  FADD.FTZ R37, R189, R30 ;  /* 0x0000001ebd257221 */ /* 0x000fe20000010000 */
[----:B------:R-:W0:Y:S01]  /*5920*/  MUFU.EX2 R64, R64 ;  /* 0x0000004000407308 */ /* 0x000e220000000800 */
[----:B-1----:R-:W-:Y:S01]  /*5930*/  FADD.FTZ R0, R44, R35 ;  /* 0x000000232c007221 */ /* 0x002fe20000010000 */
[C---:B------:R-:W-:Y:S01]  /*5940*/  F2FP.BF16.F32.PACK_AB R189, R108.reuse, R189 ;  /* 0x000000bd6cbd723e */ /* 0x040fe200000010ff */
[----:B------:R-:W-:Y:S01]  /*5950*/  FADD.FTZ R2, R108, R37 ;  /* 0x000000256c027221 */ /* 0x000fe20000010000 */
[----:B------:R-:W-:Y:S02]  /*5960*/  F2FP.BF16.F32.PACK_AB R195, R20, R195 ;  /* 0x000000c314c3723e */ /* 0x000fe400000010ff */
[----:B------:R-:W-:Y:S02]  /*5970*/  CS2R R108, SRZ ;  /* 0x00000000006c7805 */ /* 0x000fe4000001ff00 */
[----:B--2---:R-:W-:Y:S01]  /*5980*/  CS2R R52, SRZ ;  /* 0x0000000000347805 */ /* 0x004fe2000001ff00 */
[----:B------:R-:W-:Y:S01]  /*5990*/  FADD.FTZ R37, R191, R2 ;  /* 0x00000002bf257221 */ /* 0x000fe20000010000 */
[----:B------:R1:W2:Y:S01]  /*59a0*/  MUFU.EX2 R21, R66 ;  /* 0x0000004200157308 */ /* 0x0002a20000000800 */
[C---:B---3--:R-:W-:Y:S01]  /*59b0*/  FADD.FTZ R3, R15.reuse, R0 ;  /* 0x000000000f037221 */ /* 0x048fe20000010000 */
[C---:B------:R-:W-:Y:S01]  /*59c0*/  F2FP.BF16.F32.PACK_AB R191, R38.reuse, R191 ;  /* 0x000000bf26bf723e */ /* 0x040fe200000010ff */
[----:B------:R-:W-:Y:S01]  /*59d0*/  FADD.FTZ R39, R38, R37 ;  /* 0x0000002526277221 */ /* 0x000fe20000010000 */
[----:B------:R-:W-:-:S02]  /*59e0*/  F2FP.BF16.F32.PACK_AB R198, R15, R44 ;  /* 0x0000002c0fc6723e */ /* 0x000fc400000010ff */
[----:B------:R-:W-:Y:S01]  /*59f0*/  CS2R R44, SRZ ;  /* 0x00000000002c7805 */ /* 0x000fe2000001ff00 */
[----:B------:R-:W-:Y:S01]  /*5a00*/  FADD.FTZ R2, R26, R39 ;  /* 0x000000271a027221 */ /* 0x000fe20000010000 */
[----:B------:R-:W3:Y:S01]  /*5a10*/  MUFU.EX2 R68, R68 ;  /* 0x0000004400447308 */ /* 0x000ee20000000800 */
[----:B0-----:R-:W-:Y:S01]  /*5a20*/  FADD.FTZ R0, R64, R3 ;  /* 0x0000000340007221 */ /* 0x001fe20000010000 */
[----:B------:R-:W-:Y:S01]  /*5a30*/  SHF.R.U32.HI R39, RZ, 0x1f, R32 ;  /* 0x0000001fff277819 */ /* 0x000fe20000011620 */
[C---:B------:R-:W-:Y:S01]  /*5a40*/  FADD.FTZ R9, R185.reuse, R2 ;  /* 0x00000002b9097221 */ /* 0x040fe20000010000 */
[----:B------:R-:W-:Y:S02]  /*5a50*/  F2FP.BF16.F32.PACK_AB R185, R185, R26 ;  /* 0x0000001ab9b9723e */ /* 0x000fe400000010ff */
[----:B-1----:R-:W-:Y:S02]  /*5a60*/  CS2R R66, SRZ ;  /* 0x0000000000427805 */ /* 0x002fe4000001ff00 */
[----:B------:R-:W-:Y:S01]  /*5a70*/  LEA.HI.SX32 R32, R32, R39, 0x1a ;  /* 0x0000002720207211 */ /* 0x000fe200078fd2ff */
[----:B------:R-:W-:Y:S01]  /*5a80*/  FADD.FTZ R2, R46, R9 ;  /* 0x000000092e027221 */ /* 0x000fe20000010000 */
[----:B------:R0:W1:Y:S01]  /*5a90*/  MUFU.EX2 R27, R70 ;  /* 0x00000046001b7308 */ /* 0x0000620000000800 */
[C---:B--2---:R-:W-:Y:S01]  /*5aa0*/  FADD.FTZ R3, R21.reuse, R0 ;  /* 0x0000000015037221 */ /* 0x044fe20000010000 */
[----:B------:R-:W-:Y:S01]  /*5ab0*/  F2FP.BF16.F32.PACK_AB R192, R21, R64 ;  /* 0x0000004015c0723e */ /* 0x000fe200000010ff */
[C---:B------:R-:W-:Y:S01]  /*5ac0*/  FADD.FTZ R39, R187.reuse, R2 ;  /* 0x00000002bb277221 */ /* 0x040fe20000010000 */
[----:B------:R-:W-:-:S02]  /*5ad0*/  F2FP.BF16.F32.PACK_AB R187, R187, R46 ;  /* 0x0000002ebbbb723e */ /* 0x000fc400000010ff */
[----:B------:R-:W-:Y:S02]  /*5ae0*/  CS2R R64, SRZ ;  /* 0x0000000000407805 */ /* 0x000fe4000001ff00 */
[----:B------:R-:W-:Y:S01]  /*5af0*/  CS2R R46, SRZ ;  /* 0x00000000002e7805 */ /* 0x000fe2000001ff00 */
[----:B------:R-:W-:Y:S01]  /*5b00*/  FADD.FTZ R2, R54, R39 ;  /* 0x0000002736027221 */ /* 0x000fe20000010000 */
[----:B------:R-:W2:Y:S01]  /*5b10*/  MUFU.EX2 R48, R48 ;  /* 0x0000003000307308 */ /* 0x000ea20000000800 */
[----:B---3--:R-:W-:Y:S01]  /*5b20*/  FADD.FTZ R0, R68, R3 ;  /* 0x0000000344007221 */ /* 0x008fe20000010000 */
[----:B0-----:R-:W-:Y:S01]  /*5b30*/  CS2R R70, SRZ ;  /* 0x0000000000467805 */ /* 0x001fe2000001ff00 */
[C---:B------:R-:W-:Y:S01]  /*5b40*/  FADD.FTZ R39, R181.reuse, R2 ;  /* 0x00000002b5277221 */ /* 0x040fe20000010000 */
[----:B------:R-:W-:Y:S02]  /*5b50*/  F2FP.BF16.F32.PACK_AB R181, R181, R54 ;  /* 0x00000036b5b5723e */ /* 0x000fe400000010ff */
[----:B------:R-:W-:Y:S01]  /*5b60*/  CS2R R54, SRZ ;  /* 0x0000000000367805 */ /* 0x000fe2000001ff00 */
[----:B------:R-:W-:Y:S01]  /*5b70*/  FADD.FTZ R2, R58, R39 ;  /* 0x000000273a027221 */ /* 0x000fe20000010000 */
[----:B------:R0:W3:Y:S01]  /*5b80*/  MUFU.EX2 R29, R72 ;  /* 0x00000048001d7308 */ /* 0x0000e20000000800 */
[C---:B-1----:R-:W-:Y:S01]  /*5b90*/  FADD.FTZ R3, R27.reuse, R0 ;  /* 0x000000001b037221 */ /* 0x042fe20000010000 */
[----:B------:R-:W-:Y:S01]  /*5ba0*/  F2FP.BF16.F32.PACK_AB R194, R27, R68 ;  /* 0x000000441bc2723e */ /* 0x000fe200000010ff */
[C---:B------:R-:W-:Y:S01]  /*5bb0*/  FADD.FTZ R41, R183.reuse, R2 ;  /* 0x00000002b7297221 */ /* 0x040fe20000010000 */
[----:B------:R-:W-:-:S02]  /*5bc0*/  F2FP.BF16.F32.PACK_AB R183, R183, R58 ;  /* 0x0000003ab7b7723e */ /* 0x000fc400000010ff */
[----:B------:R-:W-:Y:S02]  /*5bd0*/  CS2R R68, SRZ ;  /* 0x0000000000447805 */ /* 0x000fe4000001ff00 */
[----:B------:R-:W-:Y:S02]  /*5be0*/  CS2R R58, SRZ ;  /* 0x00000000003a7805 */ /* 0x000fe4000001ff00 */
[----:B------:R-:W-:Y:S01]  /*5bf0*/  CS2R R26, SRZ ;  /* 0x00000000001a7805 */ /* 0x000fe2000001ff00 */
[----:B------:R-:W1:Y:S01]  /*5c00*/  MUFU.EX2 R74, R74 ;  /* 0x0000004a004a7308 */ /* 0x000e620000000800 */
[----:B--2---:R-:W-:Y:S01]  /*5c10*/  FADD.FTZ R0, R48, R3 ;  /* 0x0000000330007221 */ /* 0x004fe20000010000 */
[----:B0-----:R-:W-:-:S06]  /*5c20*/  CS2R R72, SRZ ;  /* 0x0000000000487805 */ /* 0x001fcc000001ff00 */
[----:B------:R0:W2:Y:S01]  /*5c30*/  MUFU.EX2 R31, R76 ;  /* 0x0000004c001f7308 */ /* 0x0000a20000000800 */
[C---:B---3--:R-:W-:Y:S01]  /*5c40*/  FADD.FTZ R3, R29.reuse, R0 ;  /* 0x000000001d037221 */ /* 0x048fe20000010000 */
[----:B------:R-:W-:Y:S02]  /*5c50*/  F2FP.BF16.F32.PACK_AB R188, R29, R48 ;  /* 0x000000301dbc723e */ /* 0x000fe400000010ff */
[----:B------:R-:W-:Y:S02]  /*5c60*/  CS2R R48, SRZ ;  /* 0x0000000000307805 */ /* 0x000fe4000001ff00 */
[----:B------:R-:W-:Y:S02]  /*5c70*/  CS2R R28, SRZ ;  /* 0x00000000001c7805 */ /* 0x000fe4000001ff00 */
[----:B------:R-:W3:Y:S01]  /*5c80*/  MUFU.EX2 R78, R78 ;  /* 0x0000004e004e7308 */ /* 0x000ee20000000800 */
[----:B-1----:R-:W-:Y:S01]  /*5c90*/  FADD.FTZ R0, R74, R3 ;  /* 0x000000034a007221 */ /* 0x002fe20000010000 */
[----:B0-----:R-:W-:-:S06]  /*5ca0*/  CS2R R76, SRZ ;  /* 0x00000000004c7805 */ /* 0x001fcc000001ff00 */
[----:B------:R0:W1:Y:S01]  /*5cb0*/  MUFU.EX2 R33, R80 ;  /* 0x0000005000217308 */ /* 0x0000620000000800 */
[C---:B--2---:R-:W-:Y:S01]  /*5cc0*/  FADD.FTZ R3, R31.reuse, R0 ;  /* 0x000000001f037221 */ /* 0x044fe20000010000 */
[----:B------:R-:W-:Y:S02]  /*5cd0*/  F2FP.BF16.F32.PACK_AB R190, R31, R74 ;  /* 0x0000004a1fbe723e */ /* 0x000fe400000010ff */
[----:B------:R-:W-:Y:S02]  /*5ce0*/  CS2R R74, SRZ ;  /* 0x00000000004a7805 */ /* 0x000fe4000001ff00 */
[----:B------:R-:W-:Y:S02]  /*5cf0*/  CS2R R30, SRZ ;  /* 0x00000000001e7805 */ /* 0x000fe4000001ff00 */
[----:B------:R-:W2:Y:S01]  /*5d00*/  MUFU.EX2 R84, R84 ;  /* 0x0000005400547308 */ /* 0x000ea20000000800 */
[----:B---3--:R-:W-:Y:S01]  /*5d10*/  FADD.FTZ R0, R78, R3 ;  /* 0x000000034e007221 */ /* 0x008fe20000010000 */
[----:B0-----:R-:W-:-:S06]  /*5d20*/  CS2R R80, SRZ ;  /* 0x0000000000507805 */ /* 0x001fcc000001ff00 */
[----:B------:R0:W3:Y:S01]  /*5d30*/  MUFU.EX2 R35, R86 ;  /* 0x0000005600237308 */ /* 0x0000e20000000800 */
[C---:B-1----:R-:W-:Y:S01]  /*5d40*/  FADD.FTZ R3, R33.reuse, R0 ;  /* 0x0000000021037221 */ /* 0x042fe20000010000 */
[----:B------:R-:W-:Y:S02]  /*5d50*/  F2FP.BF16.F32.PACK_AB R184, R33, R78 ;  /* 0x0000004e21b8723e */ /* 0x000fe400000010ff */
[----:B------:R-:W-:-:S04]  /*5d60*/  CS2R R78, SRZ ;  /* 0x00000000004e7805 */ /* 0x000fc8000001ff00 */
[----:B------:R-:W1:Y:S01]  /*5d70*/  MUFU.EX2 R88, R88 ;  /* 0x0000005800587308 */ /* 0x000e620000000800 */
[----:B--2---:R-:W-:Y:S01]  /*5d80*/  FADD.FTZ R0, R84, R3 ;  /* 0x0000000354007221 */ /* 0x004fe20000010000 */
[----:B0-----:R-:W-:-:S06]  /*5d90*/  CS2R R86, SRZ ;  /* 0x0000000000567805 */ /* 0x001fcc000001ff00 */
[----:B------:R-:W0:Y:S01]  /*5da0*/  MUFU.EX2 R100, R100 ;  /* 0x0000006400647308 */ /* 0x000e220000000800 */
[C---:B---3--:R-:W-:Y:S01]  /*5db0*/  FADD.FTZ R3, R35.reuse, R0 ;  /* 0x0000000023037221 */ /* 0x048fe20000010000 */
[----:B------:R-:W-:Y:S02]  /*5dc0*/  F2FP.BF16.F32.PACK_AB R186, R35, R84 ;  /* 0x0000005423ba723e */ /* 0x000fe400000010ff */
[----:B------:R-:W-:Y:S02]  /*5dd0*/  CS2R R84, SRZ ;  /* 0x0000000000547805 */ /* 0x000fe4000001ff00 */
[----:B------:R-:W-:Y:S02]  /*5de0*/  CS2R R34, SRZ ;  /* 0x0000000000227805 */ /* 0x000fe4000001ff00 */
[----:B------:R2:W3:Y:S01]  /*5df0*/  MUFU.EX2 R37, R90 ;  /* 0x0000005a00257308 */ /* 0x0004e20000000800 */
[----:B-1----:R-:W-:-:S07]  /*5e00*/  FADD.FTZ R0, R88, R3 ;  /* 0x0000000358007221 */ /* 0x002fce0000010000 */
[----:B------:R1:W4:Y:S01]  /*5e10*/  MUFU.EX2 R177, R102 ;  /* 0x0000006600b17308 */ /* 0x0003220000000800 */
[----:B0-----:R-:W-:Y:S01]  /*5e20*/  FADD.FTZ R2, R100, R41 ;  /* 0x0000002964027221 */ /* 0x001fe20000010000 */
[----:B--2---:R-:W-:-:S06]  /*5e30*/  CS2R R90, SRZ ;  /* 0x00000000005a7805 */ /* 0x004fcc000001ff00 */
[----:B------:R-:W0:Y:S01]  /*5e40*/  MUFU.EX2 R92, R92 ;  /* 0x0000005c005c7308 */ /* 0x000e220000000800 */
[C---:B---3--:R-:W-:Y:S01]  /*5e50*/  FADD.FTZ R3, R37.reuse, R0 ;  /* 0x0000000025037221 */ /* 0x048fe20000010000 */
[----:B------:R-:W-:Y:S02]  /*5e60*/  F2FP.BF16.F32.PACK_AB R180, R37, R88 ;  /* 0x0000005825b4723e */ /* 0x000fe400000010ff */
[----:B-1----:R-:W-:Y:S02]  /*5e70*/  CS2R R102, SRZ ;  /* 0x0000000000667805 */ /* 0x002fe4000001ff00 */
[----:B------:R-:W-:Y:S02]  /*5e80*/  CS2R R88, SRZ ;  /* 0x0000000000587805 */ /* 0x000fe4000001ff00 */
[----:B------:R-:W-:Y:S01]  /*5e90*/  CS2R R36, SRZ ;  /* 0x0000000000247805 */ /* 0x000fe2000001ff00 */
        /* <DEDUP_REMOVED lines=8> */
[----:B--2---:R-:W-:-:S03]  /*5f20*/  CS2R R94, SRZ ;  /* 0x00000000005e7805 */ /* 0x004fc6000001ff00 */
[C---:B------:R-:W-:Y:S01]  /*5f30*/  FADD.FTZ R3, R179.reuse, R2 ;  /* 0x00000002b3037221 */ /* 0x040fe20000010000 */
[----:B------:R-:W-:Y:S01]  /*5f40*/  F2FP.BF16.F32.PACK_AB R179, R179, R104 ;  /* 0x00000068b3b3723e */ /* 0x000fe200000010ff */
[----:B------:R-:W-:Y:S01]  /*5f50*/  IMAD.MOV.U32 R2, RZ, RZ, 0x3f800000 ;  /* 0x3f800000ff027424 */ /* 0x000fe200078e00ff */
[----:B------:R1:W2:Y:S01]  /*5f60*/  MUFU.EX2 R39, R60 ;  /* 0x0000003c00277308 */ /* 0x0002a20000000800 */
[C---:B---3--:R-:W-:Y:S01]  /*5f70*/  FADD.FTZ R41, R9.reuse, R0 ;  /* 0x0000000009297221 */ /* 0x048fe20000010000 */
[----:B------:R-:W-:Y:S02]  /*5f80*/  F2FP.BF16.F32.PACK_AB R182, R9, R92 ;  /* 0x0000005c09b6723e */ /* 0x000fe400000010ff */
[----:B------:R-:W-:Y:S02]  /*5f90*/  CS2R R104, SRZ ;  /* 0x0000000000687805 */ /* 0x000fe4000001ff00 */
[----:B------:R-:W-:Y:S02]  /*5fa0*/  CS2R R92, SRZ ;  /* 0x00000000005c7805 */ /* 0x000fe4000001ff00 */
[----:B------:R-:W3:Y:S01]  /*5fb0*/  MUFU.EX2 R98, R98 ;  /* 0x0000006200627308 */ /* 0x000ee20000000800 */
[----:B0-----:R-:W-:Y:S01]  /*5fc0*/  FADD.FTZ R0, R96, R41 ;  /* 0x0000002960007221 */ /* 0x001fe20000010000 */
[----:B-1----:R-:W-:-:S02]  /*5fd0*/  CS2R R60, SRZ ;  /* 0x00000000003c7805 */ /* 0x002fc4000001ff00 */
[----:B------:R-:W-:-:S04]  /*5fe0*/  CS2R R40, SRZ ;  /* 0x0000000000287805 */ /* 0x000fc8000001ff00 */
[----:B------:R0:W1:Y:S01]  /*5ff0*/  MUFU.EX2 R25, R50 ;  /* 0x0000003200197308 */ /* 0x0000620000000800 */
[C---:B--2---:R-:W-:Y:S01]  /*6000*/  FADD.FTZ R11, R39.reuse, R0 ;  /* 0x00000000270b7221 */ /* 0x044fe20000010000 */
[----:B------:R-:W-:Y:S01]  /*6010*/  F2FP.BF16.F32.PACK_AB R176, R39, R96 ;  /* 0x0000006027b0723e */ /* 0x000fe200000010ff */
[----:B------:R-:W-:Y:S01]  /*6020*/  IMAD.MOV.U32 R0, RZ, RZ, 0x3f800000 ;  /* 0x3f800000ff007424 */ /* 0x000fe200078e00ff */
[----:B------:R-:W-:Y:S02]  /*6030*/  CS2R R96, SRZ ;  /* 0x0000000000607805 */ /* 0x000fe4000001ff00 */
[----:B------:R-:W-:Y:S01]  /*6040*/  CS2R R38, SRZ ;  /* 0x0000000000267805 */ /* 0x000fe2000001ff00 */
[----:B---3--:R-:W-:Y:S01]  /*6050*/  FADD.FTZ R4, R98, R11 ;  /* 0x0000000b62047221 */ /* 0x008fe20000010000 */
[----:B------:R-:W-:Y:S02]  /*6060*/  VIMNMX R11, RZ, R32, !PT ;  /* 0x00000020ff0b7248 */ /* 0x000fe40007fe0100 */
[----:B0-----:R-:W-:-:S02]  /*6070*/  CS2R R50, SRZ ;  /* 0x0000000000327805 */ /* 0x001fc4000001ff00 */
[----:B------:R-:W-:Y:S02]  /*6080*/  CS2R R32, SRZ ;  /* 0x0000000000207805 */ /* 0x000fe4000001ff00 */
[----:B------:R-:W-:Y:S01]  /*6090*/  ISETP.GE.AND P3, PT, R8, R11, PT ;  /* 0x0000000b0800720c */ /* 0x000fe20003f66270 */
[C---:B-1----:R-:W-:Y:S01]  /*60a0*/  FADD.FTZ R4, R25.reuse, R4 ;  /* 0x0000000419047221 */ /* 0x042fe20000010000 */
[----:B------:R-:W-:Y:S02]  /*60b0*/  F2FP.BF16.F32.PACK_AB R178, R25, R98 ;  /* 0x0000006219b2723e */ /* 0x000fe400000010ff */
[----:B------:R-:W-:Y:S02]  /*60c0*/  CS2R R98, SRZ ;  /* 0x0000000000627805 */ /* 0x000fe4000001ff00 */
[----:B------:R-:W-:-:S07]  /*60d0*/  CS2R R24, SRZ ;  /* 0x0000000000187805 */ /* 0x000fce000001ff00 */
[----:B------:R-:W-:Y:S05]  /*60e0*/  @!P3 BRA `(.L_x_2271) ;  /* 0x0000004800b8b947 */ /* 0x000fea0003800000 */
[----:B------:R-:W-:Y:S01]  /*60f0*/  IMAD.MOV.U32 R9, RZ, RZ, R6 ;  /* 0x000000ffff097224 */ /* 0x000fe200078e0006 */
[----:B------:R-:W-:Y:S01]  /*6100*/  UMOV UR38, UR39 ;  /* 0x0000002700267c82 */ /* 0x000fe20008000000 */
[----:B------:R-:W-:Y:S01]  /*6110*/  IMAD.MOV.U32 R10, RZ, RZ, R7 ;  /* 0x000000ffff0a7224 */ /* 0x000fe200078e0007 */
[----:B------:R-:W-:Y:S01]  /*6120*/  UMOV UR6, UR36 ;  /* 0x0000002400067c82 */ /* 0x000fe20008000000 */
[----:B------:R-:W-:Y:S01]  /*6130*/  IMAD.MOV.U32 R2, RZ, RZ, 0x3f800000 ;  /* 0x3f800000ff027424 */ /* 0x000fe200078e00ff */
[----:B------:R-:W-:Y:S01]  /*6140*/  ULDC UR5, c[0x0][0x9d8] ;  /* 0x0002760000057ab9 */ /* 0x000fe20000000800 */
[----:B------:R-:W-:-:S07]  /*6150*/  IMAD.MOV.U32 R119, RZ, RZ, RZ ;  /* 0x000000ffff777224 */ /* 0x000fce00078e00ff */
.L_x_2280:
[----:B------:R-:W-:-:S04]  /*6160*/  UIADD3 UR4, UR6, 0x1, URZ ;  /* 0x0000000106047890 */ /* 0x000fc8000fffe03f */
[----:B------:R-:W-:-:S04]  /*6170*/  UISETP.NE.AND UP0, UPT, UR4, 0x2, UPT ;  /* 0x000000020400788c */ /* 0x000fc8000bf05270 */
[----:B------:R-:W-:Y:S02]  /*6180*/  USEL UR39, URZ, 0x1, UP0 ;  /* 0x000000013f277887 */ /* 0x000fe40008000000 */
[----:B------:R-:W-:Y:S02]  /*6190*/  USEL UR36, UR4, URZ, UP0 ;  /* 0x0000003f04247287 */ /* 0x000fe40008000000 */
[----:B------:R-:W-:Y:S01]  /*61a0*/  ULOP3.LUT UR39, UR38, UR39, URZ, 0x3c, !UPT ;  /* 0x0000002726277292 */ /* 0x000fe2000f8e3c3f */
[----:B------:R-:W-:Y:S11]  /*61b0*/  @!P0 BRA `(.L_x_2272) ;  /* 0x0000000000048947 */ /* 0x000ff60003800000 */
[----:B------:R-:W-:Y:S01]  /*61c0*/  BPT.TRAP 0x1 ;  /* 0x000000040000795c */ /* 0x000fe20000300000 */
.L_x_2272:
[----:B------:R-:W-:Y:S01]  /*61d0*/  ULEA UR7, UR36, UR37, 0x3 ;  /* 0x0000002524077291 */ /* 0x000fe2000f8e183f */
[----:B------:R-:W-:-:S05]  /*61e0*/  IMAD.U32 R5, RZ, RZ, UR39 ;  /* 0x00000027ff057e24 */ /* 0x000fca000f8e00ff */
[----:B------:R-:W-:-:S04]  /*61f0*/  SHF.L.U32 R5, R5, 0x1f, RZ ;  /* 0x0000001f05057819 */ /* 0x000fc800000006ff */
[----:B------:R0:W1:Y:S01]  /*6200*/  SYNCS.PHASECHK.TRANS64.TRYWAIT P3, [UR7+0x36830], R5 ;  /* 0x03683005ff0075a7 */ /* 0x0000620008060147 */
[----:B------:R-:W-:Y:S05]  /*6210*/  @!P0 BRA `(.L_x_2273) ;  /* 0x0000000000048947 */ /* 0x000fea0003800000 */
[----:B------:R-:W-:Y:S01]  /*6220*/  BPT.TRAP 0x1 ;  /* 0x000000040000795c */ /* 0x000fe20000300000 */
.L_x_2273:
[----:B-1----:R-:W-:Y:S05]  /*6230*/  @P3 BRA `(.L_x_2274) ;  /* 0x0000000000083947 */ /* 0x002fea0003800000 */
[----:B------:R-:W1:Y:S02]  /*6240*/  SYNCS.PHASECHK.TRANS64.TRYWAIT P3, [UR7+0x36830], R5 ;  /* 0x03683005ff0075a7 */ /* 0x000e640008060147 */
[----:B-1----:R-:W-:Y:S05]  /*6250*/  @!P3 BRA `(.L_x_2275) ;  /* 0x0000010c00b8b947 */ /* 0x002fea0003800000 */
.L_x_2274:
[----:B------:R-:W-:Y:S01]  /*6260*/  UIMAD UR4, UR36, 0xa80, UR60 ;  /* 0x00000a80240478a4 */ /* 0x000fe2000f8e023c */
[----:B------:R-:W-:Y:S01]  /*6270*/  WARPGROUP.ARRIVE ;  /* 0x00000000000079c5 */ /* 0x000fe20000000000 */
[----:B------:R-:W-:Y:S01]  /*6280*/  UMOV UR59, 0x40000040 ;  /* 0x40000040003b7882 */ /* 0x000fe20000000000 */
[----:B------:R-:W-:Y:S01]  /*6290*/  UMOV UR19, 0x40000040 ;  /* 0x4000004000137882 */ /* 0x000fe20000000000 */
        /* <DEDUP_REMOVED lines=587> */
.L_x_2276:
[----:B------:R-:W-:Y:S01]  /*8750*/  ULEA UR10, UR6, UR37, 0x3 ;  /* 0x00000025060a7291 */ /* 0x000fe2000f8e183f */
[----:B------:R-:W-:-:S05]  /*8760*/  IMAD.U32 R0, RZ, RZ, UR38 ;  /* 0x00000026ff007e24 */ /* 0x000fca000f8e00ff */
[----:B------:R-:W-:-:S04]  /*8770*/  SHF.L.U32 R0, R0, 0x1f, RZ ;  /* 0x0000001f00007819 */ /* 0x000fc800000006ff */
[----:B------:R2:W3:Y:S01]  /*8780*/  SYNCS.PHASECHK.TRANS64.TRYWAIT P3, [UR10+0x36850], R0 ;  /* 0x03685000ff0075a7 */ /* 0x0004e2000806014a */
[----:B------:R-:W-:Y:S05]  /*8790*/  @!P0 BRA `(.L_x_2277) ;  /* 0x0000000000048947 */ /* 0x000fea0003800000 */
[----:B------:R-:W-:Y:S01]  /*87a0*/  BPT.TRAP 0x1 ;  /* 0x000000040000795c */ /* 0x000fe20000300000 */
.L_x_2277:
[----:B---3--:R-:W-:Y:S05]  /*87b0*/  @P3 BRA `(.L_x_2278) ;  /* 0x0000000000083947 */ /* 0x008fea0003800000 */
[----:B------:R-:W3:Y:S02]  /*87c0*/  SYNCS.PHASECHK.TRANS64.TRYWAIT P3, [UR10+0x36850], R0 ;  /* 0x03685000ff0075a7 */ /* 0x000ee4000806014a */
[----:B---3--:R-:W-:Y:S05]  /*87d0*/  @!P3 BRA `(.L_x_2279) ;  /* 0x000000e80070b947 */ /* 0x008fea0003800000 */
.L_x_2278:
[----:B------:R-:W-:Y:S01]  /*87e0*/  UIADD3 UR4, UR37, 0x400, URZ ;  /* 0x0000040025047890 */ /* 0x000fe2000fffe03f */
[----:B------:R-:W-:Y:S01]  /*87f0*/  WARPGROUP.ARRIVE ;  /* 0x00000000000079c5 */ /* 0x000fe20000000000 */
[----:B------:R-:W-:Y:S01]  /*8800*/  UMOV UR15, 0x40000040 ;  /* 0x40000040000f7882 */ /* 0x000fe20000000000 */
[----:B------:R-:W-:Y:S01]  /*8810*/  FMUL.FTZ R15, R165, UR5 ;  /* 0x00000005a50f7c20 */ /* 0x000fe20008410000 */
[----:B------:R-:W-:Y:S01]  /*8820*/  USHF.R.U32.HI UR4, URZ, 0x4, UR4 ;  /* 0x000000043f047899 */ /* 0x000fe20008011604 */
[----:B------:R-:W3:Y:S01]  /*8830*/  @P2 LDC R165, c[0x0][0x450] ;  /* 0x00011400ffa52b82 */ /* 0x000ee20000000800 */
[----:B------:R-:W-:Y:S01]  /*8840*/  FMUL.FTZ R14, R161, UR5 ;  /* 0x00000005a10e7c20 */ /* 0x000fe20008410000 */
[----:B------:R-:W-:Y:S01]  /*8850*/  IMAD.IADD R161, R22, 0x1, R17 ;  /* 0x0000000116a17824 */ /* 0x000fe200078e0211 */
[----:B------:R-:W-:Y:S01]  /*8860*/  ULOP3.LUT UR4, UR4, 0x3fff, URZ, 0xc0, !UPT ;  /* 0x00003fff04047892 */ /* 0x000fe2000f8ec03f */
[----:B------:R-:W-:Y:S01]  /*8870*/  FMUL.FTZ R13, R160, UR5 ;  /* 0x00000005a00d7c20 */ /* 0x000fe20008410000 */
[----:B------:R-:W-:Y:S01]  /*8880*/  FMUL.FTZ R160, R152, UR5 ;  /* 0x0000000598a07c20 */ /* 0x000fe20008410000 */
[----:B------:R-:W-:Y:S01]  /*8890*/  FMUL.FTZ R152, R159, UR5 ;  /* 0x000000059f987c20 */ /* 0x000fe20008410000 */
[----:B------:R-:W-:Y:S01]  /*88a0*/  ULOP3.LUT UR4, UR4, 0x3800000, URZ, 0xfc, !UPT ;  /* 0x0380000004047892 */ /* 0x000fe2000f8efc3f */
[----:B------:R-:W4:Y:S01]  /*88b0*/  LDC R159, c[0x0][0x2f0] ;  /* 0x0000bc00ff9f7b82 */ /* 0x000f220000000800 */
[----:B------:R-:W-:Y:S01]  /*88c0*/  FMUL.FTZ R20, R164, UR5 ;  /* 0x00000005a4147c20 */ /* 0x000fe20008410000 */
[----:B------:R-:W-:Y:S01]  /*88d0*/  FMUL.FTZ R164, R146, UR5 ;  /* 0x0000000592a47c20 */ /* 0x000fe20008410000 */
[----:B------:R-:W-:Y:S01]  /*88e0*/  UIMAD UR4, UR6, 0xa80, UR4 ;  /* 0x00000a80060478a4 */ /* 0x000fe2000f8e0204 */
[----:B------:R-:W-:Y:S01]  /*88f0*/  FMUL.FTZ R21, R153, UR5 ;  /* 0x0000000599157c20 */ /* 0x000fe20008410000 */
[----:B------:R-:W-:Y:S01]  /*8900*/  FMUL.FTZ R153, R157, UR5 ;  /* 0x000000059d997c20 */ /* 0x000fe20008410000 */
[----:B------:R-:W-:Y:S01]  /*8910*/  FMUL.FTZ R157, R144, UR5 ;  /* 0x00000005909d7c20 */ /* 0x000fe20008410000 */
[----:B------:R-:W-:Y:S01]  /*8920*/  UIADD3 UR6, UR4, 0x80, URZ ;  /* 0x0000008004067890 */ /* 0x000fe2000fffe03f */
[----:B01----:R-:W-:Y:S01]  /*8930*/  FMUL.FTZ R5, R174, UR5 ;  /* 0x00000005ae057c20 */ /* 0x003fe20008410000 */
[----:B------:R-:W-:Y:S01]  /*8940*/  FMUL.FTZ R6, R175, UR5 ;  /* 0x00000005af067c20 */ /* 0x000fe20008410000 */
[----:B------:R-:W-:Y:S01]  /*8950*/  UMOV UR14, UR4 ;  /* 0x00000004000e7c82 */ /* 0x000fe20008000000 */
[----:B------:R-:W-:Y:S01]  /*8960*/  ULDC UR11, c[0x0][0x288] ;  /* 0x0000a200000b7ab9 */ /* 0x000fe20000000800 */
[----:B------:R-:W-:Y:S01]  /*8970*/  HGMMA.64x192x16.F32.BF16 R24, R200, gdesc[UR12].tnspB, R24, gsb0 ;  /* 0x42e0000cc8187df0 */ /* 0x000fe20008001818 */
[----:B------:R-:W-:Y:S01]  /*8980*/  UMOV UR15, 0x40000040 ;  /* 0x40000040000f7882 */ /* 0x000fe20000000000 */
[----:B------:R-:W-:Y:S01]  /*8990*/  UMOV UR14, UR6 ;  /* 0x00000006000e7c82 */ /* 0x000fe20008000000 */
[----:B------:R-:W-:Y:S01]  /*89a0*/  UIADD3 UR6, UR4, 0x100, URZ ;  /* 0x0000010004067890 */ /* 0x000fe2000fffe03f */
[----:B------:R-:W-:Y:S01]  /*89b0*/  MUFU.TANH R5, R5 ;  /* 0x0000000500057308 */ /* 0x000fe20000002400 */
[----:B------:R-:W-:Y:S01]  /*89c0*/  FMUL.FTZ R162, R162, UR5 ;  /* 0x00000005a2a27c20 */ /* 0x000fe20008410000 */
[----:B------:R-:W-:Y:S01]  /*89d0*/  FMUL.FTZ R163, R163, UR5 ;  /* 0x00000005a3a37c20 */ /* 0x000fe20008410000 */
[----:B------:R-:W-:Y:S01]  /*89e0*/  FMUL.FTZ R174, R166, UR5 ;  /* 0x00000005a6ae7c20 */ /* 0x000fe20008410000 */
[----:B------:R-:W-:Y:S01]  /*89f0*/  FMUL.FTZ R12, R172, UR5 ;  /* 0x00000005ac0c7c20 */ /* 0x000fe20008410000 */
[----:B------:R-:W-:Y:S01]  /*8a00*/  FMUL.FTZ R172, R167, UR5 ;  /* 0x00000005a7ac7c20 */ /* 0x000fe20008410000 */
[----:B--2---:R-:W-:Y:S01]  /*8a10*/  FMUL.FTZ R0, R168, UR5 ;  /* 0x00000005a8007c20 */ /* 0x004fe20008410000 */
[----:B------:R-:W-:Y:S01]  /*8a20*/  FMUL.FTZ R168, R155, UR5 ;  /* 0x000000059ba87c20 */ /* 0x000fe20008410000 */
        /* <DEDUP_REMOVED lines=30> */
[----:B------:R-:W-:-:S02]  /*8c10*/  UMOV UR38, UR39 ;  /* 0x0000002700267c82 */ /* 0x000fc40008000000 */
        /* <DEDUP_REMOVED lines=54> */
[----:B------:R-:W0:Y:S02]  /*8f80*/  @P2 LDC R154, c[0x0][0x44c] ;  /* 0x00011300ff9a2b82 */ /* 0x000e240000000800 */
[----:B------:R-:W-:Y:S01]  /*8f90*/  HGMMA.64x192x16.F32.BF16 R24, R192, gdesc[UR12].tnspB, R24, gsb0 ;  /* 0x42e0000cc0187df0 */ /* 0x000fe20008001818 */
[----:B------:R-:W-:Y:S01]  /*8fa0*/  UMOV UR14, UR6 ;  /* 0x00000006000e7c82 */ /* 0x000fe20008000000 */
[----:B------:R-:W-:Y:S01]  /*8fb0*/  UMOV UR15, 0x40000040 ;  /* 0x40000040000f7882 */ /* 0x000fe20000000000 */
[----:B------:R-:W1:Y:S01]  /*8fc0*/  MUFU.TANH R198, R198 ;  /* 0x000000c600c67308 */ /* 0x000e620000002400 */
[----:B------:R-:W-:-:S07]  /*8fd0*/  UIADD3 UR6, UR4, 0x200, URZ ;  /* 0x0000020004067890 */ /* 0x000fce000fffe03f */
[----:B------:R-:W2:Y:S08]  /*8fe0*/  MUFU.TANH R196, R196 ;  /* 0x000000c400c47308 */ /* 0x000eb00000002400 */
[----:B------:R-:W5:Y:S01]  /*8ff0*/  MUFU.TANH R170, R170 ;  /* 0x000000aa00aa7308 */ /* 0x000f620000002400 */
[----:B0-----:R-:W-:-:S05]  /*9000*/  @P2 IMAD.HI.U32 R154, R161, R154, RZ ;  /* 0x0000009aa19a2227 */ /* 0x001fca00078e00ff */
[----:B---3--:R-:W-:Y:S01]  /*9010*/  @P2 SHF.R.U32.HI R161, RZ, R165, R154 ;  /* 0x000000a5ffa12219 */ /* 0x008fe2000001169a */
[----:B------:R-:W-:Y:S01]  /*9020*/  FMUL.FTZ R154, R151, UR5 ;  /* 0x00000005979a7c20 */ /* 0x000fe20008410000 */
[----:B------:R-:W-:-:S03]  /*9030*/  MOV R165, 0xffffff90 ;  /* 0xffffff9000a57802 */ /* 0x000fc60000000f00 */
[----:B------:R-:W0:Y:S02]  /*9040*/  SHFL.IDX PT, R146, R161, 0x1, 0x1c1f ;  /* 0x003c1f00a1927f89 */ /* 0x000e2400000e0000 */
[----:B------:R-:W-:Y:S01]  /*9050*/  IMAD R144, R8, R165, 0x1 ;  /* 0x0000000108907424 */ /* 0x000fe200078e02a5 */
[----:B------:R-:W3:Y:S01]  /*9060*/  MUFU.TANH R154, R154 ;  /* 0x0000009a009a7308 */ /* 0x000ee20000002400 */
[----:B------:R-:W5:Y:S02]  /*9070*/  SHFL.IDX PT, R128, R161, RZ, 0x1c1f ;  /* 0x001c1fffa1807589 */ /* 0x000f6400000e0000 */
[----:B------:R-:W-:-:S04]  /*9080*/  IMAD R144, R19, -0x2, R144 ;  /* 0xfffffffe13907824 */ /* 0x000fc800078e0290 */
[----:B----4-:R-:W-:-:S05]  /*9090*/  IMAD R159, R159, UR61, R144 ;  /* 0x0000003d9f9f7c24 */ /* 0x010fca000f8e0290 */
[----:B0-----:R-:W-:-:S04]  /*90a0*/  IADD3 R151, R146, -UR11, R159 ;  /* 0x8000000b92977c10 */ /* 0x001fc8000fffe09f */
[C---:B------:R-:W-:Y:S02]  /*90b0*/  ISETP.GT.AND P3, PT, R151.reuse, RZ, PT ;  /* 0x000000ff9700720c */ /* 0x040fe40003f64270 */
[C---:B------:R-:W-:Y:S02]  /*90c0*/  ISETP.GT.AND P4, PT, R151.reuse, 0x1, PT ;  /* 0x000000019700780c */ /* 0x040fe40003f84270 */
[----:B-1----:R-:W-:Y:S02]  /*90d0*/  FSEL R198, R198, -INF , P3 ;  /* 0xff800000c6c67808 */ /* 0x002fe40001800000 */
[----:B------:R-:W-:Y:S02]  /*90e0*/  ISETP.GT.AND P3, PT, R151, 0x8, PT ;  /* 0x000000089700780c */ /* 0x000fe40003f64270 */
[----:B--2---:R-:W-:Y:S02]  /*90f0*/  FSEL R196, R196, -INF , P4 ;  /* 0xff800000c4c47808 */ /* 0x004fe40002000000 */
[----:B------:R-:W-:-:S02]  /*9100*/  FMNMX.FTZ R165, R198, R9, !PT ;  /* 0x00000009c6a57209 */ /* 0x000fc40007810000 */
[----:B------:R-:W-:Y:S02]  /*9110*/  ISETP.GT.AND P4, PT, R151, 0x9, PT ;  /* 0x000000099700780c */ /* 0x000fe40003f84270 */
[----:B------:R-:W-:Y:S02]  /*9120*/  FMNMX.FTZ R165, R196, R165, !PT ;  /* 0x000000a5c4a57209 */ /* 0x000fe40007810000 */
[----:B-----5:R-:W-:-:S04]  /*9130*/  IADD3 R159, R128, -UR11, R159 ;  /* 0x8000000b809f7c10 */ /* 0x020fc8000fffe09f */
[----:B------:R-:W-:-:S04]  /*9140*/  ISETP.GT.AND P5, PT, R159, 0x1, PT ;  /* 0x000000019f00780c */ /* 0x000fc80003fa4270 */
[----:B------:R-:W-:Y:S02]  /*9150*/  FSEL R2, R2, -INF , P5 ;  /* 0xff80000002027808 */ /* 0x000fe40002800000 */
[----:B------:R-:W-:-:S04]  /*9160*/  ISETP.GT.AND P5, PT, R159, 0x9, PT ;  /* 0x000000099f00780c */ /* 0x000fc80003fa4270 */
[----:B------:R-:W-:Y:S02]  /*9170*/  FSEL R120, R7, -INF , P5 ;  /* 0xff80000007787808 */ /* 0x000fe40002800000 */
[----:B------:R-:W-:-:S04]  /*9180*/  ISETP.GT.AND P5, PT, R159, 0x11, PT ;  /* 0x000000119f00780c */ /* 0x000fc80003fa4270 */
[----:B------:R-:W-:Y:S02]  /*9190*/  FSEL R14, R14, -INF , P5 ;  /* 0xff8000000e0e7808 */ /* 0x000fe40002800000 */
[----:B------:R-:W-:Y:S01]  /*91a0*/  ISETP.GT.AND P5, PT, R159, 0x19, PT ;  /* 0x000000199f00780c */ /* 0x000fe20003fa4270 */
[----:B------:R-:W-:Y:S02]  /*91b0*/  WARPGROUP.DEPBAR.LE gsb0, 0x0 ;  /* 0x00008000000079c5 */ /* 0x000fe40000010000 */
[----:B------:R-:W-:Y:S01]  /*91c0*/  WARPGROUP.ARRIVE ;  /* 0x00000000000079c5 */ /* 0x000fe20000000000 */
[----:B------:R-:W-:Y:S02]  /*91d0*/  FSEL R194, R5, -INF , P3 ;  /* 0xff80000005c27808 */ /* 0x000fe40001800000 */
[C---:B------:R-:W-:Y:S01]  /*91e0*/  ISETP.GT.AND P3, PT, R151.reuse, 0x10, PT ;  /* 0x000000109700780c */ /* 0x040fe20003f64270 */
[----:B------:R-:W0:Y:S01]  /*91f0*/  MUFU.TANH R5, R122 ;  /* 0x0000007a00057308 */ /* 0x000e220000002400 */
[----:B------:R-:W-:Y:S01]  /*9200*/  FSEL R192, R6, -INF , P4 ;  /* 0xff80000006c07808 */ /* 0x000fe20002000000 */
[----:B------:R-:W-:Y:S01]  /*9210*/  HGMMA.64x192x16.F32.BF16 R24, R188, gdesc[UR12].tnspB, R24, gsb0 ;  /* 0x42e0000cbc187df0 */ /* 0x000fe20008001818 */
[----:B------:R-:W-:Y:S01]  /*9220*/  FMNMX.FTZ R165, R194, R165, !PT ;  /* 0x000000a5c2a57209 */ /* 0x000fe20007810000 */
[----:B------:R-:W-:Y:S01]  /*9230*/  UMOV UR14, UR6 ;  /* 0x00000006000e7c82 */ /* 0x000fe20008000000 */
[----:B------:R-:W-:Y:S01]  /*9240*/  ISETP.GT.AND P4, PT, R151, 0x11, PT ;  /* 0x000000119700780c */ /* 0x000fe20003f84270 */
[----:B------:R-:W-:Y:S01]  /*9250*/  UMOV UR15, 0x40000040 ;  /* 0x40000040000f7882 */ /* 0x000fe20000000000 */
[----:B------:R-:W-:Y:S01]  /*9260*/  FMNMX.FTZ R165, R192, R165, !PT ;  /* 0x000000a5c0a57209 */ /* 0x000fe20007810000 */
[----:B------:R1:W2:Y:S01]  /*9270*/  MUFU.TANH R6, R123 ;  /* 0x0000007b00067308 */ /* 0x0002a20000002400 */
[----:B------:R-:W-:-:S02]  /*9280*/  UIADD3 UR6, UR4, 0x280, URZ ;  /* 0x0000028004067890 */ /* 0x000fc4000fffe03f */
[----:B------:R-:W-:Y:S01]  /*9290*/  UIADD3 UR4, UR4, 0x300, URZ ;  /* 0x0000030004047890 */ /* 0x000fe2000fffe03f */
[----:B-1----:R-:W-:-:S06]  /*92a0*/  FMUL.FTZ R123, R149, UR5 ;  /* 0x00000005957b7c20 */ /* 0x002fcc0008410000 */
[----:B------:R-:W-:Y:S01]  /*92b0*/  MUFU.TANH R123, R123 ;  /* 0x0000007b007b7308 */ /* 0x000fe20000002400 */
[----:B------:R-:W-:Y:S02]  /*92c0*/  WARPGROUP.DEPBAR.LE gsb0, 0x0 ;  /* 0x00008000000079c5 */ /* 0x000fe40000010000 */
[----:B------:R-:W-:Y:S01]  /*92d0*/  FSEL R190, R162, -INF , P3 ;  /* 0xff800000a2be7808 */ /* 0x000fe20001800000 */
[----:B------:R-:W-:Y:S01]  /*92e0*/  WARPGROUP.ARRIVE ;  /* 0x00000000000079c5 */ /* 0x000fe20000000000 */
[----:B------:R-:W-:Y:S02]  /*92f0*/  ISETP.GT.AND P3, PT, R151, 0x18, PT ;  /* 0x000000189700780c */ /* 0x000fe40003f64270 */
[----:B------:R-:W-:Y:S02]  /*9300*/  FSEL R188, R163, -INF , P4 ;  /* 0xff800000a3bc7808 */ /* 0x000fe40002000000 */
[----:B------:R-:W-:Y:S01]  /*9310*/  FMNMX.FTZ R165, R190, R165, !PT ;  /* 0x000000a5bea57209 */ /* 0x000fe20007810000 */
[----:B------:R-:W-:Y:S01]  /*9320*/  HGMMA.64x192x16.F32.BF16 R24, R184, gdesc[UR12].tnspB, R24, gsb0 ;  /* 0x42e0000cb8187df0 */ /* 0x000fe20008001818 */
[C---:B------:R-:W-:Y:S01]  /*9330*/  ISETP.GT.AND P4, PT, R151.reuse, 0x19, PT ;  /* 0x000000199700780c */ /* 0x040fe20003f84270 */
[----:B------:R-:W-:Y:S01]  /*9340*/  UMOV UR14, UR6 ;  /* 0x00000006000e7c82 */ /* 0x000fe20008000000 */
[----:B------:R-:W-:Y:S01]  /*9350*/  FSEL R174, R174, -INF , P3 ;  /* 0xff800000aeae7808 */ /* 0x000fe20001800000 */
[----:B------:R-:W-:Y:S01]  /*9360*/  UMOV UR15, 0x40000040 ;  /* 0x40000040000f7882 */ /* 0x000fe20000000000 */
[----:B------:R-:W-:Y:S01]  /*9370*/  FMNMX.FTZ R165, R188, R165, !PT ;  /* 0x000000a5bca57209 */ /* 0x000fe20007810000 */
[----:B------:R-:W-:Y:S01]  /*9380*/  UMOV UR6, UR4 ;  /* 0x0000000400067c82 */ /* 0x000fe20008000000 */
[----:B------:R-:W-:-:S02]  /*9390*/  ISETP.GT.AND P3, PT, R151, 0x20, PT ;  /* 0x000000209700780c */ /* 0x000fc40003f64270 */
[----:B------:R-:W-:Y:S02]  /*93a0*/  FSEL R172, R172, -INF , P4 ;  /* 0xff800000acac7808 */ /* 0x000fe40002000000 */
[----:B------:R-:W-:Y:S02]  /*93b0*/  FMNMX.FTZ R165, R174, R165, !PT ;  /* 0x000000a5aea57209 */ /* 0x000fe40007810000 */
[C---:B------:R-:W-:Y:S02]  /*93c0*/  ISETP.GT.AND P4, PT, R151.reuse, 0x21, PT ;  /* 0x000000219700780c */ /* 0x040fe40003f84270 */
[----:B------:R-:W-:Y:S02]  /*93d0*/  FSEL R170, R170, -INF , P3 ;  /* 0xff800000aaaa7808 */ /* 0x000fe40001800000 */
[----:B------:R-:W-:Y:S02]  /*93e0*/  FMNMX.FTZ R165, R172, R165, !PT ;  /* 0x000000a5aca57209 */ /* 0x000fe40007810000 */
        /* <DEDUP_REMOVED lines=19> */
[----:B---3--:R-:W-:Y:S02]  /*9520*/  FSEL R154, R154, -INF , P4 ;  /* 0xff8000009a9a7808 */ /* 0x008fe40002000000 */
        /* <DEDUP_REMOVED lines=18> */
[----:B------:R-:W-:Y:S01]  /*9650*/  FMNMX.FTZ R165, R142, R165, !PT ;  /* 0x000000a58ea57209 */ /* 0x000fe20007810000 */
[----:B------:R1:W3:Y:S01]  /*9660*/  MUFU.TANH R131, R127 ;  /* 0x0000007f00837308 */ /* 0x0002e20000002400 */
[C---:B------:R-:W-:Y:S02]  /*9670*/  ISETP.GT.AND P4, PT, R151.reuse, 0x59, PT ;  /* 0x000000599700780c */ /* 0x040fe40003f84270 */
[----:B------:R-:W-:Y:S02]  /*9680*/  FSEL R138, R134, -INF , P3 ;  /* 0xff800000868a7808 */ /* 0x000fe40001800000 */
[----:B------:R-:W-:Y:S02]  /*9690*/  FMNMX.FTZ R165, R122, R165, !PT ;  /* 0x000000a57aa57209 */ /* 0x000fe40007810000 */
[----:B------:R-:W-:-:S02]  /*96a0*/  ISETP.GT.AND P3, PT, R151, 0x60, PT ;  /* 0x000000609700780c */ /* 0x000fc40003f64270 */
[----:B------:R-:W-:Y:S01]  /*96b0*/  FSEL R144, R135, -INF , P4 ;  /* 0xff80000087907808 */ /* 0x000fe20002000000 */
[----:B-1----:R-:W-:Y:S01]  /*96c0*/  FMUL.FTZ R127, R136, UR5 ;  /* 0x00000005887f7c20 */ /* 0x002fe20008410000 */
[----:B------:R-:W-:Y:S01]  /*96d0*/  FMNMX.FTZ R165, R138, R165, !PT ;  /* 0x000000a58aa57209 */ /* 0x000fe20007810000 */
[----:B------:R-:W-:Y:S01]  /*96e0*/  FMUL.FTZ R135, R121, UR5 ;  /* 0x0000000579877c20 */ /* 0x000fe20008410000 */
[----:B------:R-:W-:Y:S02]  /*96f0*/  ISETP.GT.AND P4, PT, R151, 0x61, PT ;  /* 0x000000619700780c */ /* 0x000fe40003f84270 */
[----:B0-----:R-:W-:Y:S01]  /*9700*/  FSEL R130, R5, -INF , P3 ;  /* 0xff80000005827808 */ /* 0x001fe20001800000 */
[----:B------:R-:W0:Y:S01]  /*9710*/  MUFU.TANH R127, R127 ;  /* 0x0000007f007f7308 */ /* 0x000e220000002400 */
[----:B------:R-:W-:Y:S01]  /*9720*/  FMNMX.FTZ R165, R144, R165, !PT ;  /* 0x000000a590a57209 */ /* 0x000fe20007810000 */
[----:B------:R-:W1:Y:S01]  /*9730*/  LDC R5, c[0x0][0x988] ;  /* 0x00026200ff057b82 */ /* 0x000e620000000800 */
[----:B------:R-:W-:-:S02]  /*9740*/  ISETP.GT.AND P3, PT, R151, 0x68, PT ;  /* 0x000000689700780c */ /* 0x000fc40003f64270 */
[----:B--2---:R-:W-:Y:S02]  /*9750*/  FSEL R134, R6, -INF , P4 ;  /* 0xff80000006867808 */ /* 0x004fe40002000000 */
[----:B------:R-:W-:Y:S01]  /*9760*/  FMNMX.FTZ R165, R130, R165, !PT ;  /* 0x000000a582a57209 */ /* 0x000fe20007810000 */
[----:B------:R-:W-:Y:S01]  /*9770*/  MUFU.TANH R135, R135 ;  /* 0x0000008700877308 */ /* 0x000fe20000002400 */
[----:B------:R-:W-:Y:S02]  /*9780*/  ISETP.GT.AND P4, PT, R151, 0x69, PT ;  /* 0x000000699700780c */ /* 0x000fe40003f84270 */
[----:B------:R-:W-:Y:S02]  /*9790*/  FSEL R136, R126, -INF , P3 ;  /* 0xff8000007e887808 */ /* 0x000fe40001800000 */
[----:B------:R-:W-:Y:S02]  /*97a0*/  FMNMX.FTZ R165, R134, R165, !PT ;  /* 0x000000a586a57209 */ /* 0x000fe40007810000 */
[----:B---3--:R-:W-:Y:S01]  /*97b0*/  FSEL R126, R131, -INF , P4 ;  /* 0xff800000837e7808 */ /* 0x008fe20002000000 */
[----:B------:R-:W-:Y:S01]  /*97c0*/  FMUL.FTZ R131, R140, UR5 ;  /* 0x000000058c837c20 */ /* 0x000fe20008410000 */
[----:B------:R-:W-:-:S02]  /*97d0*/  FMNMX.FTZ R165, R136, R165, !PT ;  /* 0x000000a588a57209 */ /* 0x000fc40007810000 */
[C---:B------:R-:W-:Y:S02]  /*97e0*/  ISETP.GT.AND P4, PT, R159.reuse, RZ, PT ;  /* 0x000000ff9f00720c */ /* 0x040fe40003f84270 */
[----:B------:R-:W-:Y:S01]  /*97f0*/  FMNMX.FTZ R165, R126, R165, !PT ;  /* 0x000000a57ea57209 */ /* 0x000fe20007810000 */
[----:B------:R-:W2:Y:S01]  /*9800*/  MUFU.TANH R131, R131 ;  /* 0x0000008300837308 */ /* 0x000ea20000002400 */
[----:B------:R-:W-:Y:S02]  /*9810*/  FSEL R0, R0, -INF , P4 ;  /* 0xff80000000007808 */ /* 0x000fe40002000000 */
[----:B------:R-:W-:Y:S01]  /*9820*/  ISETP.GT.AND P4, PT, R159, 0x8, PT ;  /* 0x000000089f00780c */ /* 0x000fe20003f84270 */
[----:B------:R-:W3:Y:S01]  /*9830*/  SHFL.BFLY PT, R6, R165, 0x2, 0x1f ;  /* 0x0c401f00a5067f89 */ /* 0x000ee200000e0000 */
[----:B------:R-:W-:Y:S02]  /*9840*/  FSEL R140, R15, -INF , P5 ;  /* 0xff8000000f8c7808 */ /* 0x000fe40002800000 */
[----:B------:R-:W-:-:S02]  /*9850*/  FSEL R12, R12, -INF , P4 ;  /* 0xff8000000c0c7808 */ /* 0x000fc40002000000 */
[C---:B------:R-:W-:Y:S02]  /*9860*/  ISETP.GT.AND P4, PT, R159.reuse, 0x10, PT ;  /* 0x000000109f00780c */ /* 0x040fe40003f84270 */
[----:B------:R-:W-:Y:S02]  /*9870*/  ISETP.GT.AND P5, PT, R159, 0x21, PT ;  /* 0x000000219f00780c */ /* 0x000fe40003fa4270 */
[----:B------:R-:W-:Y:S02]  /*9880*/  FSEL R128, R13, -INF , P4 ;  /* 0xff8000000d807808 */ /* 0x000fe40002000000 */
[----:B------:R-:W-:-:S04]  /*9890*/  ISETP.GT.AND P4, PT, R159, 0x18, PT ;  /* 0x000000189f00780c */ /* 0x000fc80003f84270 */
[----:B------:R-:W-:Y:S02]  /*98a0*/  FSEL R132, R20, -INF , P4 ;  /* 0xff80000014847808 */ /* 0x000fe40002000000 */
[----:B------:R-:W-:-:S04]  /*98b0*/  ISETP.GT.AND P4, PT, R159, 0x20, PT ;  /* 0x000000209f00780c */ /* 0x000fc80003f84270 */
[----:B------:R-:W-:Y:S02]  /*98c0*/  FSEL R160, R160, -INF , P4 ;  /* 0xff800000a0a07808 */ /* 0x000fe40002000000 */
[----:B------:R-:W-:Y:S02]  /*98d0*/  ISETP.GT.AND P4, PT, R159, 0x28, PT ;  /* 0x000000289f00780c */ /* 0x000fe40003f84270 */
[----:B---3--:R-:W-:-:S05]  /*98e0*/  FMNMX.FTZ R6, R165, R6, !PT ;  /* 0x00000006a5067209 */ /* 0x008fca0007810000 */
[----:B------:R-:W3:Y:S02]  /*98f0*/  SHFL.BFLY PT, R139, R6, 0x1, 0x1f ;  /* 0x0c201f00068b7f89 */ /* 0x000ee400000e0000 */
[----:B---3--:R-:W-:Y:S02]  /*9900*/  FMNMX.FTZ R6, R6, R139, !PT ;  /* 0x0000008b06067209 */ /* 0x008fe40007810000 */
[----:B------:R-:W-:Y:S02]  /*9910*/  FMNMX.FTZ R139, R0, R10, !PT ;  /* 0x0000000a008b7209 */ /* 0x000fe40007810000 */
[C---:B------:R-:W-:Y:S01]  /*9920*/  FSETP.NEU.FTZ.AND P3, PT, R6.reuse, -INF , PT ;  /* 0xff8000000600780b */ /* 0x040fe20003f7d000 */
[----:B-1----:R-:W-:Y:S01]  /*9930*/  FMUL.FTZ R121, R6, R5 ;  /* 0x0000000506797220 */ /* 0x002fe20000410000 */
[----:B------:R-:W-:-:S04]  /*9940*/  FMNMX.FTZ R139, R2, R139, !PT ;  /* 0x0000008b028b7209 */ /* 0x000fc80007810000 */
[----:B------:R-:W-:Y:S02]  /*9950*/  FMNMX.FTZ R139, R12, R139, !PT ;  /* 0x0000008b0c8b7209 */ /* 0x000fe40007810000 */
[----:B------:R-:W-:Y:S02]  /*9960*/  FSEL R121, R121, RZ, P3 ;  /* 0x000000ff79797208 */ /* 0x000fe40001800000 */
[----:B------:R-:W-:Y:S01]  /*9970*/  FMNMX.FTZ R139, R120, R139, !PT ;  /* 0x0000008b788b7209 */ /* 0x000fe20007810000 */
[----:B------:R-:W-:Y:S02]  /*9980*/  WARPGROUP.DEPBAR.LE gsb0, 0x0 ;  /* 0x00008000000079c5 */ /* 0x000fe40000010000 */
[----:B------:R-:W-:Y:S01]  /*9990*/  FSEL R184, R21, -INF , P5 ;  /* 0xff80000015b87808 */ /* 0x000fe20002800000 */
[--C-:B------:R-:W-:Y:S01]  /*99a0*/  FFMA.FTZ R197, R190, R5, -R121.reuse ;  /* 0x00000005bec57223 */ /* 0x100fe20000010879 */
[----:B------:R-:W-:Y:S01]  /*99b0*/  FMNMX.FTZ R139, R128, R139, !PT ;  /* 0x0000008b808b7209 */ /* 0x000fe20007810000 */
[-CC-:B------:R-:W-:Y:S01]  /*99c0*/  FFMA.FTZ R20, R192, R5.reuse, -R121.reuse ;  /* 0x00000005c0147223 */ /* 0x180fe20000010879 */
[----:B------:R-:W-:Y:S01]  /*99d0*/  ISETP.GT.AND P5, PT, R159, 0x29, PT ;  /* 0x000000299f00780c */ /* 0x000fe20003fa4270 */
[--C-:B------:R-:W-:Y:S01]  /*99e0*/  FFMA.FTZ R186, R188, R5, -R121.reuse ;  /* 0x00000005bcba7223 */ /* 0x100fe20000010879 */
[----:B------:R-:W-:Y:S01]  /*99f0*/  FMNMX.FTZ R139, R14, R139, !PT ;  /* 0x0000008b0e8b7209 */ /* 0x000fe20007810000 */
[-CC-:B------:R-:W-:Y:S01]  /*9a00*/  FFMA.FTZ R203, R194, R5.reuse, -R121.reuse ;  /* 0x00000005c2cb7223 */ /* 0x180fe20000010879 */
[----:B------:R-:W-:Y:S01]  /*9a10*/  FSEL R190, R155, -INF , P4 ;  /* 0xff8000009bbe7808 */ /* 0x000fe20002000000 */
[--C-:B------:R-:W-:Y:S01]  /*9a20*/  FFMA.FTZ R124, R196, R5, -R121.reuse ;  /* 0x00000005c47c7223 */ /* 0x100fe20000010879 */
[----:B------:R-:W-:Y:S01]  /*9a30*/  FMNMX.FTZ R139, R132, R139, !PT ;  /* 0x0000008b848b7209 */ /* 0x000fe20007810000 */
[----:B------:R-:W-:Y:S01]  /*9a40*/  WARPGROUP.ARRIVE ;  /* 0x00000000000079c5 */ /* 0x000fe20000000000 */
[----:B------:R-:W-:Y:S01]  /*9a50*/  ISETP.GT.AND P4, PT, R159, 0x30, PT ;  /* 0x000000309f00780c */ /* 0x000fe20003f84270 */
[--C-:B------:R-:W-:Y:S01]  /*9a60*/  FFMA.FTZ R199, R174, R5, -R121.reuse ;  /* 0x00000005aec77223 */ /* 0x100fe20000010879 */
[----:B------:R-:W-:Y:S01]  /*9a70*/  FMNMX.FTZ R139, R140, R139, !PT ;  /* 0x0000008b8c8b7209 */ /* 0x000fe20007810000 */
[--C-:B------:R-:W-:Y:S01]  /*9a80*/  FFMA.FTZ R201, R198, R5, -R121.reuse ;  /* 0x00000005c6c97223 */ /* 0x100fe20000010879 */
[----:B------:R-:W-:Y:S01]  /*9a90*/  FSEL R192, R153, -INF , P5 ;  /* 0xff80000099c07808 */ /* 0x000fe20002800000 */
[----:B------:R-:W-:Y:S01]  /*9aa0*/  HGMMA.64x192x16.F32.BF16 R24, R180, gdesc[UR12].tnspB, R24, gsb0 ;  /* 0x42e0000cb4187df0 */ /* 0x000fe20008001818 */
        /* <DEDUP_REMOVED lines=17> */
[----:B------:R-:W-:Y:S01]  /*9bc0*/  IMAD.U32 R136, RZ, RZ, UR10 ;  /* 0x0000000aff887e24 */ /* 0x000fe2000f8e00ff */
[----:B------:R-:W-:Y:S01]  /*9bd0*/  ISETP.GT.AND P5, PT, R159, 0x39, PT ;  /* 0x000000399f00780c */ /* 0x000fe20003fa4270 */
[--C-:B------:R-:W-:Y:S01]  /*9be0*/  FFMA.FTZ R172, R172, R5, -R121.reuse ;  /* 0x00000005acac7223 */ /* 0x100fe20000010879 */
[----:B------:R-:W-:Y:S01]  /*9bf0*/  FSEL R196, R147, -INF , P4 ;  /* 0xff80000093c47808 */ /* 0x000fe20002000000 */
[----:B------:R-:W-:Y:S01]  /*9c00*/  MUFU.EX2 R124, R124 ;  /* 0x0000007c007c7308 */ /* 0x000fe20000000800 */
[----:B------:R-:W-:Y:S01]  /*9c10*/  FMNMX.FTZ R139, R194, R139, !PT ;  /* 0x0000008bc28b7209 */ /* 0x000fe20007810000 */
[-CC-:B------:R-:W-:Y:S01]  /*9c20*/  FFMA.FTZ R168, R168, R5.reuse, -R121.reuse ;  /* 0x00000005a8a87223 */ /* 0x180fe20000010879 */
[----:B------:R-:W-:Y:S01]  /*9c30*/  ISETP.GT.AND P4, PT, R159, 0x40, PT ;  /* 0x000000409f00780c */ /* 0x000fe20003f84270 */
[-CC-:B------:R-:W-:Y:S01]  /*9c40*/  FFMA.FTZ R162, R162, R5.reuse, -R121.reuse ;  /* 0x00000005a2a27223 */ /* 0x180fe20000010879 */
[----:B------:R-:W-:Y:S01]  /*9c50*/  FSEL R174, R123, -INF , P5 ;  /* 0xff8000007bae7808 */ /* 0x000fe20002800000 */
[--C-:B------:R-:W-:Y:S01]  /*9c60*/  FFMA.FTZ R158, R158, R5, -R121.reuse ;  /* 0x000000059e9e7223 */ /* 0x100fe20000010879 */
[----:B------:R-:W-:Y:S01]  /*9c70*/  FMNMX.FTZ R139, R196, R139, !PT ;  /* 0x0000008bc48b7209 */ /* 0x000fe20007810000 */
[----:B------:R-:W-:Y:S01]  /*9c80*/  MUFU.EX2 R203, R203 ;  /* 0x000000cb00cb7308 */ /* 0x000fe20000000800 */
[----:B------:R-:W-:Y:S01]  /*9c90*/  ISETP.GT.AND P5, PT, R159, 0x41, PT ;  /* 0x000000419f00780c */ /* 0x000fe20003fa4270 */
[-CC-:B------:R-:W-:Y:S01]  /*9ca0*/  FFMA.FTZ R154, R154, R5.reuse, -R121.reuse ;  /* 0x000000059a9a7223 */ /* 0x180fe20000010879 */
[----:B0-----:R-:W-:Y:S01]  /*9cb0*/  FSEL R198, R127, -INF , P4 ;  /* 0xff8000007fc67808 */ /* 0x001fe20002000000 */
[--C-:B------:R-:W-:Y:S01]  /*9cc0*/  FFMA.FTZ R185, R152, R5, -R121.reuse ;  /* 0x0000000598b97223 */ /* 0x100fe20000010879 */
[----:B------:R-:W-:Y:S01]  /*9cd0*/  FMNMX.FTZ R139, R174, R139, !PT ;  /* 0x0000008bae8b7209 */ /* 0x000fe20007810000 */
[-CC-:B------:R-:W-:Y:S01]  /*9ce0*/  FFMA.FTZ R150, R150, R5.reuse, -R121.reuse ;  /* 0x0000000596967223 */ /* 0x180fe20000010879 */
[C---:B------:R-:W-:Y:S01]  /*9cf0*/  ISETP.GT.AND P4, PT, R159.reuse, 0x48, PT ;  /* 0x000000489f00780c */ /* 0x040fe20003f84270 */
[----:B------:R-:W-:Y:S01]  /*9d00*/  MUFU.EX2 R20, R20 ;  /* 0x0000001400147308 */ /* 0x000fe20000000800 */
[----:B------:R-:W-:Y:S01]  /*9d10*/  FSEL R200, R200, -INF , P5 ;  /* 0xff800000c8c87808 */ /* 0x000fe20002800000 */
[--C-:B------:R-:W-:Y:S01]  /*9d20*/  FFMA.FTZ R187, R148, R5, -R121.reuse ;  /* 0x0000000594bb7223 */ /* 0x100fe20000010879 */
[----:B------:R-:W-:Y:S01]  /*9d30*/  FMNMX.FTZ R139, R198, R139, !PT ;  /* 0x0000008bc68b7209 */ /* 0x000fe20007810000 */
[-CC-:B------:R-:W-:Y:S01]  /*9d40*/  FFMA.FTZ R146, R146, R5.reuse, -R121.reuse ;  /* 0x0000000592927223 */ /* 0x180fe20000010879 */
[----:B------:R-:W-:Y:S01]  /*9d50*/  ISETP.GT.AND P5, PT, R159, 0x49, PT ;  /* 0x000000499f00780c */ /* 0x000fe20003fa4270 */
[--C-:B------:R-:W-:Y:S01]  /*9d60*/  FFMA.FTZ R13, R142, R5, -R121.reuse ;  /* 0x000000058e0d7223 */ /* 0x100fe20000010879 */
[----:B--2---:R-:W-:Y:S01]  /*9d70*/  FSEL R170, R131, -INF , P4 ;  /* 0xff80000083aa7808 */ /* 0x004fe20002000000 */
[----:B------:R-:W-:Y:S01]  /*9d80*/  MUFU.EX2 R197, R197 ;  /* 0x000000c500c57308 */ /* 0x000fe20000000800 */
[----:B------:R-:W-:Y:S01]  /*9d90*/  FMNMX.FTZ R139, R200, R139, !PT ;  /* 0x0000008bc88b7209 */ /* 0x000fe20007810000 */
[----:B------:R-:W-:Y:S01]  /*9da0*/  FFMA.FTZ R122, R122, R5, -R121 ;  /* 0x000000057a7a7223 */ /* 0x000fe20000010879 */
[----:B------:R-:W-:-:S02]  /*9db0*/  ISETP.GT.AND P4, PT, R159, 0x50, PT ;  /* 0x000000509f00780c */ /* 0x000fc40003f84270 */
[----:B------:R-:W-:Y:S02]  /*9dc0*/  FSEL R202, R202, -INF , P5 ;  /* 0xff800000caca7808 */ /* 0x000fe40002800000 */
        /* <DEDUP_REMOVED lines=13> */
[----:B------:R-:W-:Y:S02]  /*9ea0*/  ISETP.GT.AND P4, PT, R159, 0x60, PT ;  /* 0x000000609f00780c */ /* 0x000fe40003f84270 */
[----:B------:R-:W-:-:S02]  /*9eb0*/  FSEL R222, R222, -INF , P5 ;  /* 0xff800000dede7808 */ /* 0x000fc40002800000 */
[----:B------:R-:W-:Y:S01]  /*9ec0*/  FMNMX.FTZ R139, R166, R139, !PT ;  /* 0x0000008ba68b7209 */ /* 0x000fe20007810000 */
[----:B------:R-:W-:Y:S01]  /*9ed0*/  MUFU.EX2 R193, R193 ;  /* 0x000000c100c17308 */ /* 0x000fe20000000800 */
[----:B------:R-:W-:Y:S02]  /*9ee0*/  ISETP.GT.AND P5, PT, R159, 0x61, PT ;  /* 0x000000619f00780c */ /* 0x000fe40003fa4270 */
        /* <DEDUP_REMOVED lines=11> */
[----:B------:R-:W-:-:S03]  /*9fa0*/  FMNMX.FTZ R139, R164, R139, !PT ;  /* 0x0000008ba48b7209 */ /* 0x000fc60007810000 */
[----:B------:R-:W-:Y:S01]  /*9fb0*/  MUFU.EX2 R162, R162 ;  /* 0x000000a200a27308 */ /* 0x000fe20000000800 */
[----:B------:R-:W-:-:S05]  /*9fc0*/  FMNMX.FTZ R139, R228, R139, !PT ;  /* 0x0000008be48b7209 */ /* 0x000fca0007810000 */
[----:B------:R-:W0:Y:S02]  /*9fd0*/  SHFL.BFLY PT, R156, R139, 0x2, 0x1f ;  /* 0x0c401f008b9c7f89 */ /* 0x000e2400000e0000 */
        /* <DEDUP_REMOVED lines=9> */
[----:B0-----:R-:W-:-:S04]  /*a070*/  FMNMX.FTZ R7, R156, R7, !PT ;  /* 0x000000079c077209 */ /* 0x001fc80007810000 */
[C---:B------:R-:W-:Y:S01]  /*a080*/  FSETP.NEU.FTZ.AND P4, PT, R7.reuse, -INF , PT ;  /* 0xff8000000700780b */ /* 0x040fe20003f9d000 */
[----:B------:R-:W-:Y:S02]  /*a090*/  FMUL.FTZ R123, R7, R5 ;  /* 0x00000005077b7220 */ /* 0x000fe40000410000 */
[----:B------:R-:W-:Y:S03]  /*a0a0*/  MUFU.EX2 R146, R146 ;  /* 0x0000009200927308 */ /* 0x000fe60000000800 */
[----:B------:R-:W-:-:S05]  /*a0b0*/  FSEL R123, R123, RZ, P4 ;  /* 0x000000ff7b7b7208 */ /* 0x000fca0002000000 */
[----:B------:R-:W-:Y:S01]  /*a0c0*/  MUFU.EX2 R13, R13 ;  /* 0x0000000d000d7308 */ /* 0x000fe20000000800 */
[-CC-:B------:R-:W-:Y:S01]  /*a0d0*/  FFMA.FTZ R125, R0, R5.reuse, -R123.reuse ;  /* 0x00000005007d7223 */ /* 0x180fe2000001087b */
[----:B------:R-:W-:Y:S01]  /*a0e0*/  FSEL R0, R6, RZ, P3 ;  /* 0x000000ff06007208 */ /* 0x000fe20001800000 */
[-CC-:B------:R-:W-:Y:S01]  /*a0f0*/  FFMA.FTZ R134, R2, R5.reuse, -R123.reuse ;  /* 0x0000000502867223 */ /* 0x180fe2000001087b */
[-CC-:B------:R-:W-:Y:S01]  /*a100*/  FFMA.FTZ R12, R12, R5.reuse, -R123.reuse ;  /* 0x000000050c0c7223 */ /* 0x180fe2000001087b */
[-CC-:B------:R-:W-:Y:S01]  /*a110*/  FFMA.FTZ R127, R120, R5.reuse, -R123.reuse ;  /* 0x00000005787f7223 */ /* 0x180fe2000001087b */
[-C--:B------:R-:W-:Y:S01]  /*a120*/  FFMA.FTZ R120, R128, R5.reuse, -R123 ;  /* 0x0000000580787223 */ /* 0x080fe2000001087b */
[----:B------:R-:W-:Y:S01]  /*a130*/  FADD.FTZ R0, -R0, R9 ;  /* 0x0000000900007221 */ /* 0x000fe20000010100 */
[----:B------:R-:W-:Y:S01]  /*a140*/  FSEL R9, R7, RZ, P4 ;  /* 0x000000ff07097208 */ /* 0x000fe20002000000 */
[----:B------:R-:W-:Y:S01]  /*a150*/  MUFU.EX2 R125, R125 ;  /* 0x0000007d007d7308 */ /* 0x000fe20000000800 */
[-CC-:B------:R-:W-:Y:S01]  /*a160*/  FFMA.FTZ R129, R14, R5.reuse, -R123.reuse ;  /* 0x000000050e817223 */ /* 0x180fe2000001087b */
[-C--:B------:R-:W-:Y:S01]  /*a170*/  FMUL.FTZ R2, R0, R5.reuse ;  /* 0x0000000500027220 */ /* 0x080fe20000410000 */
[-CC-:B------:R-:W-:Y:S01]  /*a180*/  FFMA.FTZ R14, R132, R5.reuse, -R123.reuse ;  /* 0x00000005840e7223 */ /* 0x180fe2000001087b */
[----:B------:R-:W-:Y:S01]  /*a190*/  FADD.FTZ R0, -R9, R10 ;  /* 0x0000000a09007221 */ /* 0x000fe20000010100 */
[----:B------:R-:W-:Y:S01]  /*a1a0*/  IMAD.U32 R10, RZ, RZ, UR7 ;  /* 0x00000007ff0a7e24 */ /* 0x000fe2000f8e00ff */
[----:B------:R-:W-:Y:S01]  /*a1b0*/  UMOV UR7, 0x40000040 ;  /* 0x4000004000077882 */ /* 0x000fe20000000000 */
[-C--:B------:R-:W-:Y:S01]  /*a1c0*/  FFMA.FTZ R131, R140, R5.reuse, -R123 ;  /* 0x000000058c837223 */ /* 0x080fe2000001087b */
[----:B------:R-:W-:Y:S01]  /*a1d0*/  FMUL.FTZ R0, R0, R5 ;  /* 0x0000000500007220 */ /* 0x000fe20000410000 */
[----:B------:R-:W0:Y:S01]  /*a1e0*/  MUFU.EX2 R2, R2 ;  /* 0x0000000200027308 */ /* 0x000e220000000800 */
[----:B------:R-:W-:-:S02]  /*a1f0*/  @!P1 VIADD R10, R10, 0x36840 ;  /* 0x000368400a0a9836 */ /* 0x000fc40000000000 */
[-CC-:B------:R-:W-:Y:S01]  /*a200*/  FFMA.FTZ R128, R160, R5.reuse, -R123.reuse ;  /* 0x00000005a0807223 */ /* 0x180fe2000001087b */
[-CC-:B------:R-:W-:Y:S01]  /*a210*/  FFMA.FTZ R133, R184, R5.reuse, -R123.reuse ;  /* 0x00000005b8857223 */ /* 0x180fe2000001087b */
[-CC-:B------:R-:W-:Y:S01]  /*a220*/  FFMA.FTZ R132, R190, R5.reuse, -R123.reuse ;  /* 0x00000005be847223 */ /* 0x180fe2000001087b */
[-CC-:B------:R-:W-:Y:S01]  /*a230*/  FFMA.FTZ R135, R192, R5.reuse, -R123.reuse ;  /* 0x00000005c0877223 */ /* 0x180fe2000001087b */
[----:B------:R-:W-:Y:S01]  /*a240*/  @!P1 PRMT R10, RZ, 0x654, R10 ;  /* 0x00000654ff0a9816 */ /* 0x000fe2000000000a */
[-CC-:B------:R-:W-:Y:S01]  /*a250*/  FFMA.FTZ R188, R188, R5.reuse, -R123.reuse ;  /* 0x00000005bcbc7223 */ /* 0x180fe2000001087b */
[----:B------:R-:W1:Y:S01]  /*a260*/  MUFU.EX2 R0, R0 ;  /* 0x0000000000007308 */ /* 0x000e620000000800 */
[-CC-:B------:R-:W-:Y:S01]  /*a270*/  FFMA.FTZ R137, R194, R5.reuse, -R123.reuse ;  /* 0x00000005c2897223 */ /* 0x180fe2000001087b */
[-CC-:B------:R-:W-:Y:S01]  /*a280*/  FFMA.FTZ R190, R196, R5.reuse, -R123.reuse ;  /* 0x00000005c4be7223 */ /* 0x180fe2000001087b */
[-CC-:B------:R-:W-:Y:S01]  /*a290*/  FFMA.FTZ R9, R174, R5.reuse, -R123.reuse ;  /* 0x00000005ae097223 */ /* 0x180fe2000001087b */
[----:B------:R-:W-:Y:S01]  /*a2a0*/  FFMA.FTZ R184, R198, R5, -R123 ;  /* 0x00000005c6b87223 */ /* 0x000fe2000001087b */
[----:B------:R-:W-:-:S02]  /*a2b0*/  WARPGROUP.DEPBAR.LE gsb0, 0x0 ;  /* 0x00008000000079c5 */ /* 0x000fc40000010000 */
[----:B------:R-:W-:Y:S01]  /*a2c0*/  WARPGROUP.ARRIVE ;  /* 0x00000000000079c5 */ /* 0x000fe20000000000 */
[----:B------:R-:W2:Y:S01]  /*a2d0*/  MUFU.EX2 R134, R134 ;  /* 0x0000008600867308 */ /* 0x000ea20000000800 */
[----:B0-----:R-:W-:Y:S01]  /*a2e0*/  FFMA.FTZ R141, R2, R3, R201 ;  /* 0x00000003028d7223 */ /* 0x001fe200000100c9 */
[-CC-:B------:R-:W-:Y:S01]  /*a2f0*/  FFMA.FTZ R183, R138, R5.reuse, -R121.reuse ;  /* 0x000000058ab77223 */ /* 0x180fe20000010879 */
[-CC-:B------:R-:W-:Y:S01]  /*a300*/  FFMA.FTZ R138, R144, R5.reuse, -R121.reuse ;  /* 0x00000005908a7223 */ /* 0x180fe20000010879 */
[----:B------:R-:W-:Y:S01]  /*a310*/  FFMA.FTZ R121, R126, R5, -R121 ;  /* 0x000000057e797223 */ /* 0x000fe20000010879 */
[----:B------:R-:W-:Y:S01]  /*a320*/  HGMMA.64x192x16.F32.BF16 R24, R176, gdesc[UR4].tnspB, R24, gsb0 ;  /* 0x42e00004b0187df0 */ /* 0x000fe20008001818 */
[----:B------:R-:W-:Y:S01]  /*a330*/  F2FP.BF16.F32.PACK_AB R201, R124, R201 ;  /* 0x000000c97cc9723e */ /* 0x000fe200000010ff */
[-C--:B------:R-:W-:Y:S01]  /*a340*/  FFMA.FTZ R200, R200, R5.reuse, -R123 ;  /* 0x00000005c8c87223 */ /* 0x080fe2000001087b */
[----:B------:R-:W-:Y:S01]  /*a350*/  MUFU.EX2 R12, R12 ;  /* 0x0000000c000c7308 */ /* 0x000fe20000000800 */
[----:B-1----:R-:W-:Y:S01]  /*a360*/  FFMA.FTZ R139, R0, R4, R125 ;  /* 0x00000004008b7223 */ /* 0x002fe2000001007d */
[-CC-:B------:R-:W-:Y:S01]  /*a370*/  FFMA.FTZ R180, R218, R5.reuse, -R123.reuse ;  /* 0x00000005dab47223 */ /* 0x180fe2000001087b */
[-CC-:B------:R-:W-:Y:S01]  /*a380*/  FFMA.FTZ R220, R220, R5.reuse, -R123.reuse ;  /* 0x00000005dcdc7223 */ /* 0x180fe2000001087b */
[-CC-:B------:R-:W-:Y:S01]  /*a390*/  FFMA.FTZ R166, R166, R5.reuse, -R123.reuse ;  /* 0x00000005a6a67223 */ /* 0x180fe2000001087b */
[-CC-:B------:R-:W-:Y:S01]  /*a3a0*/  FFMA.FTZ R222, R222, R5.reuse, -R123.reuse ;  /* 0x00000005dede7223 */ /* 0x180fe2000001087b */
[-CC-:B------:R-:W-:Y:S01]  /*a3b0*/  FFMA.FTZ R224, R224, R5.reuse, -R123.reuse ;  /* 0x00000005e0e07223 */ /* 0x180fe2000001087b */
[-C--:B------:R-:W-:Y:S01]  /*a3c0*/  FFMA.FTZ R226, R226, R5.reuse, -R123 ;  /* 0x00000005e2e27223 */ /* 0x080fe2000001087b */
[----:B------:R-:W-:Y:S01]  /*a3d0*/  MUFU.EX2 R127, R127 ;  /* 0x0000007f007f7308 */ /* 0x000fe20000000800 */
[----:B--2---:R-:W-:Y:S01]  /*a3e0*/  FADD.FTZ R139, R134, R139 ;  /* 0x0000008b868b7221 */ /* 0x004fe20000010000 */
[----:B------:R-:W-:Y:S01]  /*a3f0*/  FFMA.FTZ R164, R164, R5, -R123 ;  /* 0x00000005a4a47223 */ /* 0x000fe2000001087b */
[C---:B------:R-:W-:Y:S01]  /*a400*/  ISETP.GT.AND P3, PT, R8.reuse, R11, PT ;  /* 0x0000000b0800720c */ /* 0x040fe20003f64270 */
[----:B------:R-:W-:Y:S01]  /*a410*/  UMOV UR6, UR36 ;  /* 0x0000002400067c82 */ /* 0x000fe20008000000 */
[----:B------:R-:W-:-:S03]  /*a420*/  VIADD R8, R8, 0xffffffff ;  /* 0xffffffff08087836 */ /* 0x000fc60000000000 */
        /* <DEDUP_REMOVED lines=8> */
[----:B------:R-:W-:Y:S08]  /*a4b0*/  MUFU.EX2 R132, R132 ;  /* 0x0000008400847308 */ /* 0x000ff00000000800 */
[----:B------:R-:W1:Y:S01]  /*a4c0*/  MUFU.EX2 R135, R135 ;  /* 0x0000008700877308 */ /* 0x000e620000000800 */
[----:B0-----:R-:W-:-:S07]  /*a4d0*/  F2FP.BF16.F32.PACK_AB R192, R133, R128 ;  /* 0x0000008085c0723e */ /* 0x001fce00000010ff */
[----:B------:R-:W-:Y:S08]  /*a4e0*/  MUFU.EX2 R188, R188 ;  /* 0x000000bc00bc7308 */ /* 0x000ff00000000800 */
[----:B------:R-:W-:Y:S01]  /*a4f0*/  MUFU.EX2 R137, R137 ;  /* 0x0000008900897308 */ /* 0x000fe20000000800 */
[----:B-1----:R-:W-:-:S07]  /*a500*/  F2FP.BF16.F32.PACK_AB R194, R135, R132 ;  /* 0x0000008487c2723e */ /* 0x002fce00000010ff */
[----:B------:R-:W-:Y:S08]  /*a510*/  MUFU.EX2 R190, R190 ;  /* 0x000000be00be7308 */ /* 0x000ff00000000800 */
[----:B------:R-:W-:Y:S08]  /*a520*/  MUFU.EX2 R9, R9 ;  /* 0x0000000900097308 */ /* 0x000ff00000000800 */
[----:B------:R0:W-:Y:S08]  /*a530*/  MUFU.EX2 R3, R200 ;  /* 0x000000c800037308 */ /* 0x0001f00000000800 */
[----:B------:R-:W-:Y:S01]  /*a540*/  MUFU.EX2 R184, R184 ;  /* 0x000000b800b87308 */ /* 0x000fe20000000800 */
[----:B0-----:R-:W-:-:S07]  /*a550*/  F2FP.BF16.F32.PACK_AB R200, R134, R125 ;  /* 0x0000007d86c8723e */ /* 0x001fce00000010ff */
        /* <DEDUP_REMOVED lines=10> */
[----:B------:R-:W-:Y:S01]  /*a600*/  MUFU.EX2 R226, R226 ;  /* 0x000000e200e27308 */ /* 0x000fe20000000800 */
[----:B------:R-:W-:-:S02]  /*a610*/  WARPGROUP.DEPBAR.LE gsb0, 0x0 ;  /* 0x00008000000079c5 */ /* 0x000fc40000010000 */
[----:B------:R1:W-:Y:S05]  /*a620*/  @!P1 SYNCS.ARRIVE.TRANS64.RED.A1T0 RZ, [R10+URZ], RZ ;  /* 0x000000ff0aff99a7 */ /* 0x0003ea000810043f */
[----:B------:R-:W-:Y:S01]  /*a630*/  MUFU.EX2 R176, R224 ;  /* 0x000000e000b07308 */ /* 0x000fe20000000800 */
[----:B0-----:R-:W-:Y:S01]  /*a640*/  F2FP.BF16.F32.PACK_AB R177, R130, R15 ;  /* 0x0000000f82b1723e */ /* 0x001fe200000010ff */
[----:B-1----:R-:W-:Y:S02]  /*a650*/  @!P1 VIADD R10, R136, 0x36860 ;  /* 0x00036860880a9836 */ /* 0x002fe40000000000 */
[----:B------:R-:W-:-:S04]  /*a660*/  FADD.FTZ R136, R12, R139 ;  /* 0x0000008b0c887221 */ /* 0x000fc80000010000 */
[----:B------:R-:W-:Y:S01]  /*a670*/  MUFU.EX2 R21, R21 ;  /* 0x0000001500157308 */ /* 0x000fe20000000800 */
[----:B------:R-:W-:Y:S01]  /*a680*/  @!P1 PRMT R4, RZ, 0x654, R10 ;  /* 0x00000654ff049816 */ /* 0x000fe2000000000a */
[----:B------:R-:W-:Y:S01]  /*a690*/  FADD.FTZ R10, R124, R141 ;  /* 0x0000008d7c0a7221 */ /* 0x000fe20000010000 */
[----:B------:R-:W-:Y:S02]  /*a6a0*/  FADD.FTZ R141, R127, R136 ;  /* 0x000000887f8d7221 */ /* 0x000fe40000010000 */
[----:B------:R0:W-:Y:S01]  /*a6b0*/  @!P1 SYNCS.ARRIVE.TRANS64.RED.A1T0 RZ, [R4+URZ], RZ ;  /* 0x000000ff04ff99a7 */ /* 0x0001e2000810043f */
[----:B------:R-:W-:Y:S01]  /*a6c0*/  FADD.FTZ R139, R203, R10 ;  /* 0x0000000acb8b7221 */ /* 0x000fe20000010000 */
[----:B------:R-:W-:Y:S01]  /*a6d0*/  FADD.FTZ R126, R120, R141 ;  /* 0x0000008d787e7221 */ /* 0x000fe20000010000 */
[C---:B------:R-:W-:Y:S01]  /*a6e0*/  F2FP.BF16.F32.PACK_AB R203, R20.reuse, R203 ;  /* 0x000000cb14cb723e */ /* 0x040fe200000010ff */
[----:B------:R-:W-:Y:S01]  /*a6f0*/  MUFU.EX2 R164, R164 ;  /* 0x000000a400a47308 */ /* 0x000fe20000000800 */
[----:B------:R-:W-:Y:S01]  /*a700*/  FADD.FTZ R10, R20, R139 ;  /* 0x0000008b140a7221 */ /* 0x000fe20000010000 */
[----:B------:R-:W-:Y:S01]  /*a710*/  FADD.FTZ R143, R129, R126 ;  /* 0x0000007e818f7221 */ /* 0x000fe20000010000 */
[-CC-:B------:R-:W-:Y:S01]  /*a720*/  FFMA.FTZ R139, R202, R5.reuse, -R123.reuse ;  /* 0x00000005ca8b7223 */ /* 0x180fe2000001087b */
[-C--:B0-----:R-:W-:Y:S01]  /*a730*/  FFMA.FTZ R4, R170, R5.reuse, -R123 ;  /* 0x00000005aa047223 */ /* 0x081fe2000001087b */
[----:B------:R-:W-:Y:S01]  /*a740*/  FADD.FTZ R141, R197, R10 ;  /* 0x0000000ac58d7221 */ /* 0x000fe20000010000 */
[----:B------:R-:W-:Y:S01]  /*a750*/  FADD.FTZ R126, R14, R143 ;  /* 0x0000008f0e7e7221 */ /* 0x000fe20000010000 */
[----:B------:R-:W-:Y:S01]  /*a760*/  F2FP.BF16.F32.PACK_AB R202, R127, R12 ;  /* 0x0000000c7fca723e */ /* 0x000fe200000010ff */
[----:B------:R-:W-:Y:S01]  /*a770*/  FFMA.FTZ R123, R228, R5, -R123 ;  /* 0x00000005e47b7223 */ /* 0x000fe2000001087b */
[C---:B------:R-:W-:Y:S01]  /*a780*/  FADD.FTZ R10, R186.reuse, R141 ;  /* 0x0000008dba0a7221 */ /* 0x040fe20000010000 */
        /* <DEDUP_REMOVED lines=8> */
[----:B------:R-:W0:Y:S02]  /*a810*/  MUFU.EX2 R139, R139 ;  /* 0x0000008b008b7308 */ /* 0x000e240000000800 */
[----:B------:R-:W-:Y:S01]  /*a820*/  FADD.FTZ R141, R193, R10 ;  /* 0x0000000ac18d7221 */ /* 0x000fe20000010000 */
[----:B------:R-:W-:Y:S01]  /*a830*/  FADD.FTZ R124, R132, R143 ;  /* 0x0000008f847c7221 */ /* 0x000fe20000010000 */
[C---:B------:R-:W-:Y:S02]  /*a840*/  F2FP.BF16.F32.PACK_AB R193, R168.reuse, R193 ;  /* 0x000000c1a8c1723e */ /* 0x040fe400000010ff */
[----:B------:R-:W-:Y:S01]  /*a850*/  FADD.FTZ R10, R168, R141 ;  /* 0x0000008da80a7221 */ /* 0x000fe20000010000 */
[----:B------:R-:W-:Y:S01]  /*a860*/  FADD.FTZ R143, R135, R124 ;  /* 0x0000007c878f7221 */ /* 0x000fe20000010000 */
[----:B------:R-:W1:Y:S02]  /*a870*/  MUFU.EX2 R123, R123 ;  /* 0x0000007b007b7308 */ /* 0x000e640000000800 */
        /* <DEDUP_REMOVED lines=10> */
[----:B------:R-:W-:Y:S01]  /*a920*/  FADD.FTZ R127, R9, R12 ;  /* 0x0000000c097f7221 */ /* 0x000fe20000010000 */
[----:B0-----:R-:W-:-:S02]  /*a930*/  F2FP.BF16.F32.PACK_AB R186, R139, R4 ;  /* 0x000000048bba723e */ /* 0x001fc400000010ff */
[----:B------:R-:W-:Y:S01]  /*a940*/  FADD.FTZ R125, R191, R10 ;  /* 0x0000000abf7d7221 */ /* 0x000fe20000010000 */
[----:B------:R-:W-:Y:S01]  /*a950*/  FADD.FTZ R12, R184, R127 ;  /* 0x0000007fb80c7221 */ /* 0x000fe20000010000 */
[C---:B------:R-:W-:Y:S02]  /*a960*/  F2FP.BF16.F32.PACK_AB R184, R3.reuse, R184 ;  /* 0x000000b803b8723e */ /* 0x040fe400000010ff */
[----:B------:R-:W-:Y:S01]  /*a970*/  FADD.FTZ R10, R154, R125 ;  /* 0x0000007d9a0a7221 */ /* 0x000fe20000010000 */
[----:B------:R-:W-:Y:S01]  /*a980*/  FADD.FTZ R127, R3, R12 ;  /* 0x0000000c037f7221 */ /* 0x000fe20000010000 */
[----:B------:R-:W-:Y:S02]  /*a990*/  F2FP.BF16.F32.PACK_AB R189, R158, R189 ;  /* 0x000000bd9ebd723e */ /* 0x000fe400000010ff */
[----:B------:R-:W-:Y:S01]  /*a9a0*/  FADD.FTZ R125, R185, R10 ;  /* 0x0000000ab97d7221 */ /* 0x000fe20000010000 */
[----:B------:R-:W-:Y:S01]  /*a9b0*/  FADD.FTZ R12, R4, R127 ;  /* 0x0000007f040c7221 */ /* 0x000fe20000010000 */
[----:B------:R-:W-:-:S02]  /*a9c0*/  F2FP.BF16.F32.PACK_AB R191, R154, R191 ;  /* 0x000000bf9abf723e */ /* 0x000fc400000010ff */
[C---:B------:R-:W-:Y:S01]  /*a9d0*/  FADD.FTZ R10, R150.reuse, R125 ;  /* 0x0000007d960a7221 */ /* 0x040fe20000010000 */
        /* <DEDUP_REMOVED lines=10> */
[----:B-1----:R-:W-:Y:S02]  /*aa80*/  F2FP.BF16.F32.PACK_AB R178, R123, R164 ;  /* 0x000000a47bb2723e */ /* 0x002fe400000010ff */
[----:B------:R-:W-:Y:S01]  /*aa90*/  FADD.FTZ R10, R122, R3 ;  /* 0x000000037a0a7221 */ /* 0x000fe20000010000 */
[C---:B------:R-:W-:Y:S01]  /*aaa0*/  FADD.FTZ R9, R182.reuse, R9 ;  /* 0x00000009b6097221 */ /* 0x040fe20000010000 */
[----:B------:R-:W-:Y:S02]  /*aab0*/  F2FP.BF16.F32.PACK_AB R182, R182, R166 ;  /* 0x000000a6b6b6723e */ /* 0x000fe400000010ff */
[----:B------:R-:W-:Y:S01]  /*aac0*/  FADD.FTZ R3, R183, R10 ;  /* 0x0000000ab7037221 */ /* 0x000fe20000010000 */
[----:B------:R-:W-:Y:S01]  /*aad0*/  FADD.FTZ R9, R176, R9 ;  /* 0x00000009b0097221 */ /* 0x000fe20000010000 */
[----:B------:R-:W0:Y:S01]  /*aae0*/  MUFU.EX2 R10, R121 ;  /* 0x00000079000a7308 */ /* 0x000e220000000800 */
[C---:B------:R-:W-:Y:S01]  /*aaf0*/  F2FP.BF16.F32.PACK_AB R183, R138.reuse, R183 ;  /* 0x000000b78ab7723e */ /* 0x040fe200000010ff */
[----:B------:R-:W-:Y:S01]  /*ab00*/  FADD.FTZ R4, R138, R3 ;  /* 0x000000038a047221 */ /* 0x000fe20000010000 */
[C---:B------:R-:W-:Y:S01]  /*ab10*/  FADD.FTZ R9, R226.reuse, R9 ;  /* 0x00000009e2097221 */ /* 0x040fe20000010000 */
[----:B------:R-:W-:-:S02]  /*ab20*/  F2FP.BF16.F32.PACK_AB R176, R226, R176 ;  /* 0x000000b0e2b0723e */ /* 0x000fc400000010ff */
[----:B------:R-:W-:Y:S01]  /*ab30*/  FADD.FTZ R3, R15, R4 ;  /* 0x000000040f037221 */ /* 0x000fe20000010000 */
[----:B------:R-:W-:-:S03]  /*ab40*/  FADD.FTZ R9, R164, R9 ;  /* 0x00000009a4097221 */ /* 0x000fc60000010000 */
[----:B------:R-:W-:-:S04]  /*ab50*/  FADD.FTZ R4, R130, R3 ;  /* 0x0000000382047221 */ /* 0x000fc80000010000 */
[----:B------:R-:W-:Y:S01]  /*ab60*/  FADD.FTZ R3, R21, R4 ;  /* 0x0000000415037221 */ /* 0x000fe20000010000 */
[----:B------:R-:W-:Y:S01]  /*ab70*/  FADD.FTZ R4, R123, R9 ;  /* 0x000000097b047221 */ /* 0x000fe20000010000 */
[----:B------:R-:W-:Y:S01]  /*ab80*/  IMAD.MOV.U32 R9, RZ, RZ, R6 ;  /* 0x000000ffff097224 */ /* 0x000fe200078e0006 */
[C---:B0-----:R-:W-:Y:S01]  /*ab90*/  F2FP.BF16.F32.PACK_AB R179, R10.reuse, R21 ;  /* 0x000000150ab3723e */ /* 0x041fe200000010ff */
[----:B------:R-:W-:Y:S01]  /*aba0*/  FADD.FTZ R3, R10, R3 ;  /* 0x000000030a037221 */ /* 0x000fe20000010000 */
[----:B------:R-:W-:Y:S01]  /*abb0*/  IMAD.MOV.U32 R10, RZ, RZ, R7 ;  /* 0x000000ffff0a7224 */ /* 0x000fe200078e0007 */
[----:B------:R-:W-:Y:S06]  /*abc0*/  @P3 BRA `(.L_x_2280) ;  /* 0xffffffb400643947 */ /* 0x000fec000383ffff */
.L_x_2271:
[----:B------:R-:W-:-:S13]  /*abd0*/  ISETP.GE.AND P2, PT, R8, RZ, PT ;  /* 0x000000ff0800720c */ /* 0x000fda0003f46270 */
[----:B------:R-:W-:Y:S05]  /*abe0*/  @!P2 BRA `(.L_x_2281) ;  /* 0x00000040008ca947 */ /* 0x000fea0003800000 */
[----:B------:R-:W-:Y:S01]  /*abf0*/  IMAD.MOV.U32 R9, RZ, RZ, R6 ;  /* 0x000000ffff097224 */ /* 0x000fe200078e0006 */
[----:B------:R-:W-:Y:S01]  /*ac00*/  UMOV UR7, UR39 ;  /* 0x0000002700077c82 */ /* 0x000fe20008000000 */
[----:B------:R-:W-:Y:S01]  /*ac10*/  IMAD.MOV.U32 R10, RZ, RZ, R7 ;  /* 0x000000ffff0a7224 */ /* 0x000fe200078e0007 */
[----:B------:R-:W-:Y:S01]  /*ac20*/  UMOV UR6, UR36 ;  /* 0x0000002400067c82 */ /* 0x000fe20008000000 */
[----:B------:R-:W-:-:S05]  /*ac30*/  ULDC UR5, c[0x0][0x9d8] ;  /* 0x0002760000057ab9 */ /* 0x000fca0000000800 */
.L_x_2290:
[----:B------:R-:W-:-:S04]  /*ac40*/  UIADD3 UR36, UR6, 0x1, URZ ;  /* 0x0000000106247890 */ /* 0x000fc8000fffe03f */
[----:B------:R-:W-:-:S04]  /*ac50*/  UISETP.NE.AND UP0, UPT, UR36, 0x2, UPT ;  /* 0x000000022400788c */ /* 0x000fc8000bf05270 */
[----:B------:R-:W-:Y:S02]  /*ac60*/  USEL UR39, URZ, 0x1, UP0 ;  /* 0x000000013f277887 */ /* 0x000fe40008000000 */
[----:B------:R-:W-:Y:S02]  /*ac70*/  USEL UR36, UR36, URZ, UP0 ;  /* 0x0000003f24247287 */ /* 0x000fe40008000000 */
[----:B------:R-:W-:Y:S01]  /*ac80*/  ULOP3.LUT UR39, UR7, UR39, URZ, 0x3c, !UPT ;  /* 0x0000002707277292 */ /* 0x000fe2000f8e3c3f */
[----:B------:R-:W-:Y:S11]  /*ac90*/  @!P0 BRA `(.L_x_2282) ;  /* 0x0000000000048947 */ /* 0x000ff60003800000 */
[----:B------:R-:W-:Y:S01]  /*aca0*/  BPT.TRAP 0x1 ;  /* 0x000000040000795c */ /* 0x000fe20000300000 */
.L_x_2282:
[----:B------:R-:W-:Y:S01]  /*acb0*/  ULEA UR4, UR36, UR37, 0x3 ;  /* 0x0000002524047291 */ /* 0x000fe2000f8e183f */
[----:B------:R-:W-:-:S05]  /*acc0*/  IMAD.U32 R5, RZ, RZ, UR39 ;  /* 0x00000027ff057e24 */ /* 0x000fca000f8e00ff */
[----:B------:R-:W-:-:S04]  /*acd0*/  SHF.L.U32 R5, R5, 0x1f, RZ ;  /* 0x0000001f05057819 */ /* 0x000fc800000006ff */
[----:B------:R0:W1:Y:S01]  /*ace0*/  SYNCS.PHASECHK.TRANS64.TRYWAIT P2, [UR4+0x36830], R5 ;  /* 0x03683005ff0075a7 */ /* 0x0000620008040144 */
[----:B------:R-:W-:Y:S05]  /*acf0*/  @!P0 BRA `(.L_x_2283) ;  /* 0x0000000000048947 */ /* 0x000fea0003800000 */
[----:B------:R-:W-:Y:S01]  /*ad00*/  BPT.TRAP 0x1 ;  /* 0x000000040000795c */ /* 0x000fe20000300000 */
.L_x_2283:
[----:B-1----:R-:W-:Y:S05]  /*ad10*/  @P2 BRA `(.L_x_2284) ;  /* 0x0000000000082947 */ /* 0x002fea0003800000 */
[----:B------:R-:W1:Y:S02]  /*ad20*/  SYNCS.PHASECHK.TRANS64.TRYWAIT P2, [UR4+0x36830], R5 ;  /* 0x03683005ff0075a7 */ /* 0x000e640008040144 */
[----:B-1----:R-:W-:Y:S05]  /*ad30*/  @!P2 BRA `(.L_x_2285) ;  /* 0x000000c40030a947 */ /* 0x002fea0003800000 */
.L_x_2284:
        /* <DEDUP_REMOVED lines=591> */
.L_x_2286:
[----:B------:R-:W-:Y:S01]  /*d230*/  ULEA UR10, UR6, UR37, 0x3 ;  /* 0x00000025060a7291 */ /* 0x000fe2000f8e183f */
[----:B------:R-:W-:-:S05]  /*d240*/  IMAD.U32 R0, RZ, RZ, UR7 ;  /* 0x00000007ff007e24 */ /* 0x000fca000f8e00ff */
[----:B------:R-:W-:-:S04]  /*d250*/  SHF.L.U32 R0, R0, 0x1f, RZ ;  /* 0x0000001f00007819 */ /* 0x000fc800000006ff */
[----:B------:R2:W3:Y:S01]  /*d260*/  SYNCS.PHASECHK.TRANS64.TRYWAIT P2, [UR10+0x36850], R0 ;  /* 0x03685000ff0075a7 */ /* 0x0004e2000804014a */
[----:B------:R-:W-:Y:S05]  /*d270*/  @!P0 BRA `(.L_x_2287) ;  /* 0x0000000000048947 */ /* 0x000fea0003800000 */
[----:B------:R-:W-:Y:S01]  /*d280*/  BPT.TRAP 0x1 ;  /* 0x000000040000795c */ /* 0x000fe20000300000 */
.L_x_2287:
[----:B---3--:R-:W-:Y:S05]  /*d290*/  @P2 BRA `(.L_x_2288) ;  /* 0x0000000000082947 */ /* 0x008fea0003800000 */
[----:B------:R-:W3:Y:S02]  /*d2a0*/  SYNCS.PHASECHK.TRANS64.TRYWAIT P2, [UR10+0x36850], R0 ;  /* 0x03685000ff0075a7 */ /* 0x000ee4000804014a */
[----:B---3--:R-:W-:Y:S05]  /*d2b0*/  @!P2 BRA `(.L_x_2289) ;  /* 0x0000009c00e8a947 */ /* 0x008fea0003800000 */
.L_x_2288:
[----:B------:R-:W-:Y:S01]  /*d2c0*/  UIADD3 UR4, UR37, 0x400, URZ ;  /* 0x0000040025047890 */ /* 0x000fe2000fffe03f */
[----:B------:R-:W-:Y:S01]  /*d2d0*/  WARPGROUP.ARRIVE ;  /* 0x00000000000079c5 */ /* 0x000fe20000000000 */
[----:B------:R-:W-:Y:S01]  /*d2e0*/  UMOV UR7, 0x40000040 ;  /* 0x4000004000077882 */ /* 0x000fe20000000000 */
[----:B------:R-:W-:Y:S01]  /*d2f0*/  FMUL.FTZ R2, R168, UR5 ;  /* 0x00000005a8027c20 */ /* 0x000fe20008410000 */
        /* <DEDUP_REMOVED lines=23> */
[----:B------:R-:W3:Y:S01]  /*d470*/  MUFU.TANH R168, R168 ;  /* 0x000000a800a87308 */ /* 0x000ee20000002400 */
[----:B------:R-:W-:Y:S01]  /*d480*/  UMOV UR7, 0x40000040 ;  /* 0x4000004000077882 */ /* 0x000fe20000000000 */
[----:B0-----:R-:W-:Y:S01]  /*d490*/  FMNMX.FTZ R5, R2, R10, !PT ;  /* 0x0000000a02057209 */ /* 0x001fe20007810000 */
[----:B------:R-:W-:Y:S01]  /*d4a0*/  FMUL.FTZ R140, R140, UR5 ;  /* 0x000000058c8c7c20 */ /* 0x000fe20008410000 */
[----:B------:R-:W-:Y:S01]  /*d4b0*/  FMUL.FTZ R228, R141, UR5 ;  /* 0x000000058de47c20 */ /* 0x000fe20008410000 */
[----:B------:R-:W-:Y:S01]  /*d4c0*/  FMUL.FTZ R232, R128, UR5 ;  /* 0x0000000580e87c20 */ /* 0x000fe20008410000 */
[----:B------:R-:W-:Y:S01]  /*d4d0*/  FMUL.FTZ R14, R171, UR5 ;  /* 0x00000005ab0e7c20 */ /* 0x000fe20008410000 */
[----:B-1----:R-:W-:Y:S01]  /*d4e0*/  FMNMX.FTZ R5, R6, R5, !PT ;  /* 0x0000000506057209 */ /* 0x002fe20007810000 */
        /* <DEDUP_REMOVED lines=9> */
[----:B---3--:R-:W-:Y:S01]  /*d580*/  FMNMX.FTZ R5, R168, R5, !PT ;  /* 0x00000005a8057209 */ /* 0x008fe20007810000 */
        /* <DEDUP_REMOVED lines=21> */
[----:B------:R-:W-:Y:S01]  /*d6e0*/  VIADD R8, R8, 0xffffffff ;  /* 0xffffffff08087836 */ /* 0x000fe20000000000 */
[----:B------:R-:W-:Y:S08]  /*d6f0*/  MUFU.TANH R220, R220 ;  /* 0x000000dc00dc7308 */ /* 0x000ff00000002400 */
        /* <DEDUP_REMOVED lines=60> */
[----:B------:R-:W-:Y:S01]  /*dac0*/  UIADD3 UR6, UR4, 0x180, URZ ;  /* 0x0000018004067890 */ /* 0x000fe2000fffe03f */
[----:B------:R-:W0:Y:S01]  /*dad0*/  MUFU.TANH R196, R196 ;  /* 0x000000c400c47308 */ /* 0x000e220000002400 */
[----:B------:R-:W-:-:S07]  /*dae0*/  UMOV UR7, 0x40000040 ;  /* 0x4000004000077882 */ /* 0x000fce0000000000 */
[----:B------:R-:W1:Y:S08]  /*daf0*/  MUFU.TANH R198, R198 ;  /* 0x000000c600c67308 */ /* 0x000e700000002400 */
[----:B------:R-:W3:Y:S01]  /*db00*/  MUFU.TANH R164, R164 ;  /* 0x000000a400a47308 */ /* 0x000ee20000002400 */
[----:B0-----:R-:W-:-:S07]  /*db10*/  FMNMX.FTZ R5, R196, R5, !PT ;  /* 0x00000005c4057209 */ /* 0x001fce0007810000 */
[----:B------:R-:W0:Y:S01]  /*db20*/  MUFU.TANH R166, R166 ;  /* 0x000000a600a67308 */ /* 0x000e220000002400 */
[----:B-1----:R-:W-:-:S04]  /*db30*/  FMNMX.FTZ R5, R198, R5, !PT ;  /* 0x00000005c6057209 */ /* 0x002fc80007810000 */
[----:B------:R-:W-:-:S04]  /*db40*/  FMNMX.FTZ R5, R200, R5, !PT ;  /* 0x00000005c8057209 */ /* 0x000fc80007810000 */
[----:B------:R-:W-:Y:S02]  /*db50*/  FMNMX.FTZ R5, R202, R5, !PT ;  /* 0x00000005ca057209 */ /* 0x000fe40007810000 */
[----:B---3--:R-:W-:Y:S02]  /*db60*/  FMNMX.FTZ R121, R164, R121, !PT ;  /* 0x00000079a4797209 */ /* 0x008fe40007810000 */
        /* <DEDUP_REMOVED lines=38> */
[----:B--2---:R-:W-:-:S04]  /*ddd0*/  FMNMX.FTZ R0, R120, R5, !PT ;  /* 0x0000000578007209 */ /* 0x004fc80007810000 */
        /* <DEDUP_REMOVED lines=31> */
[----:B------:R-:W-:Y:S08]  /*dfd0*/  MUFU.EX2 R0, R0 ;  /* 0x0000000000007308 */ /* 0x000ff00000000800 */
[----:B------:R-:W0:Y:S08]  /*dfe0*/  MUFU.EX2 R10, R10 ;  /* 0x0000000a000a7308 */ /* 0x000e300000000800 */
[----:B------:R-:W-:Y:S01]  /*dff0*/  MUFU.EX2 R21, R21 ;  /* 0x0000001500157308 */ /* 0x000fe20000000800 */
[----:B------:R-:W-:-:S02]  /*e000*/  WARPGROUP.DEPBAR.LE gsb0, 0x0 ;  /* 0x00008000000079c5 */ /* 0x000fc40000010000 */
[----:B------:R-:W-:Y:S01]  /*e010*/  WARPGROUP.ARRIVE ;  /* 0x00000000000079c5 */ /* 0x000fe20000000000 */
[----:B------:R-:W-:Y:S01]  /*e020*/  FMUL.FTZ R188, R139, UR5 ;  /* 0x000000058bbc7c20 */ /* 0x000fe20008410000 */
[----:B------:R-:W-:Y:S01]  /*e030*/  FMUL.FTZ R190, R143, UR5 ;  /* 0x000000058fbe7c20 */ /* 0x000fe20008410000 */
[----:B------:R-:W-:Y:S02]  /*e040*/  FFMA.FTZ R143, R136, R5, -R149 ;  /* 0x00000005888f7223 */ /* 0x000fe40000010895 */
[----:B------:R-:W1:Y:S01]  /*e050*/  MUFU.EX2 R135, R135 ;  /* 0x0000008700877308 */ /* 0x000e620000000800 */
[----:B0-----:R-:W-:Y:S01]  /*e060*/  F2FP.BF16.F32.PACK_AB R200, R10, R15 ;  /* 0x0000000f0ac8723e */ /* 0x001fe200000010ff */
[----:B------:R-:W-:Y:S01]  /*e070*/  HGMMA.64x192x16.F32.BF16 R24, R184, gdesc[UR4].tnspB, R24, gsb0 ;  /* 0x42e00004b8187df0 */ /* 0x000fe20008001818 */
[----:B------:R-:W-:Y:S01]  /*e080*/  UIADD3 UR6, UR4, 0x280, URZ ;  /* 0x0000028004067890 */ /* 0x000fe2000fffe03f */
[----:B------:R-:W-:Y:S01]  /*e090*/  UMOV UR7, 0x40000040 ;  /* 0x4000004000077882 */ /* 0x000fe20000000000 */
[----:B------:R-:W-:-:S03]  /*e0a0*/  UIADD3 UR4, UR4, 0x300, URZ ;  /* 0x0000030004047890 */ /* 0x000fc6000fffe03f */
[----:B------:R-:W0:Y:S08]  /*e0b0*/  MUFU.TANH R188, R188 ;  /* 0x000000bc00bc7308 */ /* 0x000e300000002400 */
[----:B------:R-:W2:Y:S01]  /*e0c0*/  MUFU.TANH R190, R190 ;  /* 0x000000be00be7308 */ /* 0x000ea20000002400 */
[----:B-1----:R-:W-:-:S07]  /*e0d0*/  F2FP.BF16.F32.PACK_AB R202, R135, R21 ;  /* 0x0000001587ca723e */ /* 0x002fce00000010ff */
[----:B------:R-:W-:Y:S01]  /*e0e0*/  MUFU.EX2 R137, R137 ;  /* 0x0000008900897308 */ /* 0x000fe20000000800 */
[----:B0-----:R-:W-:-:S04]  /*e0f0*/  FMNMX.FTZ R121, R188, R121, !PT ;  /* 0x00000079bc797209 */ /* 0x001fc80007810000 */
        /* <DEDUP_REMOVED lines=31> */
[--C-:B------:R-:W-:Y:S01]  /*e2f0*/  FFMA.FTZ R186, R140, R5, -R149.reuse ;  /* 0x000000058cba7223 */ /* 0x100fe20000010895 */
[----:B-1----:R-:W-:Y:S01]  /*e300*/  FMNMX.FTZ R140, R2, R139, !PT ;  /* 0x0000008b028c7209 */ /* 0x002fe20007810000 */
[-CC-:B------:R-:W-:Y:S01]  /*e310*/  FFMA.FTZ R184, R230, R5.reuse, -R149.reuse ;  /* 0x00000005e6b87223 */ /* 0x180fe20000010895 */
[----:B------:R-:W-:Y:S02]  /*e320*/  FFMA.FTZ R139, R132, R5, -R149 ;  /* 0x00000005848b7223 */ /* 0x000fe40000010895 */
[----:B------:R-:W-:Y:S01]  /*e330*/  HGMMA.64x192x16.F32.BF16 R24, R180, gdesc[UR4].tnspB, R24, gsb0 ;  /* 0x42e00004b4187df0 */ /* 0x000fe20008001818 */
[----:B------:R-:W-:Y:S01]  /*e340*/  UMOV UR6, UR4 ;  /* 0x0000000400067c82 */ /* 0x000fe20008000000 */
[----:B------:R-:W-:Y:S01]  /*e350*/  UMOV UR7, 0x40000040 ;  /* 0x4000004000077882 */ /* 0x000fe20000000000 */
[----:B------:R-:W0:Y:S01]  /*e360*/  SHFL.BFLY PT, R151, R140, 0x1, 0x1f ;  /* 0x0c201f008c977f89 */ /* 0x000e2200000e0000 */
[----:B------:R-:W-:Y:S08]  /*e370*/  MUFU.EX2 R184, R184 ;  /* 0x000000b800b87308 */ /* 0x000ff00000000800 */
[----:B------:R-:W-:Y:S08]  /*e380*/  MUFU.EX2 R186, R186 ;  /* 0x000000ba00ba7308 */ /* 0x000ff00000000800 */
[----:B------:R-:W-:Y:S01]  /*e390*/  MUFU.EX2 R139, R139 ;  /* 0x0000008b008b7308 */ /* 0x000fe20000000800 */
[----:B0-----:R-:W-:-:S05]  /*e3a0*/  FMNMX.FTZ R6, R140, R151, !PT ;  /* 0x000000978c067209 */ /* 0x001fca0007810000 */
[----:B------:R-:W-:-:S04]  /*e3b0*/  FADD.FTZ R2, -R6, R9 ;  /* 0x0000000906027221 */ /* 0x000fc80000010100 */
[----:B------:R-:W-:-:S06]  /*e3c0*/  FMUL.FTZ R2, R2, R5 ;  /* 0x0000000502027220 */ /* 0x000fcc0000410000 */
[----:B------:R-:W-:Y:S01]  /*e3d0*/  MUFU.EX2 R2, R2 ;  /* 0x0000000200027308 */ /* 0x000fe20000000800 */
[----:B------:R-:W-:Y:S02]  /*e3e0*/  WARPGROUP.DEPBAR.LE gsb0, 0x0 ;  /* 0x00008000000079c5 */ /* 0x000fe40000010000 */
[----:B------:R-:W-:Y:S01]  /*e3f0*/  WARPGROUP.ARRIVE ;  /* 0x00000000000079c5 */ /* 0x000fe20000000000 */
[-CC-:B------:R-:W-:Y:S01]  /*e400*/  FFMA.FTZ R182, R128, R5.reuse, -R149.reuse ;  /* 0x0000000580b67223 */ /* 0x180fe20000010895 */
[-CC-:B------:R-:W-:Y:S01]  /*e410*/  FFMA.FTZ R180, R232, R5.reuse, -R149.reuse ;  /* 0x00000005e8b47223 */ /* 0x180fe20000010895 */
[-CC-:B------:R-:W-:Y:S01]  /*e420*/  FFMA.FTZ R128, R147, R5.reuse, -R149.reuse ;  /* 0x0000000593807223 */ /* 0x180fe20000010895 */
[-C--:B------:R-:W-:Y:S01]  /*e430*/  FFMA.FTZ R149, R145, R5.reuse, -R149 ;  /* 0x0000000591957223 */ /* 0x080fe20000010895 */
[-C--:B------:R-:W-:Y:S01]  /*e440*/  FMUL.FTZ R145, R6, R5.reuse ;  /* 0x0000000506917220 */ /* 0x080fe20000410000 */
[----:B------:R-:W-:Y:S01]  /*e450*/  HGMMA.64x192x16.F32.BF16 R24, R176, gdesc[UR4].tnspB, R24, gsb0 ;  /* 0x42e00004b0187df0 */ /* 0x000fe20008001818 */
[----:B------:R-:W-:Y:S01]  /*e460*/  IMAD.U32 R147, RZ, RZ, UR10 ;  /* 0x0000000aff937e24 */ /* 0x000fe2000f8e00ff */
[----:B------:R-:W-:Y:S01]  /*e470*/  MUFU.EX2 R9, R149 ;  /* 0x0000009500097308 */ /* 0x000fe20000000800 */
[-CC-:B------:R-:W-:Y:S01]  /*e480*/  FFMA.FTZ R189, R144, R5.reuse, -R145.reuse ;  /* 0x0000000590bd7223 */ /* 0x180fe20000010891 */
[-CC-:B------:R-:W-:Y:S01]  /*e490*/  FFMA.FTZ R201, R12, R5.reuse, -R145.reuse ;  /* 0x000000050cc97223 */ /* 0x180fe20000010891 */
[-CC-:B------:R-:W-:Y:S01]  /*e4a0*/  FFMA.FTZ R144, R146, R5.reuse, -R145.reuse ;  /* 0x0000000592907223 */ /* 0x180fe20000010891 */
[----:B------:R-:W-:Y:S01]  /*e4b0*/  MOV R146, UR36 ;  /* 0x0000002400927c02 */ /* 0x000fe20008000f00 */
[-CC-:B------:R-:W-:Y:S01]  /*e4c0*/  FFMA.FTZ R12, R14, R5.reuse, -R145.reuse ;  /* 0x000000050e0c7223 */ /* 0x180fe20000010891 */
[-CC-:B------:R-:W-:Y:S01]  /*e4d0*/  FFMA.FTZ R203, R20, R5.reuse, -R145.reuse ;  /* 0x0000000514cb7223 */ /* 0x180fe20000010891 */
[-CC-:B------:R-:W-:Y:S01]  /*e4e0*/  FFMA.FTZ R14, R172, R5.reuse, -R145.reuse ;  /* 0x00000005ac0e7223 */ /* 0x180fe20000010891 */
[----:B------:R-:W-:Y:S01]  /*e4f0*/  @!P1 LEA R146, R146, UR37, 0x3 ;  /* 0x0000002592929c11 */ /* 0x000fe2000f8e18ff */
[----:B------:R-:W0:Y:S01]  /*e500*/  MUFU.EX2 R201, R201 ;  /* 0x000000c900c97308 */ /* 0x000e220000000800 */
[-CC-:B------:R-:W-:Y:S01]  /*e510*/  FFMA.FTZ R197, R160, R5.reuse, -R145.reuse ;  /* 0x00000005a0c57223 */ /* 0x180fe20000010891 */
[-CC-:B------:R-:W-:Y:S01]  /*e520*/  FFMA.FTZ R20, R162, R5.reuse, -R145.reuse ;  /* 0x00000005a2147223 */ /* 0x180fe20000010891 */
[----:B------:R-:W-:Y:S01]  /*e530*/  FFMA.FTZ R199, R164, R5, -R145 ;  /* 0x00000005a4c77223 */ /* 0x000fe20000010891 */
[----:B------:R-:W-:-:S02]  /*e540*/  @!P1 VIADD R146, R146, 0x36840 ;  /* 0x0003684092929836 */ /* 0x000fc40000000000 */
[-CC-:B------:R-:W-:Y:S01]  /*e550*/  FFMA.FTZ R185, R138, R5.reuse, -R145.reuse ;  /* 0x000000058ab97223 */ /* 0x180fe20000010891 */
[-CC-:B------:R-:W-:Y:S01]  /*e560*/  FFMA.FTZ R132, R166, R5.reuse, -R145.reuse ;  /* 0x00000005a6847223 */ /* 0x180fe20000010891 */
[-CC-:B------:R-:W-:Y:S01]  /*e570*/  FFMA.FTZ R193, R152, R5.reuse, -R145.reuse ;  /* 0x0000000598c17223 */ /* 0x180fe20000010891 */
[----:B------:R-:W1:Y:S01]  /*e580*/  MUFU.EX2 R12, R12 ;  /* 0x0000000c000c7308 */ /* 0x000e620000000800 */
[----:B------:R-:W-:Y:S01]  /*e590*/  @!P1 PRMT R146, RZ, 0x654, R146 ;  /* 0x00000654ff929816 */ /* 0x000fe20000000092 */
[-CC-:B------:R-:W-:Y:S01]  /*e5a0*/  FFMA.FTZ R136, R154, R5.reuse, -R145.reuse ;  /* 0x000000059a887223 */ /* 0x180fe20000010891 */
[-CC-:B------:R-:W-:Y:S01]  /*e5b0*/  FFMA.FTZ R195, R156, R5.reuse, -R145.reuse ;  /* 0x000000059cc37223 */ /* 0x180fe20000010891 */
        /* <DEDUP_REMOVED lines=9> */
[-CC-:B------:R-:W-:Y:S01]  /*e650*/  FFMA.FTZ R134, R134, R5.reuse, -R145.reuse ;  /* 0x0000000586867223 */ /* 0x180fe20000010891 */
[-CC-:B------:R-:W-:Y:S01]  /*e660*/  FFMA.FTZ R236, R236, R5.reuse, -R145.reuse ;  /* 0x00000005ecec7223 */ /* 0x180fe20000010891 */
[----:B------:R-:W-:Y:S01]  /*e670*/  FFMA.FTZ R11, R11, R5, -R145 ;  /* 0x000000050b0b7223 */ /* 0x000fe20000010891 */
[----:B------:R-:W0:Y:S01]  /*e680*/  MUFU.EX2 R14, R14 ;  /* 0x0000000e000e7308 */ /* 0x000e220000000800 */
[C---:B-1----:R-:W-:Y:S01]  /*e690*/  FADD.FTZ R138, R12.reuse, R3 ;  /* 0x000000030c8a7221 */ /* 0x042fe20000010000 */
[----:B------:R-:W-:Y:S01]  /*e6a0*/  F2FP.BF16.F32.PACK_AB R201, R12, R201 ;  /* 0x000000c90cc9723e */ /* 0x000fe200000010ff */
[-CC-:B------:R-:W-:Y:S01]  /*e6b0*/  FFMA.FTZ R126, R126, R5.reuse, -R145.reuse ;  /* 0x000000057e7e7223 */ /* 0x180fe20000010891 */
[----:B------:R-:W-:Y:S01]  /*e6c0*/  FFMA.FTZ R13, R13, R5, -R145 ;  /* 0x000000050d0d7223 */ /* 0x000fe20000010891 */
[----:B------:R-:W-:Y:S01]  /*e6d0*/  UMOV UR7, UR39 ;  /* 0x0000002700077c82 */ /* 0x000fe20008000000 */
[----:B------:R-:W-:-:S02]  /*e6e0*/  UMOV UR6, UR36 ;  /* 0x0000002400067c82 */ /* 0x000fc40008000000 */
[----:B------:R-:W1:Y:S01]  /*e6f0*/  MUFU.EX2 R197, R197 ;  /* 0x000000c500c57308 */ /* 0x000e620000000800 */
[----:B--2---:R-:W-:-:S07]  /*e700*/  FADD.FTZ R3, R203, R138 ;  /* 0x0000008acb037221 */ /* 0x004fce0000010000 */
[----:B------:R-:W2:Y:S01]  /*e710*/  MUFU.EX2 R20, R20 ;  /* 0x0000001400147308 */ /* 0x000ea20000000800 */
[C---:B0-----:R-:W-:Y:S01]  /*e720*/  FADD.FTZ R138, R14.reuse, R3 ;  /* 0x000000030e8a7221 */ /* 0x041fe20000010000 */
[----:B------:R-:W-:-:S06]  /*e730*/  F2FP.BF16.F32.PACK_AB R203, R14, R203 ;  /* 0x000000cb0ecb723e */ /* 0x000fcc00000010ff */
        /* <DEDUP_REMOVED lines=20> */
[----:B------:R0:W-:Y:S01]  /*e880*/  @!P1 SYNCS.ARRIVE.TRANS64.RED.A1T0 RZ, [R146+URZ], RZ ;  /* 0x000000ff92ff99a7 */ /* 0x0001e2000810043f */
[----:B------:R-:W-:-:S04]  /*e890*/  F2FP.BF16.F32.PACK_AB R176, R141, R120 ;  /* 0x000000788db0723e */ /* 0x000fc800000010ff */
[----:B------:R-:W3:Y:S01]  /*e8a0*/  MUFU.EX2 R128, R128 ;  /* 0x0000008000807308 */ /* 0x000ee20000000800 */
[----:B0-----:R-:W-:Y:S02]  /*e8b0*/  @!P1 VIADD R146, R147, 0x36860 ;  /* 0x0003686093929836 */ /* 0x001fe40000000000 */
[----:B------:R-:W-:-:S05]  /*e8c0*/  FFMA.FTZ R147, R0, R4, R15 ;  /* 0x0000000400937223 */ /* 0x000fca000001000f */
[----:B------:R-:W-:Y:S01]  /*e8d0*/  MUFU.EX2 R179, R126 ;  /* 0x0000007e00b37308 */ /* 0x000fe20000000800 */
[----:B------:R-:W-:Y:S01]  /*e8e0*/  @!P1 PRMT R146, RZ, 0x654, R146 ;  /* 0x00000654ff929816 */ /* 0x000fe20000000092 */
[----:B------:R-:W-:Y:S01]  /*e8f0*/  FADD.FTZ R4, R10, R147 ;  /* 0x000000930a047221 */ /* 0x000fe20000010000 */
[----:B-1----:R-:W-:Y:S01]  /*e900*/  FADD.FTZ R147, R197, R138 ;  /* 0x0000008ac5937221 */ /* 0x002fe20000010000 */
[C---:B--2---:R-:W-:Y:S01]  /*e910*/  F2FP.BF16.F32.PACK_AB R197, R20.reuse, R197 ;  /* 0x000000c514c5723e */ /* 0x044fe200000010ff */
[----:B------:R0:W-:Y:S02]  /*e920*/  @!P1 SYNCS.ARRIVE.TRANS64.RED.A1T0 RZ, [R146+URZ], RZ ;  /* 0x000000ff92ff99a7 */ /* 0x0001e4000810043f */
[----:B------:R-:W-:Y:S01]  /*e930*/  FADD.FTZ R130, R20, R147 ;  /* 0x0000009314827221 */ /* 0x000fe20000010000 */
[----:B------:R-:W-:Y:S01]  /*e940*/  MUFU.EX2 R13, R13 ;  /* 0x0000000d000d7308 */ /* 0x000fe20000000800 */
[----:B---3--:R-:W-:Y:S02]  /*e950*/  F2FP.BF16.F32.PACK_AB R178, R9, R128 ;  /* 0x0000008009b2723e */ /* 0x008fe400000010ff */
[----:B------:R-:W-:Y:S01]  /*e960*/  FADD.FTZ R147, R199, R130 ;  /* 0x00000082c7937221 */ /* 0x000fe20000010000 */
[----:B------:R-:W-:Y:S01]  /*e970*/  F2FP.BF16.F32.PACK_AB R199, R132, R199 ;  /* 0x000000c784c7723e */ /* 0x000fe200000010ff */
[----:B0-----:R-:W-:Y:S01]  /*e980*/  FADD.FTZ R146, R21, R4 ;  /* 0x0000000415927221 */ /* 0x001fe20000010000 */
[----:B------:R-:W-:Y:S01]  /*e990*/  FFMA.FTZ R4, R188, R5, -R145 ;  /* 0x00000005bc047223 */ /* 0x000fe20000010891 */
[----:B------:R-:W-:Y:S01]  /*e9a0*/  FADD.FTZ R130, R132, R147 ;  /* 0x0000009384827221 */ /* 0x000fe20000010000 */
[----:B------:R-:W-:Y:S01]  /*e9b0*/  F2FP.BF16.F32.PACK_AB R188, R168, R123 ;  /* 0x0000007ba8bc723e */ /* 0x000fe200000010ff */
[----:B------:R-:W-:-:S02]  /*e9c0*/  FADD.FTZ R146, R135, R146 ;  /* 0x0000009287927221 */ /* 0x000fc40000010000 */
[----:B------:R-:W-:Y:S01]  /*e9d0*/  FADD.FTZ R149, R193, R130 ;  /* 0x00000082c1957221 */ /* 0x000fe20000010000 */
[----:B------:R-:W0:Y:S01]  /*e9e0*/  MUFU.EX2 R4, R4 ;  /* 0x0000000400047308 */ /* 0x000e220000000800 */
[----:B------:R-:W-:Y:S01]  /*e9f0*/  FADD.FTZ R3, R137, R146 ;  /* 0x0000009289037221 */ /* 0x000fe20000010000 */
[C---:B------:R-:W-:Y:S01]  /*ea00*/  F2FP.BF16.F32.PACK_AB R193, R136.reuse, R193 ;  /* 0x000000c188c1723e */ /* 0x040fe200000010ff */
[----:B------:R-:W-:Y:S02]  /*ea10*/  FADD.FTZ R130, R136, R149 ;  /* 0x0000009588827221 */ /* 0x000fe40000010000 */
[C---:B------:R-:W-:Y:S01]  /*ea20*/  FADD.FTZ R3, R196.reuse, R3 ;  /* 0x00000003c4037221 */ /* 0x040fe20000010000 */
[----:B------:R-:W-:Y:S01]  /*ea30*/  F2FP.BF16.F32.PACK_AB R196, R196, R137 ;  /* 0x00000089c4c4723e */ /* 0x000fe200000010ff */
[----:B------:R-:W-:Y:S01]  /*ea40*/  FADD.FTZ R15, R195, R130 ;  /* 0x00000082c30f7221 */ /* 0x000fe20000010000 */
[----:B------:R-:W-:Y:S01]  /*ea50*/  F2FP.BF16.F32.PACK_AB R195, R140, R195 ;  /* 0x000000c38cc3723e */ /* 0x000fe200000010ff */
[----:B------:R-:W-:Y:S01]  /*ea60*/  FADD.FTZ R138, R198, R3 ;  /* 0x00000003c68a7221 */ /* 0x000fe20000010000 */
[----:B------:R-:W-:Y:S01]  /*ea70*/  FFMA.FTZ R3, R122, R5, -R145 ;  /* 0x000000057a037223 */ /* 0x000fe20000010891 */
[----:B------:R-:W-:Y:S01]  /*ea80*/  FADD.FTZ R130, R140, R15 ;  /* 0x0000000f8c827221 */ /* 0x000fe20000010000 */
[----:B------:R1:W2:Y:S01]  /*ea90*/  MUFU.EX2 R122, R190 ;  /* 0x000000be007a7308 */ /* 0x0002a20000000800 */
[C---:B------:R-:W-:Y:S01]  /*eaa0*/  FADD.FTZ R138, R127.reuse, R138 ;  /* 0x0000008a7f8a7221 */ /* 0x040fe20000010000 */
[----:B------:R-:W-:Y:S01]  /*eab0*/  F2FP.BF16.F32.PACK_AB R198, R127, R198 ;  /* 0x000000c67fc6723e */ /* 0x000fe200000010ff */
[----:B------:R-:W-:Y:S01]  /*eac0*/  FADD.FTZ R21, R189, R130 ;  /* 0x00000082bd157221 */ /* 0x000fe20000010000 */
[----:B------:R-:W-:Y:S01]  /*ead0*/  F2FP.BF16.F32.PACK_AB R189, R144, R189 ;  /* 0x000000bd90bd723e */ /* 0x000fe200000010ff */
[----:B------:R-:W-:-:S02]  /*eae0*/  FADD.FTZ R147, R125, R138 ;  /* 0x0000008a7d937221 */ /* 0x000fc40000010000 */
[----:B------:R-:W-:Y:S01]  /*eaf0*/  FADD.FTZ R12, R144, R21 ;  /* 0x00000015900c7221 */ /* 0x000fe20000010000 */
[----:B------:R3:W4:Y:S01]  /*eb00*/  MUFU.EX2 R177, R3 ;  /* 0x0000000300b17308 */ /* 0x0007220000000800 */
[----:B------:R-:W-:Y:S01]  /*eb10*/  FADD.FTZ R147, R174, R147 ;  /* 0x00000093ae937221 */ /* 0x000fe20000010000 */
[----:B-1----:R-:W-:Y:S01]  /*eb20*/  F2FP.BF16.F32.PACK_AB R190, R170, R121 ;  /* 0x00000079aabe723e */ /* 0x002fe200000010ff */
[----:B------:R-:W-:Y:S01]  /*eb30*/  FADD.FTZ R21, R191, R12 ;  /* 0x0000000cbf157221 */ /* 0x000fe20000010000 */
[----:B------:R-:W-:Y:S01]  /*eb40*/  F2FP.BF16.F32.PACK_AB R191, R124, R191 ;  /* 0x000000bf7cbf723e */ /* 0x000fe200000010ff */
[----:B------:R-:W-:Y:S01]  /*eb50*/  FADD.FTZ R10, R194, R147 ;  /* 0x00000093c20a7221 */ /* 0x000fe20000010000 */
[----:B------:R-:W-:-:S03]  /*eb60*/  F2FP.BF16.F32.PACK_AB R194, R129, R194 ;  /* 0x000000c281c2723e */ /* 0x000fc600000010ff */
[----:B------:R-:W-:-:S04]  /*eb70*/  FADD.FTZ R10, R129, R10 ;  /* 0x0000000a810a7221 */ /* 0x000fc80000010000 */
[----:B------:R-:W-:-:S04]  /*eb80*/  FADD.FTZ R15, R123, R10 ;  /* 0x0000000a7b0f7221 */ /* 0x000fc80000010000 */
[----:B------:R-:W-:-:S04]  /*eb90*/  FADD.FTZ R10, R168, R15 ;  /* 0x0000000fa80a7221 */ /* 0x000fc80000010000 */
[----:B------:R-:W-:Y:S01]  /*eba0*/  FADD.FTZ R15, R121, R10 ;  /* 0x0000000a790f7221 */ /* 0x000fe20000010000 */
[----:B------:R-:W-:-:S03]  /*ebb0*/  FADD.FTZ R10, R124, R21 ;  /* 0x000000157c0a7221 */ /* 0x000fc60000010000 */
[----:B------:R-:W-:-:S04]  /*ebc0*/  FADD.FTZ R15, R170, R15 ;  /* 0x0000000faa0f7221 */ /* 0x000fc80000010000 */
[----:B------:R-:W-:Y:S01]  /*ebd0*/  FADD.FTZ R12, R184, R15 ;  /* 0x0000000fb80c7221 */ /* 0x000fe20000010000 */
[----:B------:R-:W-:Y:S01]  /*ebe0*/  FADD.FTZ R15, R185, R10 ;  /* 0x0000000ab90f7221 */ /* 0x000fe20000010000 */
[C---:B0-----:R-:W-:Y:S02]  /*ebf0*/  F2FP.BF16.F32.PACK_AB R185, R4.reuse, R185 ;  /* 0x000000b904b9723e */ /* 0x041fe400000010ff */
        /* <DEDUP_REMOVED lines=31> */
[----:B------:R-:W-:Y:S02]  /*edf0*/  IMAD.MOV.U32 R9, RZ, RZ, R6 ;  /* 0x000000ffff097224 */ /* 0x000fe400078e0006 */
[----:B------:R-:W-:Y:S01]  /*ee00*/  IMAD.MOV.U32 R10, RZ, RZ, R7 ;  /* 0x000000ffff0a7224 */ /* 0x000fe200078e0007 */
[----:B------:R-:W-:Y:S06]  /*ee10*/  @P2 BRA `(.L_x_2290) ;  /* 0xffffffbc00882947 */ /* 0x000fec000383ffff */
.L_x_2281:
        /* <DEDUP_REMOVED lines=99> */
.L_x_2291:
[----:B------:R-:W-:Y:S01]  /*f450*/  ULEA UR5, UR36, UR37, 0x3 ;  /* 0x0000002524057291 */ /* 0x000fe2000f8e183f */
[----:B------:R-:W-:-:S05]  /*f460*/  IMAD.U32 R0, RZ, RZ, UR39 ;  /* 0x00000027ff007e24 */ /* 0x000fca000f8e00ff */
[----:B------:R-:W-:-:S04]  /*f470*/  SHF.L.U32 R0, R0, 0x1f, RZ ;  /* 0x0000001f00007819 */ /* 0x000fc800000006ff */
[----:B------:R0:W1:Y:S01]  /*f480*/  SYNCS.PHASECHK.TRANS64.TRYWAIT P2, [UR5+0x36850], R0 ;  /* 0x03685000ff0075a7 */ /* 0x0000620008040145 */
[----:B------:R-:W-:Y:S05]  /*f490*/  @!P0 BRA `(.L_x_2292) ;  /* 0x0000000000048947 */ /* 0x000fea0003800000 */
[----:B------:R-:W-:Y:S01]  /*f4a0*/  BPT.TRAP 0x1 ;  /* 0x000000040000795c */ /* 0x000fe20000300000 */
.L_x_2292:
[----:B-1----:R-:W-:Y:S05]  /*f4b0*/  @P2 BRA `(.L_x_2293) ;  /* 0x0000000000082947 */ /* 0x002fea0003800000 */
[----:B------:R-:W1:Y:S02]  /*f4c0*/  SYNCS.PHASECHK.TRANS64.TRYWAIT P0, [UR5+0x36850], R0 ;  /* 0x03685000ff0075a7 */ /* 0x000e640008000145 */
[----:B-1----:R-:W-:Y:S05]  /*f4d0*/  @!P0 BRA `(.L_x_2294) ;  /* 0x0000007c00788947 */ /* 0x002fea0003800000 */
.L_x_2293:
[----:B------:R-:W-:Y:S01]  /*f4e0*/  UIADD3 UR37, UR37, 0x400, URZ ;  /* 0x0000040025257890 */ /* 0x000fe2000fffe03f */
[----:B------:R-:W-:Y:S01]  /*f4f0*/  WARPGROUP.ARRIVE ;  /* 0x00000000000079c5 */ /* 0x000fe20000000000 */
[----:B------:R-:W-:Y:S01]  /*f500*/  UMOV UR7, 0x40000040 ;  /* 0x4000004000077882 */ /* 0x000fe20000000000 */
[----:B-1----:R-:W1:Y:S01]  /*f510*/  SHFL.BFLY PT, R9, R4, 0x2, 0x1f ;  /* 0x0c401f0004097f89 */ /* 0x002e6200000e0000 */
[----:B------:R-:W-:Y:S01]  /*f520*/  USHF.R.U32.HI UR37, URZ, 0x4, UR37 ;  /* 0x000000043f257899 */ /* 0x000fe20008011625 */
[----:B------:R-:W-:Y:S02]  /*f530*/  CS2R R20, SRZ ;  /* 0x0000000000147805 */ /* 0x000fe4000001ff00 */
[----:B------:R-:W-:Y:S01]  /*f540*/  IADD3 R209, R209, 0x1, RZ ;  /* 0x00000001d1d17810 */ /* 0x000fe20007ffe0ff */
[----:B0-----:R-:W0:Y:S01]  /*f550*/  SHFL.BFLY PT, R0, R3, 0x2, 0x1f ;  /* 0x0c401f0003007f89 */ /* 0x001e2200000e0000 */
[----:B------:R-:W-:-:S04]  /*f560*/  ULOP3.LUT UR37, UR37, 0x3fff, URZ, 0xc0, !UPT ;  /* 0x00003fff25257892 */ /* 0x000fc8000f8ec03f */
[----:B------:R-:W-:-:S04]  /*f570*/  ULOP3.LUT UR4, UR37, 0x3800000, URZ, 0xfc, !UPT ;  /* 0x0380000025047892 */ /* 0x000fc8000f8efc3f */
[----:B------:R-:W-:Y:S02]  /*f580*/  UIMAD UR4, UR36, 0xa80, UR4 ;  /* 0x00000a80240478a4 */ /* 0x000fe4000f8e0204 */
[----:B------:R-:W-:-:S04]  /*f590*/  UIADD3 UR36, UR36, 0x1, URZ ;  /* 0x0000000124247890 */ /* 0x000fc8000fffe03f */
[----:B------:R-:W-:Y:S01]  /*f5a0*/  UISETP.NE.AND UP0, UPT, UR36, 0x2, UPT ;  /* 0x000000022400788c */ /* 0x000fe2000bf05270 */
[----:B------:R-:W-:Y:S02]  /*f5b0*/  UMOV UR6, UR4 ;  /* 0x0000000400067c82 */ /* 0x000fe40008000000 */
[----:B------:R-:W-:Y:S01]  /*f5c0*/  HGMMA.64x192x16.F32.BF16 R24, R200, gdesc[UR4].tnspB, R24, gsb0 ;  /* 0x42e00004c8187df0 */ /* 0x000fe20008001818 */
[----:B------:R-:W-:Y:S01]  /*f5d0*/  UIADD3 UR6, UR4, 0x80, URZ ;  /* 0x0000008004067890 */ /* 0x000fe2000fffe03f */
[----:B-1----:R-:W-:Y:S01]  /*f5e0*/  FADD.FTZ R9, R9, R4 ;  /* 0x0000000409097221 */ /* 0x002fe20000010000 */
[----:B------:R-:W-:Y:S01]  /*f5f0*/  UMOV UR7, 0x40000040 ;  /* 0x4000004000077882 */ /* 0x000fe20000000000 */
[----:B------:R-:W-:Y:S01]  /*f600*/  USEL UR36, UR36, URZ, UP0 ;  /* 0x0000003f24247287 */ /* 0x000fe20008000000 */
[----:B0-----:R-:W-:Y:S02]  /*f610*/  FADD.FTZ R2, R0, R3 ;  /* 0x0000000300027221 */ /* 0x001fe40000010000 */
[----:B------:R-:W0:Y:S04]  /*f620*/  SHFL.BFLY PT, R0, R9, 0x1, 0x1f ;  /* 0x0c201f0009007f89 */ /* 0x000e2800000e0000 */
[----:B------:R-:W1:Y:S01]  /*f630*/  SHFL.BFLY PT, R11, R2, 0x1, 0x1f ;  /* 0x0c201f00020b7f89 */ /* 0x000e6200000e0000 */
[----:B0-----:R-:W-:Y:S01]  /*f640*/  FADD.FTZ R12, R9, R0 ;  /* 0x00000000090c7221 */ /* 0x001fe20000010000 */
[----:B------:R-:W-:-:S02]  /*f650*/  IMAD.U32 R9, RZ, RZ, UR5 ;  /* 0x00000005ff097e24 */ /* 0x000fc4000f8e00ff */
[----:B------:R-:W-:Y:S02]  /*f660*/  IMAD.MOV.U32 R0, RZ, RZ, -0x800000 ;  /* 0xff800000ff007424 */ /* 0x000fe400078e00ff */
[----:B-1----:R-:W-:Y:S01]  /*f670*/  FADD.FTZ R11, R2, R11 ;  /* 0x0000000b020b7221 */ /* 0x002fe20000010000 */
[----:B------:R-:W-:Y:S01]  /*f680*/  FSETP.NE.FTZ.AND P0, PT, R12, RZ, PT ;  /* 0x000000ff0c00720b */ /* 0x000fe20003f15000 */
[----:B------:R-:W-:-:S03]  /*f690*/  IMAD.MOV.U32 R2, RZ, RZ, -0x800000 ;  /* 0xff800000ff027424 */ /* 0x000fc600078e00ff */
[----:B------:R-:W-:-:S09]  /*f6a0*/  FSETP.NE.FTZ.AND P2, PT, R11, RZ, PT ;  /* 0x000000ff0b00720b */ /* 0x000fd20003f55000 */
[----:B------:R-:W0:Y:S01]  /*f6b0*/  @P0 MUFU.LG2 R8, R12 ;  /* 0x0000000c00080308 */ /* 0x000e220000000c00 */
[----:B------:R-:W-:-:S03]  /*f6c0*/  @P0 FMUL.FTZ R4, R5, 0.69314718246459960938 ;  /* 0x3f31721805040820 */ /* 0x000fc60000410000 */
[----:B------:R-:W-:-:S04]  /*f6d0*/  @P2 FMUL.FTZ R14, R5, 0.69314718246459960938 ;  /* 0x3f317218050e2820 */ /* 0x000fc80000410000 */
[----:B------:R-:W1:Y:S08]  /*f6e0*/  @P2 MUFU.LG2 R10, R11 ;  /* 0x0000000b000a2308 */ /* 0x000e700000000c00 */
[----:B------:R-:W2:Y:S01]  /*f6f0*/  @P2 MUFU.RCP R21, R11 ;  /* 0x0000000b00152308 */ /* 0x000ea20000001000 */
[----:B0-----:R-:W-:Y:S01]  /*f700*/  @P0 FMUL.FTZ R3, R8, 0.69314718246459960938 ;  /* 0x3f31721808030820 */ /* 0x001fe20000410000 */
[----:B------:R-:W-:-:S03]  /*f710*/  @!P1 VIADD R8, R9, 0x36860 ;  /* 0x0003686009089836 */ /* 0x000fc60000000000 */
[----:B------:R-:W-:Y:S02]  /*f720*/  @P0 FFMA.FTZ R2, R4, R7, R3 ;  /* 0x0000000704020223 */ /* 0x000fe40000010003 */
[----:B------:R-:W-:Y:S01]  /*f730*/  @!P1 PRMT R121, RZ, 0x654, R8 ;  /* 0x00000654ff799816 */ /* 0x000fe20000000008 */
        /* <DEDUP_REMOVED lines=37> */
[-C--:B------:R-:W-:Y:S01]  /*f990*/  FMUL.FTZ R127, R99, R21.reuse ;  /* 0x00000015637f7220 */ /* 0x080fe20000410000 */
[-C--:B0-----:R-:W-:Y:S01]  /*f9a0*/  FMUL.FTZ R122, R33, R20.reuse ;  /* 0x00000014217a7220 */ /* 0x081fe20000410000 */
[-C--:B------:R-:W-:Y:S01]  /*f9b0*/  FMUL.FTZ R120, R37, R20.reuse ;  /* 0x0000001425787220 */ /* 0x080fe20000410000 */
        /* <DEDUP_REMOVED lines=93> */
.L_x_2264:
[----:B------:R-:W0:Y:S01]  /*ff90*/  S2R R21, SR_CgaCtaId ;  /* 0x0000000000157919 */ /* 0x000e220000008800 */
[----:B------:R-:W-:Y:S01]  /*ffa0*/  MOV R90, 0x400 ;  /* 0x00000400005a7802 */ /* 0x000fe20000000f00 */
[----:B------:R-:W-:Y:S01]  /*ffb0*/  BSSY B0, `(.L_x_2295) ;  /* 0x000022a000007945 */ /* 0x000fe20003800000 */
[----:B------:R-:W-:Y:S02]  /*ffc0*/  BAR.SYNC.DEFER_BLOCKING 0x5, 0x180 ;  /* 0x0146000000007b1d */ /* 0x000fe40000010000 */
[----:B0-----:R-:W-:-:S05]  /*ffd0*/  LEA R90, R21, R90, 0x18 ;  /* 0x0000005a155a7211 */ /* 0x001fca00078ec0ff */
[----:B------:R0:W1:Y:S01]  /*ffe0*/  LDS R52, [R90+0x368d0] ;  /* 0x0368d0005a347984 */ /* 0x0000620000000800 */
[----:B------:R-:W-:Y:S06]  /*fff0*/  BAR.ARV 0x4, 0x180 ;  /* 0x0106000000007b1d */ /* 0x000fec0000002000 */
[----:B------:R-:W-:Y:S05]  /*10000*/  @P0 BRA `(.L_x_2296) ;  /* 0x0000001400fc0947 */ /* 0x000fea0003800000 */
[----:B------:R-:W2:Y:S01]  /*10010*/  S2R R21, SR_SWINHI ;  /* 0x0000000000157919 */ /* 0x000ea20000002f00 */
[----:B------:R-:W-:Y:S01]  /*10020*/  SHF.R.S32.HI R91, RZ, 0x1f, R207 ;  /* 0x0000001fff5b7819 */ /* 0x000fe200000114cf */
[----:B------:R-:W-:Y:S01]  /*10030*/  ULDC.64 UR4, c[0x0][0xb90] ;  /* 0x0002e40000047ab9 */ /* 0x000fe20000000a00 */
[----:B------:R-:W3:Y:S01]  /*10040*/  LDC R94, c[0x0][0xbe8] ;  /* 0x0002fa00ff5e7b82 */ /* 0x000ee20000000800 */
[----:B------:R-:W-:Y:S01]  /*10050*/  IMAD.WIDE.U32 R24, R207, UR4, RZ ;  /* 0x00000004cf187c25 */ /* 0x000fe2000f8e00ff */
[----:B------:R-:W-:Y:S01]  /*10060*/  F2FP.BF16.F32.PACK_AB R6, R7, R6 ;  /* 0x000000060706723e */ /* 0x000fe200000010ff */
[----:B------:R-:W-:Y:S01]  /*10070*/  ULDC UR6, c[0x0][0xa88] ;  /* 0x0002a20000067ab9 */ /* 0x000fe20000000800 */
[----:B------:R-:W-:Y:S01]  /*10080*/  F2FP.BF16.F32.PACK_AB R7, R158, R33 ;  /* 0x000000219e07723e */ /* 0x000fe200000010ff */
[----:B------:R-:W-:Y:S01]  /*10090*/  IMAD R20, R91, UR4, RZ ;  /* 0x000000045b147c24 */ /* 0x000fe2000f8e02ff */
[----:B------:R-:W-:Y:S01]  /*100a0*/  F2FP.BF16.F32.PACK_AB R4, R5, R4 ;  /* 0x000000040504723e */ /* 0x000fe200000010ff */
[----:B------:R-:W-:Y:S01]  /*100b0*/  ULDC.64 UR8, c[0x0][0x208] ;  /* 0x0000820000087ab9 */ /* 0x000fe20000000a00 */
[----:B------:R-:W-:Y:S01]  /*100c0*/  F2FP.BF16.F32.PACK_AB R5, R160, R37 ;  /* 0x00000025a005723e */ /* 0x000fe200000010ff */
[----:B------:R-:W-:Y:S01]  /*100d0*/  IMAD R29, R207, UR5, R20 ;  /* 0x00000005cf1d7c24 */ /* 0x000fe2000f8e0214 */
[----:B------:R-:W-:Y:S01]  /*100e0*/  F2FP.BF16.F32.PACK_AB R14, R53, R14 ;  /* 0x0000000e350e723e */ /* 0x000fe200000010ff */
[----:B------:R-:W-:Y:S01]  /*100f0*/  ULDC.64 UR4, c[0x0][0xb98] ;  /* 0x0002e60000047ab9 */ /* 0x000fe20000000a00 */
[----:B------:R-:W-:Y:S01]  /*10100*/  F2FP.BF16.F32.PACK_AB R10, R11, R10 ;  /* 0x0000000a0b0a723e */ /* 0x000fe200000010ff */
[----:B------:R-:W-:Y:S01]  /*10110*/  IMAD.IADD R25, R25, 0x1, R29 ;  /* 0x0000000119197824 */ /* 0x000fe200078e021d */
        /* <DEDUP_REMOVED lines=8> */
[----:B------:R-:W-:Y:S02]  /*101a0*/  MOV R48, R90 ;  /* 0x0000005a00307202 */ /* 0x000fe40000000f00 */
[----:B--2---:R-:W-:Y:S01]  /*101b0*/  MOV R49, R21 ;  /* 0x0000001500317202 */ /* 0x004fe20000000f00 */
[----:B------:R-:W-:Y:S01]  /*101c0*/  IMAD R21, R208, 0x40, R16 ;  /* 0x00000040d0157824 */ /* 0x000fe200078e0210 */
[----:B------:R-:W-:Y:S02]  /*101d0*/  F2FP.BF16.F32.PACK_AB R98, R101, R100 ;  /* 0x000000646562723e */ /* 0x000fe400000010ff */
[----:B------:R-:W-:Y:S01]  /*101e0*/  F2FP.BF16.F32.PACK_AB R99, R126, R99 ;  /* 0x000000637e63723e */ /* 0x000fe200000010ff */
[----:B------:R-:W-:Y:S01]  /*101f0*/  IMAD.WIDE R46, R213, 0x2, R48 ;  /* 0x00000002d52e7825 */ /* 0x000fe200078e0230 */
[----:B------:R-:W-:-:S02]  /*10200*/  F2FP.BF16.F32.PACK_AB R105, R95, R106 ;  /* 0x0000006a5f69723e */ /* 0x000fc400000010ff */
[----:B------:R-:W-:Y:S01]  /*10210*/  F2FP.BF16.F32.PACK_AB R112, R113, R112 ;  /* 0x000000707170723e */ /* 0x000fe200000010ff */
[----:B------:R-:W-:Y:S01]  /*10220*/  IMAD.WIDE R48, R21, 0x2, R48 ;  /* 0x0000000215307825 */ /* 0x000fe200078e0230 */
[C---:B------:R-:W-:Y:S02]  /*10230*/  IADD3 R27, P5, R46.reuse, 0x8060, RZ ;  /* 0x000080602e1b7810 */ /* 0x040fe40007fbe0ff */
[C---:B------:R-:W-:Y:S02]  /*10240*/  LOP3.LUT R21, R46.reuse, 0x380, RZ, 0xc0, !PT ;  /* 0x000003802e157812 */ /* 0x040fe400078ec0ff */
[----:B------:R-:W-:Y:S02]  /*10250*/  LOP3.LUT R26, R27, 0x380, RZ, 0xc0, !PT ;  /* 0x000003801b1a7812 */ /* 0x000fe400078ec0ff */
        /* <DEDUP_REMOVED lines=11> */
[----:B------:R-:W-:Y:S01]  /*10310*/  LOP3.LUT R32, R45, 0x380, RZ, 0xc0, !PT ;  /* 0x000003802d207812 */ /* 0x000fe200078ec0ff */
[----:B------:R-:W-:Y:S01]  /*10320*/  IMAD.X R63, RZ, RZ, R47, P2 ;  /* 0x000000ffff3f7224 */ /* 0x000fe200010e062f */
[----:B------:R-:W-:-:S02]  /*10330*/  LOP3.LUT R20, R43, 0x380, RZ, 0xc0, !PT ;  /* 0x000003802b147812 */ /* 0x000fc400078ec0ff */
        /* <DEDUP_REMOVED lines=8> */
[----:B------:R-:W-:Y:S01]  /*103c0*/  IADD3 R31, P1, R46, 0x40, RZ ;  /* 0x000000402e1f7810 */ /* 0x000fe20007f3e0ff */
[----:B------:R-:W-:Y:S01]  /*103d0*/  IMAD.X R79, RZ, RZ, R47, P6 ;  /* 0x000000ffff4f7224 */ /* 0x000fe200030e062f */
[----:B------:R-:W-:-:S02]  /*103e0*/  LOP3.LUT R46, R21, R46, RZ, 0x3c, !PT ;  /* 0x0000002e152e7212 */ /* 0x000fc400078e3cff */
[----:B------:R-:W-:Y:S01]  /*103f0*/  LOP3.LUT R21, R30, 0x380, RZ, 0xc0, !PT ;  /* 0x000003801e157812 */ /* 0x000fe200078ec0ff */
[----:B------:R-:W-:Y:S01]  /*10400*/  IMAD.X R87, RZ, RZ, R47, P1 ;  /* 0x000000ffff577224 */ /* 0x000fe200008e062f */
[----:B------:R-:W-:Y:S02]  /*10410*/  SHF.R.U64 R32, R32, 0x3, RZ ;  /* 0x0000000320207819 */ /* 0x000fe400000012ff */
[----:B------:R-:W-:Y:S02]  /*10420*/  SHF.R.U64 R20, R20, 0x3, RZ ;  /* 0x0000000314147819 */ /* 0x000fe400000012ff */
[----:B------:R-:W-:Y:S02]  /*10430*/  SHF.R.U64 R21, R21, 0x3, RZ ;  /* 0x0000000315157819 */ /* 0x000fe400000012ff */
[----:B------:R-:W-:Y:S02]  /*10440*/  LOP3.LUT R54, R32, R45, RZ, 0x3c, !PT ;  /* 0x0000002d20367212 */ /* 0x000fe400078e3cff */
[----:B------:R-:W-:-:S02]  /*10450*/  LOP3.LUT R62, R20, R43, RZ, 0x3c, !PT ;  /* 0x0000002b143e7212 */ /* 0x000fc400078e3cff */
[----:B------:R-:W-:Y:S02]  /*10460*/  LOP3.LUT R20, R29, 0x380, RZ, 0xc0, !PT ;  /* 0x000003801d147812 */ /* 0x000fe400078ec0ff */
[----:B------:R-:W-:Y:S02]  /*10470*/  LOP3.LUT R32, R41, 0x380, RZ, 0xc0, !PT ;  /* 0x0000038029207812 */ /* 0x000fe400078ec0ff */
[----:B------:R-:W-:Y:S02]  /*10480*/  LOP3.LUT R58, R21, R30, RZ, 0x3c, !PT ;  /* 0x0000001e153a7212 */ /* 0x000fe400078e3cff */
[----:B------:R-:W-:Y:S02]  /*10490*/  LOP3.LUT R21, R28, 0x380, RZ, 0xc0, !PT ;  /* 0x000003801c157812 */ /* 0x000fe400078ec0ff */
[----:B------:R-:W-:Y:S02]  /*104a0*/  SHF.R.U64 R20, R20, 0x3, RZ ;  /* 0x0000000314147819 */ /* 0x000fe400000012ff */
[----:B------:R-:W-:-:S02]  /*104b0*/  SHF.R.U64 R32, R32, 0x3, RZ ;  /* 0x0000000320207819 */ /* 0x000fc400000012ff */
[----:B------:R-:W-:Y:S02]  /*104c0*/  SHF.R.U64 R21, R21, 0x3, RZ ;  /* 0x0000000315157819 */ /* 0x000fe400000012ff */
[----:B------:R-:W-:Y:S02]  /*104d0*/  LOP3.LUT R66, R20, R29, RZ, 0x3c, !PT ;  /* 0x0000001d14427212 */ /* 0x000fe400078e3cff */
[----:B------:R-:W-:Y:S02]  /*104e0*/  LOP3.LUT R70, R32, R41, RZ, 0x3c, !PT ;  /* 0x0000002920467212 */ /* 0x000fe400078e3cff */
[----:B------:R-:W-:Y:S02]  /*104f0*/  IADD3 R29, P5, R48, 0x2000, RZ ;  /* 0x00002000301d7810 */ /* 0x000fe40007fbe0ff */
[----:B------:R-:W-:Y:S02]  /*10500*/  LOP3.LUT R32, R35, 0x380, RZ, 0xc0, !PT ;  /* 0x0000038023207812 */ /* 0x000fe400078ec0ff */
[----:B------:R-:W-:-:S02]  /*10510*/  LOP3.LUT R78, R21, R28, RZ, 0x3c, !PT ;  /* 0x0000001c154e7212 */ /* 0x000fc400078e3cff */
[----:B------:R-:W-:Y:S02]  /*10520*/  LOP3.LUT R34, R103, 0x380, RZ, 0xc0, !PT ;  /* 0x0000038067227812 */ /* 0x000fe400078ec0ff */
[----:B------:R-:W-:Y:S02]  /*10530*/  LOP3.LUT R28, R29, 0x380, RZ, 0xc0, !PT ;  /* 0x000003801d1c7812 */ /* 0x000fe400078ec0ff */
[----:B------:R-:W-:Y:S02]  /*10540*/  SHF.R.U64 R32, R32, 0x3, RZ ;  /* 0x0000000320207819 */ /* 0x000fe400000012ff */
[----:B------:R-:W-:Y:S02]  /*10550*/  IADD3.X R83, RZ, R47, RZ, P0, !PT ;  /* 0x0000002fff537210 */ /* 0x000fe400007fe4ff */
[----:B------:R-:W-:Y:S02]  /*10560*/  SHF.R.U64 R34, R34, 0x3, RZ ;  /* 0x0000000322227819 */ /* 0x000fe400000012ff */
[----:B------:R-:W-:-:S02]  /*10570*/  SHF.R.U64 R28, R28, 0x3, RZ ;  /* 0x000000031c1c7819 */ /* 0x000fc400000012ff */
[----:B------:R-:W-:Y:S02]  /*10580*/  LOP3.LUT R82, R32, R35, RZ, 0x3c, !PT ;  /* 0x0000002320527212 */ /* 0x000fe400078e3cff */
[----:B------:R-:W-:Y:S02]  /*10590*/  IADD3 R35, P0, R48, 0x5000, RZ ;  /* 0x0000500030237810 */ /* 0x000fe40007f1e0ff */
[----:B------:R-:W-:Y:S02]  /*105a0*/  LOP3.LUT R50, R34, R103, RZ, 0x3c, !PT ;  /* 0x0000006722327212 */ /* 0x000fe400078e3cff */
[----:B------:R-:W-:Y:S02]  /*105b0*/  LOP3.LUT R28, R28, R29, RZ, 0x3c, !PT ;  /* 0x0000001d1c1c7212 */ /* 0x000fe400078e3cff */
[----:B------:R-:W-:Y:S02]  /*105c0*/  IADD3 R29, P1, R48, 0x4000, RZ ;  /* 0x00004000301d7810 */ /* 0x000fe40007f3e0ff */
[----:B------:R-:W-:-:S02]  /*105d0*/  LOP3.LUT R34, R35, 0x380, RZ, 0xc0, !PT ;  /* 0x0000038023227812 */ /* 0x000fc400078ec0ff */
[----:B------:R-:W-:Y:S01]  /*105e0*/  MOV R111, R46 ;  /* 0x0000002e006f7202 */ /* 0x000fe20000000f00 */
[--C-:B------:R-:W-:Y:S01]  /*105f0*/  IMAD.X R33, RZ, RZ, R49.reuse, P1 ;  /* 0x000000ffff217224 */ /* 0x100fe200008e0631 */
[----:B------:R-:W-:Y:S01]  /*10600*/  SHF.R.U64 R34, R34, 0x3, RZ ;  /* 0x0000000322227819 */ /* 0x000fe200000012ff */
[----:B------:R-:W-:Y:S01]  /*10610*/  BAR.SYNC.DEFER_BLOCKING 0x1, 0x100 ;  /* 0x0044000000007b1d */ /* 0x000fe20000010000 */
[----:B---3--:R-:W-:Y:S02]  /*10620*/  ISETP.NE.AND P1, PT, R94, 0x1, PT ;  /* 0x000000015e00780c */ /* 0x008fe40003f25270 */
[----:B------:R-:W-:Y:S01]  /*10630*/  LOP3.LUT R34, R34, R35, RZ, 0x3c, !PT ;  /* 0x0000002322227212 */ /* 0x000fe200078e3cff */
[----:B------:R-:W-:Y:S01]  /*10640*/  IMAD.X R35, RZ, RZ, R49, P0 ;  /* 0x000000ffff237224 */ /* 0x000fe200000e0631 */
[----:B------:R-:W-:Y:S02]  /*10650*/  IADD3 R103, P0, R48, 0xb000, RZ ;  /* 0x0000b00030677810 */ /* 0x000fe40007f1e0ff */
[----:B------:R-:W-:-:S02]  /*10660*/  LOP3.LUT R30, R39, 0x380, RZ, 0xc0, !PT ;  /* 0x00000380271e7812 */ /* 0x000fc400078ec0ff */
[----:B------:R-:W-:Y:S02]  /*10670*/  LOP3.LUT R46, R103, 0x380, RZ, 0xc0, !PT ;  /* 0x00000380672e7812 */ /* 0x000fe400078ec0ff */
[----:B------:R-:W-:Y:S01]  /*10680*/  MOV R110, R50 ;  /* 0x00000032006e7202 */ /* 0x000fe20000000f00 */
[----:B------:R-:W-:Y:S01]  /*10690*/  IMAD.IADD R50, R22, 0x1, R17 ;  /* 0x0000000116327824 */ /* 0x000fe200078e0211 */
[----:B------:R-:W-:Y:S01]  /*106a0*/  SHF.R.U64 R46, R46, 0x3, RZ ;  /* 0x000000032e2e7819 */ /* 0x000fe200000012ff */
[----:B------:R-:W2:Y:S01]  /*106b0*/  @P1 LDC R155, c[0x0][0xbec] ;  /* 0x0002fb00ff9b1b82 */ /* 0x000ea20000000800 */
[----:B------:R-:W-:Y:S02]  /*106c0*/  SHF.R.U64 R30, R30, 0x3, RZ ;  /* 0x000000031e1e7819 */ /* 0x000fe400000012ff */
[----:B------:R-:W-:Y:S02]  /*106d0*/  LOP3.LUT R46, R46, R103, RZ, 0x3c, !PT ;  /* 0x000000672e2e7212 */ /* 0x000fe400078e3cff */
[----:B------:R-:W-:-:S02]  /*106e0*/  MOV R103, R26 ;  /* 0x0000001a00677202 */ /* 0x000fc40000000f00 */
[----:B------:R-:W-:Y:S01]  /*106f0*/  LOP3.LUT R74, R30, R39, RZ, 0x3c, !PT ;  /* 0x000000271e4a7212 */ /* 0x000fe200078e3cff */
[----:B------:R-:W3:Y:S01]  /*10700*/  @P1 LDC R27, c[0x0][0xbf0] ;  /* 0x0002fc00ff1b1b82 */ /* 0x000ee20000000800 */
[----:B------:R-:W-:Y:S01]  /*10710*/  LOP3.LUT R30, R31, 0x380, RZ, 0xc0, !PT ;  /* 0x000003801f1e7812 */ /* 0x000fe200078ec0ff */
[----:B------:R2:W-:Y:S01]  /*10720*/  STSM.16.M88.4 [R111], R4 ;  /* 0x000000046f007844 */ /* 0x0005e20000000200 */
[----:B------:R-:W-:Y:S01]  /*10730*/  MOV R54, R54 ;  /* 0x0000003600367202 */ /* 0x000fe20000000f00 */
[----:B------:R-:W-:Y:S01]  /*10740*/  IMAD.MOV.U32 R55, RZ, RZ, R50 ;  /* 0x000000ffff377224 */ /* 0x000fe200078e0032 */
[----:B------:R-:W-:Y:S02]  /*10750*/  SHF.R.U64 R30, R30, 0x3, RZ ;  /* 0x000000031e1e7819 */ /* 0x000fe400000012ff */
[----:B------:R-:W-:Y:S02]  /*10760*/  MOV R66, R66 ;  /* 0x0000004200427202 */ /* 0x000fe40000000f00 */
[----:B------:R-:W-:-:S02]  /*10770*/  LOP3.LUT R86, R30, R31, RZ, 0x3c, !PT ;  /* 0x0000001f1e567212 */ /* 0x000fc400078e3cff */
[----:B------:R-:W-:Y:S02]  /*10780*/  MOV R82, R82 ;  /* 0x0000005200527202 */ /* 0x000fe40000000f00 */
[----:B------:R-:W-:Y:S02]  /*10790*/  MOV R86, R86 ;  /* 0x0000005600567202 */ /* 0x000fe40000000f00 */
[----:B------:R-:W-:Y:S02]  /*107a0*/  IADD3 R21, P4, R48, 0x1000, RZ ;  /* 0x0000100030157810 */ /* 0x000fe40007f9e0ff */
[----:B------:R-:W-:Y:S01]  /*107b0*/  MOV R58, R58 ;  /* 0x0000003a003a7202 */ /* 0x000fe20000000f00 */
[----:B--2---:R-:W-:Y:S01]  /*107c0*/  @P1 IMAD.HI.U32 R4, R50, R155, RZ ;  /* 0x0000009b32041227 */ /* 0x004fe200078e00ff */
[----:B------:R-:W-:Y:S02]  /*107d0*/  F2FP.BF16.F32.PACK_AB R6, R120, R3 ;  /* 0x000000037806723e */ /* 0x000fe400000010ff */
[----:B------:R-:W-:-:S02]  /*107e0*/  SHF.R.S32.HI R3, RZ, 0x1f, R205 ;  /* 0x0000001fff037819 */ /* 0x000fc400000114cd */
[----:B------:R-:W-:Y:S02]  /*107f0*/  F2FP.BF16.F32.PACK_AB R5, R153, R150 ;  /* 0x000000969905723e */ /* 0x000fe400000010ff */
[----:B---3--:R-:W-:Y:S01]  /*10800*/  @P1 SHF.R.U32.HI R55, RZ, R27, R4 ;  /* 0x0000001bff371219 */ /* 0x008fe20000011604 */
[----:B------:R-:W-:Y:S01]  /*10810*/  IMAD R26, R3, UR4, RZ ;  /* 0x00000004031a7c24 */ /* 0x000fe2000f8e02ff */
[----:B------:R-:W-:Y:S02]  /*10820*/  F2FP.BF16.F32.PACK_AB R4, R122, R9 ;  /* 0x000000097a04723e */ /* 0x000fe400000010ff */
[----:B------:R-:W-:Y:S01]  /*10830*/  F2FP.BF16.F32.PACK_AB R7, R156, R149 ;  /* 0x000000959c07723e */ /* 0x000fe200000010ff */
[----:B------:R-:W-:Y:S01]  /*10840*/  IMAD.MOV R53, RZ, RZ, -R55 ;  /* 0x000000ffff357224 */ /* 0x000fe200078e0a37 */
[----:B------:R-:W-:Y:S01]  /*10850*/  F2FP.BF16.F32.PACK_AB R9, R151, R148 ;  /* 0x000000949709723e */ /* 0x000fe200000010ff */
[C---:B------:R-:W-:Y:S01]  /*10860*/  IMAD R59, R205.reuse, UR5, R26 ;  /* 0x00000005cd3b7c24 */ /* 0x040fe2000f8e021a */
[----:B------:R-:W-:Y:S01]  /*10870*/  IADD3.X R47, RZ, R49, RZ, P0, !PT ;  /* 0x00000031ff2f7210 */ /* 0x000fe200007fe4ff */
[----:B------:R-:W-:Y:S01]  /*10880*/  IMAD R53, R94, R53, R50 ;  /* 0x000000355e357224 */ /* 0x000fe200078e0232 */
[----:B------:R-:W-:Y:S01]  /*10890*/  STSM.16.M88.4 [R66], R4 ;  /* 0x0000000442007844 */ /* 0x000fe20000000200 */
[----:B------:R-:W-:Y:S01]  /*108a0*/  IMAD.WIDE.U32 R50, R205, UR4, R24 ;  /* 0x00000004cd327c25 */ /* 0x000fe2000f8e0018 */
[----:B------:R-:W-:Y:S01]  /*108b0*/  IADD3 R39, P3, R48, 0x7000, RZ ;  /* 0x0000700030277810 */ /* 0x000fe20007f7e0ff */
[----:B------:R-:W-:Y:S01]  /*108c0*/  ULDC.64 UR4, c[0x0][0xb88] ;  /* 0x0002e20000047ab9 */ /* 0x000fe20000000a00 */
[----:B------:R2:W-:Y:S01]  /*108d0*/  STSM.16.M88.4 [R86], R8 ;  /* 0x0000000856007844 */ /* 0x0005e20000000200 */
[----:B------:R-:W-:-:S02]  /*108e0*/  LOP3.LUT R20, R21, 0x380, RZ, 0xc0, !PT ;  /* 0x0000038015147812 */ /* 0x000fc400078ec0ff */
[----:B------:R-:W-:Y:S01]  /*108f0*/  LOP3.LUT R38, R39, 0x380, RZ, 0xc0, !PT ;  /* 0x0000038027267812 */ /* 0x000fe200078ec0ff */
[----:B------:R3:W-:Y:S01]  /*10900*/  STSM.16.M88.4 [R82], R12 ;  /* 0x0000000c52007844 */ /* 0x0007e20000000200 */
[----:B------:R-:W-:Y:S02]  /*10910*/  SHF.R.U64 R20, R20, 0x3, RZ ;  /* 0x0000000314147819 */ /* 0x000fe400000012ff */
[----:B------:R-:W-:Y:S02]  /*10920*/  MOV R78, R78 ;  /* 0x0000004e004e7202 */ /* 0x000fe40000000f00 */
[----:B------:R-:W-:Y:S02]  /*10930*/  F2FP.BF16.F32.PACK_AB R24, R57, R56 ;  /* 0x000000383918723e */ /* 0x000fe400000010ff */
[----:B------:R-:W-:Y:S02]  /*10940*/  F2FP.BF16.F32.PACK_AB R25, R142, R137 ;  /* 0x000000898e19723e */ /* 0x000fe400000010ff */
[----:B------:R-:W-:-:S02]  /*10950*/  F2FP.BF16.F32.PACK_AB R26, R61, R60 ;  /* 0x0000003c3d1a723e */ /* 0x000fc400000010ff */
[----:B------:R-:W-:Y:S02]  /*10960*/  F2FP.BF16.F32.PACK_AB R27, R141, R136 ;  /* 0x000000888d1b723e */ /* 0x000fe400000010ff */
[----:B--2---:R-:W-:Y:S02]  /*10970*/  SHF.R.S32.HI R9, RZ, 0x1f, R55 ;  /* 0x0000001fff097819 */ /* 0x004fe40000011437 */
[----:B------:R-:W-:Y:S01]  /*10980*/  SHF.R.S32.HI R8, RZ, 0x1f, R53 ;  /* 0x0000001fff087819 */ /* 0x000fe20000011435 */
[----:B---3--:R-:W-:Y:S01]  /*10990*/  IMAD.IADD R14, R212, 0x1, R17 ;  /* 0x00000001d40e7824 */ /* 0x008fe200078e0211 */
[----:B------:R-:W-:Y:S01]  /*109a0*/  IADD3 R12, P0, R55, R50, RZ ;  /* 0x00000032370c7210 */ /* 0x000fe20007f1e0ff */
[----:B------:R2:W-:Y:S01]  /*109b0*/  STSM.16.M88.4 [R78], R24 ;  /* 0x000000184e007844 */ /* 0x0005e20000000200 */
[----:B------:R-:W-:Y:S01]  /*109c0*/  MOV R74, R74 ;  /* 0x0000004a004a7202 */ /* 0x000fe20000000f00 */
[----:B------:R-:W-:Y:S01]  /*109d0*/  IMAD R8, R8, UR4, RZ ;  /* 0x0000000408087c24 */ /* 0x000fe2000f8e02ff */
[----:B------:R-:W-:Y:S01]  /*109e0*/  IADD3.X R13, R9, R51, R59, P0, !PT ;  /* 0x00000033090d7210 */ /* 0x000fe200007fe43b */
[----:B------:R-:W3:Y:S01]  /*109f0*/  @P1 LDC R55, c[0x0][0xbec] ;  /* 0x0002fb00ff371b82 */ /* 0x000ee20000000800 */
[----:B------:R-:W-:Y:S01]  /*10a00*/  F2FP.BF16.F32.PACK_AB R4, R65, R64 ;  /* 0x000000404104723e */ /* 0x000fe200000010ff */
[C---:B------:R-:W-:Y:S01]  /*10a10*/  IMAD R15, R53.reuse, UR5, R8 ;  /* 0x00000005350f7c24 */ /* 0x040fe2000f8e0208 */
[----:B------:R-:W-:Y:S01]  /*10a20*/  F2FP.BF16.F32.PACK_AB R5, R144, R135 ;  /* 0x000000879005723e */ /* 0x000fe200000010ff */
[----:B------:R-:W-:Y:S01]  /*10a30*/  IMAD.WIDE.U32 R12, R53, UR4, R12 ;  /* 0x00000004350c7c25 */ /* 0x000fe2000f8e000c */
[----:B------:R-:W-:Y:S01]  /*10a40*/  F2FP.BF16.F32.PACK_AB R6, R69, R68 ;  /* 0x000000444506723e */ /* 0x000fe200000010ff */
[----:B------:R-:W-:Y:S01]  /*10a50*/  ULDC.64 UR4, c[0x0][0xb50] ;  /* 0x0002d40000047ab9 */ /* 0x000fe20000000a00 */
[----:B------:R-:W-:Y:S01]  /*10a60*/  F2FP.BF16.F32.PACK_AB R7, R139, R134 ;  /* 0x000000868b07723e */ /* 0x000fe200000010ff */
[----:B------:R-:W-:Y:S01]  /*10a70*/  IMAD R53, R94, UR6, RZ ;  /* 0x000000065e357c24 */ /* 0x000fe2000f8e02ff */
[----:B------:R-:W-:-:S02]  /*10a80*/  SHF.R.U64 R38, R38, 0x3, RZ ;  /* 0x0000000326267819 */ /* 0x000fc400000012ff */
[----:B------:R-:W-:Y:S01]  /*10a90*/  LOP3.LUT R20, R20, R21, RZ, 0x3c, !PT ;  /* 0x0000001514147212 */ /* 0x000fe200078e3cff */
[----:B------:R4:W-:Y:S01]  /*10aa0*/  STSM.16.M88.4 [R74], R4 ;  /* 0x000000044a007844 */ /* 0x0009e20000000200 */
[----:B------:R-:W-:Y:S02]  /*10ab0*/  IADD3 R21, P2, R48, 0x6000, RZ ;  /* 0x0000600030157810 */ /* 0x000fe40007f5e0ff */
[----:B------:R-:W-:Y:S01]  /*10ac0*/  LOP3.LUT R38, R38, R39, RZ, 0x3c, !PT ;  /* 0x0000002726267212 */ /* 0x000fe200078e3cff */
[--C-:B------:R-:W-:Y:S01]  /*10ad0*/  IMAD.X R39, RZ, RZ, R49.reuse, P3 ;  /* 0x000000ffff277224 */ /* 0x100fe200018e0631 */
[----:B------:R-:W-:Y:S01]  /*10ae0*/  LOP3.LUT P0, RZ, R210, 0x3, RZ, 0xc0, !PT ;  /* 0x00000003d2ff7812 */ /* 0x000fe2000780c0ff */
[----:B------:R-:W-:Y:S01]  /*10af0*/  IMAD.X R37, RZ, RZ, R49, P2 ;  /* 0x000000ffff257224 */ /* 0x000fe200010e0631 */
[----:B--2---:R-:W-:Y:S02]  /*10b00*/  LEA R24, P3, R12, UR4, 0x2 ;  /* 0x000000040c187c11 */ /* 0x004fe4000f8610ff */
[----:B------:R-:W-:-:S02]  /*10b10*/  ISETP.GE.OR P2, PT, R14, R53, P0 ;  /* 0x000000350e00720c */ /* 0x000fc40000746670 */
[----:B------:R-:W-:Y:S01]  /*10b20*/  MOV R70, R70 ;  /* 0x0000004600467202 */ /* 0x000fe20000000f00 */
[----:B------:R-:W-:Y:S01]  /*10b30*/  SHFL.IDX PT, R64, R24, RZ, 0x1c1f ;  /* 0x001c1fff18407589 */ /* 0x000fe200000e0000 */
[----:B------:R-:W-:Y:S02]  /*10b40*/  F2FP.BF16.F32.PACK_AB R8, R73, R72 ;  /* 0x000000484908723e */ /* 0x000fe400000010ff */
[----:B------:R-:W-:Y:S01]  /*10b50*/  F2FP.BF16.F32.PACK_AB R9, R140, R133 ;  /* 0x000000858c09723e */ /* 0x000fe200000010ff */
[----:B----4-:R-:W-:Y:S01]  /*10b60*/  VIADD R4, R14, 0x8 ;  /* 0x000000080e047836 */ /* 0x010fe20000000000 */
[----:B------:R-:W-:Y:S01]  /*10b70*/  F2FP.BF16.F32.PACK_AB R10, R77, R76 ;  /* 0x0000004c4d0a723e */ /* 0x000fe200000010ff */
[----:B------:R-:W-:Y:S01]  /*10b80*/  IMAD.IADD R5, R13, 0x1, R15 ;  /* 0x000000010d057824 */ /* 0x000fe200078e020f */
[----:B------:R-:W-:Y:S01]  /*10b90*/  F2FP.BF16.F32.PACK_AB R11, R138, R131 ;  /* 0x000000838a0b723e */ /* 0x000fe200000010ff */
[----:B------:R-:W-:Y:S01]  /*10ba0*/  SHFL.IDX PT, R66, R24, 0x1, 0x1c1f ;  /* 0x003c1f0018427f89 */ /* 0x000fe200000e0000 */
[----:B------:R-:W-:-:S02]  /*10bb0*/  ISETP.GE.OR P0, PT, R4, R53, P0 ;  /* 0x000000350400720c */ /* 0x000fc40000706670 */
[----:B------:R-:W-:Y:S01]  /*10bc0*/  LEA.HI.X R25, R12, UR5, R5, 0x2, P3 ;  /* 0x000000050c197c11 */ /* 0x000fe200098f1405 */
[----:B------:R-:W-:Y:S01]  /*10bd0*/  STSM.16.M88.4 [R70], R8 ;  /* 0x0000000846007844 */ /* 0x000fe20000000200 */
[----:B------:R-:W-:Y:S01]  /*10be0*/  MOV R62, R62 ;  /* 0x0000003e003e7202 */ /* 0x000fe20000000f00 */
[----:B------:R-:W-:Y:S01]  /*10bf0*/  ULDC.64 UR4, c[0x0][0xae8] ;  /* 0x0002ba0000047ab9 */ /* 0x000fe20000000a00 */
[----:B------:R-:W-:Y:S01]  /*10c00*/  F2FP.BF16.F32.PACK_AB R4, R81, R80 ;  /* 0x000000505104723e */ /* 0x000fe200000010ff */
[----:B------:R-:W2:Y:S01]  /*10c10*/  SHFL.IDX PT, R65, R25, RZ, 0x1c1f ;  /* 0x001c1fff19417589 */ /* 0x000ea200000e0000 */
[----:B------:R-:W-:Y:S02]  /*10c20*/  F2FP.BF16.F32.PACK_AB R5, R130, R121 ;  /* 0x000000798205723e */ /* 0x000fe400000010ff */
[----:B------:R-:W-:Y:S01]  /*10c30*/  F2FP.BF16.F32.PACK_AB R6, R85, R84 ;  /* 0x000000545506723e */ /* 0x000fe200000010ff */
[----:B------:R-:W4:Y:S01]  /*10c40*/  SHFL.IDX PT, R67, R25, 0x1, 0x1c1f ;  /* 0x003c1f0019437f89 */ /* 0x000f2200000e0000 */
[----:B------:R-:W-:Y:S01]  /*10c50*/  F2FP.BF16.F32.PACK_AB R7, R132, R123 ;  /* 0x0000007b8407723e */ /* 0x000fe200000010ff */
[----:B------:R-:W0:Y:S01]  /*10c60*/  @P1 LDC R85, c[0x0][0xbf0] ;  /* 0x0002fc00ff551b82 */ /* 0x000e220000000800 */
        /* <DEDUP_REMOVED lines=8> */
[----:B------:R-:W-:-:S02]  /*10cf0*/  F2FP.BF16.F32.PACK_AB R113, R115, R114 ;  /* 0x000000727371723e */ /* 0x000fc400000010ff */
[----:B------:R-:W-:Y:S01]  /*10d00*/  F2FP.BF16.F32.PACK_AB R114, R117, R116 ;  /* 0x000000747572723e */ /* 0x000fe200000010ff */
[----:B------:R-:W-:Y:S01]  /*10d10*/  STSM.16.M88.4 [R54], R96 ;  /* 0x0000006036007844 */ /* 0x000fe20000000200 */
[----:B------:R-:W-:Y:S02]  /*10d20*/  F2FP.BF16.F32.PACK_AB R115, R119, R118 ;  /* 0x000000767773723e */ /* 0x000fe400000010ff */
[----:B------:R-:W-:Y:S01]  /*10d30*/  LOP3.LUT R32, R29, 0x380, RZ, 0xc0, !PT ;  /* 0x000003801d207812 */ /* 0x000fe200078ec0ff */
[----:B------:R-:W-:Y:S01]  /*10d40*/  STSM.16.M88.4 [R110], R104 ;  /* 0x000000686e007844 */ /* 0x000fe20000000200 */
[----:B------:R-:W-:Y:S02]  /*10d50*/  LOP3.LUT R36, R21, 0x380, RZ, 0xc0, !PT ;  /* 0x0000038015247812 */ /* 0x000fe400078ec0ff */
[----:B------:R-:W-:Y:S01]  /*10d60*/  SHF.R.U64 R32, R32, 0x3, RZ ;  /* 0x0000000320207819 */ /* 0x000fe200000012ff */
[----:B------:R-:W-:Y:S01]  /*10d70*/  STSM.16.M88.4 [R103], R112 ;  /* 0x0000007067007844 */ /* 0x000fe20000000200 */
[----:B------:R-:W-:Y:S01]  /*10d80*/  BAR.SYNC.DEFER_BLOCKING 0x1, 0x100 ;  /* 0x0044000000007b1d */ /* 0x000fe20000010000 */
[----:B------:R-:W-:-:S02]  /*10d90*/  IADD3 R31, P6, R48, 0x3000, RZ ;  /* 0x00003000301f7810 */ /* 0x000fc40007fde0ff */
[----:B------:R-:W-:Y:S02]  /*10da0*/  SHF.R.U64 R36, R36, 0x3, RZ ;  /* 0x0000000324247819 */ /* 0x000fe400000012ff */
[----:B------:R-:W-:Y:S01]  /*10db0*/  LOP3.LUT R32, R32, R29, RZ, 0x3c, !PT ;  /* 0x0000001d20207212 */ /* 0x000fe200078e3cff */
[--C-:B------:R-:W-:Y:S01]  /*10dc0*/  IMAD.X R29, RZ, RZ, R49.reuse, P5 ;  /* 0x000000ffff1d7224 */ /* 0x100fe200028e0631 */
[----:B------:R-:W-:Y:S02]  /*10dd0*/  LOP3.LUT R30, R31, 0x380, RZ, 0xc0, !PT ;  /* 0x000003801f1e7812 */ /* 0x000fe400078ec0ff */
[----:B------:R-:W-:Y:S02]  /*10de0*/  IADD3 R43, P5, R48, 0x9000, RZ ;  /* 0x00009000302b7810 */ /* 0x000fe40007fbe0ff */
[----:B------:R-:W-:Y:S01]  /*10df0*/  LOP3.LUT R36, R36, R21, RZ, 0x3c, !PT ;  /* 0x0000001524247212 */ /* 0x000fe200078e3cff */
[----:B------:R-:W-:Y:S01]  /*10e00*/  IMAD.X R21, RZ, RZ, R49, P4 ;  /* 0x000000ffff157224 */ /* 0x000fe200020e0631 */
[----:B------:R-:W-:-:S02]  /*10e10*/  SHF.R.U64 R30, R30, 0x3, RZ ;  /* 0x000000031e1e7819 */ /* 0x000fc400000012ff */
[----:B------:R-:W-:Y:S02]  /*10e20*/  LOP3.LUT R42, R43, 0x380, RZ, 0xc0, !PT ;  /* 0x000003802b2a7812 */ /* 0x000fe400078ec0ff */
[----:B------:R-:W-:Y:S01]  /*10e30*/  LOP3.LUT R30, R30, R31, RZ, 0x3c, !PT ;  /* 0x0000001f1e1e7212 */ /* 0x000fe200078e3cff */
[----:B------:R-:W-:Y:S01]  /*10e40*/  IMAD.X R31, RZ, RZ, R49, P6 ;  /* 0x000000ffff1f7224 */ /* 0x000fe200030e0631 */
[----:B------:R-:W-:Y:S02]  /*10e50*/  SHF.R.U64 R42, R42, 0x3, RZ ;  /* 0x000000032a2a7819 */ /* 0x000fe400000012ff */
[C---:B------:R-:W-:Y:S02]  /*10e60*/  IADD3 R41, P4, R48.reuse, 0x8000, RZ ;  /* 0x0000800030297810 */ /* 0x040fe40007f9e0ff */
[----:B------:R-:W-:Y:S01]  /*10e70*/  IADD3 R45, P6, R48, 0xa000, RZ ;  /* 0x0000a000302d7810 */ /* 0x000fe20007fde0ff */
[----:B--2---:R2:W-:Y:S01]  /*10e80*/  @!P2 ST.E desc[UR8][R64.64], R2 ;  /* 0x000000024000a985 */ /* 0x0045e2000c101908 */
[----:B------:R-:W-:-:S02]  /*10e90*/  LOP3.LUT R42, R42, R43, RZ, 0x3c, !PT ;  /* 0x0000002b2a2a7212 */ /* 0x000fc400078e3cff */
[----:B------:R-:W-:Y:S01]  /*10ea0*/  LOP3.LUT R40, R41, 0x380, RZ, 0xc0, !PT ;  /* 0x0000038029287812 */ /* 0x000fe200078ec0ff */
[----:B----4-:R4:W-:Y:S01]  /*10eb0*/  @!P0 ST.E desc[UR8][R66.64], R0 ;  /* 0x0000000042008985 */ /* 0x0109e2000c101908 */
[----:B------:R-:W-:Y:S02]  /*10ec0*/  LOP3.LUT R44, R45, 0x380, RZ, 0xc0, !PT ;  /* 0x000003802d2c7812 */ /* 0x000fe400078ec0ff */
[----:B------:R-:W-:Y:S01]  /*10ed0*/  LOP3.LUT R43, R48, 0x380, RZ, 0xc0, !PT ;  /* 0x00000380302b7812 */ /* 0x000fe200078ec0ff */
[----:B------:R1:W5:Y:S01]  /*10ee0*/  LD.E.128 R24, desc[UR8][R28.64] ;  /* 0x000000081c187980 */ /* 0x000362000c101d00 */
[----:B------:R-:W-:Y:S02]  /*10ef0*/  SHF.R.U64 R40, R40, 0x3, RZ ;  /* 0x0000000328287819 */ /* 0x000fe400000012ff */
[----:B------:R-:W-:Y:S01]  /*10f00*/  SHF.R.U64 R44, R44, 0x3, RZ ;  /* 0x000000032c2c7819 */ /* 0x000fe200000012ff */
[----:B--2---:R-:W-:Y:S01]  /*10f10*/  IMAD R2, R91, UR4, RZ ;  /* 0x000000045b027c24 */ /* 0x004fe2000f8e02ff */
[----:B------:R2:W5:Y:S01]  /*10f20*/  LD.E.128 R8, desc[UR8][R20.64] ;  /* 0x0000000814087980 */ /* 0x000562000c101d00 */
[----:B------:R-:W-:Y:S01]  /*10f30*/  SHF.R.U64 R43, R43, 0x3, RZ ;  /* 0x000000032b2b7819 */ /* 0x000fe200000012ff */
[----:B----4-:R-:W-:-:S02]  /*10f40*/  IMAD R0, R206, 0x20, R208 ;  /* 0x00000020ce007824 */ /* 0x010fc400078e02d0 */
[----:B------:R4:W5:Y:S01]  /*10f50*/  LD.E.128 R4, desc[UR8][R30.64] ;  /* 0x000000081e047980 */ /* 0x000962000c101d00 */
[----:B-1----:R-:W-:Y:S01]  /*10f60*/  IMAD R29, R207, UR5, R2 ;  /* 0x00000005cf1d7c24 */ /* 0x002fe2000f8e0202 */
[----:B------:R-:W-:Y:S01]  /*10f70*/  LOP3.LUT R40, R40, R41, RZ, 0x3c, !PT ;  /* 0x0000002928287212 */ /* 0x000fe200078e3cff */
[----:B------:R-:W-:Y:S01]  /*10f80*/  IMAD.IADD R28, R17, 0x1, R0 ;  /* 0x00000001111c7824 */ /* 0x000fe200078e0200 */
[----:B------:R-:W-:Y:S01]  /*10f90*/  LOP3.LUT R44, R44, R45, RZ, 0x3c, !PT ;  /* 0x0000002d2c2c7212 */ /* 0x000fe200078e3cff */
[----:B------:R-:W-:Y:S01]  /*10fa0*/  IMAD.X R41, RZ, RZ, R49, P4 ;  /* 0x000000ffff297224 */ /* 0x000fe200020e0631 */
[----:B------:R-:W-:Y:S01]  /*10fb0*/  LOP3.LUT R48, R43, R48, RZ, 0x3c, !PT ;  /* 0x000000302b307212 */ /* 0x000fe200078e3cff */
[----:B--2---:R-:W-:Y:S01]  /*10fc0*/  IMAD.WIDE.U32 R20, R207, UR4, RZ ;  /* 0x00000004cf147c25 */ /* 0x004fe2000f8e00ff */
[----:B------:R-:W-:Y:S01]  /*10fd0*/  ULDC.64 UR4, c[0x0][0xaf0] ;  /* 0x0002bc0000047ab9 */ /* 0x000fe20000000a00 */
[----:B------:R1:W5:Y:S02]  /*10fe0*/  LD.E.128 R68, desc[UR8][R32.64] ;  /* 0x0000000820447980 */ /* 0x000364000c101d00 */
[----:B---3--:R-:W-:-:S02]  /*10ff0*/  @P1 IMAD.HI.U32 R0, R28, R55, RZ ;  /* 0x000000371c001227 */ /* 0x008fc400078e00ff */
[----:B------:R2:W5:Y:S02]  /*11000*/  LD.E.128 R60, desc[UR8][R34.64] ;  /* 0x00000008223c7980 */ /* 0x000564000c101d00 */
[----:B------:R-:W-:Y:S02]  /*11010*/  IMAD.IADD R21, R21, 0x1, R29 ;  /* 0x0000000115157824 */ /* 0x000fe400078e021d */
[----:B------:R-:W-:Y:S01]  /*11020*/  IMAD.MOV.U32 R29, RZ, RZ, R28 ;  /* 0x000000ffff1d7224 */ /* 0x000fe200078e001c */
[----:B0-----:R-:W-:Y:S01]  /*11030*/  @P1 SHF.R.U32.HI R29, RZ, R85, R0 ;  /* 0x00000055ff1d1219 */ /* 0x001fe20000011600 */
[----:B------:R-:W-:Y:S01]  /*11040*/  IMAD R2, R3, UR4, RZ ;  /* 0x0000000403027c24 */ /* 0x000fe2000f8e02ff */
[----:B------:R2:W5:Y:S01]  /*11050*/  LD.E.128 R12, desc[UR8][R36.64] ;  /* 0x00000008240c7980 */ /* 0x000562000c101d00 */
[----:B------:R-:W-:Y:S01]  /*11060*/  IMAD.X R43, RZ, RZ, R49, P5 ;  /* 0x000000ffff2b7224 */ /* 0x000fe200028e0631 */
[----:B------:R-:W-:Y:S01]  /*11070*/  SHF.R.S32.HI R0, RZ, 0x1f, R29 ;  /* 0x0000001fff007819 */ /* 0x000fe2000001141d */
[C---:B----4-:R-:W-:Y:S01]  /*11080*/  IMAD R31, R205.reuse, UR5, R2 ;  /* 0x00000005cd1f7c24 */ /* 0x050fe2000f8e0202 */
[----:B------:R2:W5:Y:S01]  /*11090*/  LD.E.128 R56, desc[UR8][R38.64] ;  /* 0x0000000826387980 */ /* 0x000562000c101d00 */
[----:B------:R-:W-:Y:S01]  /*110a0*/  IMAD.WIDE.U32 R2, R205, UR4, R20 ;  /* 0x00000004cd027c25 */ /* 0x000fe2000f8e0014 */
[----:B------:R-:W-:-:S02]  /*110b0*/  ULDC.64 UR4, c[0x0][0xae0] ;  /* 0x0002b80000047ab9 */ /* 0x000fc40000000a00 */
[----:B------:R2:W5:Y:S01]  /*110c0*/  LD.E.128 R80, desc[UR8][R40.64] ;  /* 0x0000000828507980 */ /* 0x000562000c101d00 */
[----:B------:R-:W-:Y:S02]  /*110d0*/  IMAD.MOV R21, RZ, RZ, -R29 ;  /* 0x000000ffff157224 */ /* 0x000fe400078e0a1d */
[----:B------:R-:W-:Y:S01]  /*110e0*/  IMAD.X R45, RZ, RZ, R49, P6 ;  /* 0x000000ffff2d7224 */ /* 0x000fe200030e0631 */
[----:B------:R-:W-:Y:S01]  /*110f0*/  IADD3 R3, R3, R31, RZ ;  /* 0x0000001f03037210 */ /* 0x000fe20007ffe0ff */
[----:B------:R-:W-:Y:S01]  /*11100*/  IMAD R0, R0, UR4, RZ ;  /* 0x0000000400007c24 */ /* 0x000fe2000f8e02ff */
[----:B------:R-:W5:Y:S01]  /*11110*/  LD.E.128 R48, desc[UR8][R48.64] ;  /* 0x0000000830307980 */ /* 0x000f62000c101d00 */
[----:B------:R-:W-:Y:S02]  /*11120*/  IMAD R21, R94, R21, R28 ;  /* 0x000000155e157224 */ /* 0x000fe400078e021c */
[C---:B------:R-:W-:Y:S01]  /*11130*/  IMAD R31, R29.reuse, UR5, R0 ;  /* 0x000000051d1f7c24 */ /* 0x040fe2000f8e0200 */
[----:B------:R2:W5:Y:S01]  /*11140*/  LD.E.128 R76, desc[UR8][R42.64] ;  /* 0x000000082a4c7980 */ /* 0x000562000c101d00 */
[----:B------:R-:W-:Y:S01]  /*11150*/  IMAD.WIDE.U32 R2, R29, UR4, R2 ;  /* 0x000000041d027c25 */ /* 0x000fe2000f8e0002 */
[----:B------:R-:W-:Y:S01]  /*11160*/  SHF.R.S32.HI R0, RZ, 0x1f, R21 ;  /* 0x0000001fff007819 */ /* 0x000fe20000011415 */
[----:B------:R-:W-:Y:S01]  /*11170*/  ULDC.64 UR4, c[0x0][0xad8] ;  /* 0x0002b60000047ab9 */ /* 0x000fe20000000a00 */
[----:B------:R2:W5:Y:S04]  /*11180*/  LD.E.128 R72, desc[UR8][R44.64] ;  /* 0x000000082c487980 */ /* 0x000568000c101d00 */
[----:B------:R2:W5:Y:S01]  /*11190*/  LD.E.128 R64, desc[UR8][R46.64] ;  /* 0x000000082e407980 */ /* 0x000562000c101d00 */
        /* <DEDUP_REMOVED lines=8> */
[----:B-1----:R-:W-:Y:S02]  /*11220*/  IMAD.IADD R32, R208, 0x1, R17 ;  /* 0x00000001d0207824 */ /* 0x002fe400078e0211 */
        /* <DEDUP_REMOVED lines=13> */
[----:B------:R2:W0:Y:S01]  /*11300*/  SHFL.IDX PT, R21, R17, RZ, 0x181f ;  /* 0x00181fff11157589 */ /* 0x00042200000e0000 */
[----:B------:R-:W-:Y:S03]  /*11310*/  BSSY B1, `(.L_x_2297) ;  /* 0x0000012000017945 */ /* 0x000fe60003800000 */
[----:B------:R2:W1:Y:S01]  /*11320*/  SHFL.IDX PT, R29, R30, RZ, 0x181f ;  /* 0x00181fff1e1d7589 */ /* 0x00046200000e0000 */
[----:B------:R-:W-:Y:S01]  /*11330*/  ISETP.GE.AND P0, PT, R0, R53, PT ;  /* 0x000000350000720c */ /* 0x000fe20003f06270 */
[----:B------:R-:W-:-:S12]  /*11340*/  @P2 BRA `(.L_x_2298) ;  /* 0x0000000000382947 */ /* 0x000fd80003800000 */
[----:B------:R-:W-:Y:S01]  /*11350*/  ULDC UR4, c[0x0][0xac8] ;  /* 0x0002b20000047ab9 */ /* 0x000fe20000000800 */
[----:B------:R-:W-:Y:S01]  /*11360*/  ULDC.64 UR6, c[0x0][0x208] ;  /* 0x0000820000067ab9 */ /* 0x000fe20000000a00 */
[----:B------:R-:W-:Y:S02]  /*11370*/  ISETP.GE.AND P4, PT, R16, UR4, PT ;  /* 0x0000000410007c0c */ /* 0x000fe4000bf86270 */
[----:B------:R-:W-:Y:S02]  /*11380*/  ISETP.GE.AND P3, PT, R23, UR4, PT ;  /* 0x0000000417007c0c */ /* 0x000fe4000bf66270 */
[----:B------:R-:W-:-:S09]  /*11390*/  ISETP.GE.AND P2, PT, R204, UR4, PT ;  /* 0x00000004cc007c0c */ /* 0x000fd2000bf46270 */
[CC--:B0-----:R-:W-:Y:S02]  /*113a0*/  @!P4 LEA R2, P6, R16.reuse, R21.reuse, 0x1 ;  /* 0x000000151002c211 */ /* 0x0c1fe400078c08ff */
[C---:B------:R-:W-:Y:S02]  /*113b0*/  @!P3 LEA R20, P5, R23.reuse, R21, 0x1 ;  /* 0x000000151714b211 */ /* 0x040fe400078a08ff */
[----:B-1----:R-:W-:Y:S02]  /*113c0*/  @!P4 LEA.HI.X R3, R16, R29, R216, 0x1, P6 ;  /* 0x0000001d1003c211 */ /* 0x002fe400030f0cd8 */
[C---:B------:R-:W-:Y:S02]  /*113d0*/  @!P2 LEA R28, P6, R204.reuse, R21, 0x1 ;  /* 0x00000015cc1ca211 */ /* 0x040fe400078c08ff */
[-C--:B------:R-:W-:Y:S01]  /*113e0*/  @!P3 LEA.HI.X R21, R23, R29.reuse, R215, 0x1, P5 ;  /* 0x0000001d1715b211 */ /* 0x080fe200028f0cd7 */
[----:B-----5:R3:W-:Y:S01]  /*113f0*/  @!P4 ST.E.128 desc[UR6][R2.64], R48 ;  /* 0x000000300200c985 */ /* 0x0207e2000c101d06 */
[----:B------:R-:W-:-:S03]  /*11400*/  @!P2 LEA.HI.X R29, R204, R29, R214, 0x1, P6 ;  /* 0x0000001dcc1da211 */ /* 0x000fc600030f0cd6 */
[----:B------:R3:W-:Y:S04]  /*11410*/  @!P3 ST.E.128 desc[UR6][R20.64], R68 ;  /* 0x000000441400b985 */ /* 0x0007e8000c101d06 */
[----:B------:R3:W-:Y:S02]  /*11420*/  @!P2 ST.E.128 desc[UR6][R28.64], R80 ;  /* 0x000000501c00a985 */ /* 0x0007e4000c101d06 */
.L_x_2298:
[----:B------:R-:W-:Y:S05]  /*11430*/  BSYNC B1 ;  /* 0x0000000000017941 */ /* 0x000fea0003800000 */
.L_x_2297:
[----:B-1-3--:R1:W3:Y:S01]  /*11440*/  SHFL.IDX PT, R29, R30, 0x1, 0x181f ;  /* 0x00381f001e1d7f89 */ /* 0x00a2e200000e0000 */
        /* <DEDUP_REMOVED lines=9> */
[CC--:B------:R-:W-:Y:S02]  /*114e0*/  @!P5 LEA R20, P2, R23.reuse, R3.reuse, 0x1 ;  /* 0x000000031714d211 */ /* 0x0c0fe400078408ff */
[----:B------:R-:W-:Y:S02]  /*114f0*/  @!P6 LEA R28, P3, R204, R3, 0x1 ;  /* 0x00000003cc1ce211 */ /* 0x000fe400078608ff */
[-C--:B---3--:R-:W-:Y:S02]  /*11500*/  @!P4 LEA.HI.X R3, R16, R29.reuse, R216, 0x1, P1 ;  /* 0x0000001d1003c211 */ /* 0x088fe400008f0cd8 */
[-C--:B0-----:R-:W-:Y:S02]  /*11510*/  @!P5 LEA.HI.X R21, R23, R29.reuse, R215, 0x1, P2 ;  /* 0x0000001d1715d211 */ /* 0x081fe400010f0cd7 */
[----:B------:R-:W-:Y:S01]  /*11520*/  @!P6 LEA.HI.X R29, R204, R29, R214, 0x1, P3 ;  /* 0x0000001dcc1de211 */ /* 0x000fe200018f0cd6 */
[----:B-----5:R0:W-:Y:S04]  /*11530*/  @!P4 ST.E.128 desc[UR6][R2.64], R8 ;  /* 0x000000080200c985 */ /* 0x0201e8000c101d06 */
[----:B------:R0:W-:Y:S04]  /*11540*/  @!P5 ST.E.128 desc[UR6][R20.64], R60 ;  /* 0x0000003c1400d985 */ /* 0x0001e8000c101d06 */
[----:B------:R0:W-:Y:S02]  /*11550*/  @!P6 ST.E.128 desc[UR6][R28.64], R76 ;  /* 0x0000004c1c00e985 */ /* 0x0001e4000c101d06 */
.L_x_2300:
[----:B------:R-:W-:Y:S05]  /*11560*/  BSYNC B1 ;  /* 0x0000000000017941 */ /* 0x000fea0003800000 */
.L_x_2299:
[----:B0----5:R0:W0:Y:S01]  /*11570*/  SHFL.IDX PT, R11, R30, 0x2, 0x181f ;  /* 0x00581f001e0b7f89 */ /* 0x02102200000e0000 */
[----:B------:R-:W-:Y:S03]  /*11580*/  BSSY B1, `(.L_x_2301) ;  /* 0x0000011000017945 */ /* 0x000fe60003800000 */
[----:B----4-:R4:W0:Y:S01]  /*11590*/  SHFL.IDX PT, R3, R17, 0x2, 0x181f ;  /* 0x00581f0011037f89 */ /* 0x01082200000e0000 */
        /* <DEDUP_REMOVED lines=9> */
[-C--:B------:R-:W-:Y:S02]  /*11630*/  @!P3 LEA.HI.X R3, R16, R11.reuse, R216, 0x1, P0 ;  /* 0x0000000b1003b211 */ /* 0x080fe400000f0cd8 */
[-C--:B------:R-:W-:Y:S02]  /*11640*/  @!P4 LEA.HI.X R9, R23, R11.reuse, R215, 0x1, P1 ;  /* 0x0000000b1709c211 */ /* 0x080fe400008f0cd7 */
[----:B------:R-:W-:Y:S01]  /*11650*/  @!P5 LEA.HI.X R11, R204, R11, R214, 0x1, P2 ;  /* 0x0000000bcc0bd211 */ /* 0x000fe200010f0cd6 */
[----:B------:R0:W-:Y:S04]  /*11660*/  @!P3 ST.E.128 desc[UR6][R2.64], R24 ;  /* 0x000000180200b985 */ /* 0x0001e8000c101d06 */
[----:B------:R0:W-:Y:S04]  /*11670*/  @!P4 ST.E.128 desc[UR6][R8.64], R12 ;  /* 0x0000000c0800c985 */ /* 0x0001e8000c101d06 */
[----:B------:R0:W-:Y:S02]  /*11680*/  @!P5 ST.E.128 desc[UR6][R10.64], R72 ;  /* 0x000000480a00d985 */ /* 0x0001e4000c101d06 */
.L_x_2302:
[----:B------:R-:W-:Y:S05]  /*11690*/  BSYNC B1 ;  /* 0x0000000000017941 */ /* 0x000fea0003800000 */
.L_x_2301:
[----:B------:R-:W-:Y:S01]  /*116a0*/  VIADD R0, R32, 0x60 ;  /* 0x0000006020007836 */ /* 0x000fe20000000000 */
[----:B0-----:R0:W0:Y:S04]  /*116b0*/  SHFL.IDX PT, R11, R30, 0x3, 0x181f ;  /* 0x00781f001e0b7f89 */ /* 0x00102800000e0000 */
[----:B------:R-:W-:Y:S01]  /*116c0*/  ISETP.GE.AND P0, PT, R0, R53, PT ;  /* 0x000000350000720c */ /* 0x000fe20003f06270 */
[----:B-12-4-:R-:W4:-:S12]  /*116d0*/  SHFL.IDX PT, R17, R17, 0x3, 0x181f ;  /* 0x00781f0011117f89 */ /* 0x016f1800000e0000 */
[----:B------:R-:W-:Y:S05]  /*116e0*/  @P0 BRA `(.L_x_2303) ;  /* 0x0000000800d80947 */ /* 0x000fea0003800000 */
[----:B------:R-:W-:Y:S01]  /*116f0*/  ULDC UR4, c[0x0][0xac8] ;  /* 0x0002b20000047ab9 */ /* 0x000fe20000000800 */
[----:B------:R-:W-:Y:S01]  /*11700*/  ULDC.64 UR6, c[0x0][0x208] ;  /* 0x0000820000067ab9 */ /* 0x000fe20000000a00 */
[----:B------:R-:W-:Y:S02]  /*11710*/  ISETP.GE.AND P2, PT, R16, UR4, PT ;  /* 0x0000000410007c0c */ /* 0x000fe4000bf46270 */
[----:B------:R-:W-:-:S11]  /*11720*/  ISETP.GE.AND P3, PT, R23, UR4, PT ;  /* 0x0000000417007c0c */ /* 0x000fd6000bf66270 */
[CC--:B----4-:R-:W-:Y:S02]  /*11730*/  @!P2 LEA R2, P0, R16.reuse, R17.reuse, 0x1 ;  /* 0x000000111002a211 */ /* 0x0d0fe400078008ff */
[C---:B------:R-:W-:Y:S02]  /*11740*/  @!P3 LEA R8, P1, R23.reuse, R17, 0x1 ;  /* 0x000000111708b211 */ /* 0x040fe400078208ff */
        /* <DEDUP_REMOVED lines=11> */
.L_x_2296:
[----:B------:R-:W2:Y:S01]  /*11800*/  LDC R12, c[0x0][0xbe8] ;  /* 0x0002fa00ff0c7b82 */ /* 0x000ea20000000800 */
[----:B------:R-:W-:Y:S01]  /*11810*/  ISETP.GE.AND P0, PT, R217, 0x80, PT ;  /* 0x00000080d900780c */ /* 0x000fe20003f06270 */
[----:B------:R-:W-:Y:S01]  /*11820*/  IMAD R0, R206, 0x20, R208 ;  /* 0x00000020ce007824 */ /* 0x000fe200078e02d0 */
[----:B------:R-:W-:Y:S01]  /*11830*/  BSSY B1, `(.L_x_2304) ;  /* 0x000002f000017945 */ /* 0x000fe20003800000 */
[----:B------:R-:W-:Y:S02]  /*11840*/  SHF.R.S32.HI R8, RZ, 0x1f, R207 ;  /* 0x0000001fff087819 */ /* 0x000fe400000114cf */
[----:B------:R-:W-:Y:S01]  /*11850*/  IMAD.IADD R13, R17, 0x1, R0 ;  /* 0x00000001110d7824 */ /* 0x000fe200078e0200 */
[----:B------:R-:W-:Y:S02]  /*11860*/  SHF.R.S32.HI R10, RZ, 0x1f, R205 ;  /* 0x0000001fff0a7819 */ /* 0x000fe400000114cd */
[----:B--2---:R-:W-:-:S13]  /*11870*/  ISETP.NE.AND P1, PT, R12, 0x1, PT ;  /* 0x000000010c00780c */ /* 0x004fda0003f25270 */
[----:B------:R-:W2:Y:S08]  /*11880*/  @P1 LDC R14, c[0x0][0xbec] ;  /* 0x0002fb00ff0e1b82 */ /* 0x000eb00000000800 */
[----:B------:R-:W3:Y:S01]  /*11890*/  @P1 LDC R15, c[0x0][0xbf0] ;  /* 0x0002fc00ff0f1b82 */ /* 0x000ee20000000800 */
[----:B------:R-:W-:Y:S05]  /*118a0*/  @P0 BRA `(.L_x_2305) ;  /* 0x00000000009c0947 */ /* 0x000fea0003800000 */
[----:B------:R-:W4:Y:S01]  /*118b0*/  S2R R2, SR_TID.X ;  /* 0x0000000000027919 */ /* 0x000f220000002100 */
[----:B------:R-:W5:Y:S01]  /*118c0*/  LDC R9, c[0x0][0xbe8] ;  /* 0x0002fa00ff097b82 */ /* 0x000f620000000800 */
[----:B------:R-:W-:Y:S02]  /*118d0*/  ULDC UR4, c[0x0][0xa88] ;  /* 0x0002a20000047ab9 */ /* 0x000fe40000000800 */
[----:B-----5:R-:W-:Y:S01]  /*118e0*/  IMAD R3, R9, UR4, RZ ;  /* 0x0000000409037c24 */ /* 0x020fe2000f8e02ff */
[----:B----4-:R-:W-:-:S04]  /*118f0*/  IADD3 R6, R17, -0x80, R2 ;  /* 0xffffff8011067810 */ /* 0x010fc80007ffe002 */
[----:B------:R-:W-:-:S13]  /*11900*/  ISETP.GE.AND P0, PT, R6, R3, PT ;  /* 0x000000030600720c */ /* 0x000fda0003f06270 */
[----:B------:R-:W-:Y:S05]  /*11910*/  @P0 BRA `(.L_x_2305) ;  /* 0x0000000000800947 */ /* 0x000fea0003800000 */
[----:B------:R-:W-:Y:S01]  /*11920*/  ISETP.NE.AND P0, PT, R9, 0x1, PT ;  /* 0x000000010900780c */ /* 0x000fe20003f05270 */
[----:B------:R-:W-:Y:S01]  /*11930*/  ULDC.64 UR4, c[0x0][0xb90] ;  /* 0x0002e40000047ab9 */ /* 0x000fe20000000a00 */
[----:B------:R-:W-:Y:S01]  /*11940*/  IMAD.MOV.U32 R5, RZ, RZ, R6 ;  /* 0x000000ffff057224 */ /* 0x000fe200078e0006 */
[----:B------:R-:W-:Y:S01]  /*11950*/  ULDC.64 UR6, c[0x0][0x208] ;  /* 0x0000820000067ab9 */ /* 0x000fe20000000a00 */
[----:B------:R-:W-:-:S04]  /*11960*/  IMAD R4, R8, UR4, RZ ;  /* 0x0000000408047c24 */ /* 0x000fc8000f8e02ff */
[----:B------:R-:W-:-:S05]  /*11970*/  IMAD R7, R207, UR5, R4 ;  /* 0x00000005cf077c24 */ /* 0x000fca000f8e0204 */
[----:B------:R-:W4:Y:S08]  /*11980*/  @P0 LDC R3, c[0x0][0xbec] ;  /* 0x0002fb00ff030b82 */ /* 0x000f300000000800 */
[----:B------:R-:W5:Y:S01]  /*11990*/  @P0 LDC R11, c[0x0][0xbf0] ;  /* 0x0002fc00ff0b0b82 */ /* 0x000f620000000800 */
[----:B----4-:R-:W-:-:S04]  /*119a0*/  @P0 IMAD.HI.U32 R0, R6, R3, RZ ;  /* 0x0000000306000227 */ /* 0x010fc800078e00ff */
[----:B------:R-:W-:Y:S01]  /*119b0*/  IMAD.WIDE.U32 R2, R207, UR4, RZ ;  /* 0x00000004cf027c25 */ /* 0x000fe2000f8e00ff */
[----:B------:R-:W-:Y:S01]  /*119c0*/  ULDC.64 UR4, c[0x0][0xb98] ;  /* 0x0002e60000047ab9 */ /* 0x000fe20000000a00 */
[----:B-----5:R-:W-:Y:S02]  /*119d0*/  @P0 SHF.R.U32.HI R5, RZ, R11, R0 ;  /* 0x0000000bff050219 */ /* 0x020fe40000011600 */
[----:B------:R-:W-:Y:S02]  /*119e0*/  IMAD.IADD R3, R3, 0x1, R7 ;  /* 0x0000000103037824 */ /* 0x000fe400078e0207 */
[----:B------:R-:W-:Y:S01]  /*119f0*/  IMAD R0, R10, UR4, RZ ;  /* 0x000000040a007c24 */ /* 0x000fe2000f8e02ff */
[----:B------:R-:W-:Y:S01]  /*11a00*/  IADD3 R7, -R5, RZ, RZ ;  /* 0x000000ff05077210 */ /* 0x000fe20007ffe1ff */
        /* <DEDUP_REMOVED lines=17> */
.L_x_2305:
[----:B------:R-:W-:Y:S05]  /*11b20*/  BSYNC B1 ;  /* 0x0000000000017941 */ /* 0x000fea0003800000 */
.L_x_2304:
[----:B------:R-:W-:Y:S01]  /*11b30*/  ULDC.64 UR4, c[0x0][0xae8] ;  /* 0x0002ba0000047ab9 */ /* 0x000fe20000000a00 */
[----:B--2---:R-:W-:Y:S01]  /*11b40*/  @P1 IMAD.HI.U32 R0, R13, R14, RZ ;  /* 0x0000000e0d001227 */ /* 0x004fe200078e00ff */
[----:B------:R-:W-:Y:S01]  /*11b50*/  ULDC UR6, c[0x0][0xa88] ;  /* 0x0002a20000067ab9 */ /* 0x000fe20000000800 */
[----:B------:R-:W-:Y:S02]  /*11b60*/  BSSY B1, `(.L_x_2306) ;  /* 0x0000035000017945 */ /* 0x000fe40003800000 */
[----:B------:R-:W-:Y:S02]  /*11b70*/  IMAD R2, R8, UR4, RZ ;  /* 0x0000000408027c24 */ /* 0x000fe4000f8e02ff */
[----:B----4-:R-:W-:Y:S01]  /*11b80*/  IMAD.MOV.U32 R5, RZ, RZ, R13 ;  /* 0x000000ffff057224 */ /* 0x010fe200078e000d */
[----:B---3--:R-:W-:Y:S01]  /*11b90*/  @P1 SHF.R.U32.HI R5, RZ, R15, R0 ;  /* 0x0000000fff051219 */ /* 0x008fe20000011600 */
[C---:B------:R-:W-:Y:S02]  /*11ba0*/  IMAD R7, R207.reuse, UR5, R2 ;  /* 0x00000005cf077c24 */ /* 0x040fe4000f8e0202 */
[----:B------:R-:W-:Y:S01]  /*11bb0*/  IMAD.WIDE.U32 R2, R207, UR4, RZ ;  /* 0x00000004cf027c25 */ /* 0x000fe2000f8e00ff */
[----:B------:R-:W-:Y:S01]  /*11bc0*/  ULDC.64 UR4, c[0x0][0xaf0] ;  /* 0x0002bc0000047ab9 */ /* 0x000fe20000000a00 */
[----:B------:R-:W-:-:S02]  /*11bd0*/  SHF.R.S32.HI R0, RZ, 0x1f, R5 ;  /* 0x0000001fff007819 */ /* 0x000fc40000011405 */
[----:B------:R-:W-:Y:S02]  /*11be0*/  IMAD R4, R10, UR4, RZ ;  /* 0x000000040a047c24 */ /* 0x000fe4000f8e02ff */
[----:B------:R-:W-:Y:S02]  /*11bf0*/  IMAD.IADD R3, R3, 0x1, R7 ;  /* 0x0000000103037824 */ /* 0x000fe400078e0207 */
        /* <DEDUP_REMOVED lines=13> */
[----:B------:R-:W-:Y:S02]  /*11cd0*/  IMAD.IADD R6, R208, 0x1, R17 ;  /* 0x00000001d0067824 */ /* 0x000fe400078e0211 */
[----:B------:R-:W-:Y:S02]  /*11ce0*/  IMAD R9, R12, UR6, RZ ;  /* 0x000000060c097c24 */ /* 0x000fe4000f8e02ff */
        /* <DEDUP_REMOVED lines=8> */
[----:B------:R2:W3:Y:S01]  /*11d70*/  SHFL.IDX PT, R7, R4, RZ, 0x181f ;  /* 0x00181fff04077589 */ /* 0x0004e200000e0000 */
[-C--:B------:R-:W-:Y:S01]  /*11d80*/  ISETP.GE.AND P1, PT, R0, R9.reuse, PT ;  /* 0x000000090000720c */ /* 0x080fe20003f26270 */
[----:B------:R-:W-:Y:S02]  /*11d90*/  VIADD R0, R6, 0x40 ;  /* 0x0000004006007836 */ /* 0x000fe40000000000 */
[----:B------:R2:W4:Y:S03]  /*11da0*/  SHFL.IDX PT, R3, R5, RZ, 0x181f ;  /* 0x00181fff05037589 */ /* 0x00052600000e0000 */
[----:B------:R-:W-:Y:S01]  /*11db0*/  ISETP.GE.AND P0, PT, R0, R9, PT ;  /* 0x000000090000720c */ /* 0x000fe20003f06270 */
[----:B------:R-:W-:-:S12]  /*11dc0*/  @P2 BRA `(.L_x_2307) ;  /* 0x0000000000382947 */ /* 0x000fd80003800000 */
[----:B------:R-:W-:Y:S01]  /*11dd0*/  ULDC UR4, c[0x0][0xac8] ;  /* 0x0002b20000047ab9 */ /* 0x000fe20000000800 */
[----:B------:R-:W-:Y:S01]  /*11de0*/  ULDC.64 UR6, c[0x0][0x208] ;  /* 0x0000820000067ab9 */ /* 0x000fe20000000a00 */
[----:B------:R-:W-:Y:S02]  /*11df0*/  ISETP.GE.AND P4, PT, R16, UR4, PT ;  /* 0x0000000410007c0c */ /* 0x000fe4000bf86270 */
[----:B------:R-:W-:Y:S02]  /*11e00*/  ISETP.GE.AND P3, PT, R23, UR4, PT ;  /* 0x0000000417007c0c */ /* 0x000fe4000bf66270 */
[----:B------:R-:W-:-:S09]  /*11e10*/  ISETP.GE.AND P2, PT, R204, UR4, PT ;  /* 0x00000004cc007c0c */ /* 0x000fd2000bf46270 */
[CC--:B---3--:R-:W-:Y:S02]  /*11e20*/  @!P4 LEA R10, P6, R16.reuse, R7.reuse, 0x1 ;  /* 0x00000007100ac211 */ /* 0x0c8fe400078c08ff */
[C---:B------:R-:W-:Y:S02]  /*11e30*/  @!P3 LEA R12, P5, R23.reuse, R7, 0x1 ;  /* 0x00000007170cb211 */ /* 0x040fe400078a08ff */
[----:B----4-:R-:W-:Y:S02]  /*11e40*/  @!P4 LEA.HI.X R11, R16, R3, R216, 0x1, P6 ;  /* 0x00000003100bc211 */ /* 0x010fe400030f0cd8 */
[C---:B------:R-:W-:Y:S02]  /*11e50*/  @!P2 LEA R2, P6, R204.reuse, R7, 0x1 ;  /* 0x00000007cc02a211 */ /* 0x040fe400078c08ff */
[-C--:B------:R-:W-:Y:S01]  /*11e60*/  @!P3 LEA.HI.X R13, R23, R3.reuse, R215, 0x1, P5 ;  /* 0x00000003170db211 */ /* 0x080fe200028f0cd7 */
[----:B------:R3:W-:Y:S01]  /*11e70*/  @!P4 ST.E.128 desc[UR6][R10.64], RZ ;  /* 0x000000ff0a00c985 */ /* 0x0007e2000c101d06 */
[----:B------:R-:W-:-:S03]  /*11e80*/  @!P2 LEA.HI.X R3, R204, R3, R214, 0x1, P6 ;  /* 0x00000003cc03a211 */ /* 0x000fc600030f0cd6 */
[----:B------:R3:W-:Y:S04]  /*11e90*/  @!P3 ST.E.128 desc[UR6][R12.64], RZ ;  /* 0x000000ff0c00b985 */ /* 0x0007e8000c101d06 */
[----:B------:R3:W-:Y:S02]  /*11ea0*/  @!P2 ST.E.128 desc[UR6][R2.64], RZ ;  /* 0x000000ff0200a985 */ /* 0x0007e4000c101d06 */
.L_x_2307:
[----:B------:R-:W-:Y:S05]  /*11eb0*/  BSYNC B1 ;  /* 0x0000000000017941 */ /* 0x000fea0003800000 */
.L_x_2306:
[----:B---34-:R3:W4:Y:S01]  /*11ec0*/  SHFL.IDX PT, R3, R5, 0x1, 0x181f ;  /* 0x00381f0005037f89 */ /* 0x01872200000e0000 */
        /* <DEDUP_REMOVED lines=17> */
.L_x_2309:
[----:B------:R-:W-:Y:S05]  /*11fe0*/  BSYNC B1 ;  /* 0x0000000000017941 */ /* 0x000fea0003800000 */
.L_x_2308:
        /* <DEDUP_REMOVED lines=18> */
.L_x_2311:
[----:B------:R-:W-:Y:S05]  /*12110*/  BSYNC B1 ;  /* 0x0000000000017941 */ /* 0x000fea0003800000 */
.L_x_2310:
[----:B------:R-:W-:Y:S01]  /*12120*/  IADD3 R0, R6, 0x60, RZ ;  /* 0x0000006006007810 */ /* 0x000fe20007ffe0ff */
[----:B0-23--:R-:W0:Y:S03]  /*12130*/  SHFL.IDX PT, R5, R5, 0x3, 0x181f ;  /* 0x00781f0005057f89 */ /* 0x00de2600000e0000 */
[----:B------:R-:W-:Y:S01]  /*12140*/  ISETP.GE.AND P0, PT, R0, R9, PT ;  /* 0x000000090000720c */ /* 0x000fe20003f06270 */
[----:B----4-:R2:W3:-:S12]  /*12150*/  SHFL.IDX PT, R3, R4, 0x3, 0x181f ;  /* 0x00781f0004037f89 */ /* 0x0104d800000e0000 */
[----:B--2---:R-:W-:Y:S05]  /*12160*/  @P0 BRA `(.L_x_2303) ;  /* 0x0000000000380947 */ /* 0x004fea0003800000 */
[----:B------:R-:W-:Y:S01]  /*12170*/  ULDC UR4, c[0x0][0xac8] ;  /* 0x0002b20000047ab9 */ /* 0x000fe20000000800 */
[----:B------:R-:W-:Y:S01]  /*12180*/  ULDC.64 UR6, c[0x0][0x208] ;  /* 0x0000820000067ab9 */ /* 0x000fe20000000a00 */
[----:B------:R-:W-:Y:S02]  /*12190*/  ISETP.GE.AND P3, PT, R16, UR4, PT ;  /* 0x0000000410007c0c */ /* 0x000fe4000bf66270 */
[----:B------:R-:W-:Y:S02]  /*121a0*/  ISETP.GE.AND P4, PT, R23, UR4, PT ;  /* 0x0000000417007c0c */ /* 0x000fe4000bf86270 */
[----:B------:R-:W-:-:S09]  /*121b0*/  ISETP.GE.AND P5, PT, R204, UR4, PT ;  /* 0x00000004cc007c0c */ /* 0x000fd2000bfa6270 */
[-C--:B---3--:R-:W-:Y:S02]  /*121c0*/  @!P3 LEA R6, P0, R16, R3.reuse, 0x1 ;  /* 0x000000031006b211 */ /* 0x088fe400078008ff */
        /* <DEDUP_REMOVED lines=8> */
.L_x_2303:
[----:B------:R-:W-:Y:S05]  /*12250*/  BSYNC B0 ;  /* 0x0000000000007941 */ /* 0x000fea0003800000 */
.L_x_2295:
[----:B------:R-:W-:Y:S02]  /*12260*/  ULDC UR4, c[0x0][0xc38] ;  /* 0x00030e0000047ab9 */ /* 0x000fe40000000800 */
[----:B-1----:R-:W-:-:S13]  /*12270*/  ISETP.GE.AND P0, PT, R52, UR4, PT ;  /* 0x0000000434007c0c */ /* 0x002fda000bf06270 */
[----:B------:R-:W-:Y:S05]  /*12280*/  @!P0 BRA `(.L_x_2312) ;  /* 0xfffffee800c08947 */ /* 0x000fea000383ffff */
[----:B------:R-:W-:Y:S05]  /*12290*/  EXIT ;  /* 0x000000000000794d */ /* 0x000fea0003800000 */
.L_x_2260:
[----:B------:R-:W-:-:S08]  /*122a0*/  NOP ;  /* 0x0000000000007918 */ /* 0x000fd00000000000 */
[----:B0-----:R-:W0:-:S00]  /*122b0*/  USETMAXREG.DEALLOC.CTAPOOL 0x18 ;  /* 0x00000018000079c8 */ /* 0x001e0000080e0500 */
[----:B0-----:R-:W-:-:S06]  /*122c0*/  LOP3.LUT R0, R0, 0x3, RZ, 0xc0, !PT ;  /* 0x0000000300007812 */ /* 0x001fcc00078ec0ff */
[----:B------:R-:W0:Y:S01]  /*122d0*/  S2UR UR6, SR_CTAID.X ;  /* 0x00000000000679c3 */ /* 0x000e220000002500 */
[----:B------:R-:W-:Y:S01]  /*122e0*/  IMAD.MOV.U32 R18, RZ, RZ, RZ ;  /* 0x000000ffff127224 */ /* 0x000fe200078e00ff */
[----:B------:R-:W1:Y:S02]  /*122f0*/  SHFL.IDX PT, R0, R0, RZ, 0x1f ;  /* 0x00001fff00007589 */ /* 0x000e6400000e0000 */
[----:B-1----:R-:W-:-:S04]  /*12300*/  ISETP.NE.AND P0, PT, R0, RZ, PT ;  /* 0x000000ff0000720c */ /* 0x002fc80003f05270 */
[----:B------:R-:W0:Y:S01]  /*12310*/  LDC R0, c[0x0][0xc38] ;  /* 0x00030e00ff007b82 */ /* 0x000e220000000800 */
[----:B------:R-:W-:-:S05]  /*12320*/  P2R R2, PR, RZ, 0x1 ;  /* 0x00000001ff027803 */ /* 0x000fca0000000000 */
[----:B------:R1:W-:Y:S03]  /*12330*/  STL [R1+0x2c], R2 ;  /* 0x00002c0201007387 */ /* 0x0003e60000100800 */
[----:B------:R-:W-:Y:S06]  /*12340*/  @P0 BAR.ARV 0x4, 0x180 ;  /* 0x0106000000000b1d */ /* 0x000fec0000002000 */
[----:B------:R1:W-:Y:S01]  /*12350*/  STL [R1+0x28], RZ ;  /* 0x000028ff01007387 */ /* 0x0003e20000100800 */
[----:B0-----:R-:W-:Y:S01]  /*12360*/  ISETP.LE.AND P0, PT, R0, UR6, PT ;  /* 0x0000000600007c0c */ /* 0x001fe2000bf03270 */
[----:B------:R-:W-:-:S05]  /*12370*/  IMAD.MOV.U32 R0, RZ, RZ, 0x1 ;  /* 0x00000001ff007424 */ /* 0x000fca00078e00ff */
[----:B------:R1:W-:Y:S07]  /*12380*/  STL [R1+0x4], R0 ;  /* 0x0000040001007387 */ /* 0x0003ee0000100800 */
[----:B------:R-:W-:Y:S05]  /*12390*/  @P0 BRA `(.L_x_2313) ;  /* 0x0000004800500947 */ /* 0x000fea0003800000 */
[----:B------:R-:W0:Y:S01]  /*123a0*/  S2R R6, SR_TID.X ;  /* 0x0000000000067919 */ /* 0x000e220000002100 */
[----:B------:R-:W2:Y:S01]  /*123b0*/  S2UR UR5, SR_CgaCtaId ;  /* 0x00000000000579c3 */ /* 0x000ea20000008800 */
[----:B------:R-:W-:Y:S01]  /*123c0*/  UMOV UR4, 0x400 ;  /* 0x0000040000047882 */ /* 0x000fe20000000000 */
[----:B------:R-:W-:Y:S01]  /*123d0*/  IMAD.MOV.U32 R18, RZ, RZ, RZ ;  /* 0x000000ffff127224 */ /* 0x000fe200078e00ff */
[----:B------:R-:W-:Y:S01]  /*123e0*/  ULDC UR40, c[0x0][0xc] ;  /* 0x0000030000287ab9 */ /* 0x000fe20000000800 */
[----:B------:R-:W-:Y:S01]  /*123f0*/  ULDC.64 UR38, c[0x0][0x198] ;  /* 0x0000660000267ab9 */ /* 0x000fe20000000a00 */
[----:B--2---:R-:W-:-:S06]  /*12400*/  ULEA UR4, UR5, UR4, 0x18 ;  /* 0x0000000405047291 */ /* 0x004fcc000f8ec03f */
[----:B------:R-:W-:Y:S01]  /*12410*/  IMAD.U32 R17, RZ, RZ, UR4 ;  /* 0x00000004ff117e24 */ /* 0x000fe2000f8e00ff */
[C---:B0-----:R-:W-:Y:S01]  /*12420*/  LOP3.LUT R5, R6.reuse, 0x7f, RZ, 0xc0, !PT ;  /* 0x0000007f06057812 */ /* 0x041fe200078ec0ff */
[----:B-1----:R-:W-:-:S05]  /*12430*/  IMAD.SHL.U32 R0, R6, 0x8, RZ ;  /* 0x0000000806007824 */ /* 0x002fca00078e00ff */
        /* <DEDUP_REMOVED lines=13> */
[----:B------:R0:W-:Y:S04]  /*12510*/  STL [R1+0x4], R2 ;  /* 0x0000040201007387 */ /* 0x0001e80000100800 */
[----:B------:R1:W-:Y:S01]  /*12520*/  STL [R1+0x28], RZ ;  /* 0x000028ff01007387 */ /* 0x0003e20000100800 */
[----:B0-----:R-:W-:-:S02]  /*12530*/  LOP3.LUT R2, R0, 0x40, RZ, 0xfc, !PT ;  /* 0x0000004000027812 */ /* 0x001fc400078efcff */
[----:B-1----:R-:W-:-:S07]  /*12540*/  LOP3.LUT R0, R0, 0x80, RZ, 0xfc, !PT ;  /* 0x0000008000007812 */ /* 0x002fce00078efcff */
.L_x_2407:
[----:B--2---:R-:W2:Y:S01]  /*12550*/  LDL R5, [R1+0x18] ;  /* 0x0000180001057983 */ /* 0x004ea20000100800 */
[----:B0-----:R-:W0:Y:S01]  /*12560*/  LDC R0, c[0x0][0xc60] ;  /* 0x00031800ff007b82 */ /* 0x001e220000000800 */
[----:B------:R-:W-:Y:S01]  /*12570*/  ULDC UR4, c[0x0][0xc78] ;  /* 0x00031e0000047ab9 */ /* 0x000fe20000000800 */
[----:B0-----:R-:W-:-:S13]  /*12580*/  ISETP.NE.AND P0, PT, R0, 0x1, PT ;  /* 0x000000010000780c */ /* 0x001fda0003f05270 */
[----:B---3--:R-:W2:Y:S08]  /*12590*/  @P0 LDC R2, c[0x0][0xc64] ;  /* 0x00031900ff020b82 */ /* 0x008eb00000000800 */
[----:B-1----:R-:W0:Y:S01]  /*125a0*/  @P0 LDC R3, c[0x0][0xc68] ;  /* 0x00031a00ff030b82 */ /* 0x002e220000000800 */
[----:B--2---:R-:W-:-:S04]  /*125b0*/  @P0 IMAD.HI.U32 R2, R5, R2, RZ ;  /* 0x0000000205020227 */ /* 0x004fc800078e00ff */
[----:B------:R-:W-:Y:S01]  /*125c0*/  IMAD.MOV.U32 R4, RZ, RZ, R5 ;  /* 0x000000ffff047224 */ /* 0x000fe200078e0005 */
[----:B0-----:R-:W-:-:S04]  /*125d0*/  @P0 SHF.R.U32.HI R4, RZ, R3, R2 ;  /* 0x00000003ff040219 */ /* 0x001fc80000011602 */
[C---:B------:R-:W-:Y:S02]  /*125e0*/  ISETP.GE.AND P0, PT, R4.reuse, UR4, PT ;  /* 0x0000000404007c0c */ /* 0x040fe4000bf06270 */
[----:B------:R-:W-:-:S05]  /*125f0*/  IADD3 R3, -R4, RZ, RZ ;  /* 0x000000ff04037210 */ /* 0x000fca0007ffe1ff */
[----:B------:R-:W-:-:S06]  /*12600*/  IMAD R0, R0, R3, R5 ;  /* 0x0000000300007224 */ /* 0x000fcc00078e0205 */
[----:B------:R-:W-:Y:S05]  /*12610*/  @!P0 BRA `(.L_x_2314) ;  /* 0x0000000000208947 */ /* 0x000fea0003800000 */
[----:B------:R-:W0:Y:S02]  /*12620*/  LDC R5, c[0x0][0xc6c] ;  /* 0x00031b00ff057b82 */ /* 0x000e240000000800 */
[----:B0-----:R-:W-:-:S13]  /*12630*/  ISETP.NE.AND P0, PT, R5, 0x1, PT ;  /* 0x000000010500780c */ /* 0x001fda0003f05270 */
[----:B------:R-:W0:Y:S02]  /*12640*/  @P0 LDC.64 R2, c[0x0][0xc70] ;  /* 0x00031c00ff020b82 */ /* 0x000e240000000a00 */
[----:B0-----:R-:W-:-:S04]  /*12650*/  @P0 IMAD.HI.U32 R6, R0, R2, RZ ;  /* 0x0000000200060227 */ /* 0x001fc800078e00ff */
[----:B------:R-:W-:Y:S01]  /*12660*/  IMAD.MOV.U32 R2, RZ, RZ, R0 ;  /* 0x000000ffff027224 */ /* 0x000fe200078e0000 */
[----:B------:R-:W-:-:S05]  /*12670*/  @P0 SHF.R.U32.HI R2, RZ, R3, R6 ;  /* 0x00000003ff020219 */ /* 0x000fca0000011606 */
[----:B------:R-:W-:Y:S01]  /*12680*/  IMAD R5, R2, R5, RZ ;  /* 0x0000000502057224 */ /* 0x000fe200078e02ff */
[----:B------:R-:W-:Y:S06]  /*12690*/  BRA `(.L_x_2315) ;  /* 0x00000000001c7947 */ /* 0x000fec0003800000 */
.L_x_2314:
[----:B------:R-:W0:Y:S02]  /*126a0*/  LDC R5, c[0x0][0xc54] ;  /* 0x00031500ff057b82 */ /* 0x000e240000000800 */
[----:B0-----:R-:W-:-:S13]  /*126b0*/  ISETP.NE.AND P0, PT, R5, 0x1, PT ;  /* 0x000000010500780c */ /* 0x001fda0003f05270 */
[----:B------:R-:W0:Y:S02]  /*126c0*/  @P0 LDC.64 R2, c[0x0][0xc58] ;  /* 0x00031600ff020b82 */ /* 0x000e240000000a00 */
[----:B0-----:R-:W-:-:S04]  /*126d0*/  @P0 IMAD.HI.U32 R6, R0, R2, RZ ;  /* 0x0000000200060227 */ /* 0x001fc800078e00ff */
[----:B------:R-:W-:Y:S01]  /*126e0*/  IMAD.MOV.U32 R2, RZ, RZ, R0 ;  /* 0x000000ffff027224 */ /* 0x000fe200078e0000 */
[----:B------:R-:W-:-:S05]  /*126f0*/  @P0 SHF.R.U32.HI R2, RZ, R3, R6 ;  /* 0x00000003ff020219 */ /* 0x000fca0000011606 */
[----:B------:R-:W-:-:S07]  /*12700*/  IMAD R5, R2, R5, RZ ;  /* 0x0000000502057224 */ /* 0x000fce00078e02ff */
.L_x_2315:
[----:B------:R-:W0:Y:S01]  /*12710*/  LDC R3, c[0x0][0xc48] ;  /* 0x00031200ff037b82 */ /* 0x000e220000000800 */
[----:B------:R-:W-:Y:S01]  /*12720*/  IMAD.IADD R5, R0, 0x1, -R5 ;  /* 0x0000000100057824 */ /* 0x000fe200078e0a05 */
[----:B------:R-:W-:Y:S01]  /*12730*/  LOP3.LUT R2, RZ, R2, RZ, 0x33, !PT ;  /* 0x00000002ff027212 */ /* 0x000fe200078e33ff */
[----:B------:R-:W-:Y:S01]  /*12740*/  ULDC UR4, c[0x0][0xc3c] ;  /* 0x00030f0000047ab9 */ /* 0x000fe20000000800 */
[----:B------:R-:W-:Y:S03]  /*12750*/  BSSY B7, `(.L_x_2316) ;  /* 0x000043b000077945 */ /* 0x000fe60003800000 */
[----:B------:R-:W-:Y:S01]  /*12760*/  VIADD R7, R2, UR4 ;  /* 0x0000000402077c36 */ /* 0x000fe20008000000 */
[----:B------:R-:W1:Y:S01]  /*12770*/  LDC R0, c[0x0][0xc54] ;  /* 0x00031500ff007b82 */ /* 0x000e620000000800 */
[----:B------:R-:W-:Y:S02]  /*12780*/  ULDC.64 UR4, c[0x0][0x418] ;  /* 0x0001060000047ab9 */ /* 0x000fe40000000a00 */
[----:B------:R-:W-:Y:S01]  /*12790*/  IMAD.SHL.U32 R2, R7, 0x80, RZ ;  /* 0x0000008007027824 */ /* 0x000fe200078e00ff */
[----:B------:R-:W-:-:S03]  /*127a0*/  UISETP.NE.U32.AND UP0, UPT, UR4, URZ, UPT ;  /* 0x0000003f0400728c */ /* 0x000fc6000bf05070 */
[----:B------:R-:W-:Y:S01]  /*127b0*/  VIADD R2, R2, 0x7f ;  /* 0x0000007f02027836 */ /* 0x000fe20000000000 */
[----:B------:R-:W-:Y:S01]  /*127c0*/  UISETP.NE.AND.EX UP0, UPT, UR5, URZ, UPT, UP0 ;  /* 0x0000003f0500728c */ /* 0x000fe2000bf05300 */
[----:B------:R-:W-:Y:S02]  /*127d0*/  ULDC UR4, c[0x0][0x424] ;  /* 0x0001090000047ab9 */ /* 0x000fe40000000800 */
[----:B------:R-:W-:Y:S01]  /*127e0*/  ULDC UR5, c[0x0][0x288] ;  /* 0x0000a20000057ab9 */ /* 0x000fe20000000800 */
[----:B------:R-:W-:Y:S02]  /*127f0*/  USEL UR4, UR4, 0x1, UP0 ;  /* 0x0000000104047887 */ /* 0x000fe40008000000 */
[----:B------:R-:W-:Y:S01]  /*12800*/  UIADD3 UR6, -UR5, 0x70, URZ ;  /* 0x0000007005067890 */ /* 0x000fe2000fffe13f */
[C---:B0-----:R-:W-:Y:S02]  /*12810*/  ISETP.NE.AND P0, PT, R3.reuse, 0x1, PT ;  /* 0x000000010300780c */ /* 0x041fe40003f05270 */
[----:B------:R-:W-:Y:S01]  /*12820*/  ULDC UR5, c[0x0][0x2f0] ;  /* 0x0000bc0000057ab9 */ /* 0x000fe20000000800 */
[----:B------:R-:W-:Y:S01]  /*12830*/  R2UR UR36, R3 ;  /* 0x00000000032472ca */ /* 0x000fe200000e0000 */
[----:B------:R-:W-:-:S02]  /*12840*/  UIMAD UR6, UR4, UR5, UR6 ;  /* 0x00000005040672a4 */ /* 0x000fc4000f8e0206 */
[----:B------:R-:W-:Y:S01]  /*12850*/  UIMAD UR5, UR4, UR5, 0x6f ;  /* 0x0000006f040574a4 */ /* 0x000fe2000f8e0205 */
[----:B-1----:R-:W-:Y:S02]  /*12860*/  IMAD R0, R4, R0, R5 ;  /* 0x0000000004007224 */ /* 0x002fe400078e0205 */
[----:B------:R-:W-:Y:S02]  /*12870*/  UMOV UR4, URZ ;  /* 0x0000003f00047c82 */ /* 0x000fe40008000000 */
[----:B------:R-:W-:Y:S01]  /*12880*/  UIMAD.WIDE UR4, UR5, -0x6db6db6d, UR4 ;  /* 0x92492493050478a5 */ /* 0x000fe2000f8e0204 */
[----:B------:R-:W-:Y:S01]  /*12890*/  IMAD.MOV.U32 R6, RZ, RZ, R0 ;  /* 0x000000ffff067224 */ /* 0x000fe200078e0000 */
[----:B------:R-:W0:Y:S01]  /*128a0*/  @P0 LDC R5, c[0x0][0xc4c] ;  /* 0x00031300ff050b82 */ /* 0x000e220000000800 */
[----:B------:R-:W-:Y:S01]  /*128b0*/  R2UR UR7, R0 ;  /* 0x00000000000772ca */ /* 0x000fe200000e0000 */
[----:B------:R-:W-:-:S04]  /*128c0*/  USHF.R.U32.HI UR4, URZ, 0x1f, UR5 ;  /* 0x0000001f3f047899 */ /* 0x000fc80008011605 */
[----:B------:R-:W-:Y:S02]  /*128d0*/  ULEA.HI.SX32 UR4, UR5, UR4, 0x1a ;  /* 0x0000000405047291 */ /* 0x000fe4000f8fd23f */
[----:B------:R-:W1:Y:S01]  /*128e0*/  @P0 LDC R3, c[0x0][0xc50] ;  /* 0x00031400ff030b82 */ /* 0x000e620000000800 */
[----:B0-----:R-:W-:-:S07]  /*128f0*/  @P0 IMAD.HI.U32 R4, R0, R5, RZ ;  /* 0x0000000500040227 */ /* 0x001fce00078e00ff */
[----:B------:R-:W0:Y:S01]  /*12900*/  LDC R0, c[0x0][0x448] ;  /* 0x00011200ff007b82 */ /* 0x000e220000000800 */
[----:B-1----:R-:W-:-:S05]  /*12910*/  @P0 SHF.R.U32.HI R6, RZ, R3, R4 ;  /* 0x00000003ff060219 */ /* 0x002fca0000011604 */
[----:B------:R1:W-:Y:S04]  /*12920*/  STL [R1+0x1c], R6 ;  /* 0x00001c0601007387 */ /* 0x0003e80000100800 */
[----:B------:R1:W-:Y:S01]  /*12930*/  STL [R1+0x24], R7 ;  /* 0x0000240701007387 */ /* 0x0003e20000100800 */
[----:B0-----:R-:W-:-:S13]  /*12940*/  ISETP.NE.AND P0, PT, R0, 0x1, PT ;  /* 0x000000010000780c */ /* 0x001fda0003f05270 */
[----:B------:R-:W0:Y:S08]  /*12950*/  @P0 LDC R3, c[0x0][0x44c] ;  /* 0x00011300ff030b82 */ /* 0x000e300000000800 */
[----:B------:R-:W2:Y:S01]  /*12960*/  @P0 LDC R0, c[0x0][0x450] ;  /* 0x00011400ff000b82 */ /* 0x000ea20000000800 */
[----:B0-----:R-:W-:-:S05]  /*12970*/  @P0 IMAD.HI.U32 R3, R2, R3, RZ ;  /* 0x0000000302030227 */ /* 0x001fca00078e00ff */
[----:B--2---:R-:W-:Y:S01]  /*12980*/  @P0 SHF.R.U32.HI R2, RZ, R0, R3 ;  /* 0x00000000ff020219 */ /* 0x004fe20000011603 */
[----:B------:R-:W-:-:S04]  /*12990*/  IMAD.MOV R0, RZ, RZ, -R6 ;  /* 0x000000ffff007224 */ /* 0x000fc800078e0a06 */
[----:B------:R-:W-:Y:S01]  /*129a0*/  VIADD R3, R2, UR6 ;  /* 0x0000000602037c36 */ /* 0x000fe20008000000 */
[----:B------:R-:W-:Y:S01]  /*129b0*/  R2UR UR6, R0 ;  /* 0x00000000000672ca */ /* 0x000fe200000e0000 */
[----:B------:R-:W-:-:S04]  /*129c0*/  IMAD.MOV.U32 R2, RZ, RZ, RZ ;  /* 0x000000ffff027224 */ /* 0x000fc800078e00ff */
[----:B------:R-:W-:-:S05]  /*129d0*/  IMAD.HI R2, R3, -0x6db6db6d, R2 ;  /* 0x9249249303027827 */ /* 0x000fca00078e0202 */
[----:B------:R-:W-:-:S03]  /*129e0*/  SHF.R.U32.HI R3, RZ, 0x1f, R2 ;  /* 0x0000001fff037819 */ /* 0x000fc60000011602 */
[----:B------:R-:W-:Y:S01]  /*129f0*/  UIMAD UR36, UR36, UR6, UR7 ;  /* 0x00000006242472a4 */ /* 0x000fe2000f8e0207 */
[----:B------:R-:W-:-:S04]  /*12a00*/  LEA.HI.SX32 R3, R2, R3, 0x1a ;  /* 0x0000000302037211 */ /* 0x000fc800078fd2ff */
[----:B------:R-:W-:-:S04]  /*12a10*/  VIMNMX R19, R3, UR4, PT ;  /* 0x0000000403137c48 */ /* 0x000fc8000bfe0100 */
[----:B------:R-:W-:Y:S01]  /*12a20*/  ISETP.GT.AND P0, PT, R19, RZ, PT ;  /* 0x000000ff1300720c */ /* 0x000fe20003f04270 */
[----:B------:R1:W-:-:S12]  /*12a30*/  STL [R1+0x20], R19 ;  /* 0x0000201301007387 */ /* 0x0003d80000100800 */
[----:B-1----:R-:W-:Y:S05]  /*12a40*/  @P0 BRA `(.L_x_2317) ;  /* 0x00000000004c0947 */ /* 0x002fea0003800000 */
        /* <DEDUP_REMOVED lines=19> */
.L_x_2317:
        /* <DEDUP_REMOVED lines=8> */
[----:B------:R-:W-:Y:S01]  /*12c00*/  MOV R4, UR6 ;  /* 0x0000000600047c02 */ /* 0x000fe20008000f00 */
[----:B------:R-:W-:Y:S01]  /*12c10*/  IMAD.U32 R5, RZ, RZ, UR7 ;  /* 0x00000007ff057e24 */ /* 0x000fe2000f8e00ff */
        /* <DEDUP_REMOVED lines=10> */
.L_x_2320:
[----:B------:R-:W-:Y:S05]  /*12cc0*/  BSYNC B6 ;  /* 0x0000000000067941 */ /* 0x000fea0003800000 */
.L_x_2319:
        /* <DEDUP_REMOVED lines=20> */
.L_x_2323:
        /* <DEDUP_REMOVED lines=15> */
.L_x_2322:
[----:B------:R-:W-:Y:S05]  /*12f00*/  BSYNC B6 ;  /* 0x0000000000067941 */ /* 0x000fea0003800000 */
.L_x_2321:
[----:B------:R-:W2:Y:S01]  /*12f10*/  LDL R16, [R1+0x1c] ;  /* 0x00001c0001107983 */ /* 0x000ea20000100800 */
[----:B------:R-:W0:Y:S01]  /*12f20*/  LDC.64 R2, c[0x0][0x9f8] ;  /* 0x00027e00ff027b82 */ /* 0x000e220000000a00 */
[----:B------:R-:W-:Y:S01]  /*12f30*/  ULDC.64 UR4, c[0x0][0x208] ;  /* 0x0000820000047ab9 */ /* 0x000fe20000000a00 */
[----:B0-----:R-:W-:-:S04]  /*12f40*/  ISETP.NE.U32.AND P0, PT, R2, RZ, PT ;  /* 0x000000ff0200720c */ /* 0x001fc80003f05070 */
[----:B------:R-:W-:-:S13]  /*12f50*/  ISETP.NE.AND.EX P0, PT, R3, RZ, PT, P0 ;  /* 0x000000ff0300720c */ /* 0x000fda0003f05300 */
[----:B------:R-:W0:Y:S01]  /*12f60*/  @P0 LDC.64 R2, c[0x0][0x9f8] ;  /* 0x00027e00ff020b82 */ /* 0x000e220000000a00 */
[----:B--2---:R-:W-:Y:S02]  /*12f70*/  IMAD.MOV.U32 R7, RZ, RZ, R16 ;  /* 0x000000ffff077224 */ /* 0x004fe400078e0010 */
[----:B0-----:R-:W-:-:S05]  /*12f80*/  @P0 IMAD.WIDE R2, R16, 0x4, R2 ;  /* 0x0000000410020825 */ /* 0x001fca00078e0202 */
[----:B------:R0:W2:Y:S01]  /*12f90*/  @P0 LDG.E R7, desc[UR4][R2.64] ;  /* 0x0000000402070981 */ /* 0x0000a2000c1e1900 */
[----:B------:R-:W-:Y:S01]  /*12fa0*/  UMOV UR4, 0xffffffff ;  /* 0xffffffff00047882 */ /* 0x000fe20000000000 */
[----:B------:R-:W-:Y:S01]  /*12fb0*/  VIADD R19, R19, 0xffffffff ;  /* 0xffffffff13137836 */ /* 0x000fe20000000000 */
[----:B------:R-:W1:Y:S01]  /*12fc0*/  S2R R0, SR_TID.X ;  /* 0x0000000000007919 */ /* 0x000e620000002100 */
[----:B0-----:R-:W0:Y:S02]  /*12fd0*/  LDC.64 R2, c[0x0][0x418] ;  /* 0x00010600ff027b82 */ /* 0x001e240000000a00 */
[----:B0-----:R-:W-:Y:S02]  /*12fe0*/  ISETP.NE.U32.AND P0, PT, R2, RZ, PT ;  /* 0x000000ff0200720c */ /* 0x001fe40003f05070 */
[----:B-1----:R-:W-:Y:S02]  /*12ff0*/  SHF.R.U32.HI R0, RZ, 0x5, R0 ;  /* 0x00000005ff007819 */ /* 0x002fe40000011600 */
[----:B------:R-:W-:-:S02]  /*13000*/  ISETP.NE.AND.EX P1, PT, R3, RZ, PT, P0 ;  /* 0x000000ff0300720c */ /* 0x000fc40003f25300 */
[----:B------:R-:W-:Y:S02]  /*13010*/  LOP3.LUT R0, R0, 0x3, RZ, 0xc0, !PT ;  /* 0x0000000300007812 */ /* 0x000fe400078ec0ff */
[----:B------:R-:W-:Y:S02]  /*13020*/  P2R R4, PR, RZ, 0x2 ;  /* 0x00000002ff047803 */ /* 0x000fe40000000000 */
[----:B--2---:R-:W-:Y:S01]  /*13030*/  SHF.R.S32.HI R8, RZ, 0x1f, R7 ;  /* 0x0000001fff087819 */ /* 0x004fe20000011407 */
[----:B------:R0:W-:Y:S01]  /*13040*/  STL [R1], R7 ;  /* 0x0000000701007387 */ /* 0x0001e20000100800 */
[----:B------:R-:W-:-:S03]  /*13050*/  SEL R16, R7, RZ, !P1 ;  /* 0x000000ff07107207 */ /* 0x000fc60004800000 */
[----:B------:R0:W-:Y:S04]  /*13060*/  STL [R1+0x10], R4 ;  /* 0x0000100401007387 */ /* 0x0001e80000100800 */
[----:B------:R0:W-:Y:S01]  /*13070*/  STL [R1+0x8], R8 ;  /* 0x0000080801007387 */ /* 0x0001e20000100800 */
[----:B------:R-:W-:Y:S05]  /*13080*/  BRA.DIV UR4, `(.L_x_2324) ;  /* 0x0000004204a47947 */ /* 0x000fea000b800000 */
[----:B------:R1:W2:Y:S02]  /*13090*/  SHFL.IDX PT, R14, R0, RZ, 0x1f ;  /* 0x00001fff000e7589 */ /* 0x0002a400000e0000 */
.L_x_2422:
[----:B------:R-:W-:Y:S02]  /*130a0*/  PLOP3.LUT P2, PT, PT, PT, PT, 0x8, 0x0 ;  /* 0x000000000000781c */ /* 0x000fe40003f4e170 */
[----:B--2---:R-:W-:Y:S02]  /*130b0*/  ISETP.NE.AND P0, PT, R14, RZ, PT ;  /* 0x000000ff0e00720c */ /* 0x004fe40003f05270 */
[----:B-1----:R-:W-:-:S05]  /*130c0*/  P2R R0, PR, RZ, 0x4 ;  /* 0x00000004ff007803 */ /* 0x002fca0000000000 */
[----:B------:R1:W-:Y:S06]  /*130d0*/  STL [R1+0xc], R0 ;  /* 0x00000c0001007387 */ /* 0x0003ec0000100800 */
[----:B------:R-:W-:Y:S05]  /*130e0*/  @P0 BRA `(.L_x_2325) ;  /* 0x0000000400200947 */ /* 0x000fea0003800000 */
[----:B------:R-:W-:-:S03]  /*130f0*/  UMOV UR4, 0xffffffff ;  /* 0xffffffff00047882 */ /* 0x000fc60000000000 */
[----:B------:R-:W-:Y:S05]  /*13100*/  BRA.DIV UR4, `(.L_x_2326) ;  /* 0x0000004204a47947 */ /* 0x000fea000b800000 */
[----:B------:R-:W-:-:S13]  /*13110*/  ELECT P6, URZ, PT ;  /* 0x00000000003f782f */ /* 0x000fda00038c0000 */
.L_x_2425:
[----:B------:R-:W-:Y:S05]  /*13120*/  @!P6 BRA `(.L_x_2325) ;  /* 0x000000040010e947 */ /* 0x000fea0003800000 */
[----:B------:R-:W-:Y:S01]  /*13130*/  IMAD.MOV.U32 R16, RZ, RZ, R7 ;  /* 0x000000ffff107224 */ /* 0x000fe200078e0007 */
[----:B------:R-:W-:Y:S06]  /*13140*/  @!P1 BRA `(.L_x_2327) ;  /* 0x0000000000489947 */ /* 0x000fec0003800000 */
[----:B------:R-:W2:Y:S01]  /*13150*/  LDC R6, c[0x0][0x43c] ;  /* 0x00010f00ff067b82 */ /* 0x000ea20000000800 */
[----:B------:R-:W-:Y:S01]  /*13160*/  ULDC.64 UR4, c[0x0][0x428] ;  /* 0x00010a0000047ab9 */ /* 0x000fe20000000a00 */
[----:B------:R-:W-:Y:S01]  /*13170*/  ULDC.64 UR6, c[0x0][0x208] ;  /* 0x0000820000067ab9 */ /* 0x000fe20000000a00 */
[----:B--2---:R-:W-:-:S13]  /*13180*/  ISETP.NE.AND P0, PT, R6, 0x1, PT ;  /* 0x000000010600780c */ /* 0x004fda0003f05270 */
[----:B0-----:R-:W1:Y:S02]  /*13190*/  @P0 LDC.64 R4, c[0x0][0x440] ;  /* 0x00011000ff040b82 */ /* 0x001e640000000a00 */
[----:B-1----:R-:W-:-:S04]  /*131a0*/  @P0 IMAD.HI.U32 R0, R19, R4, RZ ;  /* 0x0000000413000227 */ /* 0x002fc800078e00ff */
        /* <DEDUP_REMOVED lines=12> */
.L_x_2327:
[----:B-1----:R-:W3:Y:S01]  /*13270*/  LDL R0, [R1+0x4] ;  /* 0x0000040001007983 */ /* 0x002ee20000100800 */
[----:B--2---:R-:W-:Y:S01]  /*13280*/  IMAD R2, R18, 0x8, R17 ;  /* 0x0000000812027824 */ /* 0x004fe200078e0211 */
[----:B---3--:R-:W-:-:S04]  /*13290*/  SHF.L.U32 R0, R0, 0x1f, RZ ;  /* 0x0000001f00007819 */ /* 0x008fc800000006ff */
[----:B------:R-:W1:Y:S02]  /*132a0*/  SYNCS.PHASECHK.TRANS64.TRYWAIT P0, [R2+URZ+0x36840], R0 ;  /* 0x03684000020075a7 */ /* 0x000e64000800017f */
[----:B-1----:R-:W-:Y:S05]  /*132b0*/  @!P0 BRA `(.L_x_2328) ;  /* 0x0000004000588947 */ /* 0x002fea0003800000 */
.L_x_2426:
        /* <DEDUP_REMOVED lines=11> */
.L_x_2329:
[----:B-1----:R-:W-:Y:S01]  /*13370*/  IMAD R0, R18, 0xa800, R17 ;  /* 0x0000a80012007824 */ /* 0x002fe200078e0211 */
[----:B------:R-:W-:Y:S01]  /*13380*/  R2UR UR33, R2 ;  /* 0x00000000022172ca */ /* 0x000fe200000e0000 */
[----:B------:R-:W-:Y:S01]  /*13390*/  UIADD3 UR4, UP0, UR38, 0x370, URZ ;  /* 0x0000037026047890 */ /* 0x000fe2000ff1e03f */
[----:B------:R-:W-:Y:S01]  /*133a0*/  R2UR UR35, R19 ;  /* 0x00000000132372ca */ /* 0x000fe200000e0000 */
[----:B------:R-:W-:Y:S01]  /*133b0*/  UMOV UR6, 0x0 ;  /* 0x0000000000067882 */ /* 0x000fe20000000000 */
[----:B------:R-:W-:Y:S01]  /*133c0*/  R2UR UR8, R0 ;  /* 0x00000000000872ca */ /* 0x000fe200000e0000 */
[----:B------:R-:W-:Y:S01]  /*133d0*/  UIADD3.X UR5, URZ, UR39, URZ, UP0, !UPT ;  /* 0x000000273f057290 */ /* 0x000fe200087fe43f */
[----:B-----5:R-:W-:Y:S01]  /*133e0*/  R2UR UR37, R16 ;  /* 0x00000000102572ca */ /* 0x020fe200000e0000 */
[----:B------:R-:W-:Y:S01]  /*133f0*/  UMOV UR7, 0x14f00000 ;  /* 0x14f0000000077882 */ /* 0x000fe20000000000 */
[----:B------:R-:W-:Y:S01]  /*13400*/  PLOP3.LUT P0, PT, PT, PT, PT, 0x80, 0x0 ;  /* 0x000000000000781c */ /* 0x000fe20003f0f070 */
[----:B------:R-:W-:Y:S01]  /*13410*/  UMOV UR34, URZ ;  /* 0x0000003f00227c82 */ /* 0x000fe20008000000 */
[----:B------:R-:W-:Y:S01]  /*13420*/  UMOV UR18, 0x40 ;  /* 0x0000004000127882 */ /* 0x000fe20000000000 */
[----:B------:R-:W-:Y:S01]  /*13430*/  UMOV UR20, UR36 ;  /* 0x0000002400147c82 */ /* 0x000fe20008000000 */
[----:B------:R-:W-:Y:S01]  /*13440*/  P2R R0, PR, RZ, 0x1 ;  /* 0x00000001ff007803 */ /* 0x000fe20000000000 */
[----:B------:R-:W-:-:S02]  /*13450*/  UIADD3 UR33, UR33, 0x36830, URZ ;  /* 0x0003683021217890 */ /* 0x000fc4000fffe03f */
[----:B------:R-:W-:Y:S02]  /*13460*/  UIMAD UR35, UR35, 0x70, URZ ;  /* 0x00000070232378a4 */ /* 0x000fe4000f8e023f */
[----:B------:R-:W-:Y:S01]  /*13470*/  UIADD3 UR32, UR8, 0x21400, URZ ;  /* 0x0002140008207890 */ /* 0x000fe2000fffe03f */
[----:B------:R2:W-:Y:S01]  /*13480*/  STL [R1+0xc], R0 ;  /* 0x00000c0001007387 */ /* 0x0005e20000100800 */
[----:B------:R-:W-:Y:S02]  /*13490*/  UIADD3 UR16, UR8, 0x24c00, URZ ;  /* 0x00024c0008107890 */ /* 0x000fe4000fffe03f */
[----:B------:R-:W-:Y:S01]  /*134a0*/  UIADD3 UR8, UR8, 0x28400, URZ ;  /* 0x0002840008087890 */ /* 0x000fe2000fffe03f */
[----:B------:R-:W-:Y:S01]  /*134b0*/  UMOV UR21, UR37 ;  /* 0x0000002500157c82 */ /* 0x000fe20008000000 */
[----:B------:R-:W-:Y:S01]  /*134c0*/  UMOV UR17, UR33 ;  /* 0x0000002100117c82 */ /* 0x000fe20008000000 */
[----:B------:R-:W-:Y:S01]  /*134d0*/  UMOV UR19, UR35 ;  /* 0x0000002300137c82 */ /* 0x000fe20008000000 */
[----:B------:R-:W-:Y:S01]  /*134e0*/  UMOV UR10, 0x80 ;  /* 0x00000080000a7882 */ /* 0x000fe20000000000 */
[----:B------:R-:W-:Y:S01]  /*134f0*/  UMOV UR12, UR36 ;  /* 0x00000024000c7c82 */ /* 0x000fe20008000000 */
[----:B------:R-:W-:Y:S01]  /*13500*/  UMOV UR13, UR37 ;  /* 0x00000025000d7c82 */ /* 0x000fe20008000000 */
[----:B------:R-:W-:Y:S01]  /*13510*/  UMOV UR9, UR33 ;  /* 0x0000002100097c82 */ /* 0x000fe20008000000 */
[----:B------:R-:W-:Y:S01]  /*13520*/  UMOV UR11, UR35 ;  /* 0x00000023000b7c82 */ /* 0x000fe20008000000 */
[----:B------:R2:W-:Y:S01]  /*13530*/  UTMALDG.4D [UR32], [UR4], desc[UR6] ;  /* 0x00000620040075b4 */ /* 0x0005e20008019000 */
[----:B------:R2:W-:Y:S01]  /*13540*/  UTMALDG.4D [UR16], [UR4], desc[UR6] ;  /* 0x00000610040075b4 */ /* 0x0005e20008019000 */
[----:B------:R2:W-:Y:S02]  /*13550*/  UTMALDG.4D [UR8], [UR4], desc[UR6] ;  /* 0x00000608040075b4 */ /* 0x0005e40008019000 */
[----:B--2---:R-:W-:Y:S01]  /*13560*/  NOP ;  /* 0x0000000000007918 */ /* 0x004fe20000000000 */
.L_x_2325:
[----:B-1----:R-:W-:Y:S01]  /*13570*/  IADD3 R0, R17, 0x15400, RZ ;  /* 0x0001540011007810 */ /* 0x002fe20007ffe0ff */
[----:B------:R-:W-:Y:S05]  /*13580*/  WARPSYNC.ALL ;  /* 0x0000000000007948 */ /* 0x000fea0003800000 */
[----:B------:R-:W-:Y:S01]  /*13590*/  BAR.SYNC.DEFER_BLOCKING 0x8, 0x180 ;  /* 0x0206000000007b1d */ /* 0x000fe20000010000 */
[----:B------:R-:W-:-:S05]  /*135a0*/  LOP3.LUT P0, RZ, R0, 0x3ff, RZ, 0xc0, !PT ;  /* 0x000003ff00ff7812 */ /* 0x000fca000780c0ff */
[----:B------:R-:W-:Y:S08]  /*135b0*/  BSSY B6, `(.L_x_2330) ;  /* 0x0000012000067945 */ /* 0x000ff00003800000 */
        /* <DEDUP_REMOVED lines=17> */
.L_x_2331:
[----:B------:R-:W-:Y:S05]  /*136d0*/  BSYNC B6 ;  /* 0x0000000000067941 */ /* 0x000fea0003800000 */
.L_x_2330:
[----:B------:R-:W2:Y:S01]  /*136e0*/  LDL.LU R6, [R1+0x1c] ;  /* 0x00001c0001067983 */ /* 0x000ea20000300800 */
[----:B0-----:R-:W0:Y:S08]  /*136f0*/  LDC R7, c[0x0][0x448] ;  /* 0x00011200ff077b82 */ /* 0x001e300000000800 */
[----:B------:R-:W1:Y:S01]  /*13700*/  LDC.64 R2, c[0x0][0x2e0] ;  /* 0x0000b800ff027b82 */ /* 0x000e620000000a00 */
[----:B------:R-:W3:Y:S01]  /*13710*/  LDL R8, [R1+0x24] ;  /* 0x0000240001087983 */ /* 0x000ee20000100800 */
[----:B------:R-:W-:Y:S01]  /*13720*/  USHF.R.S32.HI UR4, URZ, 0x1f, UR36 ;  /* 0x0000001f3f047899 */ /* 0x000fe20008011424 */
[----:B------:R-:W-:Y:S01]  /*13730*/  ULDC.64 UR8, c[0x0][0x2d8] ;  /* 0x0000b60000087ab9 */ /* 0x000fe20000000a00 */
[----:B------:R-:W4:Y:S02]  /*13740*/  S2R R4, SR_TID.X ;  /* 0x0000000000047919 */ /* 0x000f240000002100 */
[----:B------:R-:W-:-:S02]  /*13750*/  UIMAD UR6, UR4, UR8, URZ ;  /* 0x00000008040672a4 */ /* 0x000fc4000f8e023f */
[----:B------:R-:W-:Y:S01]  /*13760*/  UIMAD.WIDE.U32 UR4, UR36, UR8, URZ ;  /* 0x00000008240472a5 */ /* 0x000fe2000f8e003f */
[----:B------:R-:W4:Y:S01]  /*13770*/  S2R R9, SR_TID.X ;  /* 0x0000000000097919 */ /* 0x000f220000002100 */
[----:B------:R-:W-:-:S04]  /*13780*/  UIMAD UR6, UR36, UR9, UR6 ;  /* 0x00000009240672a4 */ /* 0x000fc8000f8e0206 */
[----:B------:R-:W-:Y:S01]  /*13790*/  UIADD3 UR5, UR5, UR6, URZ ;  /* 0x0000000605057290 */ /* 0x000fe2000fffe03f */
[----:B0-----:R-:W-:Y:S02]  /*137a0*/  ISETP.NE.AND P0, PT, R7, 0x1, PT ;  /* 0x000000010700780c */ /* 0x001fe40003f05270 */
[----:B------:R-:W-:Y:S01]  /*137b0*/  ULDC.64 UR6, c[0x0][0x280] ;  /* 0x0000a00000067ab9 */ /* 0x000fe20000000a00 */
[C---:B----4-:R-:W-:Y:S01]  /*137c0*/  LOP3.LUT R5, R4.reuse, 0x7f, RZ, 0xc0, !PT ;  /* 0x0000007f04057812 */ /* 0x050fe200078ec0ff */
[----:B------:R-:W-:-:S03]  /*137d0*/  IMAD.SHL.U32 R4, R4, 0x10, RZ ;  /* 0x0000001004047824 */ /* 0x000fc600078e00ff */
[----:B------:R-:W-:Y:S01]  /*137e0*/  SHF.R.U32.HI R5, RZ, 0x3, R5 ;  /* 0x00000003ff057819 */ /* 0x000fe20000011605 */
[----:B------:R-:W-:-:S03]  /*137f0*/  IMAD.SHL.U32 R9, R9, 0x8, RZ ;  /* 0x0000000809097824 */ /* 0x000fc600078e00ff */
[----:B------:R-:W-:Y:S02]  /*13800*/  LOP3.LUT R4, R5, 0x70, R4, 0xf8, !PT ;  /* 0x0000007005047812 */ /* 0x000fe400078ef804 */
[----:B------:R-:W0:Y:S01]  /*13810*/  @P0 LDC R5, c[0x0][0x44c] ;  /* 0x00011300ff050b82 */ /* 0x000e220000000800 */
[----:B------:R-:W-:-:S04]  /*13820*/  LOP3.LUT R9, R9, 0x38, RZ, 0xc0, !PT ;  /* 0x0000003809097812 */ /* 0x000fc800078ec0ff */
[C---:B------:R-:W-:Y:S02]  /*13830*/  LOP3.LUT R11, R9.reuse, 0x40, RZ, 0xfc, !PT ;  /* 0x00000040090b7812 */ /* 0x040fe400078efcff */
[----:B------:R-:W-:Y:S02]  /*13840*/  LOP3.LUT R9, R9, 0x80, RZ, 0xfc, !PT ;  /* 0x0000008009097812 */ /* 0x000fe400078efcff */
[----:B--2---:R-:W-:-:S05]  /*13850*/  SHF.R.S32.HI R0, RZ, 0x1f, R6 ;  /* 0x0000001fff007819 */ /* 0x004fca0000011406 */
[----:B-1----:R-:W-:-:S04]  /*13860*/  IMAD R0, R0, R2, RZ ;  /* 0x0000000200007224 */ /* 0x002fc800078e02ff */
[C---:B------:R-:W-:Y:S02]  /*13870*/  IMAD R0, R6.reuse, R3, R0 ;  /* 0x0000000306007224 */ /* 0x040fe400078e0200 */
[----:B------:R-:W-:Y:S01]  /*13880*/  IMAD.WIDE.U32 R2, R6, R2, UR4 ;  /* 0x0000000406027e25 */ /* 0x000fe2000f8e0002 */
[----:B------:R-:W-:Y:S01]  /*13890*/  ULDC.64 UR4, c[0x0][0x2d0] ;  /* 0x0000b40000047ab9 */ /* 0x000fe20000000a00 */
[----:B------:R-:W1:Y:S02]  /*138a0*/  @P0 LDC R6, c[0x0][0x450] ;  /* 0x00011400ff060b82 */ /* 0x000e640000000800 */
[----:B------:R-:W-:Y:S01]  /*138b0*/  IMAD.IADD R3, R3, 0x1, R0 ;  /* 0x0000000103037824 */ /* 0x000fe200078e0200 */
[----:B---3--:R-:W-:-:S05]  /*138c0*/  LEA R0, R8, R4, 0x7 ;  /* 0x0000000408007211 */ /* 0x008fca00078e38ff */
[----:B0-----:R-:W-:-:S04]  /*138d0*/  @P0 IMAD.HI.U32 R5, R0, R5, RZ ;  /* 0x0000000500050227 */ /* 0x001fc800078e00ff */
[----:B------:R-:W-:Y:S01]  /*138e0*/  IMAD.MOV.U32 R4, RZ, RZ, R0 ;  /* 0x000000ffff047224 */ /* 0x000fe200078e0000 */
[----:B-1----:R-:W-:Y:S02]  /*138f0*/  @P0 SHF.R.U32.HI R4, RZ, R6, R5 ;  /* 0x00000006ff040219 */ /* 0x002fe40000011605 */
[----:B------:R-:W0:Y:S03]  /*13900*/  S2R R6, SR_TID.X ;  /* 0x0000000000067919 */ /* 0x000e260000002100 */
        /* <DEDUP_REMOVED lines=10> */
[C---:B------:R-:W-:Y:S01]  /*139b0*/  IMAD.WIDE.U32 R2, R0.reuse, UR4, R2 ;  /* 0x0000000400027c25 */ /* 0x040fe2000f8e0002 */
[----:B------:R-:W-:Y:S02]  /*139c0*/  ULDC UR4, c[0x0][0x2b8] ;  /* 0x0000ae0000047ab9 */ /* 0x000fe40000000800 */
[----:B------:R-:W-:Y:S01]  /*139d0*/  ISETP.GE.AND P2, PT, R9, UR4, PT ;  /* 0x0000000409007c0c */ /* 0x000fe2000bf46270 */
[----:B------:R-:W-:Y:S01]  /*139e0*/  IMAD R4, R0, UR5, R4 ;  /* 0x0000000500047c24 */ /* 0x000fe2000f8e0204 */
[----:B------:R1:W5:Y:S01]  /*139f0*/  LDL R9, [R1+0x14] ;  /* 0x0000140001097983 */ /* 0x0003620000100800 */
[----:B0-----:R-:W-:Y:S01]  /*13a00*/  IMAD.SHL.U32 R10, R6, 0x8, RZ ;  /* 0x00000008060a7824 */ /* 0x001fe200078e00ff */
[----:B------:R-:W-:Y:S01]  /*13a10*/  LEA R0, P3, R2, UR6, 0x1 ;  /* 0x0000000602007c11 */ /* 0x000fe2000f8608ff */
[----:B------:R-:W-:Y:S01]  /*13a20*/  IMAD.IADD R4, R3, 0x1, R4 ;  /* 0x0000000103047824 */ /* 0x000fe200078e0204 */
[----:B------:R-:W-:-:S02]  /*13a30*/  ISETP.GE.AND P1, PT, R11, UR4, PT ;  /* 0x000000040b007c0c */ /* 0x000fc4000bf26270 */
[----:B------:R-:W-:-:S04]  /*13a40*/  LOP3.LUT R10, R10, 0x38, RZ, 0xc0, !PT ;  /* 0x000000380a0a7812 */ /* 0x000fc800078ec0ff */
[----:B------:R-:W-:Y:S01]  /*13a50*/  ISETP.GE.AND P0, PT, R10, UR4, PT ;  /* 0x000000040a007c0c */ /* 0x000fe2000bf06270 */
[----:B------:R-:W-:Y:S01]  /*13a60*/  UMOV UR4, 0xffffffff ;  /* 0xffffffff00047882 */ /* 0x000fe20000000000 */
[----:B------:R-:W-:Y:S02]  /*13a70*/  LEA.HI.X R4, R2, UR7, R4, 0x1, P3 ;  /* 0x0000000702047c11 */ /* 0x000fe400098f0c04 */
[----:B-1----:R-:W-:Y:S09]  /*13a80*/  BRA.DIV UR4, `(.L_x_2332) ;  /* 0x0000003a04787947 */ /* 0x002ff2000b800000 */
[----:B------:R-:W2:Y:S01]  /*13a90*/  LDL.LU R8, [R1+0x24] ;  /* 0x0000240001087983 */ /* 0x000ea20000300800 */
[----:B------:R-:W-:Y:S01]  /*13aa0*/  ULDC UR4, c[0x0][0x288] ;  /* 0x0000a20000047ab9 */ /* 0x000fe20000000800 */
[----:B------:R-:W0:Y:S02]  /*13ab0*/  S2R R5, SR_TID.X ;  /* 0x0000000000057919 */ /* 0x000e240000002100 */
[----:B------:R-:W1:Y:S01]  /*13ac0*/  SHFL.IDX PT, R6, R0, RZ, 0x181f ;  /* 0x00181fff00067589 */ /* 0x000e6200000e0000 */
[----:B------:R-:W-:Y:S01]  /*13ad0*/  IMAD R3, R7, UR4, RZ ;  /* 0x0000000407037c24 */ /* 0x000fe2000f8e02ff */
[----:B0-----:R-:W-:-:S04]  /*13ae0*/  LOP3.LUT R5, R5, 0x7f, RZ, 0xc0, !PT ;  /* 0x0000007f05057812 */ /* 0x001fc800078ec0ff */
[----:B------:R-:W-:Y:S02]  /*13af0*/  SHF.R.U32.HI R11, RZ, 0x3, R5 ;  /* 0x00000003ff0b7819 */ /* 0x000fe40000011605 */
[----:B------:R-:W0:Y:S01]  /*13b00*/  SHFL.IDX PT, R5, R4, RZ, 0x181f ;  /* 0x00181fff04057589 */ /* 0x000e2200000e0000 */
[----:B------:R-:W-:Y:S02]  /*13b10*/  ULDC.64 UR6, c[0x0][0x208] ;  /* 0x0000820000067ab9 */ /* 0x000fe40000000a00 */
[----:B--2---:R-:W-:-:S05]  /*13b20*/  IMAD R2, R8, 0x80, R11 ;  /* 0x0000008008027824 */ /* 0x004fca00078e020b */
[----:B------:R-:W-:-:S13]  /*13b30*/  ISETP.GE.AND P4, PT, R2, R3, PT ;  /* 0x000000030200720c */ /* 0x000fda0003f86270 */
[----:B-1----:R-:W-:-:S05]  /*13b40*/  @!P4 LEA R6, P3, R10, R6, 0x1 ;  /* 0x000000060a06c211 */ /* 0x002fca00078608ff */
[----:B0-----:R-:W-:-:S04]  /*13b50*/  @!P4 IMAD.X R5, RZ, RZ, R5, P3 ;  /* 0x000000ffff05c224 */ /* 0x001fc800018e0605 */
[----:B------:R-:W-:Y:S02]  /*13b60*/  @!P4 IMAD.MOV.U32 R7, RZ, RZ, R5 ;  /* 0x000000ffff07c224 */ /* 0x000fe400078e0005 */
[----:B------:R-:W-:-:S03]  /*13b70*/  VIADD R5, R2, 0x10 ;  /* 0x0000001002057836 */ /* 0x000fc60000000000 */
[----:B------:R-:W-:Y:S01]  /*13b80*/  @!PT LDS RZ, [RZ] ;  /* 0x00000000fffff984 */ /* 0x000fe20000000800 */
[----:B-----5:R-:W-:Y:S04]  /*13b90*/  @!P4 LDGSTS.E.BYPASS.LTC128B.128 [R9+0x15400], desc[UR6][R6.64], !P0 ;  /* 0x154000000609cfae */ /* 0x020fe8000c101d46 */
        /* <DEDUP_REMOVED lines=54> */
[----:B0-----:R-:W0:Y:S04]  /*13f00*/  SHFL.IDX PT, R6, R0, 0x6, 0x181f ;  /* 0x00d81f0000067f89 */ /* 0x001e2800000e0000 */
[----:B------:R-:W1:Y:S04]  /*13f10*/  SHFL.IDX PT, R4, R4, 0x7, 0x181f ;  /* 0x00f81f0004047f89 */ /* 0x000e6800000e0000 */
[----:B------:R-:W2:Y:S01]  /*13f20*/  SHFL.IDX PT, R0, R0, 0x7, 0x181f ;  /* 0x00f81f0000007f89 */ /* 0x000ea200000e0000 */
[----:B0-----:R-:W-:-:S05]  /*13f30*/  @!P4 LEA R6, P3, R10, R6, 0x1 ;  /* 0x000000060a06c211 */ /* 0x001fca00078608ff */
[----:B------:R-:W-:-:S04]  /*13f40*/  @!P4 IMAD.X R5, RZ, RZ, R5, P3 ;  /* 0x000000ffff05c224 */ /* 0x000fc800018e0605 */
[----:B------:R-:W-:-:S05]  /*13f50*/  @!P4 IMAD.MOV.U32 R7, RZ, RZ, R5 ;  /* 0x000000ffff07c224 */ /* 0x000fca00078e0005 */
[----:B------:R0:W-:Y:S04]  /*13f60*/  @!P4 LDGSTS.E.BYPASS.LTC128B.128 [R9+0x18400], desc[UR6][R6.64], !P0 ;  /* 0x184000000609cfae */ /* 0x0001e8000c101d46 */
[----:B------:R0:W-:Y:S04]  /*13f70*/  @!P4 LDGSTS.E.BYPASS.LTC128B.128 [R9+0x1c400], desc[UR6][R6.64+0x80], !P1 ;  /* 0x1c4000800609cfae */ /* 0x0001e8000c901d46 */
[----:B-12---:R0:W-:Y:S02]  /*13f80*/  @!P4 LDGSTS.E.BYPASS.LTC128B.128 [R9+0x20400], desc[UR6][R6.64+0x100], !P2 ;  /* 0x204001000609cfae */ /* 0x0061e4000d101d46 */
.L_x_2443:
[----:B------:R-:W-:Y:S01]  /*13f90*/  VIADD R2, R2, 0x70 ;  /* 0x0000007002027836 */ /* 0x000fe20000000000 */
[----:B------:R-:W-:Y:S04]  /*13fa0*/  BSSY B0, `(.L_x_2333) ;  /* 0x000000c000007945 */ /* 0x000fe80003800000 */
[----:B------:R-:W-:-:S13]  /*13fb0*/  ISETP.GE.AND P3, PT, R2, R3, PT ;  /* 0x000000030200720c */ /* 0x000fda0003f66270 */
[----:B------:R-:W-:Y:S05]  /*13fc0*/  @P3 BRA `(.L_x_2334) ;  /* 0x0000000000243947 */ /* 0x000fea0003800000 */
[----:B------:R-:W-:Y:S01]  /*13fd0*/  LEA R2, P3, R10, R0, 0x1 ;  /* 0x000000000a027211 */ /* 0x000fe200078608ff */
        /* <DEDUP_REMOVED lines=8> */
.L_x_2334:
[----:B------:R-:W-:Y:S05]  /*14060*/  BSYNC B0 ;  /* 0x0000000000007941 */ /* 0x000fea0003800000 */
.L_x_2333:
[----:B------:R-:W-:Y:S01]  /*14070*/  NOP ;  /* 0x0000000000007918 */ /* 0x000fe20000000000 */
[----:B------:R-:W-:Y:S01]  /*14080*/  PLOP3.LUT P0, PT, PT, PT, PT, 0x80, 0x0 ;  /* 0x000000000000781c */ /* 0x000fe20003f0f070 */
[----:B0-----:R-:W-:-:S12]  /*14090*/  VIADD R6, R17, 0x36800 ;  /* 0x0003680011067836 */ /* 0x001fd80000000000 */
.L_x_2335:
[----:B------:R-:W-:Y:S02]  /*140a0*/  PLOP3.LUT P1, PT, P1, P0, PT, 0xa2, 0x0 ;  /* 0x000000000000781c */ /* 0x000fe40000f21472 */
[----:B------:R-:W-:-:S08]  /*140b0*/  @P0 R2UR P1, UR4, R17 ;  /* 0x00000000110402ca */ /* 0x000fd00000020000 */
[----:B------:R-:W-:-:S05]  /*140c0*/  @P0 PLOP3.LUT P0, PT, P1, PT, PT, 0x80, 0x0 ;  /* 0x000000000000081c */ /* 0x000fca0000f0f070 */
[----:B------:R-:W-:Y:S01]  /*140d0*/  @!P1 SYNCS.ARRIVE.TRANS64.RED.A0T1 RZ, [UR4+0x36800], RZ ;  /* 0x036800ffffff99a7 */ /* 0x000fe20008200404 */
[----:B------:R-:W-:Y:S07]  /*140e0*/  @!P1 ARRIVES.LDGSTSBAR.64.TRANSCNT [UR4+0x36800] ;  /* 0x03680000ff0099b0 */ /* 0x000fee0008000a84 */
[----:B------:R-:W-:Y:S05]  /*140f0*/  @P0 BRA.U.ANY `(.L_x_2335) ;  /* 0xfffffffd00e80947 */ /* 0x000fea000393ffff */
[----:B-1----:R-:W2:Y:S02]  /*14100*/  LDL.LU R2, [R1+0x28] ;  /* 0x0000280001027983 */ /* 0x002ea40000300800 */
        /* <DEDUP_REMOVED lines=11> */
.L_x_2444:
[----:B------:R-:W-:Y:S05]  /*141c0*/  BSYNC B0 ;  /* 0x0000000000007941 */ /* 0x000fea0003800000 */
.L_x_2336:
[----:B------:R-:W2:Y:S02]  /*141d0*/  LDL R2, [R1+0x20] ;  /* 0x0000200001027983 */ /* 0x000ea40000100800 */
[----:B--2---:R-:W-:-:S13]  /*141e0*/  ISETP.GE.AND P0, PT, R2, 0x2, PT ;  /* 0x000000020200780c */ /* 0x004fda0003f06270 */
[----:B------:R-:W-:Y:S05]  /*141f0*/  @!P0 BRA `(.L_x_2338) ;  /* 0x0000002000b08947 */ /* 0x000fea0003800000 */
[C---:B0-----:R-:W-:Y:S01]  /*14200*/  LOP3.LUT R0, R2.reuse, 0x1, RZ, 0xc0, !PT ;  /* 0x0000000102007812 */ /* 0x041fe200078ec0ff */
[----:B------:R-:W-:-:S03]  /*14210*/  VIADD R7, R2, 0xfffffffe ;  /* 0xfffffffe02077836 */ /* 0x000fc60000000000 */
[----:B------:R-:W-:Y:S01]  /*14220*/  ISETP.NE.U32.AND P0, PT, R0, 0x1, PT ;  /* 0x000000010000780c */ /* 0x000fe20003f05070 */
[----:B------:R-:W-:-:S12]  /*14230*/  IMAD.MOV.U32 R0, RZ, RZ, R7 ;  /* 0x000000ffff007224 */ /* 0x000fd800078e0007 */
[----:B------:R-:W-:Y:S05]  /*14240*/  @!P0 BRA `(.L_x_2339) ;  /* 0x0000000800e08947 */ /* 0x000fea0003800000 */
[----:B------:R-:W2:Y:S04]  /*14250*/  LDL R3, [R1+0xc] ;  /* 0x00000c0001037983 */ /* 0x000ea80000100800 */
[----:B------:R-:W3:Y:S01]  /*14260*/  LDL R2, [R1+0x4] ;  /* 0x0000040001027983 */ /* 0x000ee20000100800 */
[----:B------:R-:W-:Y:S01]  /*14270*/  VIADD R8, R18, 0x1 ;  /* 0x0000000112087836 */ /* 0x000fe20000000000 */
[----:B------:R-:W-:Y:S04]  /*14280*/  BSSY B0, `(.L_x_2340) ;  /* 0x00000b0000007945 */ /* 0x000fe80003800000 */
[----:B------:R-:W-:-:S04]  /*14290*/  ISETP.NE.AND P0, PT, R8, 0x2, PT ;  /* 0x000000020800780c */ /* 0x000fc80003f05270 */
[----:B------:R-:W-:Y:S02]  /*142a0*/  SEL R9, RZ, 0x1, P0 ;  /* 0x00000001ff097807 */ /* 0x000fe40000000000 */
[----:B------:R-:W-:Y:S02]  /*142b0*/  SEL R8, R8, RZ, P0 ;  /* 0x000000ff08087207 */ /* 0x000fe40000000000 */
[----:B--2---:R-:W-:Y:S02]  /*142c0*/  ISETP.NE.AND P1, PT, R3, RZ, PT ;  /* 0x000000ff0300720c */ /* 0x004fe40003f25270 */
[----:B---3--:R-:W-:-:S11]  /*142d0*/  LOP3.LUT R9, R2, R9, RZ, 0x3c, !PT ;  /* 0x0000000902097212 */ /* 0x008fd600078e3cff */
[----:B------:R-:W-:Y:S05]  /*142e0*/  @!P1 BRA `(.L_x_2341) ;  /* 0x0000000800a49947 */ /* 0x000fea0003800000 */
[----:B------:R-:W2:Y:S01]  /*142f0*/  LDL R2, [R1+0x10] ;  /* 0x0000100001027983 */ /* 0x000ea20000100800 */
[----:B------:R-:W-:Y:S01]  /*14300*/  MOV R4, R16 ;  /* 0x0000001000047202 */ /* 0x000fe20000000f00 */
[----:B------:R-:W-:Y:S01]  /*14310*/  IMAD.MOV.U32 R0, RZ, RZ, R7 ;  /* 0x000000ffff007224 */ /* 0x000fe200078e0007 */
[----:B--2---:R-:W-:-:S13]  /*14320*/  ISETP.NE.AND P1, PT, R2, RZ, PT ;  /* 0x000000ff0200720c */ /* 0x004fda0003f25270 */
        /* <DEDUP_REMOVED lines=10> */
[----:B------:R-:W-:Y:S02]  /*143d0*/  @P0 SHF.R.U32.HI R4, RZ, R3, R2 ;  /* 0x00000003ff040219 */ /* 0x000fe40000011602 */
[----:B------:R-:W0:Y:S03]  /*143e0*/  LDC.64 R2, c[0x0][0x418] ;  /* 0x00010600ff027b82 */ /* 0x000e260000000a00 */
[----:B------:R-:W-:-:S04]  /*143f0*/  IMAD.MOV R0, RZ, RZ, -R4 ;  /* 0x000000ffff007224 */ /* 0x000fc800078e0a04 */
[----:B------:R-:W-:Y:S01]  /*14400*/  IMAD R0, R5, R0, R7 ;  /* 0x0000000005007224 */ /* 0x000fe200078e0207 */
[----:B------:R-:W-:Y:S01]  /*14410*/  SHF.R.S32.HI R5, RZ, 0x1f, R4 ;  /* 0x0000001fff057819 */ /* 0x000fe20000011404 */
[----:B--2---:R-:W-:-:S04]  /*14420*/  IMAD R10, R10, UR4, RZ ;  /* 0x000000040a0a7c24 */ /* 0x004fc8000f8e02ff */
[C---:B---3--:R-:W-:Y:S02]  /*14430*/  IMAD R10, R11.reuse, UR5, R10 ;  /* 0x000000050b0a7c24 */ /* 0x048fe4000f8e020a */
[----:B------:R-:W-:-:S04]  /*14440*/  IMAD.WIDE.U32 R4, R11, UR4, R4 ;  /* 0x000000040b047c25 */ /* 0x000fc8000f8e0004 */
[----:B------:R-:W-:Y:S01]  /*14450*/  IMAD.IADD R5, R10, 0x1, R5 ;  /* 0x000000010a057824 */ /* 0x000fe200078e0205 */
[----:B0-----:R-:W-:-:S04]  /*14460*/  LEA R2, P0, R4, R2, 0x2 ;  /* 0x0000000204027211 */ /* 0x001fc800078010ff */
[----:B------:R-:W-:-:S05]  /*14470*/  LEA.HI.X R3, R4, R3, R5, 0x2, P0 ;  /* 0x0000000304037211 */ /* 0x000fca00000f1405 */
[----:B------:R0:W5:Y:S04]  /*14480*/  LDG.E R4, desc[UR6][R2.64] ;  /* 0x0000000602047981 */ /* 0x000168000c1e1900 */
.L_x_2342:
[----:B0-----:R-:W-:Y:S01]  /*14490*/  IMAD R2, R8, 0x8, R17 ;  /* 0x0000000808027824 */ /* 0x001fe200078e0211 */
[----:B------:R-:W-:Y:S01]  /*144a0*/  SHF.L.U32 R3, R9, 0x1f, RZ ;  /* 0x0000001f09037819 */ /* 0x000fe200000006ff */
[----:B------:R-:W-:Y:S03]  /*144b0*/  BSSY B1, `(.L_x_2343) ;  /* 0x0000003000017945 */ /* 0x000fe60003800000 */
[----:B------:R-:W0:Y:S02]  /*144c0*/  SYNCS.PHASECHK.TRANS64.TRYWAIT P0, [R2+URZ+0x36840], R3 ;  /* 0x03684003020075a7 */ /* 0x000e24000800017f */
[----:B0-----:R-:W-:Y:S05]  /*144d0*/  @!P0 BRA `(.L_x_2344) ;  /* 0x0000003800c48947 */ /* 0x001fea0003800000 */
.L_x_2445:
[----:B------:R-:W-:Y:S05]  /*144e0*/  BSYNC B1 ;  /* 0x0000000000017941 */ /* 0x000fea0003800000 */
.L_x_2343:
        /* <DEDUP_REMOVED lines=12> */
.L_x_2346:
[----:B------:R-:W-:Y:S05]  /*145b0*/  BSYNC B1 ;  /* 0x0000000000017941 */ /* 0x000fea0003800000 */
.L_x_2345:
[----:B------:R-:W-:Y:S01]  /*145c0*/  IMAD.MOV.U32 R10, RZ, RZ, RZ ;  /* 0x000000ffff0a7224 */ /* 0x000fe200078e00ff */
[----:B------:R-:W-:Y:S01]  /*145d0*/  R2UR UR11, R0 ;  /* 0x00000000000b72ca */ /* 0x000fe200000e0000 */
[----:B0-----:R-:W-:Y:S01]  /*145e0*/  IMAD R3, R8, 0xa800, R17 ;  /* 0x0000a80008037824 */ /* 0x001fe200078e0211 */
[----:B------:R-:W-:Y:S01]  /*145f0*/  UIADD3 UR4, UP0, UR38, 0x370, URZ ;  /* 0x0000037026047890 */ /* 0x000fe2000ff1e03f */
[----:B------:R-:W-:Y:S01]  /*14600*/  PLOP3.LUT P0, PT, PT, PT, PT, 0x80, 0x0 ;  /* 0x000000000000781c */ /* 0x000fe20003f0f070 */
[----:B------:R-:W-:Y:S01]  /*14610*/  VIADD R2, R2, 0x36830 ;  /* 0x0003683002027836 */ /* 0x000fe20000000000 */
[----:B------:R-:W-:Y:S01]  /*14620*/  R2UR UR10, R10 ;  /* 0x000000000a0a72ca */ /* 0x000fe200000e0000 */
[----:B------:R-:W-:Y:S01]  /*14630*/  VIADD R5, R3, 0x21400 ;  /* 0x0002140003057836 */ /* 0x000fe20000000000 */
[----:B------:R-:W-:Y:S01]  /*14640*/  UIADD3.X UR5, URZ, UR39, URZ, UP0, !UPT ;  /* 0x000000273f057290 */ /* 0x000fe200087fe43f */
[----:B------:R-:W-:Y:S01]  /*14650*/  UMOV UR6, 0x0 ;  /* 0x0000000000067882 */ /* 0x000fe20000000000 */
[----:B------:R-:W-:-:S04]  /*14660*/  UMOV UR7, 0x14f00000 ;  /* 0x14f0000000077882 */ /* 0x000fc80000000000 */
[----:B------:R-:W-:-:S12]  /*14670*/  UIMAD UR11, UR11, 0x70, URZ ;  /* 0x000000700b0b78a4 */ /* 0x000fd8000f8e023f */
.L_x_2347:
[----:B------:R-:W-:-:S13]  /*14680*/  @P0 ELECT P2, URZ, PT ;  /* 0x00000000003f082f */ /* 0x000fda0003840000 */
[----:B-----5:R-:W-:Y:S01]  /*14690*/  @P2 R2UR UR13, R4 ;  /* 0x00000000040d22ca */ /* 0x020fe200000e0000 */
[----:B------:R-:W-:Y:S01]  /*146a0*/  UMOV UR12, UR36 ;  /* 0x00000024000c7c82 */ /* 0x000fe20008000000 */
        /* <DEDUP_REMOVED lines=12> */
.L_x_2348:
[----:B------:R-:W-:-:S13]  /*14770*/  @P0 ELECT P2, URZ, PT ;  /* 0x00000000003f082f */ /* 0x000fda0003840000 */
[----:B------:R-:W-:Y:S01]  /*14780*/  @P2 R2UR UR13, R4 ;  /* 0x00000000040d22ca */ /* 0x000fe200000e0000 */
[----:B------:R-:W-:Y:S01]  /*14790*/  UMOV UR12, UR36 ;  /* 0x00000024000c7c82 */ /* 0x000fe20008000000 */
[----:B------:R-:W-:Y:S02]  /*147a0*/  @P2 R2UR UR9, R2 ;  /* 0x00000000020922ca */ /* 0x000fe400000e0000 */
[----:B------:R-:W-:Y:S02]  /*147b0*/  @P2 R2UR UR8, R5 ;  /* 0x00000000050822ca */ /* 0x000fe400000e0000 */
[----:B------:R-:W-:Y:S02]  /*147c0*/  @P2 PLOP3.LUT P0, PT, P2, PT, PT, 0x8, 0x0 ;  /* 0x000000000000281c */ /* 0x000fe4000170e170 */
        /* <DEDUP_REMOVED lines=9> */
.L_x_2349:
        /* <DEDUP_REMOVED lines=15> */
.L_x_2446:
[----:B------:R-:W-:Y:S05]  /*14950*/  BSYNC B1 ;  /* 0x0000000000017941 */ /* 0x000fea0003800000 */
.L_x_2350:
        /* <DEDUP_REMOVED lines=12> */
.L_x_2353:
[----:B------:R-:W-:Y:S05]  /*14a20*/  BSYNC B1 ;  /* 0x0000000000017941 */ /* 0x000fea0003800000 */
.L_x_2352:
[----:B------:R-:W-:Y:S01]  /*14a30*/  R2UR UR6, R12 ;  /* 0x000000000c0672ca */ /* 0x000fe200000e0000 */
[C-C-:B0-----:R-:W-:Y:S01]  /*14a40*/  IMAD R2, R18.reuse, 0x8, R17.reuse ;  /* 0x0000000812027824 */ /* 0x141fe200078e0211 */
        /* <DEDUP_REMOVED lines=9> */
.L_x_2354:
        /* <DEDUP_REMOVED lines=15> */
.L_x_2355:
        /* <DEDUP_REMOVED lines=15> */
.L_x_2356:
        /* <DEDUP_REMOVED lines=10> */
[----:B------:R-:W-:Y:S01]  /*14d60*/  MOV R16, R4 ;  /* 0x0000000400107202 */ /* 0x000fe20000000f00 */
[----:B------:R-:W-:-:S07]  /*14d70*/  IMAD.MOV.U32 R19, RZ, RZ, R0 ;  /* 0x000000ffff137224 */ /* 0x000fce00078e0000 */
.L_x_2341:
[----:B------:R-:W-:Y:S05]  /*14d80*/  BSYNC B0 ;  /* 0x0000000000007941 */ /* 0x000fea0003800000 */
.L_x_2340:
[----:B------:R-:W2:Y:S01]  /*14d90*/  LDL.LU R0, [R1+0x20] ;  /* 0x0000200001007983 */ /* 0x000ea20000300800 */
[----:B------:R-:W-:-:S03]  /*14da0*/  IMAD.MOV.U32 R18, RZ, RZ, R8 ;  /* 0x000000ffff127224 */ /* 0x000fc600078e0008 */
[----:B------:R0:W-:Y:S02]  /*14db0*/  STL [R1+0x4], R9 ;  /* 0x0000040901007387 */ /* 0x0001e40000100800 */
[----:B0-2---:R-:W-:-:S07]  /*14dc0*/  VIADD R0, R0, 0xfffffffd ;  /* 0xfffffffd00007836 */ /* 0x005fce0000000000 */
.L_x_2339:
[----:B------:R-:W-:Y:S01]  /*14dd0*/  ISETP.NE.AND P0, PT, R7, RZ, PT ;  /* 0x000000ff0700720c */ /* 0x000fe20003f05270 */
[----:B------:R-:W-:-:S12]  /*14de0*/  BSSY B0, `(.L_x_2338) ;  /* 0x000016d000007945 */ /* 0x000fd80003800000 */
[----:B------:R-:W-:Y:S05]  /*14df0*/  @!P0 BRA `(.L_x_2357) ;  /* 0x0000001400ac8947 */ /* 0x000fea0003800000 */
[----:B------:R-:W-:-:S07]  /*14e00*/  IMAD.MOV.U32 R8, RZ, RZ, R16 ;  /* 0x000000ffff087224 */ /* 0x000fce00078e0010 */
.L_x_2392:
        /* <DEDUP_REMOVED lines=8> */
[----:B--2---:R-:W-:Y:S02]  /*14e90*/  ISETP.NE.AND P1, PT, R3, RZ, PT ;  /* 0x000000ff0300720c */ /* 0x004fe40003f25270 */
[----:B---3--:R-:W-:-:S11]  /*14ea0*/  LOP3.LUT R5, R2, R5, RZ, 0x3c, !PT ;  /* 0x0000000502057212 */ /* 0x008fd600078e3cff */
[----:B0-----:R-:W-:Y:S05]  /*14eb0*/  @!P1 BRA `(.L_x_2359) ;  /* 0x0000000800a09947 */ /* 0x001fea0003800000 */
[----:B------:R-:W2:Y:S01]  /*14ec0*/  LDL R2, [R1+0x10] ;  /* 0x0000100001027983 */ /* 0x000ea20000100800 */
[----:B------:R-:W-:Y:S01]  /*14ed0*/  IMAD.MOV.U32 R7, RZ, RZ, R0 ;  /* 0x000000ffff077224 */ /* 0x000fe200078e0000 */
[----:B--2---:R-:W-:-:S13]  /*14ee0*/  ISETP.NE.AND P1, PT, R2, RZ, PT ;  /* 0x000000ff0200720c */ /* 0x004fda0003f25270 */
        /* <DEDUP_REMOVED lines=22> */
.L_x_2360:
[----:B------:R-:W-:Y:S01]  /*15050*/  IMAD R3, R4, 0x8, R17 ;  /* 0x0000000804037824 */ /* 0x000fe200078e0211 */
[----:B------:R-:W-:Y:S01]  /*15060*/  SHF.L.U32 R2, R5, 0x1f, RZ ;  /* 0x0000001f05027819 */ /* 0x000fe200000006ff */
[----:B------:R-:W-:Y:S03]  /*15070*/  BSSY B2, `(.L_x_2361) ;  /* 0x0000003000027945 */ /* 0x000fe60003800000 */
[----:B------:R-:W1:Y:S02]  /*15080*/  SYNCS.PHASECHK.TRANS64.TRYWAIT P0, [R3+URZ+0x36840], R2 ;  /* 0x03684002030075a7 */ /* 0x000e64000800017f */
[----:B-1----:R-:W-:Y:S05]  /*15090*/  @!P0 BRA `(.L_x_2362) ;  /* 0x0000002c00fc8947 */ /* 0x002fea0003800000 */
.L_x_2447:
[----:B------:R-:W-:Y:S05]  /*150a0*/  BSYNC B2 ;  /* 0x0000000000027941 */ /* 0x000fea0003800000 */
.L_x_2361:
        /* <DEDUP_REMOVED lines=12> */
.L_x_2364:
[----:B------:R-:W-:Y:S05]  /*15170*/  BSYNC B2 ;  /* 0x0000000000027941 */ /* 0x000fea0003800000 */
.L_x_2363:
[----:B------:R-:W-:Y:S01]  /*15180*/  MOV R12, RZ ;  /* 0x000000ff000c7202 */ /* 0x000fe20000000f00 */
[----:B------:R-:W-:Y:S01]  /*15190*/  IMAD R9, R4, 0xa800, R17 ;  /* 0x0000a80004097824 */ /* 0x000fe200078e0211 */
[----:B------:R-:W-:Y:S01]  /*151a0*/  UIADD3 UR4, UP0, UR38, 0x370, URZ ;  /* 0x0000037026047890 */ /* 0x000fe2000ff1e03f */
        /* <DEDUP_REMOVED lines=8> */
.L_x_2365:
        /* <DEDUP_REMOVED lines=16> */
.L_x_2366:
        /* <DEDUP_REMOVED lines=16> */
.L_x_2367:
        /* <DEDUP_REMOVED lines=16> */
.L_x_2448:
[----:B------:R-:W-:Y:S05]  /*15530*/  BSYNC B2 ;  /* 0x0000000000027941 */ /* 0x000fea0003800000 */
.L_x_2368:
        /* <DEDUP_REMOVED lines=11> */
.L_x_2371:
[----:B------:R-:W-:Y:S05]  /*155f0*/  BSYNC B2 ;  /* 0x0000000000027941 */ /* 0x000fea0003800000 */
.L_x_2370:
[----:B------:R-:W-:Y:S01]  /*15600*/  R2UR UR10, R12 ;  /* 0x000000000c0a72ca */ /* 0x000fe200000e0000 */
[----:B------:R-:W-:Y:S01]  /*15610*/  IMAD R18, R18, 0xa800, R17 ;  /* 0x0000a80012127824 */ /* 0x000fe200078e0211 */
[----:B------:R-:W-:Y:S01]  /*15620*/  R2UR UR6, R10 ;  /* 0x000000000a0672ca */ /* 0x000fe200000e0000 */
[----:B------:R-:W-:Y:S01]  /*15630*/  UIADD3 UR4, UP0, UR38, 0x470, URZ ;  /* 0x0000047026047890 */ /* 0x000fe2000ff1e03f */
[----:B------:R-:W-:Y:S01]  /*15640*/  R2UR UR7, R11 ;  /* 0x000000000b0772ca */ /* 0x000fe200000e0000 */
[----:B0-----:R-:W-:Y:S01]  /*15650*/  IMAD R3, R19, 0x70, RZ ;  /* 0x0000007013037824 */ /* 0x001fe200078e02ff */
[----:B------:R-:W-:Y:S01]  /*15660*/  PLOP3.LUT P0, PT, PT, PT, PT, 0x80, 0x0 ;  /* 0x000000000000781c */ /* 0x000fe20003f0f070 */
[----:B------:R-:W-:Y:S01]  /*15670*/  VIADD R2, R2, 0x50 ;  /* 0x0000005002027836 */ /* 0x000fe20000000000 */
[----:B------:R-:W-:Y:S01]  /*15680*/  IADD3 R9, R18, 0x400, RZ ;  /* 0x0000040012097810 */ /* 0x000fe20007ffe0ff */
[----:B------:R-:W-:-:S12]  /*15690*/  UIADD3.X UR5, URZ, UR39, URZ, UP0, !UPT ;  /* 0x000000273f057290 */ /* 0x000fd800087fe43f */
.L_x_2372:
        /* <DEDUP_REMOVED lines=15> */
.L_x_2373:
        /* <DEDUP_REMOVED lines=15> */
.L_x_2374:
        /* <DEDUP_REMOVED lines=12> */
.L_x_2359:
[----:B------:R-:W-:Y:S05]  /*15940*/  BSYNC B1 ;  /* 0x0000000000017941 */ /* 0x000fea0003800000 */
.L_x_2358:
[----:B------:R-:W2:Y:S01]  /*15950*/  LDL R2, [R1+0xc] ;  /* 0x00000c0001027983 */ /* 0x000ea20000100800 */
[----:B------:R-:W-:Y:S01]  /*15960*/  VIADD R18, R4, 0x1 ;  /* 0x0000000104127836 */ /* 0x000fe20000000000 */
[----:B------:R-:W-:Y:S04]  /*15970*/  BSSY B1, `(.L_x_2375) ;  /* 0x00000b0000017945 */ /* 0x000fe80003800000 */
[----:B------:R-:W-:-:S04]  /*15980*/  ISETP.NE.AND P0, PT, R18, 0x2, PT ;  /* 0x000000021200780c */ /* 0x000fc80003f05270 */
[----:B------:R-:W-:Y:S02]  /*15990*/  SEL R18, R18, RZ, P0 ;  /* 0x000000ff12127207 */ /* 0x000fe40000000000 */
[----:B--2---:R-:W-:Y:S02]  /*159a0*/  ISETP.NE.AND P1, PT, R2, RZ, PT ;  /* 0x000000ff0200720c */ /* 0x004fe40003f25270 */
[----:B------:R-:W-:-:S04]  /*159b0*/  SEL R2, RZ, 0x1, P0 ;  /* 0x00000001ff027807 */ /* 0x000fc80000000000 */
[----:B------:R-:W-:-:S05]  /*159c0*/  LOP3.LUT R10, R5, R2, RZ, 0x3c, !PT ;  /* 0x00000002050a7212 */ /* 0x000fca00078e3cff */
[----:B------:R0:W-:Y:S02]  /*159d0*/  STL [R1+0x4], R10 ;  /* 0x0000040a01007387 */ /* 0x0001e40000100800 */
[----:B------:R-:W-:Y:S05]  /*159e0*/  @!P1 BRA `(.L_x_2376) ;  /* 0x0000000800a09947 */ /* 0x000fea0003800000 */
[----:B------:R-:W2:Y:S01]  /*159f0*/  LDL R3, [R1+0x10] ;  /* 0x0000100001037983 */ /* 0x000ea20000100800 */
[----:B------:R-:W-:Y:S01]  /*15a00*/  VIADD R7, R0, 0xffffffff ;  /* 0xffffffff00077836 */ /* 0x000fe20000000000 */
[----:B--2---:R-:W-:-:S13]  /*15a10*/  ISETP.NE.AND P1, PT, R3, RZ, PT ;  /* 0x000000ff0300720c */ /* 0x004fda0003f25270 */
[----:B------:R-:W-:Y:S05]  /*15a20*/  @!P1 BRA `(.L_x_2377) ;  /* 0x0000000000549947 */ /* 0x000fea0003800000 */
[----:B------:R-:W2:Y:S01]  /*15a30*/  LDL R12, [R1+0x8] ;  /* 0x00000800010c7983 */ /* 0x000ea20000100800 */
[----:B------:R-:W1:Y:S01]  /*15a40*/  LDC R9, c[0x0][0x43c] ;  /* 0x00010f00ff097b82 */ /* 0x000e620000000800 */
[----:B------:R-:W-:Y:S02]  /*15a50*/  ULDC.64 UR4, c[0x0][0x428] ;  /* 0x00010a0000047ab9 */ /* 0x000fe40000000a00 */
[----:B------:R-:W3:Y:S01]  /*15a60*/  LDL R11, [R1] ;  /* 0x00000000010b7983 */ /* 0x000ee20000100800 */
[----:B------:R-:W-:Y:S01]  /*15a70*/  ULDC.64 UR6, c[0x0][0x208] ;  /* 0x0000820000067ab9 */ /* 0x000fe20000000a00 */
[----:B-1----:R-:W-:-:S13]  /*15a80*/  ISETP.NE.AND P0, PT, R9, 0x1, PT ;  /* 0x000000010900780c */ /* 0x002fda0003f05270 */
[----:B------:R-:W1:Y:S02]  /*15a90*/  @P0 LDC.64 R2, c[0x0][0x440] ;  /* 0x00011000ff020b82 */ /* 0x000e640000000a00 */
[----:B-1----:R-:W-:-:S04]  /*15aa0*/  @P0 IMAD.HI.U32 R8, R7, R2, RZ ;  /* 0x0000000207080227 */ /* 0x002fc800078e00ff */
        /* <DEDUP_REMOVED lines=13> */
.L_x_2377:
[----:B------:R-:W-:Y:S01]  /*15b80*/  IMAD R2, R18, 0x8, R17 ;  /* 0x0000000812027824 */ /* 0x000fe200078e0211 */
[----:B------:R-:W-:Y:S01]  /*15b90*/  SHF.L.U32 R3, R10, 0x1f, RZ ;  /* 0x0000001f0a037819 */ /* 0x000fe200000006ff */
[----:B------:R-:W-:Y:S03]  /*15ba0*/  BSSY B2, `(.L_x_2378) ;  /* 0x0000003000027945 */ /* 0x000fe60003800000 */
[----:B------:R-:W2:Y:S02]  /*15bb0*/  SYNCS.PHASECHK.TRANS64.TRYWAIT P0, [R2+URZ+0x36840], R3 ;  /* 0x03684003020075a7 */ /* 0x000ea4000800017f */
[----:B--2---:R-:W-:Y:S05]  /*15bc0*/  @!P0 BRA `(.L_x_2379) ;  /* 0x0000002400588947 */ /* 0x004fea0003800000 */
.L_x_2449:
[----:B------:R-:W-:Y:S05]  /*15bd0*/  BSYNC B2 ;  /* 0x0000000000027941 */ /* 0x000fea0003800000 */
.L_x_2378:
        /* <DEDUP_REMOVED lines=12> */
.L_x_2381:
[----:B------:R-:W-:Y:S05]  /*15ca0*/  BSYNC B2 ;  /* 0x0000000000027941 */ /* 0x000fea0003800000 */
.L_x_2380:
[----:B------:R-:W-:Y:S01]  /*15cb0*/  MOV R12, RZ ;  /* 0x000000ff000c7202 */ /* 0x000fe20000000f00 */
[C---:B--2---:R-:W-:Y:S01]  /*15cc0*/  IMAD R3, R18.reuse, 0x8, R6 ;  /* 0x0000000812037824 */ /* 0x044fe200078e0206 */
[----:B------:R-:W-:Y:S01]  /*15cd0*/  UIADD3 UR4, UP0, UR38, 0x370, URZ ;  /* 0x0000037026047890 */ /* 0x000fe2000ff1e03f */
[----:B------:R-:W-:Y:S01]  /*15ce0*/  IMAD R9, R18, 0xa800, R17 ;  /* 0x0000a80012097824 */ /* 0x000fe200078e0211 */
[----:B------:R-:W-:Y:S01]  /*15cf0*/  R2UR UR10, R12 ;  /* 0x000000000c0a72ca */ /* 0x000fe200000e0000 */
[----:B------:R-:W-:Y:S01]  /*15d00*/  VIADD R3, R3, 0x30 ;  /* 0x0000003003037836 */ /* 0x000fe20000000000 */
[----:B------:R-:W-:Y:S01]  /*15d10*/  PLOP3.LUT P0, PT, PT, PT, PT, 0x80, 0x0 ;  /* 0x000000000000781c */ /* 0x000fe20003f0f070 */
[----:B------:R-:W-:Y:S01]  /*15d20*/  IMAD R2, R7, 0x70, RZ ;  /* 0x0000007007027824 */ /* 0x000fe200078e02ff */
[----:B------:R-:W-:Y:S01]  /*15d30*/  UIADD3.X UR5, URZ, UR39, URZ, UP0, !UPT ;  /* 0x000000273f057290 */ /* 0x000fe200087fe43f */
[----:B0-----:R-:W-:Y:S01]  /*15d40*/  VIADD R10, R9, 0x21400 ;  /* 0x00021400090a7836 */ /* 0x001fe20000000000 */
[----:B------:R-:W-:Y:S01]  /*15d50*/  UMOV UR6, 0x0 ;  /* 0x0000000000067882 */ /* 0x000fe20000000000 */
[----:B------:R-:W-:-:S09]  /*15d60*/  UMOV UR7, 0x14f00000 ;  /* 0x14f0000000077882 */ /* 0x000fd20000000000 */
.L_x_2382:
        /* <DEDUP_REMOVED lines=16> */
.L_x_2383:
        /* <DEDUP_REMOVED lines=16> */
.L_x_2384:
        /* <DEDUP_REMOVED lines=15> */
.L_x_2450:
[----:B------:R-:W-:Y:S05]  /*16060*/  BSYNC B2 ;  /* 0x0000000000027941 */ /* 0x000fea0003800000 */
.L_x_2385:
        /* <DEDUP_REMOVED lines=11> */
.L_x_2388:
[----:B------:R-:W-:Y:S05]  /*16120*/  BSYNC B2 ;  /* 0x0000000000027941 */ /* 0x000fea0003800000 */
.L_x_2387:
        /* <DEDUP_REMOVED lines=8> */
[----:B------:R-:W-:Y:S01]  /*161b0*/  IADD3 R2, R2, 0x50, RZ ;  /* 0x0000005002027810 */ /* 0x000fe20007ffe0ff */
[----:B------:R-:W-:-:S12]  /*161c0*/  UIADD3.X UR5, URZ, UR39, URZ, UP0, !UPT ;  /* 0x000000273f057290 */ /* 0x000fd800087fe43f */
.L_x_2389:
        /* <DEDUP_REMOVED lines=15> */
.L_x_2390:
        /* <DEDUP_REMOVED lines=15> */
.L_x_2391:
        /* <DEDUP_REMOVED lines=12> */
.L_x_2376:
[----:B------:R-:W-:Y:S05]  /*16470*/  BSYNC B1 ;  /* 0x0000000000017941 */ /* 0x000fea0003800000 */
.L_x_2375:
[C---:B------:R-:W-:Y:S01]  /*16480*/  ISETP.GT.AND P0, PT, R0.reuse, 0x1, PT ;  /* 0x000000010000780c */ /* 0x040fe20003f04270 */
[----:B------:R-:W-:-:S12]  /*16490*/  VIADD R0, R0, 0xfffffffe ;  /* 0xfffffffe00007836 */ /* 0x000fd80000000000 */
[----:B------:R-:W-:Y:S05]  /*164a0*/  @P0 BRA `(.L_x_2392) ;  /* 0xffffffe800580947 */ /* 0x000fea000383ffff */
.L_x_2357:
[----:B------:R-:W-:Y:S05]  /*164b0*/  BSYNC B0 ;  /* 0x0000000000007941 */ /* 0x000fea0003800000 */
.L_x_2338:
[----:B0-----:R-:W0:Y:S01]  /*164c0*/  S2R R0, SR_TID.X ;  /* 0x0000000000007919 */ /* 0x001e220000002100 */
[----:B------:R-:W-:Y:S01]  /*164d0*/  BSSY B0, `(.L_x_2393) ;  /* 0x0000012000007945 */ /* 0x000fe20003800000 */
[----:B0-----:R-:W-:-:S04]  /*164e0*/  LOP3.LUT R6, R0, 0x7f, RZ, 0xc0, !PT ;  /* 0x0000007f00067812 */ /* 0x001fc800078ec0ff */
[----:B------:R-:W-:-:S13]  /*164f0*/  ISETP.NE.AND P1, PT, R6, RZ, PT ;  /* 0x000000ff0600720c */ /* 0x000fda0003f25270 */
[----:B------:R-:W-:Y:S05]  /*16500*/  @P1 BRA `(.L_x_2394) ;  /* 0x0000000000381947 */ /* 0x000fea0003800000 */
[----:B------:R-:W0:Y:S01]  /*16510*/  S2R R3, SR_LANEID ;  /* 0x0000000000037919 */ /* 0x000e220000000000 */
[----:B------:R-:W-:Y:S01]  /*16520*/  VOTEU.ANY UR4, UPT, PT ;  /* 0x0000000000047886 */ /* 0x000fe200038e0100 */
[----:B------:R-:W1:Y:S01]  /*16530*/  LDC.64 R4, c[0x0][0xc80] ;  /* 0x00032000ff047b82 */ /* 0x000e620000000a00 */
[----:B------:R-:W0:Y:S01]  /*16540*/  FLO.U32 R0, UR4 ;  /* 0x0000000400007d00 */ /* 0x000e2200080e0000 */
[----:B------:R-:W-:-:S07]  /*16550*/  ULDC.64 UR6, c[0x0][0x208] ;  /* 0x0000820000067ab9 */ /* 0x000fce0000000a00 */
[----:B------:R-:W1:Y:S01]  /*16560*/  POPC R2, UR4 ;  /* 0x0000000400027d09 */ /* 0x000e620008000000 */
[----:B0-----:R-:W-:-:S13]  /*16570*/  ISETP.EQ.U32.AND P0, PT, R0, R3, PT ;  /* 0x000000030000720c */ /* 0x001fda0003f02070 */
[----:B-1----:R-:W2:Y:S01]  /*16580*/  @P0 ATOMG.E.ADD.STRONG.GPU PT, R5, desc[UR6][R4.64], R2 ;  /* 0x00000002040509a8 */ /* 0x002ea200081ee1c6 */
[----:B------:R-:W0:Y:S02]  /*16590*/  S2R R3, SR_LTMASK ;  /* 0x0000000000037919 */ /* 0x000e240000003900 */
[----:B0-----:R-:W-:-:S06]  /*165a0*/  LOP3.LUT R3, R3, UR4, RZ, 0xc0, !PT ;  /* 0x0000000403037c12 */ /* 0x001fcc000f8ec0ff */
[----:B------:R-:W0:Y:S01]  /*165b0*/  POPC R3, R3 ;  /* 0x0000000300037309 */ /* 0x000e220000000000 */
[----:B--2---:R-:W0:Y:S02]  /*165c0*/  SHFL.IDX PT, R0, R5, R0, 0x1f ;  /* 0x00001f0005007589 */ /* 0x004e2400000e0000 */
[----:B0-----:R-:W-:-:S05]  /*165d0*/  IADD3 R0, R0, UR40, R3 ;  /* 0x0000002800007c10 */ /* 0x001fca000fffe003 */
[----:B------:R0:W-:Y:S02]  /*165e0*/  STL [R1+0x18], R0 ;  /* 0x0000180001007387 */ /* 0x0001e40000100800 */
.L_x_2394:
[----:B------:R-:W-:Y:S05]  /*165f0*/  BSYNC B0 ;  /* 0x0000000000007941 */ /* 0x000fea0003800000 */
.L_x_2393:
[----:B0-----:R-:W2:Y:S01]  /*16600*/  LDL.LU R0, [R1+0xc] ;  /* 0x00000c0001007983 */ /* 0x001ea20000300800 */
[----:B------:R-:W-:Y:S01]  /*16610*/  BSSY B0, `(.L_x_2395) ;  /* 0x0000047000007945 */ /* 0x000fe20003800000 */
[----:B--2---:R-:W-:-:S13]  /*16620*/  ISETP.NE.AND P0, PT, R0, RZ, PT ;  /* 0x000000ff0000720c */ /* 0x004fda0003f05270 */
        /* <DEDUP_REMOVED lines=8> */
.L_x_2451:
[----:B------:R-:W-:Y:S05]  /*166b0*/  BSYNC B1 ;  /* 0x0000000000017941 */ /* 0x000fea0003800000 */
.L_x_2397:
        /* <DEDUP_REMOVED lines=9> */
.L_x_2400:
[----:B------:R-:W-:Y:S05]  /*16750*/  BSYNC B1 ;  /* 0x0000000000017941 */ /* 0x000fea0003800000 */
.L_x_2399:
        /* <DEDUP_REMOVED lines=10> */
.L_x_2401:
        /* <DEDUP_REMOVED lines=15> */
.L_x_2402:
        /* <DEDUP_REMOVED lines=11> */
[----:B------:R-:W-:Y:S01]  /*169a0*/  UMOV UR6, 0x0 ;  /* 0x0000000000067882 */ /* 0x000fe20000000000 */
[----:B------:R-:W-:Y:S01]  /*169b0*/  IADD3 R0, R0, 0x7400, RZ ;  /* 0x0000740000007810 */ /* 0x000fe20007ffe0ff */
[----:B------:R-:W-:Y:S01]  /*169c0*/  UMOV UR7, 0x14f00000 ;  /* 0x14f0000000077882 */ /* 0x000fe20000000000 */
[----:B------:R-:W-:-:S09]  /*169d0*/  UMOV UR10, 0x80 ;  /* 0x00000080000a7882 */ /* 0x000fd20000000000 */
.L_x_2403:
        /* <DEDUP_REMOVED lines=10> */
.L_x_2396:
[----:B------:R-:W-:Y:S05]  /*16a80*/  BSYNC B0 ;  /* 0x0000000000007941 */ /* 0x000fea0003800000 */
.L_x_2395:
[----:B------:R-:W2:Y:S01]  /*16a90*/  LDL.LU R3, [R1+0x4] ;  /* 0x0000040001037983 */ /* 0x000ea20000300800 */
[----:B------:R-:W-:-:S05]  /*16aa0*/  VIADD R18, R18, 0x1 ;  /* 0x0000000112127836 */ /* 0x000fca0000000000 */
[----:B------:R-:W-:-:S04]  /*16ab0*/  ISETP.NE.AND P0, PT, R18, 0x2, PT ;  /* 0x000000021200780c */ /* 0x000fc80003f05270 */
[----:B------:R-:W-:Y:S02]  /*16ac0*/  SEL R0, RZ, 0x1, P0 ;  /* 0x00000001ff007807 */ /* 0x000fe40000000000 */
[----:B------:R-:W-:Y:S02]  /*16ad0*/  SEL R18, R18, RZ, P0 ;  /* 0x000000ff12127207 */ /* 0x000fe40000000000 */
[----:B--2---:R-:W-:-:S05]  /*16ae0*/  LOP3.LUT R3, R3, R0, RZ, 0x3c, !PT ;  /* 0x0000000003037212 */ /* 0x004fca00078e3cff */
[----:B------:R1:W-:Y:S02]  /*16af0*/  STL [R1+0x4], R3 ;  /* 0x0000040301007387 */ /* 0x0003e40000100800 */
.L_x_2318:
[----:B------:R-:W-:Y:S05]  /*16b00*/  BSYNC B7 ;  /* 0x0000000000077941 */ /* 0x000fea0003800000 */
.L_x_2316:
[----:B0-----:R-:W2:Y:S04]  /*16b10*/  LDL R0, [R1+0x2c] ;  /* 0x00002c0001007983 */ /* 0x001ea80000100800 */
[----:B------:R0:W5:Y:S01]  /*16b20*/  LDL R2, [R1+0x18] ;  /* 0x0000180001027983 */ /* 0x0001620000100800 */
[----:B--2---:R-:W-:-:S13]  /*16b30*/  ISETP.NE.AND P0, PT, R0, RZ, PT ;  /* 0x000000ff0000720c */ /* 0x004fda0003f05270 */
[----:B0-----:R-:W-:Y:S05]  /*16b40*/  @!P0 BRA `(.L_x_2404) ;  /* 0x0000000000288947 */ /* 0x001fea0003800000 */
[----:B------:R-:W-:Y:S05]  /*16b50*/  WARPSYNC.ALL ;  /* 0x0000000000007948 */ /* 0x000fea0003800000 */
[----:B------:R-:W0:Y:S08]  /*16b60*/  S2UR UR5, SR_CgaCtaId ;  /* 0x00000000000579c3 */ /* 0x000e300000008800 */
[----:B------:R-:W-:Y:S06]  /*16b70*/  BAR.SYNC.DEFER_BLOCKING 0x5, 0x180 ;  /* 0x0146000000007b1d */ /* 0x000fec0000010000 */
[----:B------:R-:W-:-:S02]  /*16b80*/  UMOV UR4, 0x400 ;  /* 0x0000040000047882 */ /* 0x000fc40000000000 */
[----:B0-----:R-:W-:-:S06]  /*16b90*/  ULEA UR4, UR5, UR4, 0x18 ;  /* 0x0000000405047291 */ /* 0x001fcc000f8ec03f */
[----:B------:R-:W-:-:S05]  /*16ba0*/  IMAD.U32 R17, RZ, RZ, UR4 ;  /* 0x00000004ff117e24 */ /* 0x000fca000f8e00ff */
[----:B-----5:R-:W0:Y:S04]  /*16bb0*/  LDS R2, [R17+0x368d0] ;  /* 0x0368d00011027984 */ /* 0x020e280000000800 */
[----:B0-----:R3:W-:Y:S01]  /*16bc0*/  STL [R1+0x18], R2 ;  /* 0x0000180201007387 */ /* 0x0017e20000100800 */
[----:B------:R-:W-:Y:S06]  /*16bd0*/  BAR.ARV 0x4, 0x180 ;  /* 0x0106000000007b1d */ /* 0x000fec0000002000 */
[----:B------:R-:W-:Y:S05]  /*16be0*/  BRA `(.L_x_2405) ;  /* 0x00000000002c7947 */ /* 0x000fea0003800000 */
.L_x_2404:
[----:B------:R-:W-:-:S03]  /*16bf0*/  UMOV UR4, 0xffffffff ;  /* 0xffffffff00047882 */ /* 0x000fc60000000000 */
[----:B------:R-:W-:Y:S05]  /*16c00*/  BRA.DIV UR4, `(.L_x_2406) ;  /* 0x0000001604847947 */ /* 0x000fea000b800000 */
[----:B-----5:R0:W2:Y:S02]  /*16c10*/  SHFL.IDX PT, R14, R2, RZ, 0x1f ;  /* 0x00001fff020e7589 */ /* 0x0200a400000e0000 */
.L_x_2454:
[----:B-1----:R-:W1:Y:S01]  /*16c20*/  @!P1 S2R R3, SR_CgaCtaId ;  /* 0x0000000000039919 */ /* 0x002e620000008800 */
[----:B------:R-:W-:Y:S05]  /*16c30*/  WARPSYNC.ALL ;  /* 0x0000000000007948 */ /* 0x000fea0003800000 */
[----:B------:R-:W-:Y:S01]  /*16c40*/  BAR.SYNC.DEFER_BLOCKING 0x4, 0x180 ;  /* 0x0106000000007b1d */ /* 0x000fe20000010000 */
[----:B------:R-:W-:-:S05]  /*16c50*/  @!P1 MOV R0, 0x400 ;  /* 0x0000040000009802 */ /* 0x000fca0000000f00 */
[----:B--2---:R2:W-:Y:S01]  /*16c60*/  STL [R1+0x18], R14 ;  /* 0x0000180e01007387 */ /* 0x0045e20000100800 */
[----:B-1----:R-:W-:-:S05]  /*16c70*/  @!P1 LEA R17, R3, R0, 0x18 ;  /* 0x0000000003119211 */ /* 0x002fca00078ec0ff */
[----:B------:R2:W-:Y:S01]  /*16c80*/  @!P1 STS [R17+0x368d0], R2 ;  /* 0x0368d00211009388 */ /* 0x0005e20000000800 */
[----:B------:R-:W-:Y:S06]  /*16c90*/  BAR.ARV 0x5, 0x180 ;  /* 0x0146000000007b1d */ /* 0x000fec0000002000 */
.L_x_2405:
[----:B------:R-:W4:Y:S01]  /*16ca0*/  LDL R0, [R1+0x18] ;  /* 0x0000180001007983 */ /* 0x000f220000100800 */
[----:B------:R-:W-:Y:S02]  /*16cb0*/  ULDC UR4, c[0x0][0xc38] ;  /* 0x00030e0000047ab9 */ /* 0x000fe40000000800 */
[----:B----4-:R-:W-:-:S13]  /*16cc0*/  ISETP.GE.AND P0, PT, R0, UR4, PT ;  /* 0x0000000400007c0c */ /* 0x010fda000bf06270 */
[----:B------:R-:W-:Y:S05]  /*16cd0*/  @!P0 BRA `(.L_x_2407) ;  /* 0xffffffb8001c8947 */ /* 0x000fea000383ffff */
.L_x_2313:
[----:B-1----:R-:W4:Y:S01]  /*16ce0*/  LDL.LU R0, [R1+0x28] ;  /* 0x0000280001007983 */ /* 0x002f220000300800 */
[----:B------:R-:W-:Y:S01]  /*16cf0*/  BSSY B0, `(.L_x_2408) ;  /* 0x000000b000007945 */ /* 0x000fe20003800000 */
[----:B------:R-:W1:Y:S01]  /*16d00*/  S2R R5, SR_CgaCtaId ;  /* 0x0000000000057919 */ /* 0x000e620000008800 */
[----:B----4-:R-:W-:-:S05]  /*16d10*/  VIADD R0, R0, 0x1 ;  /* 0x0000000100007836 */ /* 0x010fca0000000000 */
[----:B0-23--:R-:W-:-:S04]  /*16d20*/  LEA.HI R2, R0, R0, RZ, 0x1 ;  /* 0x0000000000027211 */ /* 0x00dfc800078f08ff */
[----:B------:R-:W-:-:S05]  /*16d30*/  LOP3.LUT R3, R2, 0xfffffffe, RZ, 0xc0, !PT ;  /* 0xfffffffe02037812 */ /* 0x000fca00078ec0ff */
[----:B------:R-:W-:Y:S01]  /*16d40*/  IMAD.IADD R3, R0, 0x1, -R3 ;  /* 0x0000000100037824 */ /* 0x000fe200078e0a03 */
[----:B------:R-:W-:-:S04]  /*16d50*/  MOV R0, 0x400 ;  /* 0x0000040000007802 */ /* 0x000fc80000000f00 */
[----:B-1----:R-:W-:Y:S02]  /*16d60*/  LEA R0, R5, R0, 0x18 ;  /* 0x0000000005007211 */ /* 0x002fe400078ec0ff */
[----:B------:R-:W-:-:S04]  /*16d70*/  SHF.L.U32 R3, R3, 0x1f, RZ ;  /* 0x0000001f03037819 */ /* 0x000fc800000006ff */
[----:B------:R-:W0:Y:S02]  /*16d80*/  SYNCS.PHASECHK.TRANS64.TRYWAIT P0, [R0+URZ+0x36820], R3 ;  /* 0x03682003000075a7 */ /* 0x000e24000800017f */
[----:B0-----:R-:W-:Y:S05]  /*16d90*/  @!P0 BRA `(.L_x_2409) ;  /* 0x0000001400488947 */ /* 0x001fea0003800000 */
.L_x_2455:
[----:B------:R-:W-:Y:S05]  /*16da0*/  BSYNC B0 ;  /* 0x0000000000007941 */ /* 0x000fea0003800000 */
.L_x_2408:
[----:B------:R-:W-:-:S03]  /*16db0*/  UMOV UR4, 0xffffffff ;  /* 0xffffffff00047882 */ /* 0x000fc60000000000 */
[----:B------:R-:W-:Y:S05]  /*16dc0*/  BRA.DIV UR4, `(.L_x_2410) ;  /* 0x0000001604507947 */ /* 0x000fea000b800000 */
[----:B------:R-:W1:Y:S02]  /*16dd0*/  S2R R2, SR_TID.X ;  /* 0x0000000000027919 */ /* 0x000e640000002100 */
[----:B-1----:R-:W-:-:S04]  /*16de0*/  SHF.R.U32.HI R2, RZ, 0x5, R2 ;  /* 0x00000005ff027819 */ /* 0x002fc80000011602 */
[----:B------:R-:W-:-:S05]  /*16df0*/  LOP3.LUT R2, R2, 0x3, RZ, 0xc0, !PT ;  /* 0x0000000302027812 */ /* 0x000fca00078ec0ff */
[----:B------:R1:W2:Y:S02]  /*16e00*/  SHFL.IDX PT, R14, R2, RZ, 0x1f ;  /* 0x00001fff020e7589 */ /* 0x0002a400000e0000 */
.L_x_2458:
[----:B--2---:R-:W-:Y:S01]  /*16e10*/  ISETP.NE.AND P0, PT, R14, RZ, PT ;  /* 0x000000ff0e00720c */ /* 0x004fe20003f05270 */
[----:B------:R-:W-:-:S12]  /*16e20*/  BSSY B0, `(.L_x_2411) ;  /* 0x0000025000007945 */ /* 0x000fd80003800000 */
[----:B------:R-:W-:Y:S05]  /*16e30*/  @P0 BRA `(.L_x_2412) ;  /* 0x00000000008c0947 */ /* 0x000fea0003800000 */
[----:B------:R-:W-:-:S03]  /*16e40*/  UMOV UR4, 0xffffffff ;  /* 0xffffffff00047882 */ /* 0x000fc60000000000 */
[----:B------:R-:W-:Y:S05]  /*16e50*/  BRA.DIV UR4, `(.L_x_2413) ;  /* 0x0000001604607947 */ /* 0x000fea000b800000 */
[----:B------:R-:W-:-:S13]  /*16e60*/  ELECT P6, URZ, PT ;  /* 0x00000000003f782f */ /* 0x000fda00038c0000 */
.L_x_2461:
[----:B------:R-:W-:Y:S05]  /*16e70*/  @!P6 BRA `(.L_x_2412) ;  /* 0x00000000007ce947 */ /* 0x000fea0003800000 */
[----:B-1----:R-:W2:Y:S02]  /*16e80*/  LDL.LU R2, [R1+0x30] ;  /* 0x0000300001027983 */ /* 0x002ea40000300800 */
[----:B--2---:R-:W-:-:S04]  /*16e90*/  LOP3.LUT R2, R2, 0x2, RZ, 0xfc, !PT ;  /* 0x0000000202027812 */ /* 0x004fc800078efcff */
[----:B------:R-:W-:-:S13]  /*16ea0*/  ISETP.NE.AND P2, PT, R2, 0x3, PT ;  /* 0x000000030200780c */ /* 0x000fda0003f45270 */
[----:B------:R-:W-:Y:S05]  /*16eb0*/  @!P2 BRA `(.L_x_2414) ;  /* 0x000000000004a947 */ /* 0x000fea0003800000 */
[----:B------:R-:W-:Y:S01]  /*16ec0*/  BPT.TRAP 0x1 ;  /* 0x000000040000795c */ /* 0x000fe20000300000 */
.L_x_2414:
        /* <DEDUP_REMOVED lines=13> */
.L_x_2462:
[----:B------:R-:W1:Y:S02]  /*16fa0*/  SYNCS.PHASECHK.TRANS64.TRYWAIT P0, [R3+URZ], R2 ;  /* 0x00000002030075a7 */ /* 0x000e64000800017f */
[----:B-1----:R-:W-:Y:S05]  /*16fb0*/  @!P0 BRA `(.L_x_2416) ;  /* 0x00000014003c8947 */ /* 0x002fea0003800000 */
.L_x_2463:
[----:B------:R-:W-:Y:S05]  /*16fc0*/  @!P2 BRA `(.L_x_2417) ;  /* 0x000000000004a947 */ /* 0x000fea0003800000 */
[----:B------:R-:W-:Y:S01]  /*16fd0*/  BPT.TRAP 0x1 ;  /* 0x000000040000795c */ /* 0x000fe20000300000 */
.L_x_2417:
[----:B-1----:R-:W-:-:S04]  /*16fe0*/  VIADD R3, R0, 0x36860 ;  /* 0x0003686000037836 */ /* 0x002fc80000000000 */
[----:B------:R-:W-:-:S04]  /*16ff0*/  IMAD R18, R18, 0x8, R3 ;  /* 0x0000000812127824 */ /* 0x000fc800078e0203 */
[----:B------:R-:W1:Y:S02]  /*17000*/  SYNCS.PHASECHK.TRANS64.TRYWAIT P0, [R18+URZ], R5 ;  /* 0x00000005120075a7 */ /* 0x000e64000800017f */
[----:B-1----:R-:W-:Y:S05]  /*17010*/  @!P0 BRA `(.L_x_2418) ;  /* 0x0000001400388947 */ /* 0x002fea0003800000 */
.L_x_2464:
[----:B------:R-:W-:-:S07]  /*17020*/  IMAD R3, R4, 0x8, R3 ;  /* 0x0000000804037824 */ /* 0x000fce00078e0203 */
.L_x_2419:
[----:B--2---:R2:W3:Y:S02]  /*17030*/  SYNCS.PHASECHK.TRANS64.TRYWAIT P0, [R3+URZ], R2 ;  /* 0x00000002030075a7 */ /* 0x0044e4000800017f */
[----:B---3--:R-:W-:Y:S05]  /*17040*/  @!P0 NANOSLEEP.SYNCS 0x989680 ;  /* 0x009896800000895d */ /* 0x008fea0003900000 */
[----:B------:R-:W3:Y:S02]  /*17050*/  @!P0 SYNCS.PHASECHK.TRANS64 P0, [R3+URZ], R2 ;  /* 0x00000002030085a7 */ /* 0x000ee4000800007f */
[----:B---3--:R-:W-:Y:S05]  /*17060*/  @!P0 BRA `(.L_x_2419) ;  /* 0xfffffffc00f08947 */ /* 0x008fea000383ffff */
.L_x_2412:
[----:B------:R-:W-:Y:S05]  /*17070*/  BSYNC B0 ;  /* 0x0000000000007941 */ /* 0x000fea0003800000 */
.L_x_2411:
[----:B------:R-:W-:Y:S05]  /*17080*/  EXIT ;  /* 0x000000000000794d */ /* 0x000fea0003800000 */
.L_x_2266:
[----:B0-----:R-:W-:-:S04]  /*17090*/  MOV R3, UR37 ;  /* 0x0000002500037c02 */ /* 0x001fc80008000f00 */
[----:B------:R0:W1:Y:S03]  /*170a0*/  SYNCS.PHASECHK.TRANS64.TRYWAIT P1, [R3+URZ+0x36800], R0 ;  /* 0x03680000030075a7 */ /* 0x000066000802017f */
[----:B-1----:R-:W-:Y:S05]  /*170b0*/  @!P1 NANOSLEEP.SYNCS 0x989680 ;  /* 0x009896800000995d */ /* 0x002fea0003900000 */
[----:B------:R-:W1:Y:S02]  /*170c0*/  @!P1 SYNCS.PHASECHK.TRANS64 P1, [R3+URZ+0x36800], R0 ;  /* 0x03680000030095a7 */ /* 0x000e64000802007f */
[----:B-1----:R-:W-:Y:S05]  /*170d0*/  @!P1 BRA `(.L_x_2266) ;  /* 0xfffffffc00ec9947 */ /* 0x002fea000383ffff */
[----:B------:R-:W-:Y:S05]  /*170e0*/  BRA `(.L_x_2420) ;  /* 0xfffffea400bc7947 */ /* 0x000fea000383ffff */
.L_x_2270:
[----:B-1----:R1:W2:Y:S02]  /*170f0*/  SYNCS.PHASECHK.TRANS64.TRYWAIT P2, [R0+URZ+0x36830], R3 ;  /* 0x03683003000075a7 */ /* 0x0022a4000804017f */
[----:B--2---:R-:W-:Y:S05]  /*17100*/  @!P2 NANOSLEEP.SYNCS 0x989680 ;  /* 0x009896800000a95d */ /* 0x004fea0003900000 */
[----:B------:R-:W2:Y:S02]  /*17110*/  @!P2 SYNCS.PHASECHK.TRANS64 P2, [R0+URZ+0x36830], R3 ;  /* 0x036830030000a5a7 */ /* 0x000ea4000804007f */
[----:B--2---:R-:W-:Y:S05]  /*17120*/  @!P2 BRA `(.L_x_2270) ;  /* 0xfffffffc00f0a947 */ /* 0x004fea000383ffff */
[----:B------:R-:W-:Y:S05]  /*17130*/  BRA `(.L_x_2269) ;  /* 0xfffffea400e07947 */ /* 0x000fea000383ffff */
.L_x_2275:
[----:B-1----:R-:W-:-:S04]  /*17140*/  IMAD.U32 R6, RZ, RZ, UR7 ;  /* 0x00000007ff067e24 */ /* 0x002fc8000f8e00ff */
[----:B------:R1:W2:Y:S03]  /*17150*/  SYNCS.PHASECHK.TRANS64.TRYWAIT P3, [R6+URZ+0x36830], R5 ;  /* 0x03683005060075a7 */ /* 0x0002a6000806017f */
[----:B--2---:R-:W-:Y:S05]  /*17160*/  @!P3 NANOSLEEP.SYNCS 0x989680 ;  /* 0x009896800000b95d */ /* 0x004fea0003900000 */
[----:B------:R-:W2:Y:S02]  /*17170*/  @!P3 SYNCS.PHASECHK.TRANS64 P3, [R6+URZ+0x36830], R5 ;  /* 0x036830050600b5a7 */ /* 0x000ea4000806007f */
[----:B--2---:R-:W-:Y:S05]  /*17180*/  @!P3 BRA `(.L_x_2275) ;  /* 0xfffffffc00ecb947 */ /* 0x004fea000383ffff */
[----:B------:R-:W-:Y:S05]  /*17190*/  BRA `(.L_x_2274) ;  /* 0xfffffef000307947 */ /* 0x000fea000383ffff */
.L_x_2279:
[----:B01----:R-:W-:-:S04]  /*171a0*/  IMAD.U32 R5, RZ, RZ, UR10 ;  /* 0x0000000aff057e24 */ /* 0x003fc8000f8e00ff */
[----:B------:R0:W1:Y:S03]  /*171b0*/  SYNCS.PHASECHK.TRANS64.TRYWAIT P3, [R5+URZ+0x36850], R0 ;  /* 0x03685000050075a7 */ /* 0x000066000806017f */
[----:B-1----:R-:W-:Y:S05]  /*171c0*/  @!P3 NANOSLEEP.SYNCS 0x989680 ;  /* 0x009896800000b95d */ /* 0x002fea0003900000 */
[----:B------:R-:W1:Y:S02]  /*171d0*/  @!P3 SYNCS.PHASECHK.TRANS64 P3, [R5+URZ+0x36850], R0 ;  /* 0x036850000500b5a7 */ /* 0x000e64000806007f */
[----:B-1----:R-:W-:Y:S05]  /*171e0*/  @!P3 BRA `(.L_x_2279) ;  /* 0xfffffffc00ecb947 */ /* 0x002fea000383ffff */
[----:B------:R-:W-:Y:S05]  /*171f0*/  BRA `(.L_x_2278) ;  /* 0xffffff1400787947 */ /* 0x000fea000383ffff */
.L_x_2285:
[----:B-1----:R-:W-:-:S04]  /*17200*/  IMAD.U32 R6, RZ, RZ, UR4 ;  /* 0x00000004ff067e24 */ /* 0x002fc8000f8e00ff */
[----:B------:R1:W2:Y:S03]  /*17210*/  SYNCS.PHASECHK.TRANS64.TRYWAIT P2, [R6+URZ+0x36830], R5 ;  /* 0x03683005060075a7 */ /* 0x0002a6000804017f */
[----:B--2---:R-:W-:Y:S05]  /*17220*/  @!P2 NANOSLEEP.SYNCS 0x989680 ;  /* 0x009896800000a95d */ /* 0x004fea0003900000 */
[----:B------:R-:W2:Y:S02]  /*17230*/  @!P2 SYNCS.PHASECHK.TRANS64 P2, [R6+URZ+0x36830], R5 ;  /* 0x036830050600a5a7 */ /* 0x000ea4000804007f */
[----:B--2---:R-:W-:Y:S05]  /*17240*/  @!P2 BRA `(.L_x_2285) ;  /* 0xfffffffc00eca947 */ /* 0x004fea000383ffff */
[----:B------:R-:W-:Y:S05]  /*17250*/  BRA `(.L_x_2284) ;  /* 0xffffff3800b87947 */ /* 0x000fea000383ffff */
.L_x_2289:
[----:B01----:R-:W-:-:S04]  /*17260*/  IMAD.U32 R5, RZ, RZ, UR10 ;  /* 0x0000000aff057e24 */ /* 0x003fc8000f8e00ff */
[----:B------:R0:W1:Y:S03]  /*17270*/  SYNCS.PHASECHK.TRANS64.TRYWAIT P2, [R5+URZ+0x36850], R0 ;  /* 0x03685000050075a7 */ /* 0x000066000804017f */
[----:B-1----:R-:W-:Y:S05]  /*17280*/  @!P2 NANOSLEEP.SYNCS 0x989680 ;  /* 0x009896800000a95d */ /* 0x002fea0003900000 */
[----:B------:R-:W1:Y:S02]  /*17290*/  @!P2 SYNCS.PHASECHK.TRANS64 P2, [R5+URZ+0x36850], R0 ;  /* 0x036850000500a5a7 */ /* 0x000e64000804007f */
[----:B-1----:R-:W-:Y:S05]  /*172a0*/  @!P2 BRA `(.L_x_2289) ;  /* 0xfffffffc00eca947 */ /* 0x002fea000383ffff */
[----:B------:R-:W-:Y:S05]  /*172b0*/  BRA `(.L_x_2288) ;  /* 0xffffff6000007947 */ /* 0x000fea000383ffff */
.L_x_2294:
[----:B-1----:R-:W-:-:S04]  /*172c0*/  IMAD.U32 R9, RZ, RZ, UR5 ;  /* 0x00000005ff097e24 */ /* 0x002fc8000f8e00ff */
[----:B------:R1:W2:Y:S03]  /*172d0*/  SYNCS.PHASECHK.TRANS64.TRYWAIT P0, [R9+URZ+0x36850], R0 ;  /* 0x03685000090075a7 */ /* 0x0002a6000800017f */
[----:B--2---:R-:W-:Y:S05]  /*172e0*/  @!P0 NANOSLEEP.SYNCS 0x989680 ;  /* 0x009896800000895d */ /* 0x004fea0003900000 */
[----:B------:R-:W2:Y:S02]  /*172f0*/  @!P0 SYNCS.PHASECHK.TRANS64 P0, [R9+URZ+0x36850], R0 ;  /* 0x03685000090085a7 */ /* 0x000ea4000800007f */
[----:B--2---:R-:W-:Y:S05]  /*17300*/  @!P0 BRA `(.L_x_2294) ;  /* 0xfffffffc00ec8947 */ /* 0x004fea000383ffff */
[----:B------:R-:W-:Y:S05]  /*17310*/  BRA `(.L_x_2293) ;  /* 0xffffff8000707947 */ /* 0x000fea000383ffff */
.L_x_2324:
[----:B------:R-:W-:Y:S02]  /*17320*/  IMAD.MOV.U32 R13, RZ, RZ, R0 ;  /* 0x000000ffff0d7224 */ /* 0x000fe400078e0000 */
[----:B------:R-:W-:Y:S02]  /*17330*/  IMAD.MOV.U32 R12, RZ, RZ, RZ ;  /* 0x000000ffff0c7224 */ /* 0x000fe400078e00ff */
[----:B------:R-:W-:Y:S02]  /*17340*/  IMAD.MOV.U32 R11, RZ, RZ, 0x1f ;  /* 0x0000001fff0b7424 */ /* 0x000fe400078e00ff */
[----:B------:R-:W-:-:S07]  /*17350*/  IMAD.MOV.U32 R15, RZ, RZ, -0x1 ;  /* 0xffffffffff0f7424 */ /* 0x000fce00078e00ff */
[----:B0-----:R-:W-:Y:S05]  /*17360*/  WARPSYNC.COLLECTIVE R15, `(.L_x_2421) ;  /* 0x000000000f087348 */ /* 0x001fea0003c00000 */
[----:B------:R1:W2:Y:S02]  /*17370*/  SHFL.IDX P6, R14, R13, R12, R11 ;  /* 0x0000000c0d0e7389 */ /* 0x0002a400000c000b */
[----:B012---:R-:W-:Y:S01]  /*17380*/  ENDCOLLECTIVE ;  /* 0x000000000000791b */ /* 0x007fe20003800000 */
.L_x_2421:
[----:B------:R-:W-:Y:S05]  /*17390*/  BRA `(.L_x_2422) ;  /* 0xffffffbc00407947 */ /* 0x000fea000383ffff */
.L_x_2326:
[----:B------:R-:W-:Y:S01]  /*173a0*/  BSSY B0, `(.L_x_2423) ;  /* 0x0000006000007945 */ /* 0x000fe20003800000 */
[----:B------:R-:W-:-:S07]  /*173b0*/  IMAD.MOV.U32 R15, RZ, RZ, -0x1 ;  /* 0xffffffffff0f7424 */ /* 0x000fce00078e00ff */
[----:B01----:R-:W-:Y:S05]  /*173c0*/  WARPSYNC.COLLECTIVE R15, `(.L_x_2424) ;  /* 0x000000000f0c7348 */ /* 0x003fea0003c00000 */
[----:B------:R-:W-:Y:S02]  /*173d0*/  ELECT P6, UR62, PT ;  /* 0x00000000003e782f */ /* 0x000fe400038c0000 */
[----:B------:R-:W-:Y:S01]  /*173e0*/  MOV R14, UR62 ;  /* 0x0000003e000e7c02 */ /* 0x000fe20008000f00 */
[----:B01----:R-:W-:Y:S10]  /*173f0*/  ENDCOLLECTIVE ;  /* 0x000000000000791b */ /* 0x003ff40003800000 */
.L_x_2424:
[----:B------:R-:W-:Y:S05]  /*17400*/  BSYNC B0 ;  /* 0x0000000000007941 */ /* 0x000fea0003800000 */
.L_x_2423:
[----:B------:R-:W-:Y:S05]  /*17410*/  BRA `(.L_x_2425) ;  /* 0xffffffbc00407947 */ /* 0x000fea000383ffff */
.L_x_2328:
[----:B-1----:R1:W2:Y:S02]  /*17420*/  SYNCS.PHASECHK.TRANS64.TRYWAIT P0, [R2+URZ+0x36840], R0 ;  /* 0x03684000020075a7 */ /* 0x0022a4000800017f */
[----:B--2---:R-:W-:Y:S05]  /*17430*/  @!P0 NANOSLEEP.SYNCS 0x989680 ;  /* 0x009896800000895d */ /* 0x004fea0003900000 */
[----:B------:R-:W2:Y:S02]  /*17440*/  @!P0 SYNCS.PHASECHK.TRANS64 P0, [R2+URZ+0x36840], R0 ;  /* 0x03684000020085a7 */ /* 0x000ea4000800007f */
[----:B--2---:R-:W-:Y:S05]  /*17450*/  @!P0 BRA `(.L_x_2328) ;  /* 0xfffffffc00f08947 */ /* 0x004fea000383ffff */
[----:B------:R-:W-:Y:S05]  /*17460*/  BRA `(.L_x_2426) ;  /* 0xffffffbc00947947 */ /* 0x000fea000383ffff */
.L_x_2332:
[----:B------:R-:W-:Y:S01]  /*17470*/  IMAD.MOV.U32 R13, RZ, RZ, R4 ;  /* 0x000000ffff0d7224 */ /* 0x000fe200078e0004 */
[----:B------:R-:W-:Y:S01]  /*17480*/  MOV R12, RZ ;  /* 0x000000ff000c7202 */ /* 0x000fe20000000f00 */
[----:B------:R-:W-:Y:S01]  /*17490*/  IMAD.MOV.U32 R11, RZ, RZ, 0x181f ;  /* 0x0000181fff0b7424 */ /* 0x000fe200078e00ff */
[----:B------:R-:W-:Y:S01]  /*174a0*/  LOP3.LUT R6, R6, 0x7f, RZ, 0xc0, !PT ;  /* 0x0000007f06067812 */ /* 0x000fe200078ec0ff */
[----:B------:R-:W-:-:S03]  /*174b0*/  IMAD.MOV.U32 R15, RZ, RZ, -0x1 ;  /* 0xffffffffff0f7424 */ /* 0x000fc600078e00ff */
[----:B------:R-:W-:-:S07]  /*174c0*/  SHF.R.U32.HI R2, RZ, 0x3, R6 ;  /* 0x00000003ff027819 */ /* 0x000fce0000011606 */
[----:B-----5:R-:W-:Y:S05]  /*174d0*/  WARPSYNC.COLLECTIVE R15, `(.L_x_2427) ;  /* 0x000000000f087348 */ /* 0x020fea0003c00000 */
[----:B------:R0:W1:Y:S02]  /*174e0*/  SHFL.IDX P6, R14, R13, R12, R11 ;  /* 0x0000000c0d0e7389 */ /* 0x00006400000c000b */
[----:B01---5:R-:W-:Y:S01]  /*174f0*/  ENDCOLLECTIVE ;  /* 0x000000000000791b */ /* 0x023fe20003800000 */
.L_x_2427:
[----:B------:R-:W-:-:S04]  /*17500*/  IMAD R2, R8, 0x80, R2 ;  /* 0x0000008008027824 */ /* 0x000fc800078e0202 */
[----:B------:R-:W-:Y:S02]  /*17510*/  VIADD R8, R2, 0x10 ;  /* 0x0000001002087836 */ /* 0x000fe40000000000 */
[----:B------:R-:W-:Y:S02]  /*17520*/  IMAD.MOV.U32 R13, RZ, RZ, R0 ;  /* 0x000000ffff0d7224 */ /* 0x000fe400078e0000 */
[----:B------:R-:W-:-:S07]  /*17530*/  IMAD.MOV.U32 R5, RZ, RZ, R14 ;  /* 0x000000ffff057224 */ /* 0x000fce00078e000e */
[----:B------:R-:W-:Y:S05]  /*17540*/  WARPSYNC.COLLECTIVE R15, `(.L_x_2428) ;  /* 0x000000000f087348 */ /* 0x000fea0003c00000 */
[----:B------:R0:W1:Y:S02]  /*17550*/  SHFL.IDX P6, R14, R13, R12, R11 ;  /* 0x0000000c0d0e7389 */ /* 0x00006400000c000b */
[----:B01----:R-:W-:Y:S01]  /*17560*/  ENDCOLLECTIVE ;  /* 0x000000000000791b */ /* 0x003fe20003800000 */
.L_x_2428:
        /* <DEDUP_REMOVED lines=8> */
[----:B------:R-:W-:-:S04]  /*175f0*/  @!P4 IMAD.X R5, RZ, RZ, R5, P3 ;  /* 0x000000ffff05c224 */ /* 0x000fc800018e0605 */
[----:B------:R-:W-:-:S05]  /*17600*/  @!P4 IMAD.MOV.U32 R7, RZ, RZ, R5 ;  /* 0x000000ffff07c224 */ /* 0x000fca00078e0005 */
        /* <DEDUP_REMOVED lines=10> */
.L_x_2429:
[----:B------:R-:W-:Y:S01]  /*176b0*/  IMAD.MOV.U32 R13, RZ, RZ, R0 ;  /* 0x000000ffff0d7224 */ /* 0x000fe200078e0000 */
[----:B------:R-:W-:-:S07]  /*176c0*/  MOV R5, R14 ;  /* 0x0000000e00057202 */ /* 0x000fce0000000f00 */
[----:B------:R-:W-:Y:S05]  /*176d0*/  WARPSYNC.COLLECTIVE R15, `(.L_x_2430) ;  /* 0x000000000f087348 */ /* 0x000fea0003c00000 */
[----:B------:R0:W1:Y:S02]  /*176e0*/  SHFL.IDX P6, R14, R13, R12, R11 ;  /* 0x0000000c0d0e7389 */ /* 0x00006400000c000b */
[----:B01----:R-:W-:Y:S01]  /*176f0*/  ENDCOLLECTIVE ;  /* 0x000000000000791b */ /* 0x003fe20003800000 */
.L_x_2430:
[----:B------:R-:W-:Y:S01]  /*17700*/  ULDC.64 UR4, c[0x0][0x208] ;  /* 0x0000820000047ab9 */ /* 0x000fe20000000a00 */
[----:B------:R-:W-:Y:S02]  /*17710*/  IMAD.MOV.U32 R13, RZ, RZ, R4 ;  /* 0x000000ffff0d7224 */ /* 0x000fe400078e0004 */
[----:B------:R-:W-:Y:S02]  /*17720*/  IMAD.MOV.U32 R12, RZ, RZ, 0x2 ;  /* 0x00000002ff0c7424 */ /* 0x000fe400078e00ff */
[----:B------:R-:W-:-:S05]  /*17730*/  IMAD.MOV.U32 R6, RZ, RZ, R14 ;  /* 0x000000ffff067224 */ /* 0x000fca00078e000e */
[----:B------:R-:W-:-:S05]  /*17740*/  @!P4 LEA R6, P3, R10, R6, 0x1 ;  /* 0x000000060a06c211 */ /* 0x000fca00078608ff */
[----:B------:R-:W-:-:S04]  /*17750*/  @!P4 IMAD.X R5, RZ, RZ, R5, P3 ;  /* 0x000000ffff05c224 */ /* 0x000fc800018e0605 */
        /* <DEDUP_REMOVED lines=12> */
.L_x_2431:
[----:B------:R-:W-:Y:S02]  /*17820*/  IMAD.MOV.U32 R13, RZ, RZ, R0 ;  /* 0x000000ffff0d7224 */ /* 0x000fe400078e0000 */
[----:B------:R-:W-:-:S07]  /*17830*/  IMAD.MOV.U32 R5, RZ, RZ, R14 ;  /* 0x000000ffff057224 */ /* 0x000fce00078e000e */
[----:B------:R-:W-:Y:S05]  /*17840*/  WARPSYNC.COLLECTIVE R15, `(.L_x_2432) ;  /* 0x000000000f087348 */ /* 0x000fea0003c00000 */
[----:B------:R0:W1:Y:S02]  /*17850*/  SHFL.IDX P6, R14, R13, R12, R11 ;  /* 0x0000000c0d0e7389 */ /* 0x00006400000c000b */
[----:B01----:R-:W-:Y:S01]  /*17860*/  ENDCOLLECTIVE ;  /* 0x000000000000791b */ /* 0x003fe20003800000 */
.L_x_2432:
[----:B------:R-:W-:Y:S01]  /*17870*/  ULDC.64 UR4, c[0x0][0x208] ;  /* 0x0000820000047ab9 */ /* 0x000fe20000000a00 */
[----:B------:R-:W-:Y:S02]  /*17880*/  IMAD.MOV.U32 R13, RZ, RZ, R4 ;  /* 0x000000ffff0d7224 */ /* 0x000fe400078e0004 */
[----:B------:R-:W-:Y:S02]  /*17890*/  IMAD.MOV.U32 R12, RZ, RZ, 0x3 ;  /* 0x00000003ff0c7424 */ /* 0x000fe400078e00ff */
[----:B------:R-:W-:-:S05]  /*178a0*/  IMAD.MOV.U32 R6, RZ, RZ, R14 ;  /* 0x000000ffff067224 */ /* 0x000fca00078e000e */
[----:B------:R-:W-:-:S05]  /*178b0*/  @!P4 LEA R6, P3, R10, R6, 0x1 ;  /* 0x000000060a06c211 */ /* 0x000fca00078608ff */
[----:B------:R-:W-:-:S05]  /*178c0*/  @!P4 IMAD.X R5, RZ, RZ, R5, P3 ;  /* 0x000000ffff05c224 */ /* 0x000fca00018e0605 */
[----:B------:R-:W-:Y:S01]  /*178d0*/  @!P4 MOV R7, R5 ;  /* 0x000000050007c202 */ /* 0x000fe20000000f00 */
[----:B------:R-:W-:-:S04]  /*178e0*/  VIADD R5, R2, 0x30 ;  /* 0x0000003002057836 */ /* 0x000fc80000000000 */
        /* <DEDUP_REMOVED lines=10> */
.L_x_2433:
[----:B------:R-:W-:Y:S02]  /*17990*/  IMAD.MOV.U32 R13, RZ, RZ, R0 ;  /* 0x000000ffff0d7224 */ /* 0x000fe400078e0000 */
[----:B------:R-:W-:-:S07]  /*179a0*/  IMAD.MOV.U32 R5, RZ, RZ, R14 ;  /* 0x000000ffff057224 */ /* 0x000fce00078e000e */
[----:B------:R-:W-:Y:S05]  /*179b0*/  WARPSYNC.COLLECTIVE R15, `(.L_x_2434) ;  /* 0x000000000f087348 */ /* 0x000fea0003c00000 */
[----:B------:R0:W1:Y:S02]  /*179c0*/  SHFL.IDX P6, R14, R13, R12, R11 ;  /* 0x0000000c0d0e7389 */ /* 0x00006400000c000b */
[----:B01----:R-:W-:Y:S01]  /*179d0*/  ENDCOLLECTIVE ;  /* 0x000000000000791b */ /* 0x003fe20003800000 */
.L_x_2434:
        /* <DEDUP_REMOVED lines=18> */
.L_x_2435:
[----:B------:R-:W-:Y:S01]  /*17b00*/  IMAD.MOV.U32 R13, RZ, RZ, R0 ;  /* 0x000000ffff0d7224 */ /* 0x000fe200078e0000 */
[----:B------:R-:W-:-:S07]  /*17b10*/  MOV R5, R14 ;  /* 0x0000000e00057202 */ /* 0x000fce0000000f00 */
[----:B------:R-:W-:Y:S05]  /*17b20*/  WARPSYNC.COLLECTIVE R15, `(.L_x_2436) ;  /* 0x000000000f087348 */ /* 0x000fea0003c00000 */
[----:B------:R0:W1:Y:S02]  /*17b30*/  SHFL.IDX P6, R14, R13, R12, R11 ;  /* 0x0000000c0d0e7389 */ /* 0x00006400000c000b */
[----:B01----:R-:W-:Y:S01]  /*17b40*/  ENDCOLLECTIVE ;  /* 0x000000000000791b */ /* 0x003fe20003800000 */
.L_x_2436:
        /* <DEDUP_REMOVED lines=18> */
.L_x_2437:
[----:B------:R-:W-:Y:S02]  /*17c70*/  IMAD.MOV.U32 R13, RZ, RZ, R0 ;  /* 0x000000ffff0d7224 */ /* 0x000fe400078e0000 */
[----:B------:R-:W-:-:S07]  /*17c80*/  IMAD.MOV.U32 R5, RZ, RZ, R14 ;  /* 0x000000ffff057224 */ /* 0x000fce00078e000e */
[----:B------:R-:W-:Y:S05]  /*17c90*/  WARPSYNC.COLLECTIVE R15, `(.L_x_2438) ;  /* 0x000000000f087348 */ /* 0x000fea0003c00000 */
[----:B------:R0:W1:Y:S02]  /*17ca0*/  SHFL.IDX P6, R14, R13, R12, R11 ;  /* 0x0000000c0d0e7389 */ /* 0x00006400000c000b */
[----:B01----:R-:W-:Y:S01]  /*17cb0*/  ENDCOLLECTIVE ;  /* 0x000000000000791b */ /* 0x003fe20003800000 */
.L_x_2438:
        /* <DEDUP_REMOVED lines=18> */
.L_x_2439:
[----:B------:R-:W-:Y:S02]  /*17de0*/  IMAD.MOV.U32 R13, RZ, RZ, R0 ;  /* 0x000000ffff0d7224 */ /* 0x000fe400078e0000 */
[----:B------:R-:W-:-:S07]  /*17df0*/  IMAD.MOV.U32 R5, RZ, RZ, R14 ;  /* 0x000000ffff057224 */ /* 0x000fce00078e000e */
[----:B------:R-:W-:Y:S05]  /*17e00*/  WARPSYNC.COLLECTIVE R15, `(.L_x_2440) ;  /* 0x000000000f087348 */ /* 0x000fea0003c00000 */
[----:B------:R0:W1:Y:S02]  /*17e10*/  SHFL.IDX P6, R14, R13, R12, R11 ;  /* 0x0000000c0d0e7389 */ /* 0x00006400000c000b */
[----:B01----:R-:W-:Y:S01]  /*17e20*/  ENDCOLLECTIVE ;  /* 0x000000000000791b */ /* 0x003fe20003800000 */
.L_x_2440:
[----:B------:R-:W-:Y:S01]  /*17e30*/  ULDC.64 UR4, c[0x0][0x208] ;  /* 0x0000820000047ab9 */ /* 0x000fe20000000a00 */
[----:B------:R-:W-:Y:S02]  /*17e40*/  IMAD.MOV.U32 R13, RZ, RZ, R4 ;  /* 0x000000ffff0d7224 */ /* 0x000fe400078e0004 */
[----:B------:R-:W-:Y:S02]  /*17e50*/  IMAD.MOV.U32 R12, RZ, RZ, 0x7 ;  /* 0x00000007ff0c7424 */ /* 0x000fe400078e00ff */
[----:B------:R-:W-:-:S05]  /*17e60*/  IMAD.MOV.U32 R6, RZ, RZ, R14 ;  /* 0x000000ffff067224 */ /* 0x000fca00078e000e */
        /* <DEDUP_REMOVED lines=12> */
.L_x_2441:
[----:B------:R-:W-:Y:S01]  /*17f30*/  MOV R13, R0 ;  /* 0x00000000000d7202 */ /* 0x000fe20000000f00 */
[----:B------:R-:W-:-:S07]  /*17f40*/  IMAD.MOV.U32 R4, RZ, RZ, R14 ;  /* 0x000000ffff047224 */ /* 0x000fce00078e000e */
[----:B------:R-:W-:Y:S05]  /*17f50*/  WARPSYNC.COLLECTIVE R15, `(.L_x_2442) ;  /* 0x000000000f087348 */ /* 0x000fea0003c00000 */
[----:B------:R0:W1:Y:S02]  /*17f60*/  SHFL.IDX P6, R14, R13, R12, R11 ;  /* 0x0000000c0d0e7389 */ /* 0x00006400000c000b */
[----:B01----:R-:W-:Y:S01]  /*17f70*/  ENDCOLLECTIVE ;  /* 0x000000000000791b */ /* 0x003fe20003800000 */
.L_x_2442:
[----:B------:R-:W-:Y:S01]  /*17f80*/  IMAD.MOV.U32 R0, RZ, RZ, R14 ;  /* 0x000000ffff007224 */ /* 0x000fe200078e000e */
[----:B------:R-:W-:Y:S06]  /*17f90*/  BRA `(.L_x_2443) ;  /* 0xffffffbc00fc7947 */ /* 0x000fec000383ffff */
.L_x_2337:
[----:B0-----:R0:W1:Y:S02]  /*17fa0*/  SYNCS.PHASECHK.TRANS64.TRYWAIT P0, [R17+URZ+0x36820], R0 ;  /* 0x03682000110075a7 */ /* 0x001064000800017f */
[----:B-1----:R-:W-:Y:S05]  /*17fb0*/  @!P0 NANOSLEEP.SYNCS 0x989680 ;  /* 0x009896800000895d */ /* 0x002fea0003900000 */
[----:B------:R-:W1:Y:S02]  /*17fc0*/  @!P0 SYNCS.PHASECHK.TRANS64 P0, [R17+URZ+0x36820], R0 ;  /* 0x03682000110085a7 */ /* 0x000e64000800007f */
[----:B-1----:R-:W-:Y:S05]  /*17fd0*/  @!P0 BRA `(.L_x_2337) ;  /* 0xfffffffc00f08947 */ /* 0x002fea000383ffff */
[----:B------:R-:W-:Y:S05]  /*17fe0*/  BRA `(.L_x_2444) ;  /* 0xffffffc000747947 */ /* 0x000fea000383ffff */
.L_x_2344:
[----:B0-----:R0:W1:Y:S02]  /*17ff0*/  SYNCS.PHASECHK.TRANS64.TRYWAIT P0, [R2+URZ+0x36840], R3 ;  /* 0x03684003020075a7 */ /* 0x001064000800017f */
[----:B-1----:R-:W-:Y:S05]  /*18000*/  @!P0 NANOSLEEP.SYNCS 0x989680 ;  /* 0x009896800000895d */ /* 0x002fea0003900000 */
[----:B------:R-:W1:Y:S02]  /*18010*/  @!P0 SYNCS.PHASECHK.TRANS64 P0, [R2+URZ+0x36840], R3 ;  /* 0x03684003020085a7 */ /* 0x000e64000800007f */
[----:B-1----:R-:W-:Y:S05]  /*18020*/  @!P0 BRA `(.L_x_2344) ;  /* 0xfffffffc00f08947 */ /* 0x002fea000383ffff */
[----:B------:R-:W-:Y:S05]  /*18030*/  BRA `(.L_x_2445) ;  /* 0xffffffc400287947 */ /* 0x000fea000383ffff */
.L_x_2351:
[----:B0-----:R0:W1:Y:S02]  /*18040*/  SYNCS.PHASECHK.TRANS64.TRYWAIT P0, [R3+URZ+0x60], R2 ;  /* 0x00006002030075a7 */ /* 0x001064000800017f */
[----:B-1----:R-:W-:Y:S05]  /*18050*/  @!P0 NANOSLEEP.SYNCS 0x989680 ;  /* 0x009896800000895d */ /* 0x002fea0003900000 */
[----:B------:R-:W1:Y:S02]  /*18060*/  @!P0 SYNCS.PHASECHK.TRANS64 P0, [R3+URZ+0x60], R2 ;  /* 0x00006002030085a7 */ /* 0x000e64000800007f */
[----:B-1----:R-:W-:Y:S05]  /*18070*/  @!P0 BRA `(.L_x_2351) ;  /* 0xfffffffc00f08947 */ /* 0x002fea000383ffff */
[----:B------:R-:W-:Y:S05]  /*18080*/  BRA `(.L_x_2446) ;  /* 0xffffffc800307947 */ /* 0x000fea000383ffff */
.L_x_2362:
[----:B-1----:R1:W2:Y:S02]  /*18090*/  SYNCS.PHASECHK.TRANS64.TRYWAIT P0, [R3+URZ+0x36840], R2 ;  /* 0x03684002030075a7 */ /* 0x0022a4000800017f */
[----:B--2---:R-:W-:Y:S05]  /*180a0*/  @!P0 NANOSLEEP.SYNCS 0x989680 ;  /* 0x009896800000895d */ /* 0x004fea0003900000 */
[----:B------:R-:W2:Y:S02]  /*180b0*/  @!P0 SYNCS.PHASECHK.TRANS64 P0, [R3+URZ+0x36840], R2 ;  /* 0x03684002030085a7 */ /* 0x000ea4000800007f */
[----:B--2---:R-:W-:Y:S05]  /*180c0*/  @!P0 BRA `(.L_x_2362) ;  /* 0xfffffffc00f08947 */ /* 0x004fea000383ffff */
[----:B------:R-:W-:Y:S05]  /*180d0*/  BRA `(.L_x_2447) ;  /* 0xffffffcc00f07947 */ /* 0x000fea000383ffff */
.L_x_2369:
[----:B0-----:R0:W1:Y:S02]  /*180e0*/  SYNCS.PHASECHK.TRANS64.TRYWAIT P0, [R2+URZ+0x60], R3 ;  /* 0x00006003020075a7 */ /* 0x001064000800017f */
[----:B-1----:R-:W-:Y:S05]  /*180f0*/  @!P0 NANOSLEEP.SYNCS 0x989680 ;  /* 0x009896800000895d */ /* 0x002fea0003900000 */
[----:B------:R-:W1:Y:S02]  /*18100*/  @!P0 SYNCS.PHASECHK.TRANS64 P0, [R2+URZ+0x60], R3 ;  /* 0x00006003020085a7 */ /* 0x000e64000800007f */
[----:B-1----:R-:W-:Y:S05]  /*18110*/  @!P0 BRA `(.L_x_2369) ;  /* 0xfffffffc00f08947 */ /* 0x002fea000383ffff */
[----:B------:R-:W-:Y:S05]  /*18120*/  BRA `(.L_x_2448) ;  /* 0xffffffd400007947 */ /* 0x000fea000383ffff */
.L_x_2379:
[----:B--2---:R2:W3:Y:S02]  /*18130*/  SYNCS.PHASECHK.TRANS64.TRYWAIT P0, [R2+URZ+0x36840], R3 ;  /* 0x03684003020075a7 */ /* 0x0044e4000800017f */
[----:B---3--:R-:W-:Y:S05]  /*18140*/  @!P0 NANOSLEEP.SYNCS 0x989680 ;  /* 0x009896800000895d */ /* 0x008fea0003900000 */
[----:B------:R-:W3:Y:S02]  /*18150*/  @!P0 SYNCS.PHASECHK.TRANS64 P0, [R2+URZ+0x36840], R3 ;  /* 0x03684003020085a7 */ /* 0x000ee4000800007f */
[----:B---3--:R-:W-:Y:S05]  /*18160*/  @!P0 BRA `(.L_x_2379) ;  /* 0xfffffffc00f08947 */ /* 0x008fea000383ffff */
[----:B------:R-:W-:Y:S05]  /*18170*/  BRA `(.L_x_2449) ;  /* 0xffffffd800947947 */ /* 0x000fea000383ffff */
.L_x_2386:
[----:B0-----:R0:W1:Y:S02]  /*18180*/  SYNCS.PHASECHK.TRANS64.TRYWAIT P0, [R2+URZ+0x60], R5 ;  /* 0x00006005020075a7 */ /* 0x001064000800017f */
[----:B-1----:R-:W-:Y:S05]  /*18190*/  @!P0 NANOSLEEP.SYNCS 0x989680 ;  /* 0x009896800000895d */ /* 0x002fea0003900000 */
[----:B------:R-:W1:Y:S02]  /*181a0*/  @!P0 SYNCS.PHASECHK.TRANS64 P0, [R2+URZ+0x60], R5 ;  /* 0x00006005020085a7 */ /* 0x000e64000800007f */
[----:B-1----:R-:W-:Y:S05]  /*181b0*/  @!P0 BRA `(.L_x_2386) ;  /* 0xfffffffc00f08947 */ /* 0x002fea000383ffff */
[----:B------:R-:W-:Y:S05]  /*181c0*/  BRA `(.L_x_2450) ;  /* 0xffffffdc00a47947 */ /* 0x000fea000383ffff */
.L_x_2398:
[----:B0-----:R0:W1:Y:S02]  /*181d0*/  SYNCS.PHASECHK.TRANS64.TRYWAIT P0, [R2+URZ+0x36860], R3 ;  /* 0x03686003020075a7 */ /* 0x001064000800017f */
[----:B-1----:R-:W-:Y:S05]  /*181e0*/  @!P0 NANOSLEEP.SYNCS 0x989680 ;  /* 0x009896800000895d */ /* 0x002fea0003900000 */
[----:B------:R-:W1:Y:S02]  /*181f0*/  @!P0 SYNCS.PHASECHK.TRANS64 P0, [R2+URZ+0x36860], R3 ;  /* 0x03686003020085a7 */ /* 0x000e64000800007f */
[----:B-1----:R-:W-:Y:S05]  /*18200*/  @!P0 BRA `(.L_x_2398) ;  /* 0xfffffffc00f08947 */ /* 0x002fea000383ffff */
[----:B------:R-:W-:Y:S05]  /*18210*/  BRA `(.L_x_2451) ;  /* 0xffffffe400247947 */ /* 0x000fea000383ffff */
.L_x_2406:
[----:B------:R-:W-:Y:S01]  /*18220*/  BSSY B0, `(.L_x_2452) ;  /* 0x0000008000007945 */ /* 0x000fe20003800000 */
[----:B-----5:R-:W-:Y:S02]  /*18230*/  IMAD.MOV.U32 R13, RZ, RZ, R2 ;  /* 0x000000ffff0d7224 */ /* 0x020fe400078e0002 */
[----:B------:R-:W-:Y:S02]  /*18240*/  IMAD.MOV.U32 R12, RZ, RZ, RZ ;  /* 0x000000ffff0c7224 */ /* 0x000fe400078e00ff */
[----:B------:R-:W-:Y:S02]  /*18250*/  IMAD.MOV.U32 R11, RZ, RZ, 0x1f ;  /* 0x0000001fff0b7424 */ /* 0x000fe400078e00ff */
[----:B------:R-:W-:-:S07]  /*18260*/  IMAD.MOV.U32 R15, RZ, RZ, -0x1 ;  /* 0xffffffffff0f7424 */ /* 0x000fce00078e00ff */
[----:B-1----:R-:W-:Y:S05]  /*18270*/  WARPSYNC.COLLECTIVE R15, `(.L_x_2453) ;  /* 0x000000000f087348 */ /* 0x002fea0003c00000 */
[----:B------:R0:W2:Y:S02]  /*18280*/  SHFL.IDX P6, R14, R13, R12, R11 ;  /* 0x0000000c0d0e7389 */ /* 0x0000a400000c000b */
[----:B012---:R-:W-:Y:S01]  /*18290*/  ENDCOLLECTIVE ;  /* 0x000000000000791b */ /* 0x007fe20003800000 */
.L_x_2453:
[----:B------:R-:W-:Y:S05]  /*182a0*/  BSYNC B0 ;  /* 0x0000000000007941 */ /* 0x000fea0003800000 */
.L_x_2452:
[----:B------:R-:W-:Y:S05]  /*182b0*/  BRA `(.L_x_2454) ;  /* 0xffffffe800587947 */ /* 0x000fea000383ffff */
.L_x_2409:
[----:B0-----:R0:W1:Y:S02]  /*182c0*/  SYNCS.PHASECHK.TRANS64.TRYWAIT P0, [R0+URZ+0x36820], R3 ;  /* 0x03682003000075a7 */ /* 0x001064000800017f */
[----:B-1----:R-:W-:Y:S05]  /*182d0*/  @!P0 NANOSLEEP.SYNCS 0x989680 ;  /* 0x009896800000895d */ /* 0x002fea0003900000 */
[----:B------:R-:W1:Y:S02]  /*182e0*/  @!P0 SYNCS.PHASECHK.TRANS64 P0, [R0+URZ+0x36820], R3 ;  /* 0x03682003000085a7 */ /* 0x000e64000800007f */
[----:B-1----:R-:W-:Y:S05]  /*182f0*/  @!P0 BRA `(.L_x_2409) ;  /* 0xfffffffc00f08947 */ /* 0x002fea000383ffff */
[----:B------:R-:W-:Y:S05]  /*18300*/  BRA `(.L_x_2455) ;  /* 0xffffffe800a47947 */ /* 0x000fea000383ffff */
.L_x_2410:
        /* <DEDUP_REMOVED lines=11> */
.L_x_2457:
[----:B------:R-:W-:Y:S05]  /*183c0*/  BSYNC B0 ;  /* 0x0000000000007941 */ /* 0x000fea0003800000 */
.L_x_2456:
[----:B------:R-:W-:Y:S05]  /*183d0*/  BRA `(.L_x_2458) ;  /* 0xffffffe8008c7947 */ /* 0x000fea000383ffff */
.L_x_2413:
[----:B------:R-:W-:Y:S01]  /*183e0*/  BSSY B1, `(.L_x_2459) ;  /* 0x0000006000017945 */ /* 0x000fe20003800000 */
[----:B------:R-:W-:-:S07]  /*183f0*/  IMAD.MOV.U32 R15, RZ, RZ, -0x1 ;  /* 0xffffffffff0f7424 */ /* 0x000fce00078e00ff */
[----:B01----:R-:W-:Y:S05]  /*18400*/  WARPSYNC.COLLECTIVE R15, `(.L_x_2460) ;  /* 0x000000000f0c7348 */ /* 0x003fea0003c00000 */
[----:B------:R-:W-:Y:S02]  /*18410*/  ELECT P6, UR62, PT ;  /* 0x00000000003e782f */ /* 0x000fe400038c0000 */
[----:B------:R-:W-:Y:S01]  /*18420*/  MOV R14, UR62 ;  /* 0x0000003e000e7c02 */ /* 0x000fe20008000f00 */
[----:B01----:R-:W-:Y:S10]  /*18430*/  ENDCOLLECTIVE ;  /* 0x000000000000791b */ /* 0x003ff40003800000 */
.L_x_2460:
[----:B------:R-:W-:Y:S05]  /*18440*/  BSYNC B1 ;  /* 0x0000000000017941 */ /* 0x000fea0003800000 */
.L_x_2459:
[----:B------:R-:W-:Y:S05]  /*18450*/  BRA `(.L_x_2461) ;  /* 0xffffffe800847947 */ /* 0x000fea000383ffff */
.L_x_2415:
[----:B0-----:R0:W1:Y:S02]  /*18460*/  SYNCS.PHASECHK.TRANS64.TRYWAIT P0, [R6+URZ], R5 ;  /* 0x00000005060075a7 */ /* 0x001064000800017f */
[----:B-1----:R-:W-:Y:S05]  /*18470*/  @!P0 NANOSLEEP.SYNCS 0x989680 ;  /* 0x009896800000895d */ /* 0x002fea0003900000 */
[----:B------:R-:W1:Y:S02]  /*18480*/  @!P0 SYNCS.PHASECHK.TRANS64 P0, [R6+URZ], R5 ;  /* 0x00000005060085a7 */ /* 0x000e64000800007f */
[----:B-1----:R-:W-:Y:S05]  /*18490*/  @!P0 BRA `(.L_x_2415) ;  /* 0xfffffffc00f08947 */ /* 0x002fea000383ffff */
[----:B------:R-:W-:Y:S05]  /*184a0*/  BRA `(.L_x_2462) ;  /* 0xffffffe800bc7947 */ /* 0x000fea000383ffff */
.L_x_2416:
[----:B-1----:R1:W2:Y:S02]  /*184b0*/  SYNCS.PHASECHK.TRANS64.TRYWAIT P0, [R3+URZ], R2 ;  /* 0x00000002030075a7 */ /* 0x0022a4000800017f */
[----:B--2---:R-:W-:Y:S05]  /*184c0*/  @!P0 NANOSLEEP.SYNCS 0x989680 ;  /* 0x009896800000895d */ /* 0x004fea0003900000 */
[----:B------:R-:W2:Y:S02]  /*184d0*/  @!P0 SYNCS.PHASECHK.TRANS64 P0, [R3+URZ], R2 ;  /* 0x00000002030085a7 */ /* 0x000ea4000800007f */
[----:B--2---:R-:W-:Y:S05]  /*184e0*/  @!P0 BRA `(.L_x_2416) ;  /* 0xfffffffc00f08947 */ /* 0x004fea000383ffff */
[----:B------:R-:W-:Y:S05]  /*184f0*/  BRA `(.L_x_2463) ;  /* 0xffffffe800b07947 */ /* 0x000fea000383ffff */
.L_x_2418:
[----:B-1----:R1:W2:Y:S02]  /*18500*/  SYNCS.PHASECHK.TRANS64.TRYWAIT P0, [R18+URZ], R5 ;  /* 0x00000005120075a7 */ /* 0x0022a4000800017f */
[----:B--2---:R-:W-:Y:S05]  /*18510*/  @!P0 NANOSLEEP.SYNCS 0x989680 ;  /* 0x009896800000895d */ /* 0x004fea0003900000 */
[----:B------:R-:W2:Y:S02]  /*18520*/  @!P0 SYNCS.PHASECHK.TRANS64 P0, [R18+URZ], R5 ;  /* 0x00000005120085a7 */ /* 0x000ea4000800007f */
[----:B--2---:R-:W-:Y:S05]  /*18530*/  @!P0 BRA `(.L_x_2418) ;  /* 0xfffffffc00f08947 */ /* 0x004fea000383ffff */
[----:B------:R-:W-:Y:S05]  /*18540*/  BRA `(.L_x_2464) ;  /* 0xffffffe800b47947 */ /* 0x000fea000383ffff */
.L_x_2465:
        /* <DEDUP_REMOVED lines=11> */
.L_x_3243:


//--------------------- .text._ZN7cutlass13device_kernelIN5flash11enable_sm90INS1_16FlashAttnFwdSm90INS1_25CollectiveMainloopFwdSm90ILi2EN4cute5tupleIJNS5_1CILi1EEES8_S8_EEENS6_IJNS7_ILi128EEENS7_ILi112EEENS7_ILi192EEEEEELi192ENS_10bfloat16_tEfNS_4arch4Sm90ELb1ELb0ELb1ELb1ELb0ELb0ELb0ELb1ELb1ELb1ELb0ELb0EEENS1_21CollectiveEpilogueFwdINS6_IJSA_SC_SB_EEES9_SE_SG_Li256ELb1ELb1ELb0ELb0EEENS1_36VarlenDynamicPersistentTileSchedulerILi128ELi112ELi256ELi128ELb0ELb1ELb1ELb1ELb1ELb1EEEEEEEEEvNT_6ParamsE --------------------------
	.section	.text._ZN7cutlass13device_kernelIN5flash11enable_sm90INS1_16FlashAttnFwdSm90INS1_25CollectiveMainloopFwdSm90ILi2EN4cute5tupleIJNS5_1CILi1EEES8_S8_EEENS6_IJNS7_ILi128EEENS7_ILi112EEENS7_ILi192EEEEEELi192ENS_10bfloat16_tEfNS_4arch4Sm90ELb1ELb0ELb1ELb1ELb0ELb0ELb0ELb1ELb1ELb1ELb0ELb0EEENS1_21CollectiveEpilogueFwdINS6_IJSA_SC_SB_EEES9_SE_SG_Li256ELb1ELb1ELb0ELb0EEENS1_36VarlenDynamicPersistentTileSchedulerILi128ELi112ELi256ELi128ELb0ELb1ELb1ELb1ELb1ELb1EEEEEEEEEvNT_6ParamsE,"ax",@progbits
	.align	128
.text._ZN7cutlass13device_kernelIN5flash11enable_sm90INS1_16FlashAttnFwdSm90INS1_25CollectiveMainloopFwdSm90ILi2EN4cute5tupleIJNS5_1CILi1EEES8_S8_EEENS6_IJNS7_ILi128EEENS7_ILi112EEENS7_ILi192EEEEEELi192ENS_10bfloat16_tEfNS_4arch4Sm90ELb1ELb0ELb1ELb1ELb0ELb0ELb0ELb1ELb1ELb1ELb0ELb0EEENS1_21CollectiveEpilogueFwdINS6_IJSA_SC_SB_EEES9_SE_SG_Li256ELb1ELb1ELb0ELb0EEENS1_36VarlenDynamicPersistentTileSchedulerILi128ELi112ELi256ELi128ELb0ELb1ELb1ELb1ELb1ELb1EEEEEEEEEvNT_6ParamsE:
        .type           _ZN7cutlass13device_kernelIN5flash11enable_sm90INS1_16FlashAttnFwdSm90INS1_25CollectiveMainloopFwdSm90ILi2EN4cute5tupleIJNS5_1CILi1EEES8_S8_EEENS6_IJNS7_ILi128EEENS7_ILi112EEENS7_ILi192EEEEEELi192ENS_10bfloat16_tEfNS_4arch4Sm90ELb1ELb0ELb1ELb1ELb0ELb0ELb0ELb1ELb1ELb1ELb0ELb0EEENS1_21CollectiveEpilogueFwdINS6_IJSA_SC_SB_EEES9_SE_SG_Li256ELb1ELb1ELb0ELb0EEENS1_36VarlenDynamicPersistentTileSchedulerILi128ELi112ELi256ELi128ELb0ELb1ELb1ELb1ELb1ELb1EEEEEEEEEvNT_6ParamsE,@function
        .size           _ZN7cutlass13device_kernelIN5flash11enable_sm90INS1_16FlashAttnFwdSm90INS1_25CollectiveMainloopFwdSm90ILi2EN4cute5tupleIJNS5_1CILi1EEES8_S8_EEENS6_IJNS7_ILi128EEENS7_ILi112EEENS7_ILi192EEEEEELi192ENS_10bfloat16_tEfNS_4arch4Sm90ELb1ELb0ELb1ELb1ELb0ELb0ELb0ELb1ELb1ELb1ELb0ELb0EEENS1_21CollectiveEpilogueFwdINS6_IJSA_SC_SB_EEES9_SE_SG_Li256ELb1ELb1ELb0ELb0EEENS1_36VarlenDynamicPersistentTileSchedulerILi128ELi112ELi256ELi128ELb0ELb1ELb1ELb1ELb1ELb1EEEEEEEEEvNT_6ParamsE,(.L_x_3244 - _ZN7cutlass13device_kernelIN5flash11enable_sm90INS1_16FlashAttnFwdSm90INS1_25CollectiveMainloopFwdSm90ILi2EN4cute5tupleIJNS5_1CILi1EEES8_S8_EEENS6_IJNS7_ILi128EEENS7_ILi112EEENS7_ILi192EEEEEELi192ENS_10bfloat16_tEfNS_4arch4Sm90ELb1ELb0ELb1ELb1ELb0ELb0ELb0ELb1ELb1ELb1ELb0ELb0EEENS1_21CollectiveEpilogueFwdINS6_IJSA_SC_SB_EEES9_SE_SG_Li256ELb1ELb1ELb0ELb0EEENS1_36VarlenDynamicPersistentTileSchedulerILi128ELi112ELi256ELi128ELb0ELb1ELb1ELb1ELb1ELb1EEEEEEEEEvNT_6ParamsE)
        .other          _ZN7cutlass13device_kernelIN5flash11enable_sm90INS1_16FlashAttnFwdSm90INS1_25CollectiveMainloopFwdSm90ILi2EN4cute5tupleIJNS5_1CILi1EEES8_S8_EEENS6_IJNS7_ILi128EEENS7_ILi112EEENS7_ILi192EEEEEELi192ENS_10bfloat16_tEfNS_4arch4Sm90ELb1ELb0ELb1ELb1ELb0ELb0ELb0ELb1ELb1ELb1ELb0ELb0EEENS1_21CollectiveEpilogueFwdINS6_IJSA_SC_SB_EEES9_SE_SG_Li256ELb1ELb1ELb0ELb0EEENS1_36VarlenDynamicPersistentTileSchedulerILi128ELi112ELi256ELi128ELb0ELb1ELb1ELb1ELb1ELb1EEEEEEEEEvNT_6ParamsE,@"STO_CUDA_ENTRY STV_DEFAULT"
_ZN7cutlass13device_kernelIN5flash11enable_sm90INS1_16FlashAttnFwdSm90INS1_25CollectiveMainloopFwdSm90ILi2EN4cute5tupleIJNS5_1CILi1EEES8_S8_EEENS6_IJNS7_ILi128EEENS7_ILi112EEENS7_ILi192EEEEEELi192ENS_10bfloat16_tEfNS_4arch4Sm90ELb1ELb0ELb1ELb1ELb0ELb0ELb0ELb1ELb1ELb1ELb0ELb0EEENS1_21CollectiveEpilogueFwdINS6_IJSA_SC_SB_EEES9_SE_SG_Li256ELb1ELb1ELb0ELb0EEENS1_36VarlenDynamicPersistentTileSchedulerILi128ELi112ELi256ELi128ELb0ELb1ELb1ELb1ELb1ELb1EEEEEEEEEvNT_6ParamsE:
        /* <DEDUP_REMOVED lines=18> */
.L_x_2467:
[----:B------:R-:W-:Y:S05]  /*0120*/  BSYNC B0 ;  /* 0x0000000000007941 */ /* 0x000fea0003800000 */
.L_x_2466:
        /* <DEDUP_REMOVED lines=41> */
.L_x_2468:
        /* <DEDUP_REMOVED lines=22> */
.L_x_2469:
        /* <DEDUP_REMOVED lines=18> */
.L_x_2470:
        /* <DEDUP_REMOVED lines=22> */
.L_x_2471:
        /* <DEDUP_REMOVED lines=22> */
.L_x_2472:
        /* <DEDUP_REMOVED lines=8> */
.L_x_2474:
        /* <DEDUP_REMOVED lines=19> */
[----:B------:R-:W-:Y:S01]  /*0ab0*/  UMOV UR36, URZ ;  /* 0x0000003f00247c82 */ /* 0x000fe20008000000 */
[----:B0-----:R-:W-:-:S05]  /*0ac0*/  VIADD R220, R0, 0xffffff80 ;  /* 0xffffff8000dc7836 */ /* 0x001fca0000000000 */
[----:B------:R-:W-:-:S04]  /*0ad0*/  SHF.R.S32.HI R3, RZ, 0x1f, R220 ;  /* 0x0000001fff037819 */ /* 0x000fc800000114dc */
[CC--:B------:R-:W-:Y:S02]  /*0ae0*/  LEA.HI R0, R3.reuse, R220.reuse, RZ, 0x7 ;  /* 0x000000dc03007211 */ /* 0x0c0fe400078f38ff */
[CC--:B------:R-:W-:Y:S02]  /*0af0*/  LEA.HI R4, R3.reuse, R220.reuse, RZ, 0x5 ;  /* 0x000000dc03047211 */ /* 0x0c0fe400078f28ff */
[----:B------:R-:W-:Y:S02]  /*0b00*/  LOP3.LUT R5, R0, 0xffffff80, RZ, 0xc0, !PT ;  /* 0xffffff8000057812 */ /* 0x000fe400078ec0ff */
[----:B------:R-:W-:Y:S01]  /*0b10*/  LEA.HI R10, R3, R220, RZ, 0x2 ;  /* 0x000000dc030a7211 */ /* 0x000fe200078f10ff */
[----:B------:R-:W-:Y:S01]  /*0b20*/  IMAD.SHL.U32 R4, R4, 0x20, RZ ;  /* 0x0000002004047824 */ /* 0x000fe200078e00ff */
[----:B------:R-:W-:Y:S01]  /*0b30*/  SHF.R.S32.HI R213, RZ, 0x7, R0 ;  /* 0x00000007ffd57819 */ /* 0x000fe20000011400 */
[----:B------:R-:W-:-:S03]  /*0b40*/  IMAD.IADD R212, R220, 0x1, -R5 ;  /* 0x00000001dcd47824 */ /* 0x000fc600078e0a05 */
[----:B------:R-:W-:Y:S02]  /*0b50*/  LOP3.LUT R4, R4, 0xfffffc00, RZ, 0xc0, !PT ;  /* 0xfffffc0004047812 */ /* 0x000fe400078ec0ff */
[----:B------:R-:W-:Y:S02]  /*0b60*/  SHF.R.S32.HI R9, RZ, 0x1f, R212 ;  /* 0x0000001fff097819 */ /* 0x000fe400000114d4 */
[----:B------:R-:W-:Y:S02]  /*0b70*/  LEA.HI R0, R0, R213, RZ, 0x1 ;  /* 0x000000d500007211 */ /* 0x000fe400078f08ff */
[CC--:B------:R-:W-:Y:S02]  /*0b80*/  LEA.HI R6, R9.reuse, R212.reuse, RZ, 0x2 ;  /* 0x000000d409067211 */ /* 0x0c0fe400078f10ff */
[----:B------:R-:W-:Y:S02]  /*0b90*/  LEA.HI R9, R9, R212, RZ, 0x5 ;  /* 0x000000d409097211 */ /* 0x000fe400078f28ff */
[----:B------:R-:W-:-:S02]  /*0ba0*/  SHF.R.S32.HI R8, RZ, 0x2, R6 ;  /* 0x00000002ff087819 */ /* 0x000fc40000011406 */
[----:B------:R-:W-:Y:S02]  /*0bb0*/  SHF.R.S32.HI R11, RZ, 0x1f, R6 ;  /* 0x0000001fff0b7819 */ /* 0x000fe40000011406 */
[----:B------:R-:W-:Y:S02]  /*0bc0*/  SHF.R.S32.HI R9, RZ, 0x5, R9 ;  /* 0x00000005ff097819 */ /* 0x000fe40000011409 */
[----:B------:R-:W-:Y:S02]  /*0bd0*/  LEA.HI R11, R11, R8, RZ, 0x3 ;  /* 0x000000080b0b7211 */ /* 0x000fe400078f18ff */
[----:B------:R-:W-:Y:S02]  /*0be0*/  LOP3.LUT R0, R0, 0x3fffffe, RZ, 0xc0, !PT ;  /* 0x03fffffe00007812 */ /* 0x000fe400078ec0ff */
[----:B------:R-:W-:-:S03]  /*0bf0*/  LOP3.LUT R11, R11, 0xfffffff8, RZ, 0xc0, !PT ;  /* 0xfffffff80b0b7812 */ /* 0x000fc600078ec0ff */
[----:B------:R-:W-:Y:S02]  /*0c00*/  IMAD.IADD R0, R213, 0x1, -R0 ;  /* 0x00000001d5007824 */ /* 0x000fe400078e0a00 */
[----:B------:R-:W-:-:S04]  /*0c10*/  IMAD.IADD R8, R8, 0x1, -R11 ;  /* 0x0000000108087824 */ /* 0x000fc800078e0a0b */
[----:B------:R-:W-:-:S04]  /*0c20*/  IMAD R9, R9, 0x10, R8 ;  /* 0x0000001009097824 */ /* 0x000fc800078e0208 */
[----:B------:R-:W-:Y:S01]  /*0c30*/  IMAD R214, R0, 0x40, R9 ;  /* 0x0000004000d67824 */ /* 0x000fe200078e0209 */
[----:B--2---:R-:W-:Y:S02]  /*0c40*/  R2UR UR4, R2 ;  /* 0x00000000020472ca */ /* 0x004fe400000e0000 */
[CC--:B------:R-:W-:Y:S02]  /*0c50*/  LEA.HI R2, R3.reuse, R220.reuse, RZ, 0x4 ;  /* 0x000000dc03027211 */ /* 0x0c0fe400078f20ff */
[----:B------:R-:W-:Y:S02]  /*0c60*/  LEA.HI R3, R3, R220, RZ, 0x3 ;  /* 0x000000dc03037211 */ /* 0x000fe400078f18ff */
[----:B------:R-:W-:Y:S02]  /*0c70*/  SHF.R.S32.HI R7, RZ, 0x4, R2 ;  /* 0x00000004ff077819 */ /* 0x000fe40000011402 */
[C---:B------:R-:W-:Y:S02]  /*0c80*/  LOP3.LUT R5, R2.reuse, 0x3fffff0, RZ, 0xc0, !PT ;  /* 0x03fffff002057812 */ /* 0x040fe400078ec0ff */
[----:B------:R-:W-:-:S02]  /*0c90*/  LEA.HI R2, R2, R7, RZ, 0x1 ;  /* 0x0000000702027211 */ /* 0x000fc400078f08ff */
[----:B------:R-:W-:Y:S01]  /*0ca0*/  SHF.R.S32.HI R209, RZ, 0x3, R3 ;  /* 0x00000003ffd17819 */ /* 0x000fe20000011403 */
[----:B------:R-:W-:Y:S01]  /*0cb0*/  IMAD.IADD R5, R220, 0x1, -R5 ;  /* 0x00000001dc057824 */ /* 0x000fe200078e0a05 */
[----:B------:R-:W-:Y:S01]  /*0cc0*/  LOP3.LUT R2, R2, 0x1ffffffe, RZ, 0xc0, !PT ;  /* 0x1ffffffe02027812 */ /* 0x000fe200078ec0ff */
[----:B------:R-:W-:Y:S02]  /*0cd0*/  ULOP3.LUT UR7, UR4, 0x1, URZ, 0xfc, !UPT ;  /* 0x0000000104077892 */ /* 0x000fe4000f8efc3f */
[----:B------:R-:W-:Y:S01]  /*0ce0*/  IMAD R5, R5, 0x40, R4 ;  /* 0x0000004005057824 */ /* 0x000fe200078e0204 */
[----:B------:R-:W-:Y:S01]  /*0cf0*/  UMOV UR4, URZ ;  /* 0x0000003f00047c82 */ /* 0x000fe20008000000 */
[----:B------:R-:W-:Y:S01]  /*0d00*/  IMAD.IADD R2, R7, 0x1, -R2 ;  /* 0x0000000107027824 */ /* 0x000fe200078e0a02 */
[----:B------:R-:W-:Y:S01]  /*0d10*/  LOP3.LUT R7, R10, 0xfffffffc, RZ, 0xc0, !PT ;  /* 0xfffffffc0a077812 */ /* 0x000fe200078ec0ff */
[----:B------:R-:W-:Y:S02]  /*0d20*/  IMAD.U32 R216, RZ, RZ, UR7 ;  /* 0x00000007ffd87e24 */ /* 0x000fe4000f8e00ff */
[----:B------:R-:W-:-:S02]  /*0d30*/  IMAD R215, R2, 0x8, R5 ;  /* 0x0000000802d77824 */ /* 0x000fc400078e0205 */
[----:B------:R-:W-:Y:S01]  /*0d40*/  IMAD.IADD R4, R220, 0x1, -R7 ;  /* 0x00000001dc047824 */ /* 0x000fe200078e0a07 */
[----:B------:R-:W-:Y:S01]  /*0d50*/  LOP3.LUT R7, R3, 0xfffffff8, RZ, 0xc0, !PT ;  /* 0xfffffff803077812 */ /* 0x000fe200078ec0ff */
[----:B------:R-:W-:Y:S01]  /*0d60*/  IMAD.U32 R211, RZ, RZ, UR4 ;  /* 0x00000004ffd37e24 */ /* 0x000fe2000f8e00ff */
[----:B------:R-:W-:Y:S02]  /*0d70*/  LOP3.LUT R3, R6, 0x7ffffffc, RZ, 0xc0, !PT ;  /* 0x7ffffffc06037812 */ /* 0x000fe400078ec0ff */
[----:B------:R-:W-:Y:S01]  /*0d80*/  LEA.HI R10, R4, R4, RZ, 0x1 ;  /* 0x00000004040a7211 */ /* 0x000fe200078f08ff */
[----:B------:R-:W-:Y:S02]  /*0d90*/  IMAD.IADD R206, R220, 0x1, -R7 ;  /* 0x00000001dcce7824 */ /* 0x000fe400078e0a07 */
[----:B------:R-:W-:Y:S01]  /*0da0*/  IMAD.IADD R22, R212, 0x1, -R3 ;  /* 0x00000001d4167824 */ /* 0x000fe200078e0a03 */
[----:B------:R-:W-:Y:S01]  /*0db0*/  LOP3.LUT R11, R10, 0x1ffffffe, RZ, 0xc0, !PT ;  /* 0x1ffffffe0a0b7812 */ /* 0x000fe200078ec0ff */
[----:B------:R-:W-:-:S04]  /*0dc0*/  IMAD.SHL.U32 R16, R206, 0x8, RZ ;  /* 0x00000008ce107824 */ /* 0x000fc800078e00ff */
[C---:B------:R-:W-:Y:S01]  /*0dd0*/  VIADD R204, R16.reuse, 0x40 ;  /* 0x0000004010cc7836 */ /* 0x040fe20000000000 */
[----:B------:R-:W-:Y:S01]  /*0de0*/  SHF.R.S32.HI R219, RZ, 0x1f, R16 ;  /* 0x0000001fffdb7819 */ /* 0x000fe20000011410 */
[----:B------:R-:W-:Y:S02]  /*0df0*/  VIADD R205, R16, 0x80 ;  /* 0x0000008010cd7836 */ /* 0x000fe40000000000 */
[----:B------:R-:W-:Y:S01]  /*0e00*/  IMAD.IADD R11, R4, 0x1, -R11 ;  /* 0x00000001040b7824 */ /* 0x000fe200078e0a0b */
[----:B------:R-:W-:Y:S02]  /*0e10*/  SHF.R.S32.HI R218, RZ, 0x1f, R204 ;  /* 0x0000001fffda7819 */ /* 0x000fe400000114cc */
[----:B------:R-:W-:Y:S01]  /*0e20*/  SHF.R.S32.HI R217, RZ, 0x1f, R205 ;  /* 0x0000001fffd97819 */ /* 0x000fe200000114cd */
[----:B------:R-:W-:-:S07]  /*0e30*/  IMAD R23, R11, 0x8, R214 ;  /* 0x000000080b177824 */ /* 0x000fce00078e02d6 */
.L_x_2528:
[----:B0-2---:R-:W0:Y:S01]  /*0e40*/  LDC.64 R2, c[0x0][0xc88] ;  /* 0x00032200ff027b82 */ /* 0x005e220000000a00 */
[----:B------:R-:W-:Y:S01]  /*0e50*/  ULDC.64 UR12, c[0x0][0x208] ;  /* 0x00008200000c7ab9 */ /* 0x000fe20000000a00 */
[----:B------:R-:W-:Y:S01]  /*0e60*/  ULDC.64 UR8, c[0x0][0xa28] ;  /* 0x00028a0000087ab9 */ /* 0x000fe20000000a00 */
[----:B------:R-:W-:Y:S01]  /*0e70*/  ULDC.64 UR10, c[0x0][0xa18] ;  /* 0x00028600000a7ab9 */ /* 0x000fe20000000a00 */
[----:B0-----:R-:W-:-:S06]  /*0e80*/  IMAD.WIDE R2, R39, 0x4, R2 ;  /* 0x0000000427027825 */ /* 0x001fcc00078e0202 */
[----:B------:R-:W2:Y:S01]  /*0e90*/  LDG.E R2, desc[UR12][R2.64] ;  /* 0x0000000c02027981 */ /* 0x000ea2000c1e1900 */
[----:B------:R-:W-:Y:S02]  /*0ea0*/  UISETP.NE.U32.AND UP0, UPT, UR8, URZ, UPT ;  /* 0x0000003f0800728c */ /* 0x000fe4000bf05070 */
[----:B------:R-:W-:Y:S02]  /*0eb0*/  UISETP.NE.U32.AND UP1, UPT, UR10, URZ, UPT ;  /* 0x0000003f0a00728c */ /* 0x000fe4000bf25070 */
[----:B------:R-:W-:Y:S02]  /*0ec0*/  UISETP.NE.AND.EX UP0, UPT, UR9, URZ, UPT, UP0 ;  /* 0x0000003f0900728c */ /* 0x000fe4000bf05300 */
[----:B------:R-:W-:-:S04]  /*0ed0*/  UISETP.NE.AND.EX UP1, UPT, UR11, URZ, UPT, UP1 ;  /* 0x0000003f0b00728c */ /* 0x000fc8000bf25310 */
[----:B------:R-:W-:Y:S02]  /*0ee0*/  PLOP3.LUT P0, PT, PT, PT, UP0, 0x80, 0x0 ;  /* 0x000000000000781c */ /* 0x000fe40003f0f008 */
[----:B------:R-:W-:Y:S02]  /*0ef0*/  PLOP3.LUT P2, PT, PT, PT, UP1, 0x80, 0x0 ;  /* 0x000000000000781c */ /* 0x000fe40003f4f018 */
[----:B--2---:R-:W-:-:S13]  /*0f00*/  R2UR UR4, R2 ;  /* 0x00000000020472ca */ /* 0x004fda00000e0000 */
[----:B------:R-:W-:Y:S02]  /*0f10*/  USHF.R.S32.HI UR7, URZ, 0x1f, UR4 ;  /* 0x0000001f3f077899 */ /* 0x000fe40008011404 */
[----:B------:R-:W-:Y:S01]  /*0f20*/  IMAD.U32 R207, RZ, RZ, UR4 ;  /* 0x00000004ffcf7e24 */ /* 0x000fe2000f8e00ff */
[----:B------:R-:W-:-:S04]  /*0f30*/  @UP0 ULEA UR8, UP2, UR4, UR8, 0x2 ;  /* 0x0000000804080291 */ /* 0x000fc8000f84103f */
[----:B------:R-:W-:Y:S02]  /*0f40*/  @UP0 ULEA.HI.X UR9, UR4, UR9, UR7, 0x2, UP2 ;  /* 0x0000000904090291 */ /* 0x000fe400090f1407 */
[----:B------:R-:W-:Y:S01]  /*0f50*/  IMAD.U32 R210, RZ, RZ, UR7 ;  /* 0x00000007ffd27e24 */ /* 0x000fe2000f8e00ff */
[----:B------:R-:W-:Y:S01]  /*0f60*/  @UP1 ULEA UR10, UP0, UR4, UR10, 0x2 ;  /* 0x0000000a040a1291 */ /* 0x000fe2000f80103f */
[----:B------:R-:W-:-:S03]  /*0f70*/  IMAD.U32 R2, RZ, RZ, UR8 ;  /* 0x00000008ff027e24 */ /* 0x000fc6000f8e00ff */
[----:B------:R-:W-:Y:S01]  /*0f80*/  @UP1 ULEA.HI.X UR11, UR4, UR11, UR7, 0x2, UP0 ;  /* 0x0000000b040b1291 */ /* 0x000fe200080f1407 */
[----:B------:R-:W-:Y:S01]  /*0f90*/  IMAD.U32 R3, RZ, RZ, UR9 ;  /* 0x00000009ff037e24 */ /* 0x000fe2000f8e00ff */
[----:B------:R-:W-:Y:S01]  /*0fa0*/  ULDC.64 UR8, c[0x0][0x418] ;  /* 0x0001060000087ab9 */ /* 0x000fe20000000a00 */
[----:B------:R-:W-:Y:S01]  /*0fb0*/  IMAD.U32 R4, RZ, RZ, UR10 ;  /* 0x0000000aff047e24 */ /* 0x000fe2000f8e00ff */
[----:B------:R-:W-:Y:S02]  /*0fc0*/  ULDC UR7, c[0x0][0x424] ;  /* 0x0001090000077ab9 */ /* 0x000fe40000000800 */
[----:B------:R-:W-:Y:S01]  /*0fd0*/  IMAD.U32 R5, RZ, RZ, UR11 ;  /* 0x0000000bff057e24 */ /* 0x000fe2000f8e00ff */
[----:B------:R-:W2:Y:S01]  /*0fe0*/  @P0 LDG.E R2, desc[UR12][R2.64] ;  /* 0x0000000c02020981 */ /* 0x000ea2000c1e1900 */
[----:B------:R-:W-:Y:S01]  /*0ff0*/  UISETP.NE.U32.AND UP0, UPT, UR8, URZ, UPT ;  /* 0x0000003f0800728c */ /* 0x000fe2000bf05070 */
[----:B------:R-:W-:Y:S02]  /*1000*/  ULDC.64 UR10, c[0x0][0xa20] ;  /* 0x00028800000a7ab9 */ /* 0x000fe40000000a00 */
[----:B---3--:R-:W3:Y:S01]  /*1010*/  @P2 LDG.E R4, desc[UR12][R4.64] ;  /* 0x0000000c04042981 */ /* 0x008ee2000c1e1900 */
[----:B------:R-:W-:Y:S01]  /*1020*/  ULDC UR12, c[0x0][0x288] ;  /* 0x0000a200000c7ab9 */ /* 0x000fe20000000800 */
[----:B------:R-:W-:Y:S01]  /*1030*/  UISETP.NE.AND.EX UP0, UPT, UR9, URZ, UPT, UP0 ;  /* 0x0000003f0900728c */ /* 0x000fe2000bf05300 */
[----:B------:R-:W-:Y:S01]  /*1040*/  ISETP.NE.U32.AND P1, PT, RZ, UR10, PT ;  /* 0x0000000aff007c0c */ /* 0x000fe2000bf25070 */
[----:B------:R-:W-:Y:S01]  /*1050*/  ULDC UR8, c[0x0][0x2f0] ;  /* 0x0000bc0000087ab9 */ /* 0x000fe20000000800 */
[----:B------:R-:W-:Y:S01]  /*1060*/  UMOV UR4, URZ ;  /* 0x0000003f00047c82 */ /* 0x000fe20008000000 */
[----:B------:R-:W-:Y:S01]  /*1070*/  USEL UR7, UR7, 0x1, UP0 ;  /* 0x0000000107077887 */ /* 0x000fe20008000000 */
[----:B------:R-:W-:Y:S01]  /*1080*/  ISETP.NE.AND.EX P1, PT, RZ, UR11, PT, P1 ;  /* 0x0000000bff007c0c */ /* 0x000fe2000bf25310 */
[----:B------:R-:W-:-:S02]  /*1090*/  IMAD.U32 R208, RZ, RZ, UR6 ;  /* 0x00000006ffd07e24 */ /* 0x000fc4000f8e00ff */
[----:B------:R-:W-:Y:S01]  /*10a0*/  UIMAD UR8, UR7, UR8, URZ ;  /* 0x00000008070872a4 */ /* 0x000fe2000f8e023f */
[----:B--2---:R-:W-:Y:S02]  /*10b0*/  @P0 R2UR UR4, R2 ;  /* 0x00000000020402ca */ /* 0x004fe400000e0000 */
[----:B---3--:R-:W-:-:S13]  /*10c0*/  @P2 R2UR UR12, R4 ;  /* 0x00000000040c22ca */ /* 0x008fda00000e0000 */
[----:B------:R-:W-:Y:S01]  /*10d0*/  IMAD.U32 R17, RZ, RZ, UR12 ;  /* 0x0000000cff117e24 */ /* 0x000fe2000f8e00ff */
[----:B-1--4-:R-:W-:Y:S06]  /*10e0*/  @P2 BRA `(.L_x_2475) ;  /* 0x0000000000402947 */ /* 0x012fec0003800000 */
[----:B------:R-:W-:Y:S02]  /*10f0*/  ULDC.64 UR6, c[0x0][0xa00] ;  /* 0x0002800000067ab9 */ /* 0x000fe40000000a00 */
[----:B------:R-:W-:-:S04]  /*1100*/  ISETP.NE.U32.AND P0, PT, RZ, UR6, PT ;  /* 0x00000006ff007c0c */ /* 0x000fc8000bf05070 */
[----:B------:R-:W-:-:S13]  /*1110*/  ISETP.NE.AND.EX P0, PT, RZ, UR7, PT, P0 ;  /* 0x00000007ff007c0c */ /* 0x000fda000bf05300 */
[----:B------:R-:W-:Y:S05]  /*1120*/  @!P0 BRA `(.L_x_2475) ;  /* 0x0000000000308947 */ /* 0x000fea0003800000 */
[----:B------:R-:W-:Y:S01]  /*1130*/  R2UR UR9, R207 ;  /* 0x00000000cf0972ca */ /* 0x000fe200000e0000 */
[----:B------:R-:W-:Y:S01]  /*1140*/  ULDC.64 UR6, c[0x0][0xa00] ;  /* 0x0002800000067ab9 */ /* 0x000fe20000000a00 */
[----:B------:R-:W-:-:S11]  /*1150*/  ULDC.64 UR12, c[0x0][0x208] ;  /* 0x00008200000c7ab9 */ /* 0x000fd60000000a00 */
[----:B------:R-:W-:-:S06]  /*1160*/  UIMAD.WIDE UR6, UR9, 0x4, UR6 ;  /* 0x00000004090678a5 */ /* 0x000fcc000f8e0206 */
[----:B------:R-:W-:Y:S02]  /*1170*/  IMAD.U32 R2, RZ, RZ, UR6 ;  /* 0x00000006ff027e24 */ /* 0x000fe4000f8e00ff */
[----:B------:R-:W-:-:S05]  /*1180*/  IMAD.U32 R3, RZ, RZ, UR7 ;  /* 0x00000007ff037e24 */ /* 0x000fca000f8e00ff */
[----:B------:R-:W2:Y:S04]  /*1190*/  LDG.E R4, desc[UR12][R2.64] ;  /* 0x0000000c02047981 */ /* 0x000ea8000c1e1900 */
[----:B------:R-:W3:Y:S01]  /*11a0*/  LDG.E R0, desc[UR12][R2.64+0x4] ;  /* 0x0000040c02007981 */ /* 0x000ee2000c1e1900 */
[----:B--2---:R-:W-:Y:S02]  /*11b0*/  R2UR UR6, R4 ;  /* 0x00000000040672ca */ /* 0x004fe400000e0000 */
[----:B---3--:R-:W-:-:S13]  /*11c0*/  R2UR UR7, R0 ;  /* 0x00000000000772ca */ /* 0x008fda00000e0000 */
[----:B------:R-:W-:-:S06]  /*11d0*/  UIADD3 UR6, -UR6, UR7, URZ ;  /* 0x0000000706067290 */ /* 0x000fcc000fffe13f */
[----:B------:R-:W-:-:S07]  /*11e0*/  IMAD.U32 R17, RZ, RZ, UR6 ;  /* 0x00000006ff117e24 */ /* 0x000fce000f8e00ff */
.L_x_2475:
[----:B------:R-:W-:Y:S05]  /*11f0*/  @!P1 BRA `(.L_x_2476) ;  /* 0x0000000000289947 */ /* 0x000fea0003800000 */
[----:B------:R-:W-:Y:S01]  /*1200*/  R2UR UR7, R207 ;  /* 0x00000000cf0772ca */ /* 0x000fe200000e0000 */
[----:B------:R-:W-:Y:S01]  /*1210*/  ULDC.64 UR8, c[0x0][0x208] ;  /* 0x0000820000087ab9 */ /* 0x000fe20000000a00 */
[----:B------:R-:W-:-:S11]  /*1220*/  R2UR UR12, R210 ;  /* 0x00000000d20c72ca */ /* 0x000fd600000e0000 */
[----:B------:R-:W-:-:S04]  /*1230*/  ULEA UR6, UP0, UR7, UR10, 0x2 ;  /* 0x0000000a07067291 */ /* 0x000fc8000f80103f */
[----:B------:R-:W-:Y:S02]  /*1240*/  ULEA.HI.X UR7, UR7, UR11, UR12, 0x2, UP0 ;  /* 0x0000000b07077291 */ /* 0x000fe400080f140c */
[----:B------:R-:W-:-:S04]  /*1250*/  IMAD.U32 R2, RZ, RZ, UR6 ;  /* 0x00000006ff027e24 */ /* 0x000fc8000f8e00ff */
[----:B------:R-:W-:-:S05]  /*1260*/  IMAD.U32 R3, RZ, RZ, UR7 ;  /* 0x00000007ff037e24 */ /* 0x000fca000f8e00ff */
[----:B------:R-:W2:Y:S02]  /*1270*/  LDG.E R2, desc[UR8][R2.64] ;  /* 0x0000000802027981 */ /* 0x000ea4000c1e1900 */
[----:B--2---:R-:W-:Y:S01]  /*1280*/  R2UR UR8, R2 ;  /* 0x00000000020872ca */ /* 0x004fe200000e0000 */
[----:B------:R-:W-:-:S14]  /*1290*/  BRA `(.L_x_2477) ;  /* 0x00000000003c7947 */ /* 0x000fdc0003800000 */
.L_x_2476:
        /* <DEDUP_REMOVED lines=14> */
[----:B------:R-:W-:-:S12]  /*1380*/  UIADD3 UR8, -UR8, UR6, URZ ;  /* 0x0000000608087290 */ /* 0x000fd8000fffe13f */
.L_x_2477:
[----:B------:R-:W-:Y:S01]  /*1390*/  UIADD3 UR9, -UR4, UR8, URZ ;  /* 0x0000000804097290 */ /* 0x000fe2000fffe13f */
[----:B------:R-:W-:Y:S01]  /*13a0*/  R2UR UR7, R17 ;  /* 0x00000000110772ca */ /* 0x000fe200000e0000 */
[----:B------:R-:W-:Y:S01]  /*13b0*/  USHF.L.U32 UR5, UR5, 0x7, URZ ;  /* 0x0000000705057899 */ /* 0x000fe2000800063f */
[----:B------:R-:W-:Y:S01]  /*13c0*/  PLOP3.LUT P0, PT, PT, PT, PT, 0x80, 0x0 ;  /* 0x000000000000781c */ /* 0x000fe20003f0f070 */
[----:B------:R-:W-:Y:S01]  /*13d0*/  ULDC UR4, c[0x0][0x448] ;  /* 0x0001120000047ab9 */ /* 0x000fe20000000800 */
[----:B------:R-:W-:Y:S01]  /*13e0*/  CS2R R2, SRZ ;  /* 0x0000000000027805 */ /* 0x000fe2000001ff00 */
[----:B------:R-:W-:Y:S01]  /*13f0*/  UISETP.NE.AND UP0, UPT, UR4, 0x1, UPT ;  /* 0x000000010400788c */ /* 0x000fe2000bf05270 */
[----:B------:R-:W-:Y:S01]  /*1400*/  IMAD.U32 R18, RZ, RZ, UR9 ;  /* 0x00000009ff127e24 */ /* 0x000fe2000f8e00ff */
[----:B------:R-:W-:Y:S02]  /*1410*/  UIADD3 UR6, UR5, 0x7f, URZ ;  /* 0x0000007f05067890 */ /* 0x000fe4000fffe03f */
[----:B------:R-:W-:Y:S01]  /*1420*/  IMAD.U32 R19, RZ, RZ, UR5 ;  /* 0x00000005ff137e24 */ /* 0x000fe2000f8e00ff */
[----:B------:R-:W-:Y:S01]  /*1430*/  CS2R R118, SRZ ;  /* 0x0000000000767805 */ /* 0x000fe2000001ff00 */
[----:B------:R-:W-:Y:S01]  /*1440*/  IMAD.MOV.U32 R0, RZ, RZ, RZ ;  /* 0x000000ffff007224 */ /* 0x000fe200078e00ff */
[----:B------:R-:W-:-:S02]  /*1450*/  CS2R R116, SRZ ;  /* 0x0000000000747805 */ /* 0x000fc4000001ff00 */
[----:B------:R-:W-:Y:S01]  /*1460*/  CS2R R114, SRZ ;  /* 0x0000000000727805 */ /* 0x000fe2000001ff00 */
[----:B------:R-:W-:Y:S01]  /*1470*/  UIADD3 UR7, UR9, 0x70, -UR7 ;  /* 0x0000007009077890 */ /* 0x000fe2000fffe807 */
[----:B------:R-:W-:Y:S02]  /*1480*/  CS2R R112, SRZ ;  /* 0x0000000000707805 */ /* 0x000fe4000001ff00 */
[----:B------:R-:W-:Y:S01]  /*1490*/  CS2R R110, SRZ ;  /* 0x00000000006e7805 */ /* 0x000fe2000001ff00 */
[----:B------:R-:W-:Y:S01]  /*14a0*/  @UP0 ULDC UR4, c[0x0][0x44c] ;  /* 0x0001130000040ab9 */ /* 0x000fe20000000800 */
[----:B------:R-:W-:Y:S01]  /*14b0*/  @UP0 ULDC UR8, c[0x0][0x450] ;  /* 0x0001140000080ab9 */ /* 0x000fe20000000800 */
[----:B------:R-:W-:Y:S01]  /*14c0*/  UIMAD.WIDE.U32 UR4, UR6, UR4, URZ ;  /* 0x00000004060472a5 */ /* 0x000fe2000f8e003f */
[----:B------:R-:W-:Y:S02]  /*14d0*/  CS2R R108, SRZ ;  /* 0x00000000006c7805 */ /* 0x000fe4000001ff00 */
[----:B------:R-:W-:-:S02]  /*14e0*/  CS2R R106, SRZ ;  /* 0x00000000006a7805 */ /* 0x000fc4000001ff00 */
[----:B------:R-:W-:Y:S01]  /*14f0*/  CS2R R104, SRZ ;  /* 0x0000000000687805 */ /* 0x000fe2000001ff00 */
[----:B------:R-:W-:Y:S01]  /*1500*/  @UP0 USHF.R.U32.HI UR6, URZ, UR8, UR5 ;  /* 0x000000083f060299 */ /* 0x000fe20008011605 */
[----:B------:R-:W-:Y:S01]  /*1510*/  CS2R R42, SRZ ;  /* 0x00000000002a7805 */ /* 0x000fe2000001ff00 */
[----:B------:R-:W-:Y:S01]  /*1520*/  UIADD3 UR5, UR9, 0x6f, URZ ;  /* 0x0000006f09057890 */ /* 0x000fe2000fffe03f */
[----:B------:R-:W-:Y:S01]  /*1530*/  CS2R R98, SRZ ;  /* 0x0000000000627805 */ /* 0x000fe2000001ff00 */
[----:B------:R-:W-:Y:S01]  /*1540*/  UIADD3 UR7, UR7, UR6, URZ ;  /* 0x0000000607077290 */ /* 0x000fe2000fffe03f */
[----:B------:R-:W-:Y:S01]  /*1550*/  CS2R R100, SRZ ;  /* 0x0000000000647805 */ /* 0x000fe2000001ff00 */
[----:B------:R-:W-:Y:S01]  /*1560*/  UMOV UR4, URZ ;  /* 0x0000003f00047c82 */ /* 0x000fe20008000000 */
[----:B------:R-:W-:Y:S01]  /*1570*/  UMOV UR6, URZ ;  /* 0x0000003f00067c82 */ /* 0x000fe20008000000 */
[----:B------:R-:W-:Y:S01]  /*1580*/  UIMAD.WIDE UR4, UR5, -0x6db6db6d, UR4 ;  /* 0x92492493050478a5 */ /* 0x000fe2000f8e0204 */
[----:B------:R-:W-:Y:S01]  /*1590*/  CS2R R96, SRZ ;  /* 0x0000000000607805 */ /* 0x000fe2000001ff00 */
[----:B------:R-:W-:Y:S01]  /*15a0*/  UIMAD.WIDE UR6, UR7, -0x6db6db6d, UR6 ;  /* 0x92492493070678a5 */ /* 0x000fe2000f8e0206 */
[----:B------:R-:W-:Y:S01]  /*15b0*/  CS2R R94, SRZ ;  /* 0x00000000005e7805 */ /* 0x000fe2000001ff00 */
[----:B------:R-:W-:Y:S01]  /*15c0*/  USHF.R.U32.HI UR4, URZ, 0x1f, UR5 ;  /* 0x0000001f3f047899 */ /* 0x000fe20008011605 */
[----:B------:R-:W-:Y:S01]  /*15d0*/  CS2R R92, SRZ ;  /* 0x00000000005c7805 */ /* 0x000fe2000001ff00 */
[----:B------:R-:W-:Y:S01]  /*15e0*/  USHF.R.U32.HI UR6, URZ, 0x1f, UR7 ;  /* 0x0000001f3f067899 */ /* 0x000fe20008011607 */
[----:B------:R-:W-:Y:S01]  /*15f0*/  CS2R R90, SRZ ;  /* 0x00000000005a7805 */ /* 0x000fe2000001ff00 */
[----:B------:R-:W-:Y:S01]  /*1600*/  ULEA.HI.SX32 UR4, UR5, UR4, 0x1a ;  /* 0x0000000405047291 */ /* 0x000fe2000f8fd23f */
        /* <DEDUP_REMOVED lines=9> */
[----:B------:R-:W-:Y:S01]  /*16a0*/  USEL UR37, UR4, UR6, UP0 ;  /* 0x0000000604257287 */ /* 0x000fe20008000000 */
[----:B------:R-:W-:-:S02]  /*16b0*/  CS2R R74, SRZ ;  /* 0x00000000004a7805 */ /* 0x000fc4000001ff00 */
[----:B------:R-:W-:Y:S02]  /*16c0*/  CS2R R72, SRZ ;  /* 0x0000000000487805 */ /* 0x000fe4000001ff00 */
[----:B------:R-:W-:Y:S01]  /*16d0*/  CS2R R70, SRZ ;  /* 0x0000000000467805 */ /* 0x000fe2000001ff00 */
[----:B------:R-:W-:Y:S01]  /*16e0*/  UISETP.GE.AND UP0, UPT, UR37, 0x1, UPT ;  /* 0x000000012500788c */ /* 0x000fe2000bf06270 */
[----:B------:R-:W-:Y:S02]  /*16f0*/  CS2R R68, SRZ ;  /* 0x0000000000447805 */ /* 0x000fe4000001ff00 */
[----:B------:R-:W-:Y:S02]  /*1700*/  CS2R R66, SRZ ;  /* 0x0000000000427805 */ /* 0x000fe4000001ff00 */
[----:B------:R-:W-:Y:S02]  /*1710*/  CS2R R64, SRZ ;  /* 0x0000000000407805 */ /* 0x000fe4000001ff00 */
[----:B------:R-:W-:-:S02]  /*1720*/  CS2R R62, SRZ ;  /* 0x00000000003e7805 */ /* 0x000fc4000001ff00 */
[----:B------:R-:W-:Y:S02]  /*1730*/  CS2R R60, SRZ ;  /* 0x00000000003c7805 */ /* 0x000fe4000001ff00 */
[----:B------:R-:W-:Y:S02]  /*1740*/  PLOP3.LUT P1, PT, PT, PT, UP0, 0x80, 0x0 ;  /* 0x000000000000781c */ /* 0x000fe40003f2f008 */
        /* <DEDUP_REMOVED lines=16> */
[----:B------:R-:W-:-:S02]  /*1850*/  CS2R R6, SRZ ;  /* 0x0000000000067805 */ /* 0x000fc4000001ff00 */
[----:B------:R-:W-:Y:S01]  /*1860*/  CS2R R132, SRZ ;  /* 0x0000000000847805 */ /* 0x000fe2000001ff00 */
        /* <DEDUP_REMOVED lines=32> */
.L_x_2479:
        /* <DEDUP_REMOVED lines=11> */
.L_x_2657:
[----:B------:R-:W-:Y:S05]  /*1b20*/  @!P0 BRA `(.L_x_2481) ;  /* 0x0000000000048947 */ /* 0x000fea0003800000 */
[----:B------:R-:W-:Y:S01]  /*1b30*/  BPT.TRAP 0x1 ;  /* 0x000000040000795c */ /* 0x000fe20000300000 */
.L_x_2481:
[----:B0-----:R-:W-:Y:S02]  /*1b40*/  IMAD.U32 R0, RZ, RZ, UR36 ;  /* 0x00000024ff007e24 */ /* 0x001fe4000f8e00ff */
[----:B------:R-:W-:-:S03]  /*1b50*/  IMAD.U32 R3, RZ, RZ, UR60 ;  /* 0x0000003cff037e24 */ /* 0x000fc6000f8e00ff */
[----:B------:R-:W-:Y:S02]  /*1b60*/  LEA R0, R0, UR38, 0x3 ;  /* 0x0000002600007c11 */ /* 0x000fe4000f8e18ff */
[----:B------:R-:W-:-:S04]  /*1b70*/  SHF.L.U32 R3, R3, 0x1f, RZ ;  /* 0x0000001f03037819 */ /* 0x000fc800000006ff */
[----:B------:R0:W1:Y:S01]  /*1b80*/  SYNCS.PHASECHK.TRANS64.TRYWAIT P2, [R0+URZ+0x36830], R3 ;  /* 0x03683003000075a7 */ /* 0x000062000804017f */
[----:B------:R-:W-:Y:S05]  /*1b90*/  @!P0 BRA `(.L_x_2482) ;  /* 0x0000000000048947 */ /* 0x000fea0003800000 */
[----:B------:R-:W-:Y:S01]  /*1ba0*/  BPT.TRAP 0x1 ;  /* 0x000000040000795c */ /* 0x000fe20000300000 */
.L_x_2482:
[----:B------:R-:W2:Y:S02]  /*1bb0*/  S2R R2, SR_TID.X ;  /* 0x0000000000027919 */ /* 0x000ea40000002100 */
[----:B--2---:R-:W-:Y:S01]  /*1bc0*/  LOP3.LUT P1, RZ, R2, 0x7f, RZ, 0xc0, !PT ;  /* 0x0000007f02ff7812 */ /* 0x004fe2000782c0ff */
[----:B-1----:R-:W-:-:S12]  /*1bd0*/  @P2 BRA `(.L_x_2483) ;  /* 0x0000000000082947 */ /* 0x002fd80003800000 */
[----:B------:R-:W1:Y:S02]  /*1be0*/  SYNCS.PHASECHK.TRANS64.TRYWAIT P2, [R0+URZ+0x36830], R3 ;  /* 0x03683003000075a7 */ /* 0x000e64000804017f */
[----:B-1----:R-:W-:Y:S05]  /*1bf0*/  @!P2 BRA `(.L_x_2484) ;  /* 0x0000017c0030a947 */ /* 0x002fea0003800000 */
.L_x_2483:
        /* <DEDUP_REMOVED lines=22> */
[----:B------:R-:W-:Y:S01]  /*1d60*/  IMAD.U32 R5, RZ, RZ, UR6 ;  /* 0x00000006ff057e24 */ /* 0x000fe2000f8e00ff */
[----:B------:R-:W-:Y:S01]  /*1d70*/  UIADD3 UR14, UR4, 0x100, URZ ;  /* 0x00000100040e7890 */ /* 0x000fe2000fffe03f */
[----:B01----:R-:W-:Y:S01]  /*1d80*/  @!P1 VIADD R0, R0, 0x36840 ;  /* 0x0003684000009836 */ /* 0x003fe20000000000 */
        /* <DEDUP_REMOVED lines=20> */
[----:B------:R-:W-:Y:S01]  /*1ed0*/  UIADD3 UR7, UR4, 0x2, URZ ;  /* 0x0000000204077890 */ /* 0x000fe2000fffe03f */
[----:B------:R-:W-:Y:S01]  /*1ee0*/  CS2R R112, SRZ ;  /* 0x0000000000707805 */ /* 0x000fe2000001ff00 */
[----:B------:R-:W-:Y:S01]  /*1ef0*/  UIADD3 UR30, UR4, 0x284, URZ ;  /* 0x00000284041e7890 */ /* 0x000fe2000fffe03f */
[----:B------:R-:W-:Y:S01]  /*1f00*/  CS2R R110, SRZ ;  /* 0x00000000006e7805 */ /* 0x000fe2000001ff00 */
[----:B------:R-:W-:Y:S01]  /*1f10*/  UMOV UR31, 0x40000040 ;  /* 0x40000040001f7882 */ /* 0x000fe20000000000 */
        /* <DEDUP_REMOVED lines=15> */
[----:B------:R-:W-:Y:S01]  /*2010*/  UMOV UR39, 0x40000040 ;  /* 0x4000004000277882 */ /* 0x000fe20000000000 */
[----:B------:R-:W-:Y:S01]  /*2020*/  UMOV UR59, 0x40000040 ;  /* 0x40000040003b7882 */ /* 0x000fe20000000000 */
[----:B------:R-:W-:-:S02]  /*2030*/  CS2R R98, SRZ ;  /* 0x0000000000627805 */ /* 0x000fc4000001ff00 */
[----:B------:R-:W-:Y:S02]  /*2040*/  CS2R R96, SRZ ;  /* 0x0000000000607805 */ /* 0x000fe4000001ff00 */
[----:B------:R-:W-:Y:S01]  /*2050*/  CS2R R94, SRZ ;  /* 0x00000000005e7805 */ /* 0x000fe2000001ff00 */
        /* <DEDUP_REMOVED lines=42> */
[----:B------:R-:W-:-:S02]  /*2300*/  UIADD3 UR6, UR5, 0x4, URZ ;  /* 0x0000000405067890 */ /* 0x000fc4000fffe03f */
        /* <DEDUP_REMOVED lines=99> */
[----:B------:R-:W-:Y:S01]  /*2940*/  ULDC UR10, c[0x0][0x9d8] ;  /* 0x00027600000a7ab9 */ /* 0x000fe20000000800 */
        /* <DEDUP_REMOVED lines=321> */
[----:B------:R-:W-:Y:S02]  /*3d60*/  R2UR UR14, R17 ;  /* 0x00000000110e72ca */ /* 0x000fe400000e0000 */
[----:B------:R-:W-:Y:S02]  /*3d70*/  R2UR UR13, R2 ;  /* 0x00000000020d72ca */ /* 0x000fe400000e0000 */
[----:B------:R-:W-:Y:S01]  /*3d80*/  R2UR UR12, R3 ;  /* 0x00000000030c72ca */ /* 0x000fe200000e0000 */
[----:B------:R-:W-:Y:S02]  /*3d90*/  WARPGROUP.DEPBAR.LE gsb0, 0x0 ;  /* 0x00008000000079c5 */ /* 0x000fe40000010000 */
[----:B------:R-:W-:-:S06]  /*3da0*/  WARPGROUP.ARRIVE ;  /* 0x00000000000079c5 */ /* 0x000fcc0000000000 */
[----:B------:R-:W-:Y:S01]  /*3db0*/  HGMMA.64x16x16.F32.BF16 R56, gdesc[UR56], R56, gsb0 ;  /* 0x00200000383879f0 */ /* 0x000fe20008001838 */
[----:B------:R-:W-:Y:S01]  /*3dc0*/  R2UR UR56, R6 ;  /* 0x00000000063872ca */ /* 0x000fe200000e0000 */
[----:B------:R-:W-:Y:S01]  /*3dd0*/  VIADD R6, R23, UR15 ;  /* 0x0000000f17067c36 */ /* 0x000fe20008000000 */
[----:B------:R-:W-:Y:S01]  /*3de0*/  R2UR UR57, R4 ;  /* 0x00000000043972ca */ /* 0x000fe200000e0000 */
[----:B------:R-:W-:Y:S02]  /*3df0*/  WARPGROUP.DEPBAR.LE gsb0, 0x0 ;  /* 0x00008000000079c5 */ /* 0x000fe40000010000 */
[----:B------:R-:W-:-:S06]  /*3e00*/  WARPGROUP.ARRIVE ;  /* 0x00000000000079c5 */ /* 0x000fcc0000000000 */
[----:B------:R-:W-:Y:S01]  /*3e10*/  HGMMA.64x16x16.F32.BF16 R48, gdesc[UR36], R48, gsb0 ;  /* 0x00200000243079f0 */ /* 0x000fe20008001830 */
[----:B------:R-:W-:Y:S02]  /*3e20*/  R2UR UR38, R7 ;  /* 0x00000000072672ca */ /* 0x000fe400000e0000 */
[----:B------:R-:W-:Y:S02]  /*3e30*/  R2UR UR37, R8 ;  /* 0x00000000082572ca */ /* 0x000fe400000e0000 */
[----:B------:R-:W-:Y:S01]  /*3e40*/  R2UR UR36, R9 ;  /* 0x00000000092472ca */ /* 0x000fe200000e0000 */
[----:B------:R-:W-:Y:S02]  /*3e50*/  WARPGROUP.DEPBAR.LE gsb0, 0x0 ;  /* 0x00008000000079c5 */ /* 0x000fe40000010000 */
[----:B------:R-:W-:-:S06]  /*3e60*/  WARPGROUP.ARRIVE ;  /* 0x00000000000079c5 */ /* 0x000fcc0000000000 */
[----:B------:R-:W-:Y:S01]  /*3e70*/  HGMMA.64x16x16.F32.BF16 R40, gdesc[UR48], R40, gsb0 ;  /* 0x00200000302879f0 */ /* 0x000fe20008001828 */
[----:B------:R-:W-:Y:S01]  /*3e80*/  UMOV UR50, UR6 ;  /* 0x0000000600327c82 */ /* 0x000fe20008000000 */
[----:B------:R-:W-:Y:S01]  /*3e90*/  UMOV UR51, 0x40000040 ;  /* 0x4000004000337882 */ /* 0x000fe20000000000 */
[----:B------:R-:W-:Y:S02]  /*3ea0*/  UMOV UR6, 0xffffff90 ;  /* 0xffffff9000067882 */ /* 0x000fe40000000000 */
[----:B------:R-:W-:Y:S01]  /*3eb0*/  UIMAD UR6, UR37, UR6, 0x71 ;  /* 0x00000071250674a4 */ /* 0x000fe2000f8e0206 */
[----:B------:R-:W-:Y:S02]  /*3ec0*/  WARPGROUP.DEPBAR.LE gsb0, 0x0 ;  /* 0x00008000000079c5 */ /* 0x000fe40000010000 */
[----:B------:R-:W-:-:S06]  /*3ed0*/  WARPGROUP.ARRIVE ;  /* 0x00000000000079c5 */ /* 0x000fcc0000000000 */
[----:B------:R-:W-:Y:S01]  /*3ee0*/  HGMMA.64x16x16.F32.BF16 R32, gdesc[UR52], R32, gsb0 ;  /* 0x00200000342079f0 */ /* 0x000fe20008001820 */
[----:B------:R-:W-:Y:S01]  /*3ef0*/  UMOV UR52, UR5 ;  /* 0x0000000500347c82 */ /* 0x000fe20008000000 */
[----:B------:R-:W-:Y:S01]  /*3f00*/  UMOV UR53, 0x40000040 ;  /* 0x4000004000357882 */ /* 0x000fe20000000000 */
[----:B------:R-:W-:Y:S01]  /*3f10*/  UMOV UR54, UR7 ;  /* 0x0000000700367c82 */ /* 0x000fe20008000000 */
[----:B------:R-:W-:Y:S01]  /*3f20*/  UMOV UR55, 0x40000040 ;  /* 0x4000004000377882 */ /* 0x000fe20000000000 */
[----:B------:R-:W-:Y:S01]  /*3f30*/  ULDC UR5, c[0x0][0x448] ;  /* 0x0001120000057ab9 */ /* 0x000fe20000000800 */
[----:B------:R-:W-:Y:S01]  /*3f40*/  UMOV UR7, 0x40000040 ;  /* 0x4000004000077882 */ /* 0x000fe20000000000 */
[----:B------:R-:W-:-:S06]  /*3f50*/  UISETP.NE.AND UP0, UPT, UR5, 0x1, UPT ;  /* 0x000000010500788c */ /* 0x000fcc000bf05270 */
[----:B------:R-:W-:-:S05]  /*3f60*/  PLOP3.LUT P2, PT, PT, PT, UP0, 0x80, 0x0 ;  /* 0x000000000000781c */ /* 0x000fca0003f4f008 */
[----:B------:R-:W-:-:S08]  /*3f70*/  @UP0 ULDC UR5, c[0x0][0x44c] ;  /* 0x0001130000050ab9 */ /* 0x000fd00000000800 */
[----:B------:R-:W-:Y:S01]  /*3f80*/  @P2 IMAD.HI.U32 R7, R6, UR5, RZ ;  /* 0x0000000506072c27 */ /* 0x000fe2000f8e00ff */
[----:B------:R-:W-:Y:S01]  /*3f90*/  @UP0 ULDC UR5, c[0x0][0x450] ;  /* 0x0001140000050ab9 */ /* 0x000fe20000000800 */
        /* <DEDUP_REMOVED lines=31> */
[----:B------:R-:W-:Y:S02]  /*4190*/  IMAD.U32 R65, RZ, RZ, UR14 ;  /* 0x0000000eff417e24 */ /* 0x000fe4000f8e00ff */
[----:B------:R-:W-:Y:S01]  /*41a0*/  FMUL.FTZ R66, R66, UR10 ;  /* 0x0000000a42427c20 */ /* 0x000fe20008410000 */
[----:B------:R-:W-:Y:S01]  /*41b0*/  FMUL.FTZ R67, R67, UR10 ;  /* 0x0000000a43437c20 */ /* 0x000fe20008410000 */
[----:B------:R-:W-:Y:S01]  /*41c0*/  FMUL.FTZ R70, R70, UR10 ;  /* 0x0000000a46467c20 */ /* 0x000fe20008410000 */
[----:B------:R-:W-:Y:S01]  /*41d0*/  HGMMA.64x16x16.F32.BF16 R56, gdesc[UR52], R56, gsb0 ;  /* 0x00200000343879f0 */ /* 0x000fe20008001838 */
[----:B------:R-:W-:Y:S01]  /*41e0*/  UIADD3 UR54, UR4, 0x886, URZ ;  /* 0x0000088604367890 */ /* 0x000fe2000fffe03f */
[----:B------:R-:W-:Y:S01]  /*41f0*/  FMUL.FTZ R10, R64, UR10 ;  /* 0x0000000a400a7c20 */ /* 0x000fe20008410000 */
[----:B------:R-:W-:Y:S01]  /*4200*/  UMOV UR55, 0x40000040 ;  /* 0x4000004000377882 */ /* 0x000fe20000000000 */
[----:B------:R-:W4:Y:S01]  /*4210*/  MUFU.TANH R66, R66 ;  /* 0x0000004200427308 */ /* 0x000f220000002400 */
[----:B------:R-:W-:Y:S01]  /*4220*/  FMUL.FTZ R11, R69, UR10 ;  /* 0x0000000a450b7c20 */ /* 0x000fe20008410000 */
[----:B------:R-:W-:Y:S01]  /*4230*/  FMUL.FTZ R71, R71, UR10 ;  /* 0x0000000a47477c20 */ /* 0x000fe20008410000 */
[----:B------:R-:W-:-:S05]  /*4240*/  FMUL.FTZ R12, R68, UR10 ;  /* 0x0000000a440c7c20 */ /* 0x000fca0008410000 */
[----:B------:R-:W5:Y:S08]  /*4250*/  MUFU.TANH R64, R67 ;  /* 0x0000004300407308 */ /* 0x000f700000002400 */
[----:B------:R-:W5:Y:S08]  /*4260*/  MUFU.TANH R70, R70 ;  /* 0x0000004600467308 */ /* 0x000f700000002400 */
[----:B------:R-:W5:Y:S08]  /*4270*/  MUFU.TANH R68, R71 ;  /* 0x0000004700447308 */ /* 0x000f700000002400 */
[----:B------:R-:W-:Y:S08]  /*4280*/  MUFU.TANH R4, R4 ;  /* 0x0000000400047308 */ /* 0x000ff00000002400 */
[----:B------:R-:W-:Y:S01]  /*4290*/  MUFU.TANH R10, R10 ;  /* 0x0000000a000a7308 */ /* 0x000fe20000002400 */
[----:B------:R-:W-:-:S02]  /*42a0*/  WARPGROUP.DEPBAR.LE gsb0, 0x0 ;  /* 0x00008000000079c5 */ /* 0x000fc40000010000 */
[----:B------:R-:W-:Y:S01]  /*42b0*/  WARPGROUP.ARRIVE ;  /* 0x00000000000079c5 */ /* 0x000fe20000000000 */
[----:B------:R-:W-:Y:S01]  /*42c0*/  FMUL.FTZ R14, R56, UR10 ;  /* 0x0000000a380e7c20 */ /* 0x000fe20008410000 */
[----:B------:R-:W-:Y:S01]  /*42d0*/  IMAD.MOV.U32 R56, RZ, RZ, R6 ;  /* 0x000000ffff387224 */ /* 0x000fe200078e0006 */
[----:B------:R-:W-:Y:S01]  /*42e0*/  @P2 SHF.R.U32.HI R56, RZ, UR5, R7 ;  /* 0x00000005ff382c19 */ /* 0x000fe20008011607 */
[----:B------:R-:W-:Y:S01]  /*42f0*/  UIMAD UR5, UR37, -0x70, UR11 ;  /* 0xffffff90250578a4 */ /* 0x000fe2000f8e020b */
[----:B------:R-:W-:Y:S01]  /*4300*/  FMUL.FTZ R13, R57, UR10 ;  /* 0x0000000a390d7c20 */ /* 0x000fe20008410000 */
[----:B------:R-:W-:Y:S01]  /*4310*/  HGMMA.64x16x16.F32.BF16 R48, gdesc[UR52], R48, gsb0 ;  /* 0x00200000343079f0 */ /* 0x000fe20008001830 */
[----:B------:R-:W-:Y:S01]  /*4320*/  UIADD3 UR54, UR4, 0x906, URZ ;  /* 0x0000090604367890 */ /* 0x000fe2000fffe03f */
[----:B------:R-:W0:Y:S01]  /*4330*/  SHFL.IDX PT, R7, R56, 0x1, 0x1c1f ;  /* 0x003c1f0038077f89 */ /* 0x000e2200000e0000 */
[----:B------:R-:W-:Y:S01]  /*4340*/  UMOV UR55, 0x40000040 ;  /* 0x4000004000377882 */ /* 0x000fe20000000000 */
[----:B------:R-:W-:Y:S01]  /*4350*/  UIADD3 UR5, UR5, 0x70, URZ ;  /* 0x0000007005057890 */ /* 0x000fe2000fffe03f */
[----:B------:R-:W-:-:S02]  /*4360*/  IMAD.U32 R57, RZ, RZ, UR6 ;  /* 0x00000006ff397e24 */ /* 0x000fc4000f8e00ff */
[----:B------:R-:W-:Y:S01]  /*4370*/  FMUL.FTZ R15, R61, UR10 ;  /* 0x0000000a3d0f7c20 */ /* 0x000fe20008410000 */
[----:B------:R-:W-:Y:S01]  /*4380*/  FMUL.FTZ R58, R58, UR10 ;  /* 0x0000000a3a3a7c20 */ /* 0x000fe20008410000 */
[----:B------:R-:W-:Y:S01]  /*4390*/  UIADD3 UR6, UR4, 0xa06, URZ ;  /* 0x00000a0604067890 */ /* 0x000fe2000fffe03f */
[----:B------:R-:W-:Y:S02]  /*43a0*/  IMAD R6, R22, -0x2, R57 ;  /* 0xfffffffe16067824 */ /* 0x000fe400078e0239 */
[----:B------:R-:W-:Y:S01]  /*43b0*/  FMUL.FTZ R59, R59, UR10 ;  /* 0x0000000a3b3b7c20 */ /* 0x000fe20008410000 */
[----:B------:R-:W-:Y:S02]  /*43c0*/  IMAD.U32 R61, RZ, RZ, UR5 ;  /* 0x00000005ff3d7e24 */ /* 0x000fe4000f8e00ff */
[----:B------:R-:W-:Y:S01]  /*43d0*/  FMUL.FTZ R62, R62, UR10 ;  /* 0x0000000a3e3e7c20 */ /* 0x000fe20008410000 */
[----:B------:R-:W5:Y:S01]  /*43e0*/  MUFU.TANH R58, R58 ;  /* 0x0000003a003a7308 */ /* 0x000f620000002400 */
[----:B------:R-:W-:Y:S01]  /*43f0*/  IADD3 R65, -R65, UR11, R6 ;  /* 0x0000000b41417c10 */ /* 0x000fe2000fffe106 */
[----:B------:R-:W-:Y:S01]  /*4400*/  UMOV UR5, UR53 ;  /* 0x0000003500057c82 */ /* 0x000fe20008000000 */
[----:B------:R-:W-:Y:S01]  /*4410*/  FMUL.FTZ R63, R63, UR10 ;  /* 0x0000000a3f3f7c20 */ /* 0x000fe20008410000 */
[----:B------:R-:W-:Y:S01]  /*4420*/  FMUL.FTZ R20, R60, UR10 ;  /* 0x0000000a3c147c20 */ /* 0x000fe20008410000 */
[----:B------:R-:W1:Y:S03]  /*4430*/  SHFL.IDX PT, R56, R56, RZ, 0x1c1f ;  /* 0x001c1fff38387589 */ /* 0x000e6600000e0000 */
[----:B------:R-:W5:Y:S08]  /*4440*/  MUFU.TANH R59, R59 ;  /* 0x0000003b003b7308 */ /* 0x000f700000002400 */
[----:B------:R-:W5:Y:S08]  /*4450*/  MUFU.TANH R62, R62 ;  /* 0x0000003e003e7308 */ /* 0x000f700000002400 */
[----:B------:R-:W5:Y:S08]  /*4460*/  MUFU.TANH R63, R63 ;  /* 0x0000003f003f7308 */ /* 0x000f700000002400 */
[----:B------:R-:W-:Y:S01]  /*4470*/  MUFU.TANH R9, R9 ;  /* 0x0000000900097308 */ /* 0x000fe20000002400 */
[----:B------:R-:W-:-:S02]  /*4480*/  WARPGROUP.DEPBAR.LE gsb0, 0x0 ;  /* 0x00008000000079c5 */ /* 0x000fc40000010000 */
[----:B------:R-:W-:Y:S01]  /*4490*/  WARPGROUP.ARRIVE ;  /* 0x00000000000079c5 */ /* 0x000fe20000000000 */
[----:B------:R-:W-:Y:S01]  /*44a0*/  FMUL.FTZ R50, R50, UR10 ;  /* 0x0000000a32327c20 */ /* 0x000fe20008410000 */
[----:B------:R-:W-:Y:S01]  /*44b0*/  FMUL.FTZ R21, R48, UR10 ;  /* 0x0000000a30157c20 */ /* 0x000fe20008410000 */
[----:B------:R-:W-:Y:S01]  /*44c0*/  FMUL.FTZ R48, R49, UR10 ;  /* 0x0000000a31307c20 */ /* 0x000fe20008410000 */
[----:B------:R-:W-:Y:S01]  /*44d0*/  FMUL.FTZ R54, R54, UR10 ;  /* 0x0000000a36367c20 */ /* 0x000fe20008410000 */
[----:B------:R2:W5:Y:S01]  /*44e0*/  MUFU.TANH R49, R50 ;  /* 0x0000003200317308 */ /* 0x0005620000002400 */
[----:B------:R-:W-:Y:S01]  /*44f0*/  HGMMA.64x16x16.F32.BF16 R40, gdesc[UR52], R40, gsb0 ;  /* 0x00200000342879f0 */ /* 0x000fe20008001828 */
[----:B------:R-:W-:Y:S01]  /*4500*/  UIADD3 UR54, UR4, 0x986, URZ ;  /* 0x0000098604367890 */ /* 0x000fe2000fffe03f */
[----:B------:R-:W-:Y:S01]  /*4510*/  FMUL.FTZ R51, R51, UR10 ;  /* 0x0000000a33337c20 */ /* 0x000fe20008410000 */
[----:B------:R-:W-:Y:S01]  /*4520*/  UMOV UR55, 0x40000040 ;  /* 0x4000004000377882 */ /* 0x000fe20000000000 */
[----:B------:R-:W-:Y:S01]  /*4530*/  UMOV UR4, UR52 ;  /* 0x0000003400047c82 */ /* 0x000fe20008000000 */
[----:B------:R-:W-:Y:S01]  /*4540*/  FMUL.FTZ R55, R55, UR10 ;  /* 0x0000000a37377c20 */ /* 0x000fe20008410000 */
[----:B------:R-:W-:Y:S01]  /*4550*/  FMUL.FTZ R52, R52, UR10 ;  /* 0x0000000a34347c20 */ /* 0x000fe20008410000 */
[----:B------:R3:W-:Y:S01]  /*4560*/  MUFU.TANH R57, R54 ;  /* 0x0000003600397308 */ /* 0x0007e20000002400 */
[----:B--2---:R-:W-:-:S02]  /*4570*/  IMAD R50, R22, -0x2, R61 ;  /* 0xfffffffe16327824 */ /* 0x004fc400078e023d */
[----:B------:R-:W-:-:S03]  /*4580*/  FMUL.FTZ R53, R53, UR10 ;  /* 0x0000000a35357c20 */ /* 0x000fc60008410000 */
[-CC-:B0-----:R-:W-:Y:S02]  /*4590*/  VIADDMNMX R7, R7, R65.reuse, R50.reuse, PT ;  /* 0x0000004107077246 */ /* 0x181fe40003800132 */
[----:B------:R-:W0:Y:S01]  /*45a0*/  MUFU.TANH R51, R51 ;  /* 0x0000003300337308 */ /* 0x000e220000002400 */
[----:B-1----:R-:W-:Y:S02]  /*45b0*/  VIADDMNMX R56, R56, R65, R50, PT ;  /* 0x0000004138387246 */ /* 0x002fe40003800132 */
[C---:B------:R-:W-:Y:S02]  /*45c0*/  ISETP.GT.AND P5, PT, R7.reuse, RZ, PT ;  /* 0x000000ff0700720c */ /* 0x040fe40003fa4270 */
[C---:B------:R-:W-:Y:S02]  /*45d0*/  ISETP.GT.AND P6, PT, R7.reuse, 0x1, PT ;  /* 0x000000010700780c */ /* 0x040fe40003fc4270 */
[----:B------:R-:W-:Y:S01]  /*45e0*/  ISETP.GT.AND P4, PT, R7, 0x8, PT ;  /* 0x000000080700780c */ /* 0x000fe20003f84270 */
[----:B------:R-:W1:Y:S01]  /*45f0*/  MUFU.TANH R55, R55 ;  /* 0x0000003700377308 */ /* 0x000e620000002400 */
[----:B------:R-:W-:-:S02]  /*4600*/  FSEL R67, R74, -INF , P5 ;  /* 0xff8000004a437808 */ /* 0x000fc40002800000 */
[----:B---3--:R-:W-:Y:S02]  /*4610*/  FSEL R54, R75, -INF , P6 ;  /* 0xff8000004b367808 */ /* 0x008fe40003000000 */
[----:B------:R-:W-:Y:S02]  /*4620*/  ISETP.GT.AND P3, PT, R7, 0x9, PT ;  /* 0x000000090700780c */ /* 0x000fe40003f64270 */
[----:B------:R-:W-:Y:S01]  /*4630*/  FSEL R69, R78, -INF , P4 ;  /* 0xff8000004e457808 */ /* 0x000fe20002000000 */
[----:B------:R-:W-:Y:S01]  /*4640*/  MUFU.TANH R12, R12 ;  /* 0x0000000c000c7308 */ /* 0x000fe20000002400 */
[----:B------:R-:W-:Y:S02]  /*4650*/  FMNMX.FTZ R6, R67, R54, !PT ;  /* 0x0000003643067209 */ /* 0x000fe40007810000 */
[----:B------:R-:W-:Y:S02]  /*4660*/  ISETP.GT.AND P5, PT, R7, 0x10, PT ;  /* 0x000000100700780c */ /* 0x000fe40003fa4270 */
[----:B------:R-:W-:-:S02]  /*4670*/  FSEL R71, R79, -INF , P3 ;  /* 0xff8000004f477808 */ /* 0x000fc40001800000 */
[----:B------:R-:W-:Y:S01]  /*4680*/  FMNMX.FTZ R6, R69, R6, !PT ;  /* 0x0000000645067209 */ /* 0x000fe20007810000 */
[----:B------:R-:W-:Y:S01]  /*4690*/  MUFU.TANH R11, R11 ;  /* 0x0000000b000b7308 */ /* 0x000fe20000002400 */
[----:B------:R-:W-:Y:S02]  /*46a0*/  ISETP.GT.AND P3, PT, R7, 0x11, PT ;  /* 0x000000110700780c */ /* 0x000fe40003f64270 */
[----:B----4-:R-:W-:Y:S02]  /*46b0*/  FSEL R73, R66, -INF , P5 ;  /* 0xff80000042497808 */ /* 0x010fe40002800000 */
[----:B------:R-:W-:Y:S02]  /*46c0*/  FMNMX.FTZ R6, R71, R6, !PT ;  /* 0x0000000647067209 */ /* 0x000fe40007810000 */
[----:B------:R-:W-:Y:S01]  /*46d0*/  ISETP.GT.AND P4, PT, R7, 0x18, PT ;  /* 0x000000180700780c */ /* 0x000fe20003f84270 */
[----:B------:R-:W-:Y:S01]  /*46e0*/  MUFU.TANH R14, R14 ;  /* 0x0000000e000e7308 */ /* 0x000fe20000002400 */
[----:B-----5:R-:W-:-:S02]  /*46f0*/  FSEL R75, R64, -INF , P3 ;  /* 0xff800000404b7808 */ /* 0x020fc40001800000 */
        /* <DEDUP_REMOVED lines=10> */
[----:B------:R-:W-:Y:S01]  /*47a0*/  MUFU.TANH R42, R42 ;  /* 0x0000002a002a7308 */ /* 0x000fe20000002400 */
[----:B------:R-:W-:Y:S01]  /*47b0*/  FSEL R79, R68, -INF , P3 ;  /* 0xff800000444f7808 */ /* 0x000fe20001800000 */
[----:B------:R-:W-:Y:S01]  /*47c0*/  FMUL.FTZ R46, R46, UR10 ;  /* 0x0000000a2e2e7c20 */ /* 0x000fe20008410000 */
[----:B------:R-:W-:Y:S01]  /*47d0*/  FMNMX.FTZ R6, R77, R6, !PT ;  /* 0x000000064d067209 */ /* 0x000fe20007810000 */
[----:B------:R-:W-:Y:S01]  /*47e0*/  FMUL.FTZ R47, R47, UR10 ;  /* 0x0000000a2f2f7c20 */ /* 0x000fe20008410000 */
[----:B------:R-:W-:Y:S01]  /*47f0*/  ISETP.GT.AND P3, PT, R7, 0x21, PT ;  /* 0x000000210700780c */ /* 0x000fe20003f64270 */
[----:B------:R-:W-:Y:S01]  /*4800*/  FMUL.FTZ R41, R41, UR10 ;  /* 0x0000000a29297c20 */ /* 0x000fe20008410000 */
[----:B------:R-:W-:Y:S01]  /*4810*/  FSEL R81, R58, -INF , P4 ;  /* 0xff8000003a517808 */ /* 0x000fe20002000000 */
[----:B------:R1:W2:Y:S01]  /*4820*/  MUFU.TANH R60, R43 ;  /* 0x0000002b003c7308 */ /* 0x0002a20000002400 */
[----:B------:R-:W-:Y:S01]  /*4830*/  FMNMX.FTZ R6, R79, R6, !PT ;  /* 0x000000064f067209 */ /* 0x000fe20007810000 */
[----:B------:R-:W-:Y:S01]  /*4840*/  FMUL.FTZ R45, R45, UR10 ;  /* 0x0000000a2d2d7c20 */ /* 0x000fe20008410000 */
[----:B------:R-:W-:Y:S01]  /*4850*/  ISETP.GT.AND P4, PT, R7, 0x28, PT ;  /* 0x000000280700780c */ /* 0x000fe20003f84270 */
[----:B------:R-:W-:Y:S01]  /*4860*/  FMUL.FTZ R40, R40, UR10 ;  /* 0x0000000a28287c20 */ /* 0x000fe20008410000 */
[----:B------:R-:W-:Y:S01]  /*4870*/  FSEL R83, R59, -INF , P3 ;  /* 0xff8000003b537808 */ /* 0x000fe20001800000 */
[----:B------:R-:W-:Y:S01]  /*4880*/  FMUL.FTZ R44, R44, UR10 ;  /* 0x0000000a2c2c7c20 */ /* 0x000fe20008410000 */
[----:B------:R-:W-:Y:S01]  /*4890*/  FMNMX.FTZ R6, R81, R6, !PT ;  /* 0x0000000651067209 */ /* 0x000fe20007810000 */
[----:B------:R-:W-:Y:S01]  /*48a0*/  MUFU.TANH R46, R46 ;  /* 0x0000002e002e7308 */ /* 0x000fe20000002400 */
[----:B------:R-:W-:-:S02]  /*48b0*/  ISETP.GT.AND P3, PT, R7, 0x29, PT ;  /* 0x000000290700780c */ /* 0x000fc40003f64270 */
[----:B------:R-:W-:Y:S02]  /*48c0*/  FSEL R85, R62, -INF , P4 ;  /* 0xff8000003e557808 */ /* 0x000fe40002000000 */
[----:B------:R-:W-:Y:S02]  /*48d0*/  FMNMX.FTZ R6, R83, R6, !PT ;  /* 0x0000000653067209 */ /* 0x000fe40007810000 */
[----:B------:R-:W-:Y:S01]  /*48e0*/  ISETP.GT.AND P4, PT, R7, 0x30, PT ;  /* 0x000000300700780c */ /* 0x000fe20003f84270 */
[----:B------:R2:W3:Y:S01]  /*48f0*/  MUFU.TANH R61, R47 ;  /* 0x0000002f003d7308 */ /* 0x0004e20000002400 */
[----:B------:R-:W-:Y:S02]  /*4900*/  FSEL R87, R63, -INF , P3 ;  /* 0xff8000003f577808 */ /* 0x000fe40001800000 */
[----:B------:R-:W-:Y:S02]  /*4910*/  FMNMX.FTZ R6, R85, R6, !PT ;  /* 0x0000000655067209 */ /* 0x000fe40007810000 */
[----:B------:R-:W-:-:S02]  /*4920*/  ISETP.GT.AND P3, PT, R7, 0x31, PT ;  /* 0x000000310700780c */ /* 0x000fc40003f64270 */
[----:B------:R-:W-:Y:S01]  /*4930*/  FSEL R59, R49, -INF , P4 ;  /* 0xff800000313b7808 */ /* 0x000fe20002000000 */
[----:B------:R-:W-:Y:S01]  /*4940*/  MUFU.TANH R13, R13 ;  /* 0x0000000d000d7308 */ /* 0x000fe20000002400 */
[----:B------:R-:W-:Y:S02]  /*4950*/  FMNMX.FTZ R6, R87, R6, !PT ;  /* 0x0000000657067209 */ /* 0x000fe40007810000 */
[----:B------:R-:W-:Y:S02]  /*4960*/  ISETP.GT.AND P4, PT, R7, 0x38, PT ;  /* 0x000000380700780c */ /* 0x000fe40003f84270 */
[----:B0-----:R-:W-:Y:S02]  /*4970*/  FSEL R49, R51, -INF , P3 ;  /* 0xff80000033317808 */ /* 0x001fe40001800000 */
[----:B------:R-:W-:Y:S01]  /*4980*/  ISETP.GT.AND P3, PT, R7, 0x39, PT ;  /* 0x000000390700780c */ /* 0x000fe20003f64270 */
[----:B------:R-:W-:Y:S01]  /*4990*/  MUFU.TANH R20, R20 ;  /* 0x0000001400147308 */ /* 0x000fe20000002400 */
[----:B------:R-:W-:-:S02]  /*49a0*/  ISETP.GT.AND P5, PT, R56, 0x8, PT ;  /* 0x000000083800780c */ /* 0x000fc40003fa4270 */
[----:B-1----:R-:W-:Y:S02]  /*49b0*/  FSEL R43, R55, -INF , P3 ;  /* 0xff800000372b7808 */ /* 0x002fe40001800000 */
[----:B------:R-:W-:-:S03]  /*49c0*/  ISETP.GT.AND P3, PT, R7, 0x41, PT ;  /* 0x000000410700780c */ /* 0x000fc60003f64270 */
[----:B------:R-:W-:Y:S01]  /*49d0*/  MUFU.TANH R15, R15 ;  /* 0x0000000f000f7308 */ /* 0x000fe20000002400 */
[----:B--2---:R-:W-:Y:S01]  /*49e0*/  FSEL R47, R60, -INF , P3 ;  /* 0xff8000003c2f7808 */ /* 0x004fe20001800000 */
[----:B------:R-:W-:Y:S02]  /*49f0*/  WARPGROUP.DEPBAR.LE gsb0, 0x0 ;  /* 0x00008000000079c5 */ /* 0x000fe40000010000 */
[----:B------:R-:W-:Y:S01]  /*4a00*/  WARPGROUP.ARRIVE ;  /* 0x00000000000079c5 */ /* 0x000fe20000000000 */
[----:B------:R-:W-:Y:S01]  /*4a10*/  FMUL.FTZ R34, R34, UR10 ;  /* 0x0000000a22227c20 */ /* 0x000fe20008410000 */
[----:B------:R-:W-:Y:S01]  /*4a20*/  FMUL.FTZ R35, R35, UR10 ;  /* 0x0000000a23237c20 */ /* 0x000fe20008410000 */
[----:B------:R-:W-:Y:S01]  /*4a30*/  FMUL.FTZ R38, R38, UR10 ;  /* 0x0000000a26267c20 */ /* 0x000fe20008410000 */
[----:B------:R-:W-:Y:S01]  /*4a40*/  ISETP.GT.AND P3, PT, R7, 0x49, PT ;  /* 0x000000490700780c */ /* 0x000fe20003f64270 */
[----:B------:R0:W-:Y:S01]  /*4a50*/  MUFU.TANH R58, R34 ;  /* 0x00000022003a7308 */ /* 0x0001e20000002400 */
[----:B------:R-:W-:Y:S01]  /*4a60*/  HGMMA.64x16x16.F32.BF16 R24, gdesc[UR4], R24, gsb0 ;  /* 0x00200000041879f0 */ /* 0x000fe20008001818 */
[----:B------:R-:W-:Y:S01]  /*4a70*/  ULDC UR4, c[0x0][0x988] ;  /* 0x0002620000047ab9 */ /* 0x000fe20000000800 */
[----:B------:R-:W-:Y:S01]  /*4a80*/  FMUL.FTZ R33, R33, UR10 ;  /* 0x0000000a21217c20 */ /* 0x000fe20008410000 */
[----:B------:R-:W-:Y:S01]  /*4a90*/  FMUL.FTZ R37, R37, UR10 ;  /* 0x0000000a25257c20 */ /* 0x000fe20008410000 */
[----:B------:R-:W-:Y:S01]  /*4aa0*/  FMUL.FTZ R32, R32, UR10 ;  /* 0x0000000a20207c20 */ /* 0x000fe20008410000 */
[----:B------:R-:W-:Y:S01]  /*4ab0*/  FMUL.FTZ R36, R36, UR10 ;  /* 0x0000000a24247c20 */ /* 0x000fe20008410000 */
[----:B------:R-:W-:Y:S01]  /*4ac0*/  UMOV UR6, UR15 ;  /* 0x0000000f00067c82 */ /* 0x000fe20008000000 */
[----:B------:R1:W2:Y:S01]  /*4ad0*/  MUFU.TANH R62, R35 ;  /* 0x00000023003e7308 */ /* 0x0002a20000002400 */
[----:B0-----:R-:W-:Y:S01]  /*4ae0*/  FMNMX.FTZ R34, R59, R6, !PT ;  /* 0x000000063b227209 */ /* 0x001fe20007810000 */
[----:B------:R-:W-:Y:S01]  /*4af0*/  FMUL.FTZ R6, R39, UR10 ;  /* 0x0000000a27067c20 */ /* 0x000fe20008410000 */
[----:B------:R-:W-:-:S02]  /*4b00*/  UIADD3 UR7, UR37, -0x2, URZ ;  /* 0xfffffffe25077890 */ /* 0x000fc4000fffe03f */
[----:B------:R-:W-:-:S03]  /*4b10*/  FMNMX.FTZ R34, R49, R34, !PT ;  /* 0x0000002231227209 */ /* 0x000fc60007810000 */
[----:B------:R-:W0:Y:S01]  /*4b20*/  MUFU.TANH R63, R6 ;  /* 0x00000006003f7308 */ /* 0x000e220000002400 */
[----:B-1----:R-:W-:Y:S02]  /*4b30*/  FSEL R35, R57, -INF , P4 ;  /* 0xff80000039237808 */ /* 0x002fe40002000000 */
[----:B------:R-:W-:Y:S02]  /*4b40*/  ISETP.GT.AND P4, PT, R7, 0x40, PT ;  /* 0x000000400700780c */ /* 0x000fe40003f84270 */
[----:B------:R-:W-:Y:S02]  /*4b50*/  FMNMX.FTZ R34, R35, R34, !PT ;  /* 0x0000002223227209 */ /* 0x000fe40007810000 */
[----:B------:R-:W-:Y:S01]  /*4b60*/  FSEL R39, R42, -INF , P4 ;  /* 0xff8000002a277808 */ /* 0x000fe20002000000 */
[----:B------:R-:W1:Y:S01]  /*4b70*/  MUFU.TANH R38, R38 ;  /* 0x0000002600267308 */ /* 0x000e620000002400 */
[----:B------:R-:W-:Y:S02]  /*4b80*/  FMNMX.FTZ R34, R43, R34, !PT ;  /* 0x000000222b227209 */ /* 0x000fe40007810000 */
[----:B------:R-:W-:-:S02]  /*4b90*/  ISETP.GT.AND P4, PT, R7, 0x48, PT ;  /* 0x000000480700780c */ /* 0x000fc40003f84270 */
[----:B------:R-:W-:Y:S02]  /*4ba0*/  FMNMX.FTZ R34, R39, R34, !PT ;  /* 0x0000002227227209 */ /* 0x000fe40007810000 */
[----:B---3--:R-:W-:Y:S01]  /*4bb0*/  FSEL R57, R61, -INF , P3 ;  /* 0xff8000003d397808 */ /* 0x008fe20001800000 */
[----:B------:R-:W-:Y:S01]  /*4bc0*/  MUFU.TANH R21, R21 ;  /* 0x0000001500157308 */ /* 0x000fe20000002400 */
[----:B------:R-:W-:Y:S02]  /*4bd0*/  FMNMX.FTZ R34, R47, R34, !PT ;  /* 0x000000222f227209 */ /* 0x000fe40007810000 */
[----:B------:R-:W-:-:S04]  /*4be0*/  ISETP.GT.AND P3, PT, R7, 0x51, PT ;  /* 0x000000510700780c */ /* 0x000fc80003f64270 */
[----:B--2---:R-:W-:Y:S01]  /*4bf0*/  FSEL R51, R62, -INF , P3 ;  /* 0xff8000003e337808 */ /* 0x004fe20001800000 */
[----:B------:R-:W-:Y:S01]  /*4c00*/  MUFU.TANH R48, R48 ;  /* 0x0000003000307308 */ /* 0x000fe20000002400 */
[----:B------:R-:W-:-:S04]  /*4c10*/  ISETP.GT.AND P3, PT, R7, 0x59, PT ;  /* 0x000000590700780c */ /* 0x000fc80003f64270 */
[----:B0-----:R-:W-:Y:S02]  /*4c20*/  FSEL R61, R63, -INF , P3 ;  /* 0xff8000003f3d7808 */ /* 0x001fe40001800000 */
[----:B------:R-:W-:Y:S01]  /*4c30*/  ISETP.GT.AND P3, PT, R7, 0x61, PT ;  /* 0x000000610700780c */ /* 0x000fe20003f64270 */
[----:B------:R-:W-:Y:S01]  /*4c40*/  MUFU.TANH R52, R52 ;  /* 0x0000003400347308 */ /* 0x000fe20000002400 */
[----:B------:R-:W-:Y:S02]  /*4c50*/  WARPGROUP.DEPBAR.LE gsb0, 0x0 ;  /* 0x00008000000079c5 */ /* 0x000fe40000010000 */
[----:B------:R-:W-:Y:S01]  /*4c60*/  FMUL.FTZ R6, R27, UR10 ;  /* 0x0000000a1b067c20 */ /* 0x000fe20008410000 */
[----:B------:R-:W-:Y:S01]  /*4c70*/  FSEL R27, R46, -INF , P4 ;  /* 0xff8000002e1b7808 */ /* 0x000fe20002000000 */
[----:B------:R-:W-:Y:S01]  /*4c80*/  FMUL.FTZ R26, R26, UR10 ;  /* 0x0000000a1a1a7c20 */ /* 0x000fe20008410000 */
[----:B------:R-:W-:Y:S01]  /*4c90*/  ISETP.GT.AND P4, PT, R7, 0x50, PT ;  /* 0x000000500700780c */ /* 0x000fe20003f84270 */
[----:B------:R-:W-:Y:S01]  /*4ca0*/  FMUL.FTZ R30, R30, UR10 ;  /* 0x0000000a1e1e7c20 */ /* 0x000fe20008410000 */
[----:B------:R-:W-:Y:S01]  /*4cb0*/  FMNMX.FTZ R34, R27, R34, !PT ;  /* 0x000000221b227209 */ /* 0x000fe20007810000 */
[----:B------:R0:W2:Y:S01]  /*4cc0*/  MUFU.TANH R89, R6 ;  /* 0x0000000600597308 */ /* 0x0000a20000002400 */
[----:B------:R-:W-:Y:S01]  /*4cd0*/  FSEL R55, R58, -INF , P4 ;  /* 0xff8000003a377808 */ /* 0x000fe20002000000 */
[----:B------:R-:W-:Y:S01]  /*4ce0*/  FMUL.FTZ R24, R24, UR10 ;  /* 0x0000000a18187c20 */ /* 0x000fe20008410000 */
[----:B------:R-:W-:Y:S01]  /*4cf0*/  FMNMX.FTZ R34, R57, R34, !PT ;  /* 0x0000002239227209 */ /* 0x000fe20007810000 */
[----:B------:R-:W-:Y:S01]  /*4d00*/  FMUL.FTZ R25, R25, UR10 ;  /* 0x0000000a19197c20 */ /* 0x000fe20008410000 */
[----:B------:R-:W-:Y:S01]  /*4d10*/  ISETP.GT.AND P4, PT, R7, 0x58, PT ;  /* 0x000000580700780c */ /* 0x000fe20003f84270 */
[----:B------:R-:W-:Y:S01]  /*4d20*/  FMUL.FTZ R29, R29, UR10 ;  /* 0x0000000a1d1d7c20 */ /* 0x000fe20008410000 */
[----:B------:R-:W-:Y:S01]  /*4d30*/  FMNMX.FTZ R34, R55, R34, !PT ;  /* 0x0000002237227209 */ /* 0x000fe20007810000 */
[----:B------:R-:W3:Y:S01]  /*4d40*/  MUFU.TANH R26, R26 ;  /* 0x0000001a001a7308 */ /* 0x000ee20000002400 */
[----:B0-----:R-:W-:Y:S01]  /*4d50*/  FMUL.FTZ R6, R31, UR10 ;  /* 0x0000000a1f067c20 */ /* 0x001fe20008410000 */
[----:B-1----:R-:W-:Y:S01]  /*4d60*/  FSEL R31, R38, -INF , P4 ;  /* 0xff800000261f7808 */ /* 0x002fe20002000000 */
[----:B------:R-:W-:Y:S01]  /*4d70*/  FMUL.FTZ R28, R28, UR10 ;  /* 0x0000000a1c1c7c20 */ /* 0x000fe20008410000 */
[----:B------:R-:W-:Y:S01]  /*4d80*/  FMNMX.FTZ R34, R51, R34, !PT ;  /* 0x0000002233227209 */ /* 0x000fe20007810000 */
[----:B------:R0:W-:Y:S01]  /*4d90*/  @!P1 SYNCS.ARRIVE.TRANS64.RED.A1T0 RZ, [R0+URZ], RZ ;  /* 0x000000ff00ff99a7 */ /* 0x0001e2000810043f */
[----:B------:R-:W-:Y:S01]  /*4da0*/  ISETP.GT.AND P4, PT, R7, 0x60, PT ;  /* 0x000000600700780c */ /* 0x000fe20003f84270 */
[----:B------:R-:W-:Y:S01]  /*4db0*/  @UP0 ULDC UR10, c[0x0][0x450] ;  /* 0x00011400000a0ab9 */ /* 0x000fe20000000800 */
[----:B------:R-:W1:Y:S01]  /*4dc0*/  MUFU.TANH R30, R30 ;  /* 0x0000001e001e7308 */ /* 0x000e620000002400 */
[----:B------:R-:W-:-:S02]  /*4dd0*/  FMNMX.FTZ R34, R31, R34, !PT ;  /* 0x000000221f227209 */ /* 0x000fc40007810000 */
[----:B--2---:R-:W-:Y:S02]  /*4de0*/  FSEL R89, R89, -INF , P3 ;  /* 0xff80000059597808 */ /* 0x004fe40001800000 */
[----:B------:R-:W-:Y:S02]  /*4df0*/  FMNMX.FTZ R34, R61, R34, !PT ;  /* 0x000000223d227209 */ /* 0x000fe40007810000 */
[C---:B------:R-:W-:Y:S01]  /*4e00*/  ISETP.GT.AND P3, PT, R7.reuse, 0x69, PT ;  /* 0x000000690700780c */ /* 0x040fe20003f64270 */
[----:B------:R-:W2:Y:S01]  /*4e10*/  MUFU.TANH R6, R6 ;  /* 0x0000000600067308 */ /* 0x000ea20000002400 */
[----:B---3--:R-:W-:Y:S02]  /*4e20*/  FSEL R63, R26, -INF , P4 ;  /* 0xff8000001a3f7808 */ /* 0x008fe40002000000 */
[----:B------:R-:W-:Y:S02]  /*4e30*/  ISETP.GT.AND P4, PT, R7, 0x68, PT ;  /* 0x000000680700780c */ /* 0x000fe40003f84270 */
[----:B------:R-:W-:-:S03]  /*4e40*/  FMNMX.FTZ R34, R63, R34, !PT ;  /* 0x000000223f227209 */ /* 0x000fc60007810000 */
[----:B------:R3:W-:Y:S01]  /*4e50*/  MUFU.TANH R58, R24 ;  /* 0x00000018003a7308 */ /* 0x0007e20000002400 */
[----:B-1----:R-:W-:Y:S02]  /*4e60*/  FSEL R91, R30, -INF , P4 ;  /* 0xff8000001e5b7808 */ /* 0x002fe40002000000 */
[----:B------:R-:W-:Y:S02]  /*4e70*/  FMNMX.FTZ R34, R89, R34, !PT ;  /* 0x0000002259227209 */ /* 0x000fe40007810000 */
[----:B------:R-:W-:Y:S02]  /*4e80*/  ISETP.GT.AND P4, PT, R56, 0x1, PT ;  /* 0x000000013800780c */ /* 0x000fe40003f84270 */
[----:B------:R-:W-:Y:S01]  /*4e90*/  FMNMX.FTZ R34, R91, R34, !PT ;  /* 0x000000225b227209 */ /* 0x000fe20007810000 */
[----:B------:R1:W-:Y:S01]  /*4ea0*/  MUFU.TANH R60, R25 ;  /* 0x00000019003c7308 */ /* 0x0003e20000002400 */
[----:B--2---:R-:W-:Y:S02]  /*4eb0*/  FSEL R93, R6, -INF , P3 ;  /* 0xff800000065d7808 */ /* 0x004fe40001800000 */
[----:B---3--:R-:W-:-:S02]  /*4ec0*/  FSEL R24, R2, -INF , P4 ;  /* 0xff80000002187808 */ /* 0x008fc40002000000 */
[----:B------:R-:W-:Y:S02]  /*4ed0*/  FMNMX.FTZ R34, R93, R34, !PT ;  /* 0x000000225d227209 */ /* 0x000fe40007810000 */
[----:B------:R-:W-:Y:S01]  /*4ee0*/  ISETP.GT.AND P4, PT, R56, 0x10, PT ;  /* 0x000000103800780c */ /* 0x000fe20003f84270 */
[----:B------:R-:W-:Y:S01]  /*4ef0*/  MUFU.TANH R50, R29 ;  /* 0x0000001d00327308 */ /* 0x000fe20000002400 */
[----:B-1----:R-:W-:Y:S01]  /*4f00*/  FSEL R25, R8, -INF , P5 ;  /* 0xff80000008197808 */ /* 0x002fe20002800000 */
[----:B------:R-:W1:Y:S06]  /*4f10*/  SHFL.BFLY PT, R7, R34, 0x2, 0x1f ;  /* 0x0c401f0022077f89 */ /* 0x000e6c00000e0000 */
[----:B------:R-:W-:Y:S08]  /*4f20*/  MUFU.TANH R46, R37 ;  /* 0x00000025002e7308 */ /* 0x000ff00000002400 */
[----:B------:R-:W-:Y:S08]  /*4f30*/  MUFU.TANH R38, R41 ;  /* 0x0000002900267308 */ /* 0x000ff00000002400 */
[----:B------:R-:W-:Y:S01]  /*4f40*/  MUFU.TANH R42, R45 ;  /* 0x0000002d002a7308 */ /* 0x000fe20000002400 */
[----:B-1----:R-:W-:-:S05]  /*4f50*/  FMNMX.FTZ R6, R34, R7, !PT ;  /* 0x0000000722067209 */ /* 0x002fca0007810000 */
[----:B------:R-:W1:Y:S02]  /*4f60*/  SHFL.BFLY PT, R7, R6, 0x1, 0x1f ;  /* 0x0c201f0006077f89 */ /* 0x000e6400000e0000 */
[----:B------:R2:W-:Y:S08]  /*4f70*/  MUFU.TANH R34, R33 ;  /* 0x0000002100227308 */ /* 0x0005f00000002400 */
[----:B------:R3:W4:Y:S01]  /*4f80*/  MUFU.TANH R30, R53 ;  /* 0x00000035001e7308 */ /* 0x0007220000002400 */
[----:B--2---:R-:W-:-:S02]  /*4f90*/  FSEL R33, R10, -INF , P4 ;  /* 0xff8000000a217808 */ /* 0x004fc40002000000 */
[----:B------:R-:W-:-:S04]  /*4fa0*/  ISETP.GT.AND P4, PT, R56, 0x18, PT ;  /* 0x000000183800780c */ /* 0x000fc80003f84270 */
[----:B------:R-:W-:Y:S01]  /*4fb0*/  FSEL R37, R12, -INF , P4 ;  /* 0xff8000000c257808 */ /* 0x000fe20002000000 */
[----:B------:R-:W2:Y:S01]  /*4fc0*/  MUFU.TANH R40, R40 ;  /* 0x0000002800287308 */ /* 0x000ea20000002400 */
[----:B------:R-:W-:-:S04]  /*4fd0*/  ISETP.GT.AND P4, PT, R56, 0x20, PT ;  /* 0x000000203800780c */ /* 0x000fc80003f84270 */
[----:B------:R-:W-:Y:S02]  /*4fe0*/  FSEL R41, R14, -INF , P4 ;  /* 0xff8000000e297808 */ /* 0x000fe40002000000 */
[----:B-1----:R-:W-:Y:S01]  /*4ff0*/  FMNMX.FTZ R7, R6, R7, !PT ;  /* 0x0000000706077209 */ /* 0x002fe20007810000 */
[----:B------:R-:W-:Y:S01]  /*5000*/  IMAD.U32 R6, RZ, RZ, UR4 ;  /* 0x00000004ff067e24 */ /* 0x000fe2000f8e00ff */
[----:B------:R-:W-:Y:S01]  /*5010*/  ISETP.GT.AND P4, PT, R56, 0x28, PT ;  /* 0x000000283800780c */ /* 0x000fe20003f84270 */
[----:B------:R-:W1:Y:S01]  /*5020*/  MUFU.TANH R44, R44 ;  /* 0x0000002c002c7308 */ /* 0x000e620000002400 */
[C---:B------:R-:W-:Y:S01]  /*5030*/  FSETP.NEU.FTZ.AND P3, PT, R7.reuse, -INF , PT ;  /* 0xff8000000700780b */ /* 0x040fe20003f7d000 */
[-C--:B------:R-:W-:Y:S01]  /*5040*/  FMUL.FTZ R26, R7, R6.reuse ;  /* 0x00000006071a7220 */ /* 0x080fe20000410000 */
[----:B------:R-:W-:Y:S01]  /*5050*/  FSEL R45, R20, -INF , P4 ;  /* 0xff800000142d7808 */ /* 0x000fe20002000000 */
[----:B------:R-:W-:Y:S01]  /*5060*/  @UP0 ULDC UR4, c[0x0][0x44c] ;  /* 0x0001130000040ab9 */ /* 0x000fe20000000800 */
[----:B------:R-:W-:Y:S01]  /*5070*/  ISETP.GT.AND P4, PT, R56, 0x30, PT ;  /* 0x000000303800780c */ /* 0x000fe20003f84270 */
[----:B------:R-:W-:Y:S01]  /*5080*/  UIMAD.WIDE.U32 UR4, UR15, UR4, URZ ;  /* 0x000000040f0472a5 */ /* 0x000fe2000f8e003f */
[----:B------:R-:W-:Y:S01]  /*5090*/  FSEL R26, R26, RZ, P3 ;  /* 0x000000ff1a1a7208 */ /* 0x000fe20001800000 */
[----:B------:R-:W5:Y:S01]  /*50a0*/  MUFU.TANH R32, R32 ;  /* 0x0000002000207308 */ /* 0x000f620000002400 */
[C---:B------:R-:W-:Y:S01]  /*50b0*/  ISETP.GT.AND P3, PT, R56.reuse, RZ, PT ;  /* 0x000000ff3800720c */ /* 0x040fe20003f64270 */
[----:B------:R-:W-:Y:S01]  /*50c0*/  @UP0 USHF.R.U32.HI UR6, URZ, UR10, UR5 ;  /* 0x0000000a3f060299 */ /* 0x000fe20008011605 */
[----:B------:R-:W-:Y:S01]  /*50d0*/  FSEL R21, R21, -INF , P4 ;  /* 0xff80000015157808 */ /* 0x000fe20002000000 */
[-CC-:B------:R-:W-:Y:S01]  /*50e0*/  FFMA.FTZ R201, R67, R6.reuse, -R26.reuse ;  /* 0x0000000643c97223 */ /* 0x180fe2000001081a */
[----:B------:R-:W-:Y:S01]  /*50f0*/  FSEL R3, R3, -INF , P3 ;  /* 0xff80000003037808 */ /* 0x000fe20001800000 */
[--C-:B------:R-:W-:Y:S01]  /*5100*/  FFMA.FTZ R203, R69, R6, -R26.reuse ;  /* 0x0000000645cb7223 */ /* 0x100fe2000001081a */
[----:B------:R-:W-:Y:S01]  /*5110*/  ISETP.GT.AND P3, PT, R56, 0x9, PT ;  /* 0x000000093800780c */ /* 0x000fe20003f64270 */
[----:B------:R-:W0:Y:S01]  /*5120*/  MUFU.TANH R36, R36 ;  /* 0x0000002400247308 */ /* 0x000e220000002400 */
        /* <DEDUP_REMOVED lines=9> */
[--C-:B------:R-:W-:Y:S01]  /*51c0*/  FFMA.FTZ R12, R79, R6, -R26.reuse ;  /* 0x000000064f0c7223 */ /* 0x100fe2000001081a */
[----:B------:R-:W-:Y:S01]  /*51d0*/  FSEL R9, R9, -INF , P3 ;  /* 0xff80000009097808 */ /* 0x000fe20001800000 */
[----:B------:R-:W0:Y:S01]  /*51e0*/  MUFU.TANH R62, R28 ;  /* 0x0000001c003e7308 */ /* 0x000e220000002400 */
[----:B------:R-:W-:Y:S01]  /*51f0*/  FMNMX.FTZ R8, R33, R8, !PT ;  /* 0x0000000821087209 */ /* 0x000fe20007810000 */
        /* <DEDUP_REMOVED lines=8> */
[--C-:B------:R-:W-:Y:S01]  /*5280*/  FFMA.FTZ R20, R59, R6, -R26.reuse ;  /* 0x000000063b147223 */ /* 0x100fe2000001081a */
[----:B------:R-:W-:Y:S01]  /*5290*/  ISETP.GT.AND P3, PT, R56, 0x21, PT ;  /* 0x000000213800780c */ /* 0x000fe20003f64270 */
[----:B------:R0:W-:Y:S01]  /*52a0*/  MUFU.EX2 R28, R87 ;  /* 0x00000057001c7308 */ /* 0x0001e20000000800 */
[----:B------:R-:W-:Y:S01]  /*52b0*/  FMNMX.FTZ R8, R11, R8, !PT ;  /* 0x000000080b087209 */ /* 0x000fe20007810000 */
[-CC-:B------:R-:W-:Y:S01]  /*52c0*/  FFMA.FTZ R2, R54, R6.reuse, -R26.reuse ;  /* 0x0000000636027223 */ /* 0x180fe2000001081a */
[----:B------:R-:W-:Y:S01]  /*52d0*/  FSEL R13, R13, -INF , P3 ;  /* 0xff8000000d0d7808 */ /* 0x000fe20001800000 */
[--C-:B------:R-:W-:Y:S01]  /*52e0*/  FFMA.FTZ R27, R27, R6, -R26.reuse ;  /* 0x000000061b1b7223 */ /* 0x100fe2000001081a */
[----:B------:R-:W-:Y:S01]  /*52f0*/  FMNMX.FTZ R8, R41, R8, !PT ;  /* 0x0000000829087209 */ /* 0x000fe20007810000 */
[--C-:B------:R-:W-:Y:S01]  /*5300*/  FFMA.FTZ R43, R43, R6, -R26.reuse ;  /* 0x000000062b2b7223 */ /* 0x100fe2000001081a */
[C---:B------:R-:W-:Y:S01]  /*5310*/  ISETP.GT.AND P3, PT, R56.reuse, 0x29, PT ;  /* 0x000000293800780c */ /* 0x040fe20003f64270 */
[----:B------:R-:W-:Y:S01]  /*5320*/  MUFU.EX2 R189, R20 ;  /* 0x0000001400bd7308 */ /* 0x000fe20000000800 */
        /* <DEDUP_REMOVED lines=10> */
[----:B------:R-:W-:Y:S01]  /*53d0*/  ISETP.GT.AND P4, PT, R56, 0x38, PT ;  /* 0x000000383800780c */ /* 0x000fe20003f84270 */
[-CC-:B------:R-:W-:Y:S01]  /*53e0*/  FFMA.FTZ R51, R51, R6.reuse, -R26.reuse ;  /* 0x0000000633337223 */ /* 0x180fe2000001081a */
[----:B---3--:R-:W-:Y:S01]  /*53f0*/  FSEL R53, R48, -INF , P3 ;  /* 0xff80000030357808 */ /* 0x008fe20001800000 */
[--C-:B------:R-:W-:Y:S01]  /*5400*/  FFMA.FTZ R31, R31, R6, -R26.reuse ;  /* 0x000000061f1f7223 */ /* 0x100fe2000001081a */
[----:B------:R-:W-:Y:S01]  /*5410*/  FMNMX.FTZ R8, R21, R8, !PT ;  /* 0x0000000815087209 */ /* 0x000fe20007810000 */
[----:B------:R-:W-:Y:S01]  /*5420*/  MUFU.EX2 R2, R2 ;  /* 0x0000000200027308 */ /* 0x000fe20000000800 */
[----:B------:R-:W-:Y:S01]  /*5430*/  ISETP.GT.AND P3, PT, R56, 0x39, PT ;  /* 0x000000393800780c */ /* 0x000fe20003f64270 */
[-CC-:B------:R-:W-:Y:S01]  /*5440*/  FFMA.FTZ R61, R61, R6.reuse, -R26.reuse ;  /* 0x000000063d3d7223 */ /* 0x180fe2000001081a */
[----:B------:R-:W-:Y:S01]  /*5450*/  FSEL R65, R52, -INF , P4 ;  /* 0xff80000034417808 */ /* 0x000fe20002000000 */
[--C-:B------:R-:W-:Y:S01]  /*5460*/  FFMA.FTZ R63, R63, R6, -R26.reuse ;  /* 0x000000063f3f7223 */ /* 0x100fe2000001081a */
[----:B------:R-:W-:Y:S01]  /*5470*/  FMNMX.FTZ R8, R53, R8, !PT ;  /* 0x0000000835087209 */ /* 0x000fe20007810000 */
[----:B------:R-:W-:Y:S01]  /*5480*/  UIADD3 UR5, UR6, UR11, -UR14 ;  /* 0x0000000b06057290 */ /* 0x000fe2000fffe80e */
[----:B------:R-:W-:Y:S01]  /*5490*/  ISETP.GT.AND P4, PT, R56, 0x40, PT ;  /* 0x000000403800780c */ /* 0x000fe20003f84270 */
[----:B------:R-:W-:Y:S01]  /*54a0*/  MUFU.EX2 R203, R203 ;  /* 0x000000cb00cb7308 */ /* 0x000fe20000000800 */
[----:B----4-:R-:W-:Y:S01]  /*54b0*/  FSEL R67, R30, -INF , P3 ;  /* 0xff8000001e437808 */ /* 0x010fe20001800000 */
[--C-:B------:R-:W-:Y:S01]  /*54c0*/  FFMA.FTZ R30, R49, R6, -R26.reuse ;  /* 0x00000006311e7223 */ /* 0x100fe2000001081a */
[----:B------:R-:W-:Y:S01]  /*54d0*/  FMNMX.FTZ R8, R65, R8, !PT ;  /* 0x0000000841087209 */ /* 0x000fe20007810000 */
[----:B------:R-:W-:Y:S01]  /*54e0*/  UMOV UR4, URZ ;  /* 0x0000003f00047c82 */ /* 0x000fe20008000000 */
[----:B------:R-:W-:Y:S01]  /*54f0*/  ISETP.GT.AND P3, PT, R56, 0x41, PT ;  /* 0x000000413800780c */ /* 0x000fe20003f64270 */
[--C-:B------:R-:W-:Y:S01]  /*5500*/  FFMA.FTZ R89, R89, R6, -R26.reuse ;  /* 0x0000000659597223 */ /* 0x100fe2000001081a */
[----:B--2---:R-:W-:Y:S01]  /*5510*/  FSEL R69, R40, -INF , P4 ;  /* 0xff80000028457808 */ /* 0x004fe20002000000 */
[----:B------:R-:W-:Y:S01]  /*5520*/  MUFU.EX2 R4, R4 ;  /* 0x0000000400047308 */ /* 0x000fe20000000800 */
[----:B------:R-:W-:Y:S01]  /*5530*/  FMNMX.FTZ R8, R67, R8, !PT ;  /* 0x0000000843087209 */ /* 0x000fe20007810000 */
[----:B------:R-:W-:Y:S01]  /*5540*/  UIMAD.WIDE UR4, UR5, -0x6db6db6d, UR4 ;  /* 0x92492493050478a5 */ /* 0x000fe2000f8e0204 */
[----:B------:R-:W-:Y:S01]  /*5550*/  ISETP.GT.AND P4, PT, R56, 0x48, PT ;  /* 0x000000483800780c */ /* 0x000fe20003f84270 */
[----:B------:R-:W-:Y:S01]  /*5560*/  FFMA.FTZ R91, R91, R6, -R26 ;  /* 0x000000065b5b7223 */ /* 0x000fe2000001081a */
[----:B------:R-:W-:Y:S01]  /*5570*/  FSEL R71, R38, -INF , P3 ;  /* 0xff80000026477808 */ /* 0x000fe20001800000 */
[----:B------:R-:W-:Y:S01]  /*5580*/  USHF.R.U32.HI UR4, URZ, 0x1f, UR5 ;  /* 0x0000001f3f047899 */ /* 0x000fe20008011605 */
[----:B------:R-:W-:Y:S01]  /*5590*/  FMNMX.FTZ R8, R69, R8, !PT ;  /* 0x0000000845087209 */ /* 0x000fe20007810000 */
[----:B------:R-:W-:Y:S01]  /*55a0*/  MUFU.EX2 R197, R197 ;  /* 0x000000c500c57308 */ /* 0x000fe20000000800 */
[----:B------:R-:W-:Y:S01]  /*55b0*/  ISETP.GT.AND P3, PT, R56, 0x49, PT ;  /* 0x000000493800780c */ /* 0x000fe20003f64270 */
[----:B------:R-:W-:Y:S01]  /*55c0*/  ULEA.HI.SX32 UR4, UR5, UR4, 0x1a ;  /* 0x0000000405047291 */ /* 0x000fe2000f8fd23f */
[----:B-1----:R-:W-:-:S02]  /*55d0*/  FSEL R73, R44, -INF , P4 ;  /* 0xff8000002c497808 */ /* 0x002fc40002000000 */
[----:B------:R-:W-:Y:S01]  /*55e0*/  FMNMX.FTZ R8, R71, R8, !PT ;  /* 0x0000000847087209 */ /* 0x000fe20007810000 */
[----:B------:R-:W-:Y:S01]  /*55f0*/  UISETP.LT.AND UP1, UPT, URZ, UR4, UPT ;  /* 0x000000043f00728c */ /* 0x000fe2000bf21270 */
[----:B------:R-:W-:Y:S01]  /*5600*/  ISETP.GT.AND P4, PT, R56, 0x50, PT ;  /* 0x000000503800780c */ /* 0x000fe20003f84270 */
[----:B------:R-:W-:Y:S01]  /*5610*/  MUFU.EX2 R187, R27 ;  /* 0x0000001b00bb7308 */ /* 0x000fe20000000800 */
[----:B------:R-:W-:Y:S01]  /*5620*/  FSEL R75, R42, -INF , P3 ;  /* 0xff8000002a4b7808 */ /* 0x000fe20001800000 */
[----:B------:R-:W-:Y:S01]  /*5630*/  USEL UR61, URZ, UR4, !UP1 ;  /* 0x000000043f3d7287 */ /* 0x000fe2000c800000 */
[----:B------:R-:W-:Y:S02]  /*5640*/  FMNMX.FTZ R8, R73, R8, !PT ;  /* 0x0000000849087209 */ /* 0x000fe40007810000 */
[----:B------:R-:W-:Y:S01]  /*5650*/  ISETP.GT.AND P3, PT, R56, 0x51, PT ;  /* 0x000000513800780c */ /* 0x000fe20003f64270 */
[----:B------:R-:W-:Y:S01]  /*5660*/  UISETP.GE.AND UP1, UPT, UR7, UR61, UPT ;  /* 0x0000003d0700728c */ /* 0x000fe2000bf26270 */
[----:B-----5:R-:W-:Y:S01]  /*5670*/  FSEL R77, R32, -INF , P4 ;  /* 0xff800000204d7808 */ /* 0x020fe20002000000 */
[--C-:B------:R-:W-:Y:S01]  /*5680*/  FFMA.FTZ R32, R35, R6, -R26.reuse ;  /* 0x0000000623207223 */ /* 0x100fe2000001081a */
[----:B------:R-:W-:Y:S01]  /*5690*/  FMNMX.FTZ R8, R75, R8, !PT ;  /* 0x000000084b087209 */ /* 0x000fe20007810000 */
[----:B------:R-:W-:Y:S01]  /*56a0*/  MUFU.EX2 R10, R10 ;  /* 0x0000000a000a7308 */ /* 0x000fe20000000800 */
[----:B------:R-:W-:Y:S01]  /*56b0*/  ISETP.GT.AND P4, PT, R56, 0x58, PT ;  /* 0x000000583800780c */ /* 0x000fe20003f84270 */
[----:B------:R-:W-:Y:S01]  /*56c0*/  FFMA.FTZ R26, R93, R6, -R26 ;  /* 0x000000065d1a7223 */ /* 0x000fe2000001081a */
[----:B------:R-:W-:-:S02]  /*56d0*/  FSEL R79, R34, -INF , P3 ;  /* 0xff800000224f7808 */ /* 0x000fc40001800000 */
[----:B------:R-:W-:Y:S02]  /*56e0*/  CS2R R92, SRZ ;  /* 0x00000000005c7805 */ /* 0x000fe4000001ff00 */
[----:B------:R-:W-:Y:S02]  /*56f0*/  FMNMX.FTZ R8, R77, R8, !PT ;  /* 0x000000084d087209 */ /* 0x000fe40007810000 */
[----:B------:R-:W-:Y:S01]  /*5700*/  ISETP.GT.AND P3, PT, R56, 0x59, PT ;  /* 0x000000593800780c */ /* 0x000fe20003f64270 */
[----:B------:R-:W-:Y:S01]  /*5710*/  MUFU.EX2 R199, R199 ;  /* 0x000000c700c77308 */ /* 0x000fe20000000800 */
[----:B0-----:R-:W-:Y:S02]  /*5720*/  FSEL R81, R36, -INF , P4 ;  /* 0xff80000024517808 */ /* 0x001fe40002000000 */
[----:B------:R-:W-:Y:S02]  /*5730*/  FMNMX.FTZ R8, R79, R8, !PT ;  /* 0x000000084f087209 */ /* 0x000fe40007810000 */
[----:B------:R-:W-:-:S02]  /*5740*/  ISETP.GT.AND P4, PT, R56, 0x60, PT ;  /* 0x000000603800780c */ /* 0x000fc40003f84270 */
[----:B------:R-:W-:Y:S01]  /*5750*/  FSEL R83, R46, -INF , P3 ;  /* 0xff8000002e537808 */ /* 0x000fe20001800000 */
[----:B------:R-:W-:Y:S01]  /*5760*/  MUFU.EX2 R12, R12 ;  /* 0x0000000c000c7308 */ /* 0x000fe20000000800 */
[----:B------:R-:W-:Y:S02]  /*5770*/  FMNMX.FTZ R8, R81, R8, !PT ;  /* 0x0000000851087209 */ /* 0x000fe40007810000 */
[----:B------:R-:W-:Y:S02]  /*5780*/  ISETP.GT.AND P3, PT, R56, 0x61, PT ;  /* 0x000000613800780c */ /* 0x000fe40003f64270 */
[----:B------:R-:W-:Y:S02]  /*5790*/  FSEL R85, R58, -INF , P4 ;  /* 0xff8000003a557808 */ /* 0x000fe40002000000 */
[----:B------:R-:W-:Y:S01]  /*57a0*/  FMNMX.FTZ R8, R83, R8, !PT ;  /* 0x0000000853087209 */ /* 0x000fe20007810000 */
[----:B------:R-:W-:Y:S01]  /*57b0*/  MUFU.EX2 R193, R193 ;  /* 0x000000c100c17308 */ /* 0x000fe20000000800 */
[----:B------:R-:W-:-:S02]  /*57c0*/  ISETP.GT.AND P4, PT, R56, 0x68, PT ;  /* 0x000000683800780c */ /* 0x000fc40003f84270 */
[----:B------:R-:W-:Y:S02]  /*57d0*/  FSEL R59, R60, -INF , P3 ;  /* 0xff8000003c3b7808 */ /* 0x000fe40001800000 */
[----:B------:R-:W-:Y:S02]  /*57e0*/  FMNMX.FTZ R8, R85, R8, !PT ;  /* 0x0000000855087209 */ /* 0x000fe40007810000 */
[----:B------:R-:W-:Y:S01]  /*57f0*/  ISETP.GT.AND P3, PT, R56, 0x69, PT ;  /* 0x000000693800780c */ /* 0x000fe20003f64270 */
[----:B------:R-:W-:Y:S01]  /*5800*/  MUFU.EX2 R14, R14 ;  /* 0x0000000e000e7308 */ /* 0x000fe20000000800 */
[----:B------:R-:W-:Y:S02]  /*5810*/  FSEL R87, R62, -INF , P4 ;  /* 0xff8000003e577808 */ /* 0x000fe40002000000 */
[----:B------:R-:W-:Y:S02]  /*5820*/  FMNMX.FTZ R8, R59, R8, !PT ;  /* 0x000000083b087209 */ /* 0x000fe40007810000 */
[----:B------:R-:W-:-:S02]  /*5830*/  FSEL R49, R50, -INF , P3 ;  /* 0xff80000032317808 */ /* 0x000fc40001800000 */
[----:B------:R-:W-:Y:S01]  /*5840*/  FMNMX.FTZ R8, R87, R8, !PT ;  /* 0x0000000857087209 */ /* 0x000fe20007810000 */
[----:B------:R-:W-:Y:S03]  /*5850*/  MUFU.EX2 R195, R195 ;  /* 0x000000c300c37308 */ /* 0x000fe60000000800 */
[----:B------:R-:W-:-:S05]  /*5860*/  FMNMX.FTZ R8, R49, R8, !PT ;  /* 0x0000000831087209 */ /* 0x000fca0007810000 */
[----:B------:R-:W0:Y:S01]  /*5870*/  SHFL.BFLY PT, R35, R8, 0x2, 0x1f ;  /* 0x0c401f0008237f89 */ /* 0x000e2200000e0000 */
[----:B------:R-:W-:Y:S08]  /*5880*/  MUFU.EX2 R30, R30 ;  /* 0x0000001e001e7308 */ /* 0x000ff00000000800 */
[----:B------:R-:W-:Y:S08]  /*5890*/  MUFU.EX2 R32, R32 ;  /* 0x0000002000207308 */ /* 0x000ff00000000800 */
[----:B------:R-:W1:Y:S01]  /*58a0*/  MUFU.EX2 R43, R43 ;  /* 0x0000002b002b7308 */ /* 0x000e620000000800 */
[----:B0-----:R-:W-:-:S07]  /*58b0*/  FMNMX.FTZ R35, R8, R35, !PT ;  /* 0x0000002308237209 */ /* 0x001fce0007810000 */
[----:B------:R-:W-:Y:S01]  /*58c0*/  MUFU.EX2 R39, R39 ;  /* 0x0000002700277308 */ /* 0x000fe20000000800 */
[----:B------:R-:W0:Y:S07]  /*58d0*/  SHFL.BFLY PT, R8, R35, 0x1, 0x1f ;  /* 0x0c201f0023087f89 */ /* 0x000e2e00000e0000 */
[----:B------:R2:W3:Y:S01]  /*58e0*/  MUFU.EX2 R34, R47 ;  /* 0x0000002f00227308 */ /* 0x0004e20000000800 */
[----:B-1----:R-:W-:-:S07]  /*58f0*/  F2FP.BF16.F32.PACK_AB R191, R43, R32 ;  /* 0x000000202bbf723e */ /* 0x002fce00000010ff */
[----:B------:R1:W-:Y:S01]  /*5900*/  MUFU.EX2 R36, R57 ;  /* 0x0000003900247308 */ /* 0x0003e20000000800 */
[----:B--2---:R-:W-:-:S07]  /*5910*/  CS2R R46, SRZ ;  /* 0x00000000002e7805 */ /* 0x004fce000001ff00 */
[----:B------:R-:W-:Y:S01]  /*5920*/  MUFU.EX2 R55, R55 ;  /* 0x0000003700377308 */ /* 0x000fe20000000800 */
[----:B---3--:R-:W-:Y:S02]  /*5930*/  F2FP.BF16.F32.PACK_AB R185, R34, R39 ;  /* 0x0000002722b9723e */ /* 0x008fe400000010ff */
[----:B-1----:R-:W-:Y:S02]  /*5940*/  CS2R R56, SRZ ;  /* 0x0000000000387805 */ /* 0x002fe4000001ff00 */
        /* <DEDUP_REMOVED lines=22> */
[----:B------:R0:W1:Y:S01]  /*5ab0*/  MUFU.EX2 R27, R24 ;  /* 0x00000018001b7308 */ /* 0x0000620000000800 */
[-CC-:B------:R-:W-:Y:S01]  /*5ac0*/  FFMA.FTZ R65, R65, R6.reuse, -R20.reuse ;  /* 0x0000000641417223 */ /* 0x180fe20000010814 */
[-CC-:B------:R-:W-:Y:S01]  /*5ad0*/  FFMA.FTZ R67, R67, R6.reuse, -R20.reuse ;  /* 0x0000000643437223 */ /* 0x180fe20000010814 */
[-CC-:B------:R-:W-:Y:S01]  /*5ae0*/  FFMA.FTZ R69, R69, R6.reuse, -R20.reuse ;  /* 0x0000000645457223 */ /* 0x180fe20000010814 */
[-CC-:B------:R-:W-:Y:S01]  /*5af0*/  FFMA.FTZ R71, R71, R6.reuse, -R20.reuse ;  /* 0x0000000647477223 */ /* 0x180fe20000010814 */
[-CC-:B------:R-:W-:Y:S01]  /*5b00*/  FFMA.FTZ R73, R73, R6.reuse, -R20.reuse ;  /* 0x0000000649497223 */ /* 0x180fe20000010814 */
[-CC-:B------:R-:W-:Y:S01]  /*5b10*/  FFMA.FTZ R75, R75, R6.reuse, -R20.reuse ;  /* 0x000000064b4b7223 */ /* 0x180fe20000010814 */
[-C--:B------:R-:W-:Y:S01]  /*5b20*/  FFMA.FTZ R77, R77, R6.reuse, -R20 ;  /* 0x000000064d4d7223 */ /* 0x080fe20000010814 */
[----:B------:R-:W2:Y:S01]  /*5b30*/  MUFU.EX2 R25, R25 ;  /* 0x0000001900197308 */ /* 0x000ea20000000800 */
[----:B0-----:R-:W-:Y:S01]  /*5b40*/  FADD.FTZ R24, R201, R2 ;  /* 0x00000002c9187221 */ /* 0x001fe20000010000 */
[----:B------:R-:W-:Y:S01]  /*5b50*/  F2FP.BF16.F32.PACK_AB R201, R2, R201 ;  /* 0x000000c902c9723e */ /* 0x000fe200000010ff */
        /* <DEDUP_REMOVED lines=9> */
[----:B------:R-:W-:Y:S01]  /*5bf0*/  FFMA.FTZ R20, R49, R6, -R20 ;  /* 0x0000000631147223 */ /* 0x000fe20000010814 */
[----:B------:R-:W-:Y:S01]  /*5c00*/  FADD.FTZ R3, R197, R24 ;  /* 0x00000018c5037221 */ /* 0x000fe20000010000 */
[----:B-1----:R-:W-:Y:S01]  /*5c10*/  FADD.FTZ R24, R200, R27 ;  /* 0x0000001bc8187221 */ /* 0x002fe20000010000 */
[----:B------:R-:W-:Y:S01]  /*5c20*/  F2FP.BF16.F32.PACK_AB R203, R4, R203 ;  /* 0x000000cb04cb723e */ /* 0x000fe200000010ff */
[----:B------:R-:W1:Y:S01]  /*5c30*/  MUFU.EX2 R33, R33 ;  /* 0x0000002100217308 */ /* 0x000e620000000800 */
[----:B------:R-:W-:Y:S01]  /*5c40*/  FADD.FTZ R44, R10, R3 ;  /* 0x000000030a2c7221 */ /* 0x000fe20000010000 */
[----:B--2---:R-:W-:Y:S01]  /*5c50*/  FADD.FTZ R3, R25, R24 ;  /* 0x0000001819037221 */ /* 0x004fe20000010000 */
[----:B------:R-:W-:-:S02]  /*5c60*/  F2FP.BF16.F32.PACK_AB R181, R38, R55 ;  /* 0x0000003726b5723e */ /* 0x000fc400000010ff */
[----:B------:R-:W-:Y:S02]  /*5c70*/  CS2R R50, SRZ ;  /* 0x0000000000327805 */ /* 0x000fe4000001ff00 */
[----:B------:R-:W-:Y:S02]  /*5c80*/  F2FP.BF16.F32.PACK_AB R200, R27, R200 ;  /* 0x000000c81bc8723e */ /* 0x000fe400000010ff */
[----:B------:R-:W-:Y:S02]  /*5c90*/  CS2R R48, SRZ ;  /* 0x0000000000307805 */ /* 0x000fe4000001ff00 */
[----:B------:R-:W-:Y:S01]  /*5ca0*/  F2FP.BF16.F32.PACK_AB R197, R10, R197 ;  /* 0x000000c50ac5723e */ /* 0x000fe200000010ff */
[----:B------:R2:W3:Y:S01]  /*5cb0*/  MUFU.EX2 R196, R9 ;  /* 0x0000000900c47308 */ /* 0x0004e20000000800 */
[C---:B0-----:R-:W-:Y:S01]  /*5cc0*/  FADD.FTZ R24, R202.reuse, R3 ;  /* 0x00000003ca187221 */ /* 0x041fe20000010000 */
[----:B------:R-:W-:-:S06]  /*5cd0*/  F2FP.BF16.F32.PACK_AB R202, R202, R25 ;  /* 0x00000019caca723e */ /* 0x000fcc00000010ff */
[----:B------:R-:W0:Y:S01]  /*5ce0*/  MUFU.EX2 R37, R37 ;  /* 0x0000002500257308 */ /* 0x000e220000000800 */
[----:B--2---:R-:W-:Y:S01]  /*5cf0*/  FADD.FTZ R9, R199, R44 ;  /* 0x0000002cc7097221 */ /* 0x004fe20000010000 */
[----:B-1----:R-:W-:Y:S01]  /*5d00*/  FADD.FTZ R3, R33, R24 ;  /* 0x0000001821037221 */ /* 0x002fe20000010000 */
[C---:B------:R-:W-:Y:S02]  /*5d10*/  F2FP.BF16.F32.PACK_AB R199, R12.reuse, R199 ;  /* 0x000000c70cc7723e */ /* 0x040fe400000010ff */
[----:B------:R-:W-:-:S03]  /*5d20*/  FADD.FTZ R44, R12, R9 ;  /* 0x000000090c2c7221 */ /* 0x000fc60000010000 */
[----:B------:R-:W1:Y:S01]  /*5d30*/  MUFU.EX2 R198, R11 ;  /* 0x0000000b00c67308 */ /* 0x000e620000000800 */
[----:B------:R-:W-:Y:S01]  /*5d40*/  FADD.FTZ R9, R193, R44 ;  /* 0x0000002cc1097221 */ /* 0x000fe20000010000 */
[C---:B---3--:R-:W-:Y:S01]  /*5d50*/  FADD.FTZ R24, R196.reuse, R3 ;  /* 0x00000003c4187221 */ /* 0x048fe20000010000 */
[----:B------:R-:W-:Y:S02]  /*5d60*/  F2FP.BF16.F32.PACK_AB R196, R196, R33 ;  /* 0x00000021c4c4723e */ /* 0x000fe400000010ff */
[C---:B------:R-:W-:Y:S01]  /*5d70*/  FADD.FTZ R44, R14.reuse, R9 ;  /* 0x000000090e2c7221 */ /* 0x040fe20000010000 */
[----:B------:R-:W-:Y:S02]  /*5d80*/  F2FP.BF16.F32.PACK_AB R193, R14, R193 ;  /* 0x000000c10ec1723e */ /* 0x000fe400000010ff */
[----:B------:R-:W2:Y:S01]  /*5d90*/  MUFU.EX2 R41, R41 ;  /* 0x0000002900297308 */ /* 0x000ea20000000800 */
[----:B0-----:R-:W-:Y:S01]  /*5da0*/  FADD.FTZ R3, R37, R24 ;  /* 0x0000001825037221 */ /* 0x001fe20000010000 */
[----:B------:R-:W-:Y:S01]  /*5db0*/  FADD.FTZ R9, R195, R44 ;  /* 0x0000002cc3097221 */ /* 0x000fe20000010000 */
[----:B------:R-:W-:-:S03]  /*5dc0*/  F2FP.BF16.F32.PACK_AB R195, R28, R195 ;  /* 0x000000c31cc3723e */ /* 0x000fc600000010ff */
[----:B------:R-:W-:Y:S01]  /*5dd0*/  FADD.FTZ R44, R28, R9 ;  /* 0x000000091c2c7221 */ /* 0x000fe20000010000 */
[----:B------:R-:W-:Y:S01]  /*5de0*/  CS2R R28, SRZ ;  /* 0x00000000001c7805 */ /* 0x000fe2000001ff00 */
[----:B------:R-:W0:Y:S01]  /*5df0*/  MUFU.EX2 R192, R13 ;  /* 0x0000000d00c07308 */ /* 0x000e220000000800 */
[----:B-1----:R-:W-:Y:S01]  /*5e00*/  FADD.FTZ R24, R198, R3 ;  /* 0x00000003c6187221 */ /* 0x002fe20000010000 */
[----:B------:R-:W-:Y:S01]  /*5e10*/  FADD.FTZ R9, R189, R44 ;  /* 0x0000002cbd097221 */ /* 0x000fe20000010000 */
[----:B------:R-:W-:Y:S02]  /*5e20*/  F2FP.BF16.F32.PACK_AB R189, R30, R189 ;  /* 0x000000bd1ebd723e */ /* 0x000fe400000010ff */
[----:B------:R-:W-:Y:S01]  /*5e30*/  F2FP.BF16.F32.PACK_AB R198, R198, R37 ;  /* 0x00000025c6c6723e */ /* 0x000fe200000010ff */
[----:B------:R-:W-:Y:S02]  /*5e40*/  FADD.FTZ R9, R30, R9 ;  /* 0x000000091e097221 */ /* 0x000fe40000010000 */
[----:B------:R-:W1:Y:S01]  /*5e50*/  MUFU.EX2 R45, R45 ;  /* 0x0000002d002d7308 */ /* 0x000e620000000800 */
[----:B--2---:R-:W-:Y:S01]  /*5e60*/  FADD.FTZ R3, R41, R24 ;  /* 0x0000001829037221 */ /* 0x004fe20000010000 */
[----:B------:R-:W-:Y:S01]  /*5e70*/  FADD.FTZ R24, R32, R9 ;  /* 0x0000000920187221 */ /* 0x000fe20000010000 */
[----:B------:R-:W-:-:S03]  /*5e80*/  CS2R R32, SRZ ;  /* 0x0000000000207805 */ /* 0x000fc6000001ff00 */
[----:B------:R-:W-:Y:S02]  /*5e90*/  FADD.FTZ R24, R43, R24 ;  /* 0x000000182b187221 */ /* 0x000fe40000010000 */
[----:B------:R-:W2:Y:S01]  /*5ea0*/  MUFU.EX2 R194, R15 ;  /* 0x0000000f00c27308 */ /* 0x000ea20000000800 */
[C---:B0-----:R-:W-:Y:S01]  /*5eb0*/  FADD.FTZ R0, R192.reuse, R3 ;  /* 0x00000003c0007221 */ /* 0x041fe20000010000 */
[----:B------:R-:W-:Y:S01]  /*5ec0*/  FADD.FTZ R9, R39, R24 ;  /* 0x0000001827097221 */ /* 0x000fe20000010000 */
[----:B------:R-:W-:-:S03]  /*5ed0*/  F2FP.BF16.F32.PACK_AB R192, R192, R41 ;  /* 0x00000029c0c0723e */ /* 0x000fc600000010ff */
[----:B------:R-:W-:Y:S01]  /*5ee0*/  FADD.FTZ R24, R34, R9 ;  /* 0x0000000922187221 */ /* 0x000fe20000010000 */
[----:B------:R-:W-:Y:S01]  /*5ef0*/  CS2R R34, SRZ ;  /* 0x0000000000227805 */ /* 0x000fe2000001ff00 */
[----:B------:R-:W0:Y:S01]  /*5f00*/  MUFU.EX2 R21, R21 ;  /* 0x0000001500157308 */ /* 0x000e220000000800 */
[----:B-1----:R-:W-:Y:S01]  /*5f10*/  FADD.FTZ R3, R45, R0 ;  /* 0x000000002d037221 */ /* 0x002fe20000010000 */
[----:B------:R-:W-:Y:S01]  /*5f20*/  FADD.FTZ R9, R187, R24 ;  /* 0x00000018bb097221 */ /* 0x000fe20000010000 */
[C---:B------:R-:W-:Y:S02]  /*5f30*/  F2FP.BF16.F32.PACK_AB R187, R36.reuse, R187 ;  /* 0x000000bb24bb723e */ /* 0x040fe400000010ff */
[----:B------:R-:W-:Y:S01]  /*5f40*/  CS2R R24, SRZ ;  /* 0x0000000000187805 */ /* 0x000fe2000001ff00 */
[----:B------:R-:W-:Y:S01]  /*5f50*/  FADD.FTZ R2, R36, R9 ;  /* 0x0000000924027221 */ /* 0x000fe20000010000 */
[----:B------:R-:W-:Y:S01]  /*5f60*/  CS2R R36, SRZ ;  /* 0x0000000000247805 */ /* 0x000fe2000001ff00 */
[----:B------:R1:W3:Y:S01]  /*5f70*/  MUFU.EX2 R188, R53 ;  /* 0x0000003500bc7308 */ /* 0x0002e20000000800 */
[C---:B--2---:R-:W-:Y:S01]  /*5f80*/  FADD.FTZ R0, R194.reuse, R3 ;  /* 0x00000003c2007221 */ /* 0x044fe20000010000 */
[----:B------:R-:W-:Y:S01]  /*5f90*/  FADD.FTZ R9, R55, R2 ;  /* 0x0000000237097221 */ /* 0x000fe20000010000 */
[----:B------:R-:W-:-:S02]  /*5fa0*/  F2FP.BF16.F32.PACK_AB R194, R194, R45 ;  /* 0x0000002dc2c2723e */ /* 0x000fc400000010ff */
[----:B------:R-:W-:Y:S02]  /*5fb0*/  CS2R R54, SRZ ;  /* 0x0000000000367805 */ /* 0x000fe4000001ff00 */
[----:B------:R-:W-:Y:S01]  /*5fc0*/  CS2R R44, SRZ ;  /* 0x00000000002c7805 */ /* 0x000fe2000001ff00 */
[----:B------:R-:W-:Y:S01]  /*5fd0*/  FADD.FTZ R2, R38, R9 ;  /* 0x0000000926027221 */ /* 0x000fe20000010000 */
[----:B------:R-:W-:Y:S01]  /*5fe0*/  CS2R R38, SRZ ;  /* 0x0000000000267805 */ /* 0x000fe2000001ff00 */
[----:B------:R-:W2:Y:S01]  /*5ff0*/  MUFU.EX2 R65, R65 ;  /* 0x0000004100417308 */ /* 0x000ea20000000800 */
[----:B0-----:R-:W-:Y:S01]  /*6000*/  FADD.FTZ R3, R21, R0 ;  /* 0x0000000015037221 */ /* 0x001fe20000010000 */
[----:B------:R-:W-:Y:S01]  /*6010*/  FADD.FTZ R9, R31, R2 ;  /* 0x000000021f097221 */ /* 0x000fe20000010000 */
[----:B-1----:R-:W-:-:S05]  /*6020*/  CS2R R52, SRZ ;  /* 0x0000000000347805 */ /* 0x002fca000001ff00 */
[----:B------:R0:W1:Y:S01]  /*6030*/  MUFU.EX2 R190, R67 ;  /* 0x0000004300be7308 */ /* 0x0000620000000800 */
[C---:B---3--:R-:W-:Y:S01]  /*6040*/  FADD.FTZ R0, R188.reuse, R3 ;  /* 0x00000003bc007221 */ /* 0x048fe20000010000 */
[----:B------:R-:W-:-:S06]  /*6050*/  F2FP.BF16.F32.PACK_AB R188, R188, R21 ;  /* 0x00000015bcbc723e */ /* 0x000fcc00000010ff */
[----:B------:R-:W3:Y:S01]  /*6060*/  MUFU.EX2 R69, R69 ;  /* 0x0000004500457308 */ /* 0x000ee20000000800 */
[----:B--2---:R-:W-:Y:S01]  /*6070*/  FADD.FTZ R3, R65, R0 ;  /* 0x0000000041037221 */ /* 0x004fe20000010000 */
[----:B0-----:R-:W-:-:S06]  /*6080*/  CS2R R66, SRZ ;  /* 0x0000000000427805 */ /* 0x001fcc000001ff00 */
[----:B------:R0:W2:Y:S01]  /*6090*/  MUFU.EX2 R184, R71 ;  /* 0x0000004700b87308 */ /* 0x0000a20000000800 */
[C---:B-1----:R-:W-:Y:S01]  /*60a0*/  FADD.FTZ R0, R190.reuse, R3 ;  /* 0x00000003be007221 */ /* 0x042fe20000010000 */
[----:B------:R-:W-:Y:S02]  /*60b0*/  F2FP.BF16.F32.PACK_AB R190, R190, R65 ;  /* 0x00000041bebe723e */ /* 0x000fe400000010ff */
[----:B------:R-:W-:-:S04]  /*60c0*/  CS2R R64, SRZ ;  /* 0x0000000000407805 */ /* 0x000fc8000001ff00 */
[----:B------:R-:W1:Y:S01]  /*60d0*/  MUFU.EX2 R73, R73 ;  /* 0x0000004900497308 */ /* 0x000e620000000800 */
[----:B---3--:R-:W-:Y:S01]  /*60e0*/  FADD.FTZ R3, R69, R0 ;  /* 0x0000000045037221 */ /* 0x008fe20000010000 */
[----:B0-----:R-:W-:-:S06]  /*60f0*/  CS2R R70, SRZ ;  /* 0x0000000000467805 */ /* 0x001fcc000001ff00 */
[----:B------:R0:W3:Y:S01]  /*6100*/  MUFU.EX2 R186, R75 ;  /* 0x0000004b00ba7308 */ /* 0x0000e20000000800 */
[C---:B--2---:R-:W-:Y:S01]  /*6110*/  FADD.FTZ R0, R184.reuse, R3 ;  /* 0x00000003b8007221 */ /* 0x044fe20000010000 */
[----:B------:R-:W-:Y:S02]  /*6120*/  F2FP.BF16.F32.PACK_AB R184, R184, R69 ;  /* 0x00000045b8b8723e */ /* 0x000fe400000010ff */
[----:B------:R-:W-:-:S04]  /*6130*/  CS2R R68, SRZ ;  /* 0x0000000000447805 */ /* 0x000fc8000001ff00 */
[----:B------:R2:W4:Y:S01]  /*6140*/  MUFU.EX2 R40, R61 ;  /* 0x0000003d00287308 */ /* 0x0005220000000800 */
[----:B-1----:R-:W-:Y:S01]  /*6150*/  FADD.FTZ R3, R73, R0 ;  /* 0x0000000049037221 */ /* 0x002fe20000010000 */
[----:B0-----:R-:W-:-:S06]  /*6160*/  CS2R R74, SRZ ;  /* 0x00000000004a7805 */ /* 0x001fcc000001ff00 */
[----:B------:R-:W0:Y:S01]  /*6170*/  MUFU.EX2 R77, R77 ;  /* 0x0000004d004d7308 */ /* 0x000e220000000800 */
[C---:B---3--:R-:W-:Y:S01]  /*6180*/  FADD.FTZ R0, R186.reuse, R3 ;  /* 0x00000003ba007221 */ /* 0x048fe20000010000 */
[----:B------:R-:W-:Y:S02]  /*6190*/  F2FP.BF16.F32.PACK_AB R186, R186, R73 ;  /* 0x00000049baba723e */ /* 0x000fe400000010ff */
[----:B------:R-:W-:Y:S02]  /*61a0*/  CS2R R72, SRZ ;  /* 0x0000000000487805 */ /* 0x000fe4000001ff00 */
[----:B--2---:R-:W-:Y:S02]  /*61b0*/  CS2R R60, SRZ ;  /* 0x00000000003c7805 */ /* 0x004fe4000001ff00 */
[----:B------:R-:W1:Y:S01]  /*61c0*/  MUFU.EX2 R63, R63 ;  /* 0x0000003f003f7308 */ /* 0x000e620000000800 */
[C---:B----4-:R-:W-:Y:S01]  /*61d0*/  FADD.FTZ R2, R40.reuse, R9 ;  /* 0x0000000928027221 */ /* 0x050fe20000010000 */
[----:B------:R-:W-:-:S02]  /*61e0*/  F2FP.BF16.F32.PACK_AB R183, R40, R31 ;  /* 0x0000001f28b7723e */ /* 0x000fc400000010ff */
[----:B------:R-:W-:Y:S02]  /*61f0*/  CS2R R40, SRZ ;  /* 0x0000000000287805 */ /* 0x000fe4000001ff00 */
[----:B------:R-:W-:Y:S02]  /*6200*/  CS2R R30, SRZ ;  /* 0x00000000001e7805 */ /* 0x000fe4000001ff00 */
[----:B------:R2:W3:Y:S01]  /*6210*/  MUFU.EX2 R180, R79 ;  /* 0x0000004f00b47308 */ /* 0x0004e20000000800 */
[----:B0-----:R-:W-:-:S07]  /*6220*/  FADD.FTZ R3, R77, R0 ;  /* 0x000000004d037221 */ /* 0x001fce0000010000 */
[----:B------:R0:W4:Y:S01]  /*6230*/  MUFU.EX2 R42, R89 ;  /* 0x00000059002a7308 */ /* 0x0001220000000800 */
[----:B-1----:R-:W-:Y:S01]  /*6240*/  FADD.FTZ R9, R63, R2 ;  /* 0x000000023f097221 */ /* 0x002fe20000010000 */
[----:B--2---:R-:W-:-:S06]  /*6250*/  CS2R R78, SRZ ;  /* 0x00000000004e7805 */ /* 0x004fcc000001ff00 */
[----:B------:R-:W1:Y:S01]  /*6260*/  MUFU.EX2 R81, R81 ;  /* 0x0000005100517308 */ /* 0x000e620000000800 */
[C---:B---3--:R-:W-:Y:S01]  /*6270*/  FADD.FTZ R0, R180.reuse, R3 ;  /* 0x00000003b4007221 */ /* 0x048fe20000010000 */
[----:B------:R-:W-:Y:S02]  /*6280*/  F2FP.BF16.F32.PACK_AB R180, R180, R77 ;  /* 0x0000004db4b4723e */ /* 0x000fe400000010ff */
[----:B0-----:R-:W-:Y:S02]  /*6290*/  CS2R R88, SRZ ;  /* 0x0000000000587805 */ /* 0x001fe4000001ff00 */
[----:B------:R-:W-:Y:S02]  /*62a0*/  CS2R R76, SRZ ;  /* 0x00000000004c7805 */ /* 0x000fe4000001ff00 */
[----:B------:R0:W2:Y:S01]  /*62b0*/  MUFU.EX2 R182, R83 ;  /* 0x0000005300b67308 */ /* 0x0000a20000000800 */
[C---:B----4-:R-:W-:Y:S01]  /*62c0*/  FADD.FTZ R2, R42.reuse, R9 ;  /* 0x000000092a027221 */ /* 0x050fe20000010000 */
[----:B------:R-:W-:-:S02]  /*62d0*/  F2FP.BF16.F32.PACK_AB R177, R42, R63 ;  /* 0x0000003f2ab1723e */ /* 0x000fc400000010ff */
        /* <DEDUP_REMOVED lines=8> */
[----:B------:R-:W-:-:S04]  /*6360*/  CS2R R80, SRZ ;  /* 0x0000000000507805 */ /* 0x000fc8000001ff00 */
[----:B------:R-:W2:Y:S01]  /*6370*/  MUFU.EX2 R91, R91 ;  /* 0x0000005b005b7308 */ /* 0x000ea20000000800 */
[----:B---3--:R-:W-:Y:S01]  /*6380*/  FADD.FTZ R9, R85, R0 ;  /* 0x0000000055097221 */ /* 0x008fe20000010000 */
[----:B0-----:R-:W-:-:S06]  /*6390*/  CS2R R58, SRZ ;  /* 0x00000000003a7805 */ /* 0x001fcc000001ff00 */
[----:B------:R-:W0:Y:S01]  /*63a0*/  MUFU.EX2 R87, R87 ;  /* 0x0000005700577308 */ /* 0x000e220000000800 */
[C---:B-1----:R-:W-:Y:S01]  /*63b0*/  FADD.FTZ R0, R176.reuse, R9 ;  /* 0x00000009b0007221 */ /* 0x042fe20000010000 */
[----:B------:R-:W-:Y:S02]  /*63c0*/  F2FP.BF16.F32.PACK_AB R176, R176, R85 ;  /* 0x00000055b0b0723e */ /* 0x000fe400000010ff */
[----:B------:R-:W-:-:S04]  /*63d0*/  CS2R R84, SRZ ;  /* 0x0000000000547805 */ /* 0x000fc8000001ff00 */
[----:B------:R-:W1:Y:S01]  /*63e0*/  MUFU.EX2 R26, R26 ;  /* 0x0000001a001a7308 */ /* 0x000e620000000800 */
[----:B--2---:R-:W-:Y:S01]  /*63f0*/  FADD.FTZ R3, R91, R2 ;  /* 0x000000025b037221 */ /* 0x004fe20000010000 */
[----:B------:R-:W-:-:S06]  /*6400*/  IMAD.MOV.U32 R2, RZ, RZ, 0x3f800000 ;  /* 0x3f800000ff027424 */ /* 0x000fcc00078e00ff */
[----:B------:R-:W2:Y:S01]  /*6410*/  MUFU.EX2 R20, R20 ;  /* 0x0000001400147308 */ /* 0x000ea20000000800 */
[----:B0-----:R-:W-:Y:S01]  /*6420*/  FADD.FTZ R9, R87, R0 ;  /* 0x0000000057097221 */ /* 0x001fe20000010000 */
[----:B------:R-:W-:Y:S02]  /*6430*/  IMAD.MOV.U32 R0, RZ, RZ, 0x3f800000 ;  /* 0x3f800000ff007424 */ /* 0x000fe400078e00ff */
[C---:B-1----:R-:W-:Y:S01]  /*6440*/  FADD.FTZ R3, R26.reuse, R3 ;  /* 0x000000031a037221 */ /* 0x042fe20000010000 */
[----:B------:R-:W-:Y:S02]  /*6450*/  F2FP.BF16.F32.PACK_AB R179, R26, R91 ;  /* 0x0000005b1ab3723e */ /* 0x000fe400000010ff */
[----:B------:R-:W-:Y:S02]  /*6460*/  CS2R R90, SRZ ;  /* 0x00000000005a7805 */ /* 0x000fe4000001ff00 */
[----:B------:R-:W-:Y:S02]  /*6470*/  CS2R R26, SRZ ;  /* 0x00000000001a7805 */ /* 0x000fe4000001ff00 */
[C---:B--2---:R-:W-:Y:S01]  /*6480*/  F2FP.BF16.F32.PACK_AB R178, R20.reuse, R87 ;  /* 0x0000005714b2723e */ /* 0x044fe200000010ff */
[----:B------:R-:W-:Y:S01]  /*6490*/  FADD.FTZ R4, R20, R9 ;  /* 0x0000000914047221 */ /* 0x000fe20000010000 */
[----:B------:R-:W-:Y:S01]  /*64a0*/  CS2R R86, SRZ ;  /* 0x0000000000567805 */ /* 0x000fe2000001ff00 */
[----:B------:R-:W-:Y:S06]  /*64b0*/  @!P3 BRA `(.L_x_2485) ;  /* 0x0000004800b4b947 */ /* 0x000fec0003800000 */
[----:B------:R-:W-:Y:S01]  /*64c0*/  IMAD.MOV.U32 R9, RZ, RZ, R7 ;  /* 0x000000ffff097224 */ /* 0x000fe200078e0007 */
[----:B------:R-:W-:Y:S01]  /*64d0*/  UMOV UR39, UR60 ;  /* 0x0000003c00277c82 */ /* 0x000fe20008000000 */
[----:B------:R-:W-:Y:S01]  /*64e0*/  IMAD.MOV.U32 R10, RZ, RZ, R8 ;  /* 0x000000ffff0a7224 */ /* 0x000fe200078e0008 */
[----:B------:R-:W-:Y:S01]  /*64f0*/  UMOV UR6, UR36 ;  /* 0x0000002400067c82 */ /* 0x000fe20008000000 */
[----:B------:R-:W-:Y:S01]  /*6500*/  IMAD.MOV.U32 R2, RZ, RZ, 0x3f800000 ;  /* 0x3f800000ff027424 */ /* 0x000fe200078e00ff */
[----:B------:R-:W-:Y:S01]  /*6510*/  ULDC UR5, c[0x0][0x9d8] ;  /* 0x0002760000057ab9 */ /* 0x000fe20000000800 */
[----:B------:R-:W-:-:S07]  /*6520*/  IMAD.MOV.U32 R119, RZ, RZ, RZ ;  /* 0x000000ffff777224 */ /* 0x000fce00078e00ff */
.L_x_2494:
[----:B------:R-:W-:-:S04]  /*6530*/  UIADD3 UR4, UR6, 0x1, URZ ;  /* 0x0000000106047890 */ /* 0x000fc8000fffe03f */
[----:B------:R-:W-:-:S04]  /*6540*/  UISETP.NE.AND UP1, UPT, UR4, 0x2, UPT ;  /* 0x000000020400788c */ /* 0x000fc8000bf25270 */
[----:B------:R-:W-:Y:S02]  /*6550*/  USEL UR60, URZ, 0x1, UP1 ;  /* 0x000000013f3c7887 */ /* 0x000fe40008800000 */
[----:B------:R-:W-:Y:S02]  /*6560*/  USEL UR36, UR4, URZ, UP1 ;  /* 0x0000003f04247287 */ /* 0x000fe40008800000 */
[----:B------:R-:W-:Y:S01]  /*6570*/  ULOP3.LUT UR60, UR39, UR60, URZ, 0x3c, !UPT ;  /* 0x0000003c273c7292 */ /* 0x000fe2000f8e3c3f */
[----:B------:R-:W-:Y:S11]  /*6580*/  @!P0 BRA `(.L_x_2486) ;  /* 0x0000000000048947 */ /* 0x000ff60003800000 */
[----:B------:R-:W-:Y:S01]  /*6590*/  BPT.TRAP 0x1 ;  /* 0x000000040000795c */ /* 0x000fe20000300000 */
.L_x_2486:
[----:B------:R-:W-:Y:S01]  /*65a0*/  ULEA UR37, UR36, UR38, 0x3 ;  /* 0x0000002624257291 */ /* 0x000fe2000f8e183f */
[----:B------:R-:W-:-:S05]  /*65b0*/  IMAD.U32 R6, RZ, RZ, UR60 ;  /* 0x0000003cff067e24 */ /* 0x000fca000f8e00ff */
[----:B------:R-:W-:-:S04]  /*65c0*/  SHF.L.U32 R6, R6, 0x1f, RZ ;  /* 0x0000001f06067819 */ /* 0x000fc800000006ff */
[----:B------:R0:W1:Y:S01]  /*65d0*/  SYNCS.PHASECHK.TRANS64.TRYWAIT P3, [UR37+0x36830], R6 ;  /* 0x03683006ff0075a7 */ /* 0x0000620008060165 */
[----:B------:R-:W-:Y:S05]  /*65e0*/  @!P0 BRA `(.L_x_2487) ;  /* 0x0000000000048947 */ /* 0x000fea0003800000 */
[----:B------:R-:W-:Y:S01]  /*65f0*/  BPT.TRAP 0x1 ;  /* 0x000000040000795c */ /* 0x000fe20000300000 */
.L_x_2487:
[----:B-1----:R-:W-:Y:S05]  /*6600*/  @P3 BRA `(.L_x_2488) ;  /* 0x0000000000083947 */ /* 0x002fea0003800000 */
[----:B------:R-:W1:Y:S02]  /*6610*/  SYNCS.PHASECHK.TRANS64.TRYWAIT P3, [UR37+0x36830], R6 ;  /* 0x03683006ff0075a7 */ /* 0x000e640008060165 */
[----:B-1----:R-:W-:Y:S05]  /*6620*/  @!P3 BRA `(.L_x_2489) ;  /* 0x0000013000b8b947 */ /* 0x002fea0003800000 */
.L_x_2488:
        /* <DEDUP_REMOVED lines=592> */
.L_x_2490:
[----:B------:R-:W-:Y:S01]  /*8b30*/  ULEA UR4, UR6, UR38, 0x3 ;  /* 0x0000002606047291 */ /* 0x000fe2000f8e183f */
[----:B------:R-:W-:-:S05]  /*8b40*/  IMAD.U32 R0, RZ, RZ, UR39 ;  /* 0x00000027ff007e24 */ /* 0x000fca000f8e00ff */
[----:B------:R-:W-:-:S04]  /*8b50*/  SHF.L.U32 R0, R0, 0x1f, RZ ;  /* 0x0000001f00007819 */ /* 0x000fc800000006ff */
[----:B------:R2:W3:Y:S01]  /*8b60*/  SYNCS.PHASECHK.TRANS64.TRYWAIT P3, [UR4+0x36850], R0 ;  /* 0x03685000ff0075a7 */ /* 0x0004e20008060144 */
[----:B------:R-:W-:Y:S05]  /*8b70*/  @!P0 BRA `(.L_x_2491) ;  /* 0x0000000000048947 */ /* 0x000fea0003800000 */
[----:B------:R-:W-:Y:S01]  /*8b80*/  BPT.TRAP 0x1 ;  /* 0x000000040000795c */ /* 0x000fe20000300000 */
.L_x_2491:
[----:B---3--:R-:W-:Y:S05]  /*8b90*/  @P3 BRA `(.L_x_2492) ;  /* 0x0000000000083947 */ /* 0x008fea0003800000 */
[----:B------:R-:W3:Y:S02]  /*8ba0*/  SYNCS.PHASECHK.TRANS64.TRYWAIT P3, [UR4+0x36850], R0 ;  /* 0x03685000ff0075a7 */ /* 0x000ee40008060144 */
[----:B---3--:R-:W-:Y:S05]  /*8bb0*/  @!P3 BRA `(.L_x_2493) ;  /* 0x0000010c006cb947 */ /* 0x008fea0003800000 */
.L_x_2492:
[----:B------:R-:W-:Y:S01]  /*8bc0*/  UIADD3 UR10, UR38, 0x400, URZ ;  /* 0x00000400260a7890 */ /* 0x000fe2000fffe03f */
[----:B------:R-:W-:Y:S01]  /*8bd0*/  WARPGROUP.ARRIVE ;  /* 0x00000000000079c5 */ /* 0x000fe20000000000 */
[----:B------:R-:W-:Y:S01]  /*8be0*/  UMOV UR11, 0x40000040 ;  /* 0x40000040000b7882 */ /* 0x000fe20000000000 */
[----:B------:R-:W-:Y:S01]  /*8bf0*/  R2UR UR18, R19 ;  /* 0x00000000131272ca */ /* 0x000fe200000e0000 */
[----:B------:R-:W-:Y:S01]  /*8c00*/  USHF.R.U32.HI UR10, URZ, 0x4, UR10 ;  /* 0x000000043f0a7899 */ /* 0x000fe2000801160a */
[----:B------:R-:W-:Y:S01]  /*8c10*/  FMUL.FTZ R20, R152, UR5 ;  /* 0x0000000598147c20 */ /* 0x000fe20008410000 */
[----:B------:R-:W-:Y:S01]  /*8c20*/  FMUL.FTZ R152, R157, UR5 ;  /* 0x000000059d987c20 */ /* 0x000fe20008410000 */
[----:B------:R-:W-:Y:S01]  /*8c30*/  FMUL.FTZ R8, R173, UR5 ;  /* 0x00000005ad087c20 */ /* 0x000fe20008410000 */
[----:B------:R-:W-:Y:S01]  /*8c40*/  ULOP3.LUT UR10, UR10, 0x3fff, URZ, 0xc0, !UPT ;  /* 0x00003fff0a0a7892 */ /* 0x000fe2000f8ec03f */
[----:B------:R-:W-:Y:S01]  /*8c50*/  FMUL.FTZ R173, R155, UR5 ;  /* 0x000000059bad7c20 */ /* 0x000fe20008410000 */
[----:B------:R-:W-:Y:S01]  /*8c60*/  R2UR UR15, R17 ;  /* 0x00000000110f72ca */ /* 0x000fe200000e0000 */
[----:B------:R-:W-:Y:S01]  /*8c70*/  FMUL.FTZ R13, R160, UR5 ;  /* 0x00000005a00d7c20 */ /* 0x000fe20008410000 */
[----:B------:R-:W-:Y:S01]  /*8c80*/  ULOP3.LUT UR10, UR10, 0x3800000, URZ, 0xfc, !UPT ;  /* 0x038000000a0a7892 */ /* 0x000fe2000f8efc3f */
[----:B------:R-:W-:Y:S01]  /*8c90*/  R2UR UR14, R18 ;  /* 0x00000000120e72ca */ /* 0x000fe200000e0000 */
[----:B------:R-:W-:Y:S01]  /*8ca0*/  FMUL.FTZ R160, R167, UR5 ;  /* 0x00000005a7a07c20 */ /* 0x000fe20008410000 */
[----:B------:R-:W-:Y:S01]  /*8cb0*/  FMUL.FTZ R167, R146, UR5 ;  /* 0x0000000592a77c20 */ /* 0x000fe20008410000 */
[----:B------:R-:W-:Y:S01]  /*8cc0*/  UIMAD UR6, UR6, 0xa80, UR10 ;  /* 0x00000a80060678a4 */ /* 0x000fe2000f8e020a */
[----:B-1----:R-:W-:-:S02]  /*8cd0*/  VIADD R7, R23, UR18 ;  /* 0x0000001217077c36 */ /* 0x002fc40008000000 */
[----:B------:R-:W-:Y:S01]  /*8ce0*/  FMUL.FTZ R14, R165, UR5 ;  /* 0x00000005a50e7c20 */ /* 0x000fe20008410000 */
[----:B------:R-:W-:Y:S01]  /*8cf0*/  FMUL.FTZ R165, R150, UR5 ;  /* 0x0000000596a57c20 */ /* 0x000fe20008410000 */
[----:B0-----:R-:W-:Y:S01]  /*8d00*/  FMUL.FTZ R6, R166, UR5 ;  /* 0x00000005a6067c20 */ /* 0x001fe20008410000 */
[----:B------:R-:W-:Y:S01]  /*8d10*/  MUFU.TANH R160, R160 ;  /* 0x000000a000a07308 */ /* 0x000fe20000002400 */
[----:B------:R-:W-:Y:S01]  /*8d20*/  FMUL.FTZ R2, R169, UR5 ;  /* 0x00000005a9027c20 */ /* 0x000fe20008410000 */
[----:B------:R-:W-:Y:S01]  /*8d30*/  UMOV UR10, UR6 ;  /* 0x00000006000a7c82 */ /* 0x000fe20008000000 */
[----:B------:R-:W-:Y:S01]  /*8d40*/  FMUL.FTZ R169, R159, UR5 ;  /* 0x000000059fa97c20 */ /* 0x000fe20008410000 */
[----:B------:R-:W-:Y:S01]  /*8d50*/  HGMMA.64x192x16.F32.BF16 R24, R200, gdesc[UR8].tnspB, R24, gsb0 ;  /* 0x42e00008c8187df0 */ /* 0x000fe20008001818 */
[----:B------:R-:W-:Y:S01]  /*8d60*/  UIADD3 UR10, UR6, 0x80, URZ ;  /* 0x00000080060a7890 */ /* 0x000fe2000fffe03f */
[----:B------:R-:W-:Y:S01]  /*8d70*/  FMUL.FTZ R147, R147, UR5 ;  /* 0x0000000593937c20 */ /* 0x000fe20008410000 */
[----:B------:R-:W-:Y:S01]  /*8d80*/  UMOV UR11, 0x40000040 ;  /* 0x40000040000b7882 */ /* 0x000fe20000000000 */
        /* <DEDUP_REMOVED lines=15> */
[----:B--2---:R-:W-:Y:S01]  /*8e80*/  FMUL.FTZ R0, R168, UR5 ;  /* 0x00000005a8007c20 */ /* 0x004fe20008410000 */
        /* <DEDUP_REMOVED lines=11> */
[----:B------:R-:W-:Y:S01]  /*8f40*/  UISETP.GT.AND UP1, UPT, UR7, UR61, UPT ;  /* 0x0000003d0700728c */ /* 0x000fe2000bf24270 */
[----:B------:R-:W-:-:S04]  /*8f50*/  UMOV UR39, UR60 ;  /* 0x0000003c00277c82 */ /* 0x000fc80008000000 */
        /* <DEDUP_REMOVED lines=31> */
[----:B------:R-:W0:Y:S08]  /*9150*/  MUFU.TANH R201, R201 ;  /* 0x000000c900c97308 */ /* 0x000e300000002400 */
[----:B------:R-:W1:Y:S08]  /*9160*/  MUFU.TANH R203, R203 ;  /* 0x000000cb00cb7308 */ /* 0x000e700000002400 */
        /* <DEDUP_REMOVED lines=14> */
[----:B------:R-:W-:Y:S01]  /*9250*/  @UP0 ULDC UR10, c[0x0][0x44c] ;  /* 0x00011300000a0ab9 */ /* 0x000fe20000000800 */
[----:B------:R-:W-:Y:S01]  /*9260*/  UMOV UR11, 0x40000040 ;  /* 0x40000040000b7882 */ /* 0x000fe20000000000 */
[----:B------:R-:W-:Y:S01]  /*9270*/  @P2 IMAD.HI.U32 R154, R7, UR10, RZ ;  /* 0x0000000a079a2c27 */ /* 0x000fe2000f8e00ff */
[----:B------:R-:W-:Y:S01]  /*9280*/  @UP0 ULDC UR10, c[0x0][0x450] ;  /* 0x00011400000a0ab9 */ /* 0x000fe20000000800 */
[----:B------:R-:W2:Y:S03]  /*9290*/  MUFU.TANH R199, R199 ;  /* 0x000000c700c77308 */ /* 0x000ea60000002400 */
[----:B------:R-:W-:Y:S01]  /*92a0*/  @P2 SHF.R.U32.HI R7, RZ, UR10, R154 ;  /* 0x0000000aff072c19 */ /* 0x000fe2000801169a */
[----:B------:R-:W-:Y:S02]  /*92b0*/  UMOV UR10, 0x1 ;  /* 0x00000001000a7882 */ /* 0x000fe40000000000 */
[----:B------:R-:W-:-:S02]  /*92c0*/  UIMAD UR10, UR7, -0x70, UR10 ;  /* 0xffffff90070a78a4 */ /* 0x000fc4000f8e020a */
[----:B------:R-:W3:Y:S01]  /*92d0*/  SHFL.IDX PT, R155, R7, 0x1, 0x1c1f ;  /* 0x003c1f00079b7f89 */ /* 0x000ee200000e0000 */
[----:B------:R-:W4:Y:S01]  /*92e0*/  MUFU.TANH R197, R197 ;  /* 0x000000c500c57308 */ /* 0x000f220000002400 */
[----:B------:R-:W-:Y:S02]  /*92f0*/  UIADD3 UR7, UR7, -0x1, URZ ;  /* 0xffffffff07077890 */ /* 0x000fe4000fffe03f */
[----:B------:R-:W-:Y:S01]  /*9300*/  IMAD.U32 R157, RZ, RZ, UR10 ;  /* 0x0000000aff9d7e24 */ /* 0x000fe2000f8e00ff */
[----:B------:R-:W-:Y:S01]  /*9310*/  UIADD3 UR10, UR6, 0x180, URZ ;  /* 0x00000180060a7890 */ /* 0x000fe2000fffe03f */
[----:B------:R-:W5:Y:S02]  /*9320*/  SHFL.IDX PT, R129, R7, RZ, 0x1c1f ;  /* 0x001c1fff07817589 */ /* 0x000f6400000e0000 */
[----:B------:R-:W-:Y:S01]  /*9330*/  IMAD R146, R22, -0x2, R157 ;  /* 0xfffffffe16927824 */ /* 0x000fe200078e029d */
[----:B------:R-:W-:Y:S01]  /*9340*/  MUFU.TANH R175, R175 ;  /* 0x000000af00af7308 */ /* 0x000fe20000002400 */
[----:B------:R-:W-:-:S05]  /*9350*/  IMAD.U32 R157, RZ, RZ, UR15 ;  /* 0x0000000fff9d7e24 */ /* 0x000fca000f8e00ff */
[----:B------:R-:W-:Y:S02]  /*9360*/  IADD3 R146, -R157, UR14, R146 ;  /* 0x0000000e9d927c10 */ /* 0x000fe4000fffe192 */
[----:B------:R-:W-:Y:S03]  /*9370*/  MUFU.TANH R154, R143 ;  /* 0x0000008f009a7308 */ /* 0x000fe60000002400 */
[----:B---3--:R-:W-:Y:S02]  /*9380*/  IMAD.IADD R150, R146, 0x1, R155 ;  /* 0x0000000192967824 */ /* 0x008fe400078e029b */
[----:B------:R-:W-:-:S03]  /*9390*/  FMUL.FTZ R155, R138, UR5 ;  /* 0x000000058a9b7c20 */ /* 0x000fc60008410000 */
[----:B------:R-:W-:Y:S01]  /*93a0*/  ISETP.GT.AND P3, PT, R150, RZ, PT ;  /* 0x000000ff9600720c */ /* 0x000fe20003f64270 */
[----:B-----5:R-:W-:Y:S01]  /*93b0*/  IMAD.IADD R146, R146, 0x1, R129 ;  /* 0x0000000192927824 */ /* 0x020fe200078e0281 */
[C---:B------:R-:W-:Y:S01]  /*93c0*/  ISETP.GT.AND P4, PT, R150.reuse, 0x1, PT ;  /* 0x000000019600780c */ /* 0x040fe20003f84270 */
[----:B------:R-:W-:Y:S01]  /*93d0*/  MUFU.TANH R155, R155 ;  /* 0x0000009b009b7308 */ /* 0x000fe20000002400 */
[----:B0-----:R-:W-:Y:S02]  /*93e0*/  FSEL R201, R201, -INF , P3 ;  /* 0xff800000c9c97808 */ /* 0x001fe40001800000 */
[----:B------:R-:W-:Y:S02]  /*93f0*/  ISETP.GT.AND P3, PT, R150, 0x8, PT ;  /* 0x000000089600780c */ /* 0x000fe40003f64270 */
[----:B-1----:R-:W-:Y:S02]  /*9400*/  FSEL R203, R203, -INF , P4 ;  /* 0xff800000cbcb7808 */ /* 0x002fe40002000000 */
[----:B------:R-:W-:-:S02]  /*9410*/  FMNMX.FTZ R138, R201, R9, !PT ;  /* 0x00000009c98a7209 */ /* 0x000fc40007810000 */
[C---:B------:R-:W-:Y:S02]  /*9420*/  ISETP.GT.AND P4, PT, R150.reuse, 0x9, PT ;  /* 0x000000099600780c */ /* 0x040fe40003f84270 */
[----:B--2---:R-:W-:Y:S02]  /*9430*/  FSEL R199, R199, -INF , P3 ;  /* 0xff800000c7c77808 */ /* 0x004fe40001800000 */
[----:B------:R-:W-:Y:S02]  /*9440*/  FMNMX.FTZ R138, R203, R138, !PT ;  /* 0x0000008acb8a7209 */ /* 0x000fe40007810000 */
[----:B------:R-:W-:Y:S02]  /*9450*/  ISETP.GT.AND P3, PT, R150, 0x10, PT ;  /* 0x000000109600780c */ /* 0x000fe40003f64270 */
[----:B----4-:R-:W-:Y:S02]  /*9460*/  FSEL R197, R197, -INF , P4 ;  /* 0xff800000c5c57808 */ /* 0x010fe40002000000 */
[----:B------:R-:W-:-:S02]  /*9470*/  FMNMX.FTZ R138, R199, R138, !PT ;  /* 0x0000008ac78a7209 */ /* 0x000fc40007810000 */
[----:B------:R-:W-:Y:S02]  /*9480*/  ISETP.GT.AND P4, PT, R150, 0x11, PT ;  /* 0x000000119600780c */ /* 0x000fe40003f84270 */
[----:B------:R-:W-:Y:S02]  /*9490*/  FMNMX.FTZ R138, R197, R138, !PT ;  /* 0x0000008ac58a7209 */ /* 0x000fe40007810000 */
[----:B------:R-:W-:Y:S01]  /*94a0*/  ISETP.GT.AND P5, PT, R146, 0x1, PT ;  /* 0x000000019200780c */ /* 0x000fe20003fa4270 */
[----:B------:R-:W-:Y:S02]  /*94b0*/  WARPGROUP.DEPBAR.LE gsb0, 0x0 ;  /* 0x00008000000079c5 */ /* 0x000fe40000010000 */
[----:B------:R-:W-:Y:S01]  /*94c0*/  WARPGROUP.ARRIVE ;  /* 0x00000000000079c5 */ /* 0x000fe20000000000 */
[----:B------:R-:W-:Y:S01]  /*94d0*/  FMUL.FTZ R195, R162, UR5 ;  /* 0x00000005a2c37c20 */ /* 0x000fe20008410000 */
[----:B------:R-:W-:-:S04]  /*94e0*/  FMUL.FTZ R193, R163, UR5 ;  /* 0x00000005a3c17c20 */ /* 0x000fc80008410000 */
[----:B------:R-:W-:Y:S01]  /*94f0*/  HGMMA.64x192x16.F32.BF16 R24, R188, gdesc[UR8].tnspB, R24, gsb0 ;  /* 0x42e00008bc187df0 */ /* 0x000fe20008001818 */
[----:B------:R-:W-:Y:S01]  /*9500*/  UIADD3 UR10, UR6, 0x200, URZ ;  /* 0x00000200060a7890 */ /* 0x000fe2000fffe03f */
[----:B------:R-:W0:Y:S01]  /*9510*/  MUFU.TANH R195, R195 ;  /* 0x000000c300c37308 */ /* 0x000e220000002400 */
[----:B------:R-:W-:-:S07]  /*9520*/  UMOV UR11, 0x40000040 ;  /* 0x40000040000b7882 */ /* 0x000fce0000000000 */
[----:B------:R-:W1:Y:S01]  /*9530*/  MUFU.TANH R193, R193 ;  /* 0x000000c100c17308 */ /* 0x000e620000002400 */
[----:B0-----:R-:W-:Y:S02]  /*9540*/  FSEL R195, R195, -INF , P3 ;  /* 0xff800000c3c37808 */ /* 0x001fe40001800000 */
[C---:B------:R-:W-:Y:S02]  /*9550*/  ISETP.GT.AND P3, PT, R150.reuse, 0x18, PT ;  /* 0x000000189600780c */ /* 0x040fe40003f64270 */
[----:B------:R-:W-:Y:S02]  /*9560*/  FMNMX.FTZ R138, R195, R138, !PT ;  /* 0x0000008ac38a7209 */ /* 0x000fe40007810000 */
[----:B-1----:R-:W-:Y:S02]  /*9570*/  FSEL R193, R193, -INF , P4 ;  /* 0xff800000c1c17808 */ /* 0x002fe40002000000 */
[----:B------:R-:W-:Y:S02]  /*9580*/  ISETP.GT.AND P4, PT, R150, 0x19, PT ;  /* 0x000000199600780c */ /* 0x000fe40003f84270 */
[----:B------:R-:W-:Y:S01]  /*9590*/  FMNMX.FTZ R138, R193, R138, !PT ;  /* 0x0000008ac18a7209 */ /* 0x000fe20007810000 */
[----:B------:R-:W-:-:S02]  /*95a0*/  WARPGROUP.DEPBAR.LE gsb0, 0x0 ;  /* 0x00008000000079c5 */ /* 0x000fc40000010000 */
[----:B------:R-:W-:Y:S01]  /*95b0*/  WARPGROUP.ARRIVE ;  /* 0x00000000000079c5 */ /* 0x000fe20000000000 */
[----:B------:R-:W-:Y:S01]  /*95c0*/  FSEL R191, R6, -INF , P3 ;  /* 0xff80000006bf7808 */ /* 0x000fe20001800000 */
[----:B------:R-:W-:Y:S01]  /*95d0*/  FMUL.FTZ R6, R131, UR5 ;  /* 0x0000000583067c20 */ /* 0x000fe20008410000 */
[----:B------:R-:W-:Y:S02]  /*95e0*/  ISETP.GT.AND P3, PT, R150, 0x20, PT ;  /* 0x000000209600780c */ /* 0x000fe40003f64270 */
[----:B------:R-:W-:Y:S01]  /*95f0*/  FSEL R189, R160, -INF , P4 ;  /* 0xff800000a0bd7808 */ /* 0x000fe20002000000 */
[----:B------:R-:W-:Y:S01]  /*9600*/  HGMMA.64x192x16.F32.BF16 R24, R184, gdesc[UR8].tnspB, R24, gsb0 ;  /* 0x42e00008b8187df0 */ /* 0x000fe20008001818 */
[----:B------:R-:W-:Y:S01]  /*9610*/  FMNMX.FTZ R138, R191, R138, !PT ;  /* 0x0000008abf8a7209 */ /* 0x000fe20007810000 */
[----:B------:R0:W1:Y:S01]  /*9620*/  MUFU.TANH R156, R6 ;  /* 0x00000006009c7308 */ /* 0x0000620000002400 */
[----:B------:R-:W-:Y:S01]  /*9630*/  ISETP.GT.AND P4, PT, R150, 0x21, PT ;  /* 0x000000219600780c */ /* 0x000fe20003f84270 */
[----:B------:R-:W-:Y:S01]  /*9640*/  UIADD3 UR10, UR6, 0x280, URZ ;  /* 0x00000280060a7890 */ /* 0x000fe2000fffe03f */
[----:B------:R-:W-:Y:S01]  /*9650*/  FSEL R175, R175, -INF , P3 ;  /* 0xff800000afaf7808 */ /* 0x000fe20001800000 */
[----:B------:R-:W-:Y:S01]  /*9660*/  UMOV UR11, 0x40000040 ;  /* 0x40000040000b7882 */ /* 0x000fe20000000000 */
[----:B------:R-:W-:-:S02]  /*9670*/  FMNMX.FTZ R138, R189, R138, !PT ;  /* 0x0000008abd8a7209 */ /* 0x000fc40007810000 */
[C---:B------:R-:W-:Y:S02]  /*9680*/  ISETP.GT.AND P3, PT, R150.reuse, 0x28, PT ;  /* 0x000000289600780c */ /* 0x040fe40003f64270 */
[----:B------:R-:W-:Y:S01]  /*9690*/  FSEL R173, R173, -INF , P4 ;  /* 0xff800000adad7808 */ /* 0x000fe20002000000 */
[----:B0-----:R-:W-:Y:S01]  /*96a0*/  FMUL.FTZ R6, R135, UR5 ;  /* 0x0000000587067c20 */ /* 0x001fe20008410000 */
[----:B------:R-:W-:Y:S02]  /*96b0*/  FMNMX.FTZ R138, R175, R138, !PT ;  /* 0x0000008aaf8a7209 */ /* 0x000fe40007810000 */
[----:B------:R-:W-:Y:S01]  /*96c0*/  ISETP.GT.AND P4, PT, R150, 0x29, PT ;  /* 0x000000299600780c */ /* 0x000fe20003f84270 */
[----:B------:R0:W2:Y:S01]  /*96d0*/  MUFU.TANH R163, R6 ;  /* 0x0000000600a37308 */ /* 0x0000a20000002400 */
[----:B------:R-:W-:Y:S02]  /*96e0*/  FSEL R171, R171, -INF , P3 ;  /* 0xff800000abab7808 */ /* 0x000fe40001800000 */
[----:B------:R-:W-:-:S02]  /*96f0*/  FMNMX.FTZ R138, R173, R138, !PT ;  /* 0x0000008aad8a7209 */ /* 0x000fc40007810000 */
[C---:B------:R-:W-:Y:S02]  /*9700*/  ISETP.GT.AND P3, PT, R150.reuse, 0x30, PT ;  /* 0x000000309600780c */ /* 0x040fe40003f64270 */
[----:B------:R-:W-:Y:S02]  /*9710*/  FSEL R169, R169, -INF , P4 ;  /* 0xff800000a9a97808 */ /* 0x000fe40002000000 */
[----:B------:R-:W-:Y:S01]  /*9720*/  FMNMX.FTZ R138, R171, R138, !PT ;  /* 0x0000008aab8a7209 */ /* 0x000fe20007810000 */
[----:B0-----:R-:W-:Y:S01]  /*9730*/  FMUL.FTZ R6, R123, UR5 ;  /* 0x000000057b067c20 */ /* 0x001fe20008410000 */
[C---:B------:R-:W-:Y:S02]  /*9740*/  ISETP.GT.AND P4, PT, R150.reuse, 0x31, PT ;  /* 0x000000319600780c */ /* 0x040fe40003f84270 */
[----:B------:R-:W-:Y:S02]  /*9750*/  FSEL R167, R167, -INF , P3 ;  /* 0xff800000a7a77808 */ /* 0x000fe40001800000 */
[----:B------:R-:W-:Y:S01]  /*9760*/  FMNMX.FTZ R138, R169, R138, !PT ;  /* 0x0000008aa98a7209 */ /* 0x000fe20007810000 */
[----:B------:R-:W0:Y:S01]  /*9770*/  MUFU.TANH R6, R6 ;  /* 0x0000000600067308 */ /* 0x000e220000002400 */
        /* <DEDUP_REMOVED lines=15> */
[----:B------:R-:W-:Y:S02]  /*9870*/  ISETP.GT.AND P4, PT, R150, 0x49, PT ;  /* 0x000000499600780c */ /* 0x000fe40003f84270 */
[----:B------:R-:W-:Y:S01]  /*9880*/  FSEL R143, R142, -INF , P3 ;  /* 0xff8000008e8f7808 */ /* 0x000fe20001800000 */
[----:B------:R-:W-:Y:S01]  /*9890*/  FMUL.FTZ R142, R125, UR5 ;  /* 0x000000057d8e7c20 */ /* 0x000fe20008410000 */
[----:B------:R-:W-:Y:S02]  /*98a0*/  FMNMX.FTZ R138, R139, R138, !PT ;  /* 0x0000008a8b8a7209 */ /* 0x000fe40007810000 */
[----:B------:R-:W-:-:S02]  /*98b0*/  ISETP.GT.AND P3, PT, R150, 0x50, PT ;  /* 0x000000509600780c */ /* 0x000fc40003f64270 */
[----:B------:R-:W-:Y:S01]  /*98c0*/  FSEL R123, R154, -INF , P4 ;  /* 0xff8000009a7b7808 */ /* 0x000fe20002000000 */
[----:B------:R-:W-:Y:S01]  /*98d0*/  MUFU.TANH R142, R142 ;  /* 0x0000008e008e7308 */ /* 0x000fe20000002400 */
[----:B------:R-:W-:Y:S02]  /*98e0*/  FMNMX.FTZ R138, R143, R138, !PT ;  /* 0x0000008a8f8a7209 */ /* 0x000fe40007810000 */
[----:B------:R-:W-:Y:S02]  /*98f0*/  ISETP.GT.AND P4, PT, R150, 0x51, PT ;  /* 0x000000519600780c */ /* 0x000fe40003f84270 */
[----:B------:R-:W-:Y:S01]  /*9900*/  FSEL R147, R130, -INF , P3 ;  /* 0xff80000082937808 */ /* 0x000fe20001800000 */
[----:B------:R-:W-:Y:S01]  /*9910*/  FMUL.FTZ R130, R149, UR5 ;  /* 0x0000000595827c20 */ /* 0x000fe20008410000 */
[----:B------:R-:W-:Y:S02]  /*9920*/  FMNMX.FTZ R138, R123, R138, !PT ;  /* 0x0000008a7b8a7209 */ /* 0x000fe40007810000 */
[----:B------:R-:W-:-:S02]  /*9930*/  ISETP.GT.AND P3, PT, R150, 0x58, PT ;  /* 0x000000589600780c */ /* 0x000fc40003f64270 */
[----:B-1----:R-:W-:Y:S01]  /*9940*/  FSEL R151, R156, -INF , P4 ;  /* 0xff8000009c977808 */ /* 0x002fe20002000000 */
[----:B------:R-:W1:Y:S01]  /*9950*/  MUFU.TANH R130, R130 ;  /* 0x0000008200827308 */ /* 0x000e620000002400 */
[----:B------:R-:W-:Y:S02]  /*9960*/  FMNMX.FTZ R138, R147, R138, !PT ;  /* 0x0000008a938a7209 */ /* 0x000fe40007810000 */
[----:B------:R-:W-:Y:S02]  /*9970*/  ISETP.GT.AND P4, PT, R150, 0x59, PT ;  /* 0x000000599600780c */ /* 0x000fe40003f84270 */
        /* <DEDUP_REMOVED lines=8> */
[----:B------:R-:W-:-:S02]  /*9a00*/  FMNMX.FTZ R138, R159, R138, !PT ;  /* 0x0000008a9f8a7209 */ /* 0x000fc40007810000 */
[----:B------:R-:W-:Y:S02]  /*9a10*/  ISETP.GT.AND P4, PT, R150, 0x61, PT ;  /* 0x000000619600780c */ /* 0x000fe40003f84270 */
[----:B------:R-:W-:Y:S02]  /*9a20*/  FSEL R157, R122, -INF , P3 ;  /* 0xff8000007a9d7808 */ /* 0x000fe40001800000 */
[----:B------:R-:W-:Y:S01]  /*9a30*/  FMNMX.FTZ R138, R163, R138, !PT ;  /* 0x0000008aa38a7209 */ /* 0x000fe20007810000 */
[----:B------:R-:W3:Y:S01]  /*9a40*/  MUFU.TANH R136, R136 ;  /* 0x0000008800887308 */ /* 0x000ee20000002400 */
[----:B------:R-:W-:Y:S02]  /*9a50*/  ISETP.GT.AND P3, PT, R150, 0x68, PT ;  /* 0x000000689600780c */ /* 0x000fe40003f64270 */
[----:B0-----:R-:W-:Y:S02]  /*9a60*/  FSEL R161, R6, -INF , P4 ;  /* 0xff80000006a17808 */ /* 0x001fe40002000000 */
[----:B------:R-:W-:Y:S01]  /*9a70*/  FMNMX.FTZ R138, R157, R138, !PT ;  /* 0x0000008a9d8a7209 */ /* 0x000fe20007810000 */
[----:B------:R-:W0:Y:S01]  /*9a80*/  LDC R6, c[0x0][0x988] ;  /* 0x00026200ff067b82 */ /* 0x000e220000000800 */
[----:B------:R-:W-:Y:S01]  /*9a90*/  ISETP.GT.AND P4, PT, R150, 0x69, PT ;  /* 0x000000699600780c */ /* 0x000fe20003f84270 */
[----:B------:R-:W-:Y:S01]  /*9aa0*/  MUFU.TANH R140, R140 ;  /* 0x0000008c008c7308 */ /* 0x000fe20000002400 */
[----:B------:R-:W-:Y:S01]  /*9ab0*/  FSEL R149, R126, -INF , P3 ;  /* 0xff8000007e957808 */ /* 0x000fe20001800000 */
[----:B------:R-:W-:Y:S01]  /*9ac0*/  FMUL.FTZ R126, R121, UR5 ;  /* 0x00000005797e7c20 */ /* 0x000fe20008410000 */
[----:B------:R-:W-:-:S02]  /*9ad0*/  FMNMX.FTZ R138, R161, R138, !PT ;  /* 0x0000008aa18a7209 */ /* 0x000fc40007810000 */
[----:B------:R-:W-:Y:S02]  /*9ae0*/  FSEL R127, R127, -INF , P4 ;  /* 0xff8000007f7f7808 */ /* 0x000fe40002000000 */
[----:B------:R-:W-:Y:S01]  /*9af0*/  FMNMX.FTZ R138, R149, R138, !PT ;  /* 0x0000008a958a7209 */ /* 0x000fe20007810000 */
[----:B------:R-:W-:Y:S01]  /*9b00*/  MUFU.TANH R126, R126 ;  /* 0x0000007e007e7308 */ /* 0x000fe20000002400 */
[----:B------:R-:W-:Y:S02]  /*9b10*/  ISETP.GT.AND P4, PT, R146, RZ, PT ;  /* 0x000000ff9200720c */ /* 0x000fe40003f84270 */
[----:B------:R-:W-:Y:S02]  /*9b20*/  FMNMX.FTZ R138, R127, R138, !PT ;  /* 0x0000008a7f8a7209 */ /* 0x000fe40007810000 */
[----:B------:R-:W-:Y:S02]  /*9b30*/  FSEL R121, R0, -INF , P4 ;  /* 0xff80000000797808 */ /* 0x000fe40002000000 */
[----:B------:R-:W-:Y:S01]  /*9b40*/  ISETP.GT.AND P4, PT, R146, 0x8, PT ;  /* 0x000000089200780c */ /* 0x000fe20003f84270 */
[----:B------:R-:W4:Y:S01]  /*9b50*/  SHFL.BFLY PT, R229, R138, 0x2, 0x1f ;  /* 0x0c401f008ae57f89 */ /* 0x000f2200000e0000 */
[----:B------:R-:W-:-:S02]  /*9b60*/  FSEL R125, R2, -INF , P5 ;  /* 0xff800000027d7808 */ /* 0x000fc40002800000 */
[----:B------:R-:W-:Y:S02]  /*9b70*/  FMNMX.FTZ R0, R121, R10, !PT ;  /* 0x0000000a79007209 */ /* 0x000fe40007810000 */
[C---:B------:R-:W-:Y:S02]  /*9b80*/  ISETP.GT.AND P5, PT, R146.reuse, 0x9, PT ;  /* 0x000000099200780c */ /* 0x040fe40003fa4270 */
[----:B------:R-:W-:Y:S02]  /*9b90*/  FSEL R11, R11, -INF , P4 ;  /* 0xff8000000b0b7808 */ /* 0x000fe40002000000 */
[----:B------:R-:W-:Y:S02]  /*9ba0*/  FMNMX.FTZ R0, R125, R0, !PT ;  /* 0x000000007d007209 */ /* 0x000fe40007810000 */
[----:B------:R-:W-:Y:S02]  /*9bb0*/  ISETP.GT.AND P4, PT, R146, 0x10, PT ;  /* 0x000000109200780c */ /* 0x000fe40003f84270 */
[----:B------:R-:W-:-:S02]  /*9bc0*/  FSEL R129, R8, -INF , P5 ;  /* 0xff80000008817808 */ /* 0x000fc40002800000 */
[----:B------:R-:W-:Y:S02]  /*9bd0*/  FMNMX.FTZ R0, R11, R0, !PT ;  /* 0x000000000b007209 */ /* 0x000fe40007810000 */
[C---:B------:R-:W-:Y:S02]  /*9be0*/  ISETP.GT.AND P5, PT, R146.reuse, 0x11, PT ;  /* 0x000000119200780c */ /* 0x040fe40003fa4270 */
[----:B------:R-:W-:Y:S02]  /*9bf0*/  FSEL R13, R13, -INF , P4 ;  /* 0xff8000000d0d7808 */ /* 0x000fe40002000000 */
[----:B------:R-:W-:Y:S02]  /*9c00*/  FMNMX.FTZ R0, R129, R0, !PT ;  /* 0x0000000081007209 */ /* 0x000fe40007810000 */
[----:B------:R-:W-:Y:S02]  /*9c10*/  ISETP.GT.AND P4, PT, R146, 0x18, PT ;  /* 0x000000189200780c */ /* 0x000fe40003f84270 */
[----:B----4-:R-:W-:Y:S01]  /*9c20*/  FMNMX.FTZ R122, R138, R229, !PT ;  /* 0x000000e58a7a7209 */ /* 0x010fe20007810000 */
[----:B------:R-:W-:Y:S01]  /*9c30*/  FMUL.FTZ R229, R133, UR5 ;  /* 0x0000000585e57c20 */ /* 0x000fe20008410000 */
[----:B------:R-:W-:Y:S01]  /*9c40*/  FSEL R133, R12, -INF , P5 ;  /* 0xff8000000c857808 */ /* 0x000fe20002800000 */
[----:B------:R-:W-:Y:S01]  /*9c50*/  FMUL.FTZ R138, R120, UR5 ;  /* 0x00000005788a7c20 */ /* 0x000fe20008410000 */
[----:B------:R-:W-:Y:S01]  /*9c60*/  FMNMX.FTZ R0, R13, R0, !PT ;  /* 0x000000000d007209 */ /* 0x000fe20007810000 */
[----:B------:R-:W4:Y:S01]  /*9c70*/  SHFL.BFLY PT, R137, R122, 0x1, 0x1f ;  /* 0x0c201f007a897f89 */ /* 0x000f2200000e0000 */
[----:B------:R-:W-:Y:S01]  /*9c80*/  ISETP.GT.AND P5, PT, R146, 0x19, PT ;  /* 0x000000199200780c */ /* 0x000fe20003fa4270 */
[----:B------:R-:W5:Y:S01]  /*9c90*/  MUFU.TANH R229, R229 ;  /* 0x000000e500e57308 */ /* 0x000f620000002400 */
[----:B------:R-:W-:-:S02]  /*9ca0*/  FSEL R15, R15, -INF , P4 ;  /* 0xff8000000f0f7808 */ /* 0x000fc40002000000 */
[----:B------:R-:W-:Y:S02]  /*9cb0*/  FMNMX.FTZ R0, R133, R0, !PT ;  /* 0x0000000085007209 */ /* 0x000fe40007810000 */
[----:B------:R-:W-:Y:S02]  /*9cc0*/  ISETP.GT.AND P4, PT, R146, 0x20, PT ;  /* 0x000000209200780c */ /* 0x000fe40003f84270 */
[----:B------:R-:W-:Y:S01]  /*9cd0*/  FMNMX.FTZ R0, R15, R0, !PT ;  /* 0x000000000f007209 */ /* 0x000fe20007810000 */
[----:B------:R-:W5:Y:S01]  /*9ce0*/  MUFU.TANH R138, R138 ;  /* 0x0000008a008a7308 */ /* 0x000f620000002400 */
[----:B------:R-:W-:Y:S02]  /*9cf0*/  FSEL R141, R20, -INF , P4 ;  /* 0xff800000148d7808 */ /* 0x000fe40002000000 */
[----:B------:R-:W-:-:S04]  /*9d00*/  ISETP.GT.AND P4, PT, R146, 0x28, PT ;  /* 0x000000289200780c */ /* 0x000fc80003f84270 */
[----:B------:R-:W-:Y:S02]  /*9d10*/  FSEL R153, R153, -INF , P4 ;  /* 0xff80000099997808 */ /* 0x000fe40002000000 */
[----:B------:R-:W-:Y:S02]  /*9d20*/  ISETP.GT.AND P4, PT, R146, 0x30, PT ;  /* 0x000000309200780c */ /* 0x000fe40003f84270 */
[----:B----4-:R-:W-:Y:S02]  /*9d30*/  FMNMX.FTZ R7, R122, R137, !PT ;  /* 0x000000897a077209 */ /* 0x010fe40007810000 */
[----:B------:R-:W-:Y:S02]  /*9d40*/  FSEL R137, R14, -INF , P5 ;  /* 0xff8000000e897808 */ /* 0x000fe40002800000 */
[----:B------:R-:W-:Y:S01]  /*9d50*/  ISETP.GT.AND P5, PT, R146, 0x21, PT ;  /* 0x000000219200780c */ /* 0x000fe20003fa4270 */
[----:B0-----:R-:W-:Y:S01]  /*9d60*/  FMUL.FTZ R120, R7, R6 ;  /* 0x0000000607787220 */ /* 0x001fe20000410000 */
[----:B------:R-:W-:-:S02]  /*9d70*/  FMNMX.FTZ R0, R137, R0, !PT ;  /* 0x0000000089007209 */ /* 0x000fc40007810000 */
[----:B------:R-:W-:Y:S02]  /*9d80*/  FSEL R21, R21, -INF , P5 ;  /* 0xff80000015157808 */ /* 0x000fe40002800000 */
[----:B------:R-:W-:Y:S02]  /*9d90*/  FMNMX.FTZ R0, R141, R0, !PT ;  /* 0x000000008d007209 */ /* 0x000fe40007810000 */
[----:B------:R-:W-:Y:S02]  /*9da0*/  ISETP.GT.AND P5, PT, R146, 0x29, PT ;  /* 0x000000299200780c */ /* 0x000fe40003fa4270 */
[----:B------:R-:W-:Y:S02]  /*9db0*/  FMNMX.FTZ R0, R21, R0, !PT ;  /* 0x0000000015007209 */ /* 0x000fe40007810000 */
[----:B------:R-:W-:Y:S02]  /*9dc0*/  FSETP.NEU.FTZ.AND P3, PT, R7, -INF , PT ;  /* 0xff8000000700780b */ /* 0x000fe40003f7d000 */
[----:B------:R-:W-:-:S02]  /*9dd0*/  FMNMX.FTZ R0, R153, R0, !PT ;  /* 0x0000000099007209 */ /* 0x000fc40007810000 */
[----:B------:R-:W-:Y:S01]  /*9de0*/  FSEL R120, R120, RZ, P3 ;  /* 0x000000ff78787208 */ /* 0x000fe20001800000 */
[----:B------:R-:W-:Y:S02]  /*9df0*/  WARPGROUP.DEPBAR.LE gsb0, 0x0 ;  /* 0x00008000000079c5 */ /* 0x000fe40000010000 */
[----:B------:R-:W-:Y:S01]  /*9e00*/  WARPGROUP.ARRIVE ;  /* 0x00000000000079c5 */ /* 0x000fe20000000000 */
[----:B------:R-:W-:Y:S01]  /*9e10*/  FSEL R185, R152, -INF , P5 ;  /* 0xff80000098b97808 */ /* 0x000fe20002800000 */
[-CC-:B------:R-:W-:Y:S01]  /*9e20*/  FFMA.FTZ R122, R203, R6.reuse, -R120.reuse ;  /* 0x00000006cb7a7223 */ /* 0x180fe20000010878 */
[----:B------:R-:W-:Y:S01]  /*9e30*/  ISETP.GT.AND P5, PT, R146, 0x31, PT ;  /* 0x000000319200780c */ /* 0x000fe20003fa4270 */
[--C-:B------:R-:W-:Y:S01]  /*9e40*/  FFMA.FTZ R203, R199, R6, -R120.reuse ;  /* 0x00000006c7cb7223 */ /* 0x100fe20000010878 */
[----:B------:R-:W-:Y:S01]  /*9e50*/  FSEL R187, R144, -INF , P4 ;  /* 0xff80000090bb7808 */ /* 0x000fe20002000000 */
[----:B------:R-:W-:Y:S01]  /*9e60*/  HGMMA.64x192x16.F32.BF16 R24, R180, gdesc[UR8].tnspB, R24, gsb0 ;  /* 0x42e00008b4187df0 */ /* 0x000fe20008001818 */
[----:B------:R-:W-:Y:S01]  /*9e70*/  FMNMX.FTZ R0, R185, R0, !PT ;  /* 0x00000000b9007209 */ /* 0x000fe20007810000 */
[-CC-:B------:R-:W-:Y:S01]  /*9e80*/  FFMA.FTZ R199, R191, R6.reuse, -R120.reuse ;  /* 0x00000006bfc77223 */ /* 0x180fe20000010878 */
[C---:B------:R-:W-:Y:S01]  /*9e90*/  ISETP.GT.AND P4, PT, R146.reuse, 0x38, PT ;  /* 0x000000389200780c */ /* 0x040fe20003f84270 */
[-CC-:B------:R-:W-:Y:S01]  /*9ea0*/  FFMA.FTZ R20, R189, R6.reuse, -R120.reuse ;  /* 0x00000006bd147223 */ /* 0x180fe20000010878 */
[----:B------:R-:W-:Y:S01]  /*9eb0*/  FSEL R145, R145, -INF , P5 ;  /* 0xff80000091917808 */ /* 0x000fe20002800000 */
[--C-:B------:R-:W-:Y:S01]  /*9ec0*/  FFMA.FTZ R14, R193, R6, -R120.reuse ;  /* 0x00000006c10e7223 */ /* 0x100fe20000010878 */
[----:B------:R-:W-:Y:S01]  /*9ed0*/  FMNMX.FTZ R0, R187, R0, !PT ;  /* 0x00000000bb007209 */ /* 0x000fe20007810000 */
[-CC-:B------:R-:W-:Y:S01]  /*9ee0*/  FFMA.FTZ R193, R175, R6.reuse, -R120.reuse ;  /* 0x00000006afc17223 */ /* 0x180fe20000010878 */
[C---:B------:R-:W-:Y:S01]  /*9ef0*/  ISETP.GT.AND P5, PT, R146.reuse, 0x39, PT ;  /* 0x000000399200780c */ /* 0x040fe20003fa4270 */
[--C-:B------:R-:W-:Y:S01]  /*9f00*/  FFMA.FTZ R124, R173, R6, -R120.reuse ;  /* 0x00000006ad7c7223 */ /* 0x100fe20000010878 */
[----:B------:R-:W-:Y:S01]  /*9f10*/  FSEL R221, R221, -INF , P4 ;  /* 0xff800000dddd7808 */ /* 0x000fe20002000000 */
[----:B------:R-:W-:Y:S01]  /*9f20*/  UIADD3 UR10, UR6, 0x300, URZ ;  /* 0x00000300060a7890 */ /* 0x000fe2000fffe03f */
[----:B------:R-:W-:Y:S01]  /*9f30*/  FMNMX.FTZ R0, R145, R0, !PT ;  /* 0x0000000091007209 */ /* 0x000fe20007810000 */
[-CC-:B------:R-:W-:Y:S01]  /*9f40*/  FFMA.FTZ R12, R197, R6.reuse, -R120.reuse ;  /* 0x00000006c50c7223 */ /* 0x180fe20000010878 */
[----:B------:R-:W-:Y:S01]  /*9f50*/  ISETP.GT.AND P4, PT, R146, 0x40, PT ;  /* 0x000000409200780c */ /* 0x000fe20003f84270 */
[-CC-:B------:R-:W-:Y:S01]  /*9f60*/  FFMA.FTZ R197, R195, R6.reuse, -R120.reuse ;  /* 0x00000006c3c57223 */ /* 0x180fe20000010878 */
[----:B-1----:R-:W-:Y:S01]  /*9f70*/  FSEL R191, R130, -INF , P5 ;  /* 0xff80000082bf7808 */ /* 0x002fe20002800000 */
[--C-:B------:R-:W-:Y:S01]  /*9f80*/  FFMA.FTZ R195, R171, R6, -R120.reuse ;  /* 0x00000006abc37223 */ /* 0x100fe20000010878 */
[----:B------:R-:W-:Y:S01]  /*9f90*/  FMNMX.FTZ R0, R221, R0, !PT ;  /* 0x00000000dd007209 */ /* 0x000fe20007810000 */
[----:B------:R-:W-:Y:S01]  /*9fa0*/  UMOV UR11, 0x40000040 ;  /* 0x40000040000b7882 */ /* 0x000fe20000000000 */
[----:B------:R-:W-:Y:S01]  /*9fb0*/  ISETP.GT.AND P5, PT, R146, 0x41, PT ;  /* 0x000000419200780c */ /* 0x000fe20003fa4270 */
[--C-:B------:R-:W-:Y:S01]  /*9fc0*/  FFMA.FTZ R201, R201, R6, -R120.reuse ;  /* 0x00000006c9c97223 */ /* 0x100fe20000010878 */
[----:B--2---:R-:W-:Y:S01]  /*9fd0*/  FSEL R189, R134, -INF , P4 ;  /* 0xff80000086bd7808 */ /* 0x004fe20002000000 */
[----:B------:R-:W-:Y:S01]  /*9fe0*/  MUFU.EX2 R122, R122 ;  /* 0x0000007a007a7308 */ /* 0x000fe20000000800 */
[----:B------:R-:W-:Y:S01]  /*9ff0*/  FMNMX.FTZ R0, R191, R0, !PT ;  /* 0x00000000bf007209 */ /* 0x000fe20007810000 */
[-CC-:B------:R-:W-:Y:S01]  /*a000*/  FFMA.FTZ R135, R135, R6.reuse, -R120.reuse ;  /* 0x0000000687877223 */ /* 0x180fe20000010878 */
[C---:B------:R-:W-:Y:S01]  /*a010*/  ISETP.GT.AND P4, PT, R146.reuse, 0x48, PT ;  /* 0x000000489200780c */ /* 0x040fe20003f84270 */
[-CC-:B------:R-:W-:Y:S01]  /*a020*/  FFMA.FTZ R134, R139, R6.reuse, -R120.reuse ;  /* 0x000000068b867223 */ /* 0x180fe20000010878 */
[----:B------:R-:W-:Y:S01]  /*a030*/  FSEL R223, R223, -INF , P5 ;  /* 0xff800000dfdf7808 */ /* 0x000fe20002800000 */
[--C-:B------:R-:W-:Y:S01]  /*a040*/  FFMA.FTZ R130, R143, R6, -R120.reuse ;  /* 0x000000068f827223 */ /* 0x100fe20000010878 */
[----:B------:R-:W-:Y:S01]  /*a050*/  FMNMX.FTZ R0, R189, R0, !PT ;  /* 0x00000000bd007209 */ /* 0x000fe20007810000 */
[----:B------:R-:W-:Y:S01]  /*a060*/  MUFU.EX2 R201, R201 ;  /* 0x000000c900c97308 */ /* 0x000fe20000000800 */
[----:B------:R-:W-:Y:S01]  /*a070*/  ISETP.GT.AND P5, PT, R146, 0x49, PT ;  /* 0x000000499200780c */ /* 0x000fe20003fa4270 */
[-CC-:B------:R-:W-:Y:S01]  /*a080*/  FFMA.FTZ R123, R123, R6.reuse, -R120.reuse ;  /* 0x000000067b7b7223 */ /* 0x180fe20000010878 */
[----:B---3--:R-:W-:Y:S01]  /*a090*/  FSEL R175, R136, -INF , P4 ;  /* 0xff80000088af7808 */ /* 0x008fe20002000000 */
[--C-:B------:R-:W-:Y:S01]  /*a0a0*/  FFMA.FTZ R136, R147, R6, -R120.reuse ;  /* 0x0000000693887223 */ /* 0x100fe20000010878 */
[----:B------:R-:W-:Y:S01]  /*a0b0*/  FMNMX.FTZ R0, R223, R0, !PT ;  /* 0x00000000df007209 */ /* 0x000fe20007810000 */
[----:B------:R-:W-:Y:S01]  /*a0c0*/  FFMA.FTZ R139, R157, R6, -R120 ;  /* 0x000000069d8b7223 */ /* 0x000fe20000010878 */
[----:B------:R-:W-:Y:S01]  /*a0d0*/  ISETP.GT.AND P4, PT, R146, 0x50, PT ;  /* 0x000000509200780c */ /* 0x000fe20003f84270 */
[----:B------:R-:W-:Y:S01]  /*a0e0*/  MUFU.EX2 R203, R203 ;  /* 0x000000cb00cb7308 */ /* 0x000fe20000000800 */
[----:B------:R-:W-:Y:S01]  /*a0f0*/  FSEL R225, R225, -INF , P5 ;  /* 0xff800000e1e17808 */ /* 0x000fe20002800000 */
[----:B------:R-:W-:Y:S01]  /*a100*/  UMOV UR6, UR36 ;  /* 0x0000002400067c82 */ /* 0x000fe20008000000 */
[----:B------:R-:W-:-:S02]  /*a110*/  FMNMX.FTZ R0, R175, R0, !PT ;  /* 0x00000000af007209 */ /* 0x000fc40007810000 */
[----:B------:R-:W-:Y:S02]  /*a120*/  ISETP.GT.AND P5, PT, R146, 0x51, PT ;  /* 0x000000519200780c */ /* 0x000fe40003fa4270 */
[----:B------:R-:W-:Y:S01]  /*a130*/  FSEL R173, R128, -INF , P4 ;  /* 0xff80000080ad7808 */ /* 0x000fe20002000000 */
[----:B------:R-:W-:Y:S01]  /*a140*/  FFMA.FTZ R128, R169, R6, -R120 ;  /* 0x00000006a9807223 */ /* 0x000fe20000010878 */
[----:B------:R-:W-:Y:S01]  /*a150*/  FMNMX.FTZ R0, R225, R0, !PT ;  /* 0x00000000e1007209 */ /* 0x000fe20007810000 */
[----:B------:R-:W-:Y:S01]  /*a160*/  MUFU.EX2 R12, R12 ;  /* 0x0000000c000c7308 */ /* 0x000fe20000000800 */
[----:B------:R-:W-:Y:S02]  /*a170*/  ISETP.GT.AND P4, PT, R146, 0x58, PT ;  /* 0x000000589200780c */ /* 0x000fe40003f84270 */
[----:B------:R-:W-:Y:S02]  /*a180*/  FSEL R227, R227, -INF , P5 ;  /* 0xff800000e3e37808 */ /* 0x000fe40002800000 */
[----:B------:R-:W-:-:S02]  /*a190*/  FMNMX.FTZ R0, R173, R0, !PT ;  /* 0x00000000ad007209 */ /* 0x000fc40007810000 */
[----:B------:R-:W-:Y:S01]  /*a1a0*/  ISETP.GT.AND P5, PT, R146, 0x59, PT ;  /* 0x000000599200780c */ /* 0x000fe20003fa4270 */
[----:B------:R-:W-:Y:S01]  /*a1b0*/  MUFU.EX2 R197, R197 ;  /* 0x000000c500c57308 */ /* 0x000fe20000000800 */
[----:B------:R-:W-:Y:S01]  /*a1c0*/  FSEL R171, R132, -INF , P4 ;  /* 0xff80000084ab7808 */ /* 0x000fe20002000000 */
[----:B------:R-:W-:Y:S01]  /*a1d0*/  FFMA.FTZ R132, R165, R6, -R120 ;  /* 0x00000006a5847223 */ /* 0x000fe20000010878 */
[----:B------:R-:W-:Y:S02]  /*a1e0*/  FMNMX.FTZ R0, R227, R0, !PT ;  /* 0x00000000e3007209 */ /* 0x000fe40007810000 */
[----:B------:R-:W-:Y:S02]  /*a1f0*/  ISETP.GT.AND P4, PT, R146, 0x60, PT ;  /* 0x000000609200780c */ /* 0x000fe40003f84270 */
[----:B-----5:R-:W-:Y:S01]  /*a200*/  FSEL R229, R229, -INF , P5 ;  /* 0xff800000e5e57808 */ /* 0x020fe20002800000 */
[----:B------:R-:W-:Y:S01]  /*a210*/  MUFU.EX2 R14, R14 ;  /* 0x0000000e000e7308 */ /* 0x000fe20000000800 */
[----:B------:R-:W-:-:S02]  /*a220*/  FMNMX.FTZ R0, R171, R0, !PT ;  /* 0x00000000ab007209 */ /* 0x000fc40007810000 */
[----:B------:R-:W-:Y:S02]  /*a230*/  ISETP.GT.AND P5, PT, R146, 0x61, PT ;  /* 0x000000619200780c */ /* 0x000fe40003fa4270 */
[----:B------:R-:W-:Y:S01]  /*a240*/  FSEL R169, R138, -INF , P4 ;  /* 0xff8000008aa97808 */ /* 0x000fe20002000000 */
[--C-:B------:R-:W-:Y:S01]  /*a250*/  FFMA.FTZ R138, R163, R6, -R120.reuse ;  /* 0x00000006a38a7223 */ /* 0x100fe20000010878 */
[----:B------:R-:W-:Y:S01]  /*a260*/  FMNMX.FTZ R0, R229, R0, !PT ;  /* 0x00000000e5007209 */ /* 0x000fe20007810000 */
[----:B------:R-:W-:Y:S01]  /*a270*/  MUFU.EX2 R199, R199 ;  /* 0x000000c700c77308 */ /* 0x000fe20000000800 */
[----:B------:R-:W-:Y:S02]  /*a280*/  ISETP.GT.AND P4, PT, R146, 0x68, PT ;  /* 0x000000689200780c */ /* 0x000fe40003f84270 */
[----:B------:R-:W-:Y:S01]  /*a290*/  FSEL R231, R126, -INF , P5 ;  /* 0xff8000007ee77808 */ /* 0x000fe20002800000 */
[--C-:B------:R-:W-:Y:S01]  /*a2a0*/  FFMA.FTZ R126, R167, R6, -R120.reuse ;  /* 0x00000006a77e7223 */ /* 0x100fe20000010878 */
[----:B------:R-:W-:Y:S01]  /*a2b0*/  FMNMX.FTZ R0, R169, R0, !PT ;  /* 0x00000000a9007209 */ /* 0x000fe20007810000 */
[-CC-:B------:R-:W-:Y:S01]  /*a2c0*/  FFMA.FTZ R167, R131, R6.reuse, -R120.reuse ;  /* 0x0000000683a77223 */ /* 0x180fe20000010878 */
[----:B------:R-:W-:Y:S01]  /*a2d0*/  ISETP.GT.AND P5, PT, R146, 0x69, PT ;  /* 0x000000699200780c */ /* 0x000fe20003fa4270 */
[----:B------:R-:W-:Y:S01]  /*a2e0*/  MUFU.EX2 R20, R20 ;  /* 0x0000001400147308 */ /* 0x000fe20000000800 */
[----:B------:R-:W-:Y:S01]  /*a2f0*/  FSEL R233, R140, -INF , P4 ;  /* 0xff8000008ce97808 */ /* 0x000fe20002000000 */
[--C-:B------:R-:W-:Y:S01]  /*a300*/  FFMA.FTZ R131, R155, R6, -R120.reuse ;  /* 0x000000069b837223 */ /* 0x100fe20000010878 */
[----:B------:R-:W-:Y:S01]  /*a310*/  FMNMX.FTZ R0, R231, R0, !PT ;  /* 0x00000000e7007209 */ /* 0x000fe20007810000 */
[-CC-:B------:R-:W-:Y:S01]  /*a320*/  FFMA.FTZ R140, R161, R6.reuse, -R120.reuse ;  /* 0x00000006a18c7223 */ /* 0x180fe20000010878 */
[----:B------:R-:W-:Y:S01]  /*a330*/  FSEL R235, R142, -INF , P5 ;  /* 0xff8000008eeb7808 */ /* 0x000fe20002800000 */
[----:B------:R-:W-:Y:S01]  /*a340*/  FFMA.FTZ R142, R149, R6, -R120 ;  /* 0x00000006958e7223 */ /* 0x000fe20000010878 */
        /* <DEDUP_REMOVED lines=9> */
[----:B------:R-:W-:Y:S02]  /*a3e0*/  FSEL R0, R7, RZ, P3 ;  /* 0x000000ff07007208 */ /* 0x000fe40001800000 */
[----:B------:R-:W-:Y:S01]  /*a3f0*/  PLOP3.LUT P3, PT, PT, PT, UP1, 0x80, 0x0 ;  /* 0x000000000000781c */ /* 0x000fe20003f6f018 */
[----:B------:R-:W0:Y:S04]  /*a400*/  SHFL.BFLY PT, R8, R165, 0x1, 0x1f ;  /* 0x0c201f00a5087f89 */ /* 0x000e2800000e0000 */
        /* <DEDUP_REMOVED lines=10> */
[-CC-:B------:R-:W-:Y:S01]  /*a4b0*/  FFMA.FTZ R13, R133, R6.reuse, -R144.reuse ;  /* 0x00000006850d7223 */ /* 0x180fe20000010890 */
[----:B------:R-:W-:Y:S01]  /*a4c0*/  FADD.FTZ R133, -R0, R9 ;  /* 0x0000000900857221 */ /* 0x000fe20000010100 */
[----:B------:R-:W-:Y:S01]  /*a4d0*/  FSEL R9, R8, RZ, P4 ;  /* 0x000000ff08097208 */ /* 0x000fe20002000000 */
[-CC-:B------:R-:W-:Y:S01]  /*a4e0*/  FFMA.FTZ R121, R121, R6.reuse, -R144.reuse ;  /* 0x0000000679797223 */ /* 0x180fe20000010890 */
[-CC-:B------:R-:W-:Y:S01]  /*a4f0*/  FFMA.FTZ R200, R125, R6.reuse, -R144.reuse ;  /* 0x000000067dc87223 */ /* 0x180fe20000010890 */
[-C--:B------:R-:W-:Y:S01]  /*a500*/  FMUL.FTZ R133, R133, R6.reuse ;  /* 0x0000000685857220 */ /* 0x080fe20000410000 */
[-C--:B------:R-:W-:Y:S01]  /*a510*/  FFMA.FTZ R202, R11, R6.reuse, -R144 ;  /* 0x000000060bca7223 */ /* 0x080fe20000010890 */
[----:B------:R-:W-:Y:S01]  /*a520*/  FADD.FTZ R9, -R9, R10 ;  /* 0x0000000a09097221 */ /* 0x000fe20000010100 */
[-CC-:B------:R-:W-:Y:S01]  /*a530*/  FFMA.FTZ R11, R129, R6.reuse, -R144.reuse ;  /* 0x00000006810b7223 */ /* 0x180fe20000010890 */
[----:B------:R-:W-:Y:S01]  /*a540*/  MUFU.EX2 R121, R121 ;  /* 0x0000007900797308 */ /* 0x000fe20000000800 */
[-CC-:B------:R-:W-:Y:S01]  /*a550*/  FFMA.FTZ R198, R15, R6.reuse, -R144.reuse ;  /* 0x000000060fc67223 */ /* 0x180fe20000010890 */
[-C--:B------:R-:W-:Y:S01]  /*a560*/  FMUL.FTZ R0, R9, R6.reuse ;  /* 0x0000000609007220 */ /* 0x080fe20000410000 */
[----:B------:R-:W-:Y:S01]  /*a570*/  FFMA.FTZ R15, R137, R6, -R144 ;  /* 0x00000006890f7223 */ /* 0x000fe20000010890 */
[----:B------:R-:W-:-:S02]  /*a580*/  IMAD.U32 R10, RZ, RZ, UR37 ;  /* 0x00000025ff0a7e24 */ /* 0x000fc4000f8e00ff */
[-CC-:B------:R-:W-:Y:S01]  /*a590*/  FFMA.FTZ R192, R141, R6.reuse, -R144.reuse ;  /* 0x000000068dc07223 */ /* 0x180fe20000010890 */
[----:B------:R-:W-:Y:S02]  /*a5a0*/  IMAD.U32 R137, RZ, RZ, UR4 ;  /* 0x00000004ff897e24 */ /* 0x000fe4000f8e00ff */
[-CC-:B------:R-:W-:Y:S01]  /*a5b0*/  FFMA.FTZ R21, R21, R6.reuse, -R144.reuse ;  /* 0x0000000615157223 */ /* 0x180fe20000010890 */
[----:B------:R-:W0:Y:S01]  /*a5c0*/  MUFU.EX2 R0, R0 ;  /* 0x0000000000007308 */ /* 0x000e220000000800 */
[----:B------:R-:W-:Y:S02]  /*a5d0*/  @!P1 VIADD R10, R10, 0x36840 ;  /* 0x000368400a0a9836 */ /* 0x000fe40000000000 */
[-CC-:B------:R-:W-:Y:S01]  /*a5e0*/  FFMA.FTZ R194, R153, R6.reuse, -R144.reuse ;  /* 0x0000000699c27223 */ /* 0x180fe20000010890 */
[----:B------:R-:W-:Y:S02]  /*a5f0*/  @!P1 VIADD R137, R137, 0x36860 ;  /* 0x0003686089899836 */ /* 0x000fe40000000000 */
[-CC-:B------:R-:W-:Y:S01]  /*a600*/  FFMA.FTZ R125, R185, R6.reuse, -R144.reuse ;  /* 0x00000006b97d7223 */ /* 0x180fe20000010890 */
[-C--:B------:R-:W-:Y:S01]  /*a610*/  FFMA.FTZ R188, R187, R6.reuse, -R144 ;  /* 0x00000006bbbc7223 */ /* 0x080fe20000010890 */
[----:B------:R-:W-:Y:S01]  /*a620*/  @!P1 PRMT R10, RZ, 0x654, R10 ;  /* 0x00000654ff0a9816 */ /* 0x000fe2000000000a */
        /* <DEDUP_REMOVED lines=8> */
[--C-:B------:R-:W-:Y:S01]  /*a6b0*/  FFMA.FTZ R171, R171, R6, -R144.reuse ;  /* 0x00000006abab7223 */ /* 0x100fe20000010890 */
[----:B------:R-:W2:Y:S01]  /*a6c0*/  MUFU.EX2 R200, R200 ;  /* 0x000000c800c87308 */ /* 0x000ea20000000800 */
[----:B0-----:R-:W-:Y:S01]  /*a6d0*/  FFMA.FTZ R133, R0, R4, R121 ;  /* 0x0000000400857223 */ /* 0x001fe20000010079 */
[----:B------:R-:W-:Y:S01]  /*a6e0*/  @!P1 PRMT R4, RZ, 0x654, R137 ;  /* 0x00000654ff049816 */ /* 0x000fe20000000089 */
[-CC-:B------:R-:W-:Y:S01]  /*a6f0*/  FFMA.FTZ R229, R229, R6.reuse, -R144.reuse ;  /* 0x00000006e5e57223 */ /* 0x180fe20000010890 */
[-CC-:B------:R-:W-:Y:S01]  /*a700*/  FFMA.FTZ R169, R169, R6.reuse, -R144.reuse ;  /* 0x00000006a9a97223 */ /* 0x180fe20000010890 */
[----:B------:R-:W-:Y:S01]  /*a710*/  FFMA.FTZ R231, R231, R6, -R144 ;  /* 0x00000006e7e77223 */ /* 0x000fe20000010890 */
[----:B------:R-:W-:-:S02]  /*a720*/  WARPGROUP.DEPBAR.LE gsb0, 0x0 ;  /* 0x00008000000079c5 */ /* 0x000fc40000010000 */
[----:B------:R-:W-:Y:S01]  /*a730*/  WARPGROUP.ARRIVE ;  /* 0x00000000000079c5 */ /* 0x000fe20000000000 */
[----:B------:R-:W-:Y:S01]  /*a740*/  MUFU.EX2 R202, R202 ;  /* 0x000000ca00ca7308 */ /* 0x000fe20000000800 */
[----:B-1----:R-:W-:Y:S01]  /*a750*/  FFMA.FTZ R137, R2, R3, R201 ;  /* 0x0000000302897223 */ /* 0x002fe200000100c9 */
[-CC-:B------:R-:W-:Y:S01]  /*a760*/  FFMA.FTZ R181, R151, R6.reuse, -R120.reuse ;  /* 0x0000000697b57223 */ /* 0x180fe20000010878 */
[-CC-:B------:R-:W-:Y:S01]  /*a770*/  FFMA.FTZ R183, R159, R6.reuse, -R120.reuse ;  /* 0x000000069fb77223 */ /* 0x180fe20000010878 */
[-C--:B------:R-:W-:Y:S01]  /*a780*/  FFMA.FTZ R120, R127, R6.reuse, -R120 ;  /* 0x000000067f787223 */ /* 0x080fe20000010878 */
[----:B------:R-:W-:Y:S01]  /*a790*/  HGMMA.64x192x16.F32.BF16 R24, R176, gdesc[UR8].tnspB, R24, gsb0 ;  /* 0x42e00008b0187df0 */ /* 0x000fe20008001818 */
[-CC-:B------:R-:W-:Y:S01]  /*a7a0*/  FFMA.FTZ R127, R225, R6.reuse, -R144.reuse ;  /* 0x00000006e17f7223 */ /* 0x180fe20000010890 */
[-CC-:B------:R-:W-:Y:S01]  /*a7b0*/  FFMA.FTZ R180, R173, R6.reuse, -R144.reuse ;  /* 0x00000006adb47223 */ /* 0x180fe20000010890 */
[----:B------:R-:W-:Y:S01]  /*a7c0*/  MUFU.EX2 R11, R11 ;  /* 0x0000000b000b7308 */ /* 0x000fe20000000800 */
[----:B--2---:R-:W-:Y:S01]  /*a7d0*/  FADD.FTZ R133, R200, R133 ;  /* 0x00000085c8857221 */ /* 0x004fe20000010000 */
[-CC-:B------:R-:W-:Y:S01]  /*a7e0*/  FFMA.FTZ R233, R233, R6.reuse, -R144.reuse ;  /* 0x00000006e9e97223 */ /* 0x180fe20000010890 */
[----:B------:R-:W-:Y:S01]  /*a7f0*/  FFMA.FTZ R144, R235, R6, -R144 ;  /* 0x00000006eb907223 */ /* 0x000fe20000010890 */
[----:B------:R-:W-:-:S02]  /*a800*/  F2FP.BF16.F32.PACK_AB R201, R122, R201 ;  /* 0x000000c97ac9723e */ /* 0x000fc400000010ff */
[----:B------:R-:W-:Y:S02]  /*a810*/  F2FP.BF16.F32.PACK_AB R200, R200, R121 ;  /* 0x00000079c8c8723e */ /* 0x000fe400000010ff */
[----:B------:R-:W-:Y:S01]  /*a820*/  MUFU.EX2 R196, R196 ;  /* 0x000000c400c47308 */ /* 0x000fe20000000800 */
[----:B------:R-:W-:Y:S02]  /*a830*/  F2FP.BF16.F32.PACK_AB R189, R167, R126 ;  /* 0x0000007ea7bd723e */ /* 0x000fe400000010ff */
[----:B------:R-:W-:Y:S02]  /*a840*/  F2FP.BF16.F32.PACK_AB R191, R135, R132 ;  /* 0x0000008487bf723e */ /* 0x000fe400000010ff */
        /* <DEDUP_REMOVED lines=25> */
[----:B------:R-:W-:Y:S01]  /*a9e0*/  MUFU.EX2 R229, R229 ;  /* 0x000000e500e57308 */ /* 0x000fe20000000800 */
[----:B------:R-:W-:-:S02]  /*a9f0*/  WARPGROUP.DEPBAR.LE gsb0, 0x0 ;  /* 0x00008000000079c5 */ /* 0x000fc40000010000 */
[----:B------:R0:W-:Y:S05]  /*aa00*/  @!P1 SYNCS.ARRIVE.TRANS64.RED.A1T0 RZ, [R10+URZ], RZ ;  /* 0x000000ff0aff99a7 */ /* 0x0001ea000810043f */
[----:B------:R-:W-:Y:S01]  /*aa10*/  MUFU.EX2 R138, R138 ;  /* 0x0000008a008a7308 */ /* 0x000fe20000000800 */
[----:B------:R1:W-:Y:S01]  /*aa20*/  @!P1 SYNCS.ARRIVE.TRANS64.RED.A1T0 RZ, [R4+URZ], RZ ;  /* 0x000000ff04ff99a7 */ /* 0x0003e2000810043f */
[----:B0-----:R-:W-:Y:S01]  /*aa30*/  FADD.FTZ R10, R202, R133 ;  /* 0x00000085ca0a7221 */ /* 0x001fe20000010000 */
[----:B------:R-:W-:-:S05]  /*aa40*/  F2FP.BF16.F32.PACK_AB R202, R11, R202 ;  /* 0x000000ca0bca723e */ /* 0x000fca00000010ff */
[----:B------:R-:W-:Y:S01]  /*aa50*/  MUFU.EX2 R176, R169 ;  /* 0x000000a900b07308 */ /* 0x000fe20000000800 */
[----:B-1----:R-:W-:Y:S01]  /*aa60*/  FADD.FTZ R4, R122, R137 ;  /* 0x000000897a047221 */ /* 0x002fe20000010000 */
[----:B------:R-:W-:-:S06]  /*aa70*/  FADD.FTZ R137, R11, R10 ;  /* 0x0000000a0b897221 */ /* 0x000fcc0000010000 */
[----:B------:R-:W-:Y:S01]  /*aa80*/  MUFU.EX2 R139, R139 ;  /* 0x0000008b008b7308 */ /* 0x000fe20000000800 */
[----:B------:R-:W-:Y:S01]  /*aa90*/  FADD.FTZ R133, R203, R4 ;  /* 0x00000004cb857221 */ /* 0x000fe20000010000 */
[----:B------:R-:W-:Y:S01]  /*aaa0*/  FADD.FTZ R10, R196, R137 ;  /* 0x00000089c40a7221 */ /* 0x000fe20000010000 */
[C---:B------:R-:W-:Y:S02]  /*aab0*/  F2FP.BF16.F32.PACK_AB R196, R13.reuse, R196 ;  /* 0x000000c40dc4723e */ /* 0x040fe400000010ff */
[C---:B------:R-:W-:Y:S01]  /*aac0*/  FADD.FTZ R4, R12.reuse, R133 ;  /* 0x000000850c047221 */ /* 0x040fe20000010000 */
[----:B------:R-:W-:Y:S01]  /*aad0*/  FADD.FTZ R137, R13, R10 ;  /* 0x0000000a0d897221 */ /* 0x000fe20000010000 */
[----:B------:R-:W-:Y:S01]  /*aae0*/  F2FP.BF16.F32.PACK_AB R203, R12, R203 ;  /* 0x000000cb0ccb723e */ /* 0x000fe200000010ff */
[----:B------:R-:W-:Y:S01]  /*aaf0*/  MUFU.EX2 R231, R231 ;  /* 0x000000e700e77308 */ /* 0x000fe20000000800 */
[----:B------:R-:W-:Y:S01]  /*ab00*/  FADD.FTZ R133, R197, R4 ;  /* 0x00000004c5857221 */ /* 0x000fe20000010000 */
[----:B------:R-:W-:Y:S01]  /*ab10*/  FADD.FTZ R10, R198, R137 ;  /* 0x00000089c60a7221 */ /* 0x000fe20000010000 */
[----:B------:R-:W-:-:S02]  /*ab20*/  F2FP.BF16.F32.PACK_AB R197, R14, R197 ;  /* 0x000000c50ec5723e */ /* 0x000fc400000010ff */
[----:B------:R-:W-:Y:S01]  /*ab30*/  FADD.FTZ R4, R14, R133 ;  /* 0x000000850e047221 */ /* 0x000fe20000010000 */
[C---:B------:R-:W-:Y:S01]  /*ab40*/  FADD.FTZ R137, R15.reuse, R10 ;  /* 0x0000000a0f897221 */ /* 0x040fe20000010000 */
[----:B------:R-:W-:Y:S01]  /*ab50*/  F2FP.BF16.F32.PACK_AB R198, R15, R198 ;  /* 0x000000c60fc6723e */ /* 0x000fe200000010ff */
[----:B------:R-:W0:Y:S01]  /*ab60*/  MUFU.EX2 R140, R140 ;  /* 0x0000008c008c7308 */ /* 0x000e220000000800 */
[----:B------:R-:W-:Y:S01]  /*ab70*/  FADD.FTZ R133, R199, R4 ;  /* 0x00000004c7857221 */ /* 0x000fe20000010000 */
[----:B------:R-:W-:Y:S01]  /*ab80*/  FADD.FTZ R10, R192, R137 ;  /* 0x00000089c00a7221 */ /* 0x000fe20000010000 */
[C---:B------:R-:W-:Y:S02]  /*ab90*/  F2FP.BF16.F32.PACK_AB R199, R20.reuse, R199 ;  /* 0x000000c714c7723e */ /* 0x040fe400000010ff */
[----:B------:R-:W-:Y:S01]  /*aba0*/  FADD.FTZ R4, R20, R133 ;  /* 0x0000008514047221 */ /* 0x000fe20000010000 */
[C---:B------:R-:W-:Y:S01]  /*abb0*/  FADD.FTZ R137, R21.reuse, R10 ;  /* 0x0000000a15897221 */ /* 0x040fe20000010000 */
        /* <DEDUP_REMOVED lines=8> */
[----:B------:R-:W-:Y:S01]  /*ac40*/  MUFU.EX2 R142, R142 ;  /* 0x0000008e008e7308 */ /* 0x000fe20000000800 */
        /* <DEDUP_REMOVED lines=11> */
[----:B------:R-:W-:Y:S01]  /*ad00*/  FADD.FTZ R11, R9, R4 ;  /* 0x00000004090b7221 */ /* 0x000fe20000010000 */
[----:B0-----:R-:W-:Y:S01]  /*ad10*/  F2FP.BF16.F32.PACK_AB R177, R140, R139 ;  /* 0x0000008b8cb1723e */ /* 0x001fe200000010ff */
[----:B------:R-:W0:Y:S01]  /*ad20*/  MUFU.EX2 R120, R120 ;  /* 0x0000007800787308 */ /* 0x000e220000000800 */
[----:B------:R-:W-:Y:S01]  /*ad30*/  FADD.FTZ R10, R132, R13 ;  /* 0x0000000d840a7221 */ /* 0x000fe20000010000 */
[----:B------:R-:W-:Y:S01]  /*ad40*/  FADD.FTZ R4, R184, R11 ;  /* 0x0000000bb8047221 */ /* 0x000fe20000010000 */
[----:B------:R-:W-:Y:S02]  /*ad50*/  F2FP.BF16.F32.PACK_AB R184, R3, R184 ;  /* 0x000000b803b8723e */ /* 0x000fe400000010ff */
[----:B------:R-:W-:Y:S01]  /*ad60*/  FADD.FTZ R10, R135, R10 ;  /* 0x0000000a870a7221 */ /* 0x000fe20000010000 */
[----:B------:R-:W-:-:S03]  /*ad70*/  FADD.FTZ R13, R3, R4 ;  /* 0x00000004030d7221 */ /* 0x000fc60000010000 */
[----:B------:R-:W-:Y:S01]  /*ad80*/  FADD.FTZ R11, R131, R10 ;  /* 0x0000000a830b7221 */ /* 0x000fe20000010000 */
        /* <DEDUP_REMOVED lines=9> */
[----:B0-----:R-:W-:Y:S01]  /*ae20*/  F2FP.BF16.F32.PACK_AB R179, R120, R142 ;  /* 0x0000008e78b3723e */ /* 0x001fe200000010ff */
[----:B------:R-:W-:Y:S02]  /*ae30*/  IMAD.MOV.U32 R10, RZ, RZ, R8 ;  /* 0x000000ffff0a7224 */ /* 0x000fe400078e0008 */
[----:B------:R-:W-:Y:S01]  /*ae40*/  FADD.FTZ R4, R136, R11 ;  /* 0x0000000b88047221 */ /* 0x000fe20000010000 */
[----:B------:R-:W-:Y:S01]  /*ae50*/  FADD.FTZ R9, R182, R9 ;  /* 0x00000009b6097221 */ /* 0x000fe20000010000 */
[----:B------:R-:W-:-:S02]  /*ae60*/  F2FP.BF16.F32.PACK_AB R182, R229, R182 ;  /* 0x000000b6e5b6723e */ /* 0x000fc400000010ff */
        /* <DEDUP_REMOVED lines=13> */
[----:B------:R-:W-:Y:S01]  /*af40*/  FADD.FTZ R4, R144, R9 ;  /* 0x0000000990047221 */ /* 0x000fe20000010000 */
[----:B------:R-:W-:Y:S02]  /*af50*/  IMAD.MOV.U32 R9, RZ, RZ, R7 ;  /* 0x000000ffff097224 */ /* 0x000fe400078e0007 */
[----:B------:R-:W-:-:S04]  /*af60*/  FADD.FTZ R3, R142, R3 ;  /* 0x000000038e037221 */ /* 0x000fc80000010000 */
[----:B------:R-:W-:Y:S01]  /*af70*/  FADD.FTZ R3, R120, R3 ;  /* 0x0000000378037221 */ /* 0x000fe20000010000 */
[----:B------:R-:W-:Y:S06]  /*af80*/  @P3 BRA `(.L_x_2494) ;  /* 0xffffffb400683947 */ /* 0x000fec000383ffff */
.L_x_2485:
[----:B------:R-:W-:-:S13]  /*af90*/  ISETP.LE.AND P2, PT, RZ, UR7, PT ;  /* 0x00000007ff007c0c */ /* 0x000fda000bf43270 */
[----:B------:R-:W-:Y:S05]  /*afa0*/  @!P2 BRA `(.L_x_2495) ;  /* 0x000000400090a947 */ /* 0x000fea0003800000 */
[----:B------:R-:W-:Y:S01]  /*afb0*/  IMAD.MOV.U32 R10, RZ, RZ, R7 ;  /* 0x000000ffff0a7224 */ /* 0x000fe200078e0007 */
[----:B------:R-:W-:Y:S01]  /*afc0*/  UMOV UR37, UR60 ;  /* 0x0000003c00257c82 */ /* 0x000fe20008000000 */
[----:B------:R-:W-:Y:S01]  /*afd0*/  IMAD.MOV.U32 R9, RZ, RZ, R8 ;  /* 0x000000ffff097224 */ /* 0x000fe200078e0008 */
[----:B------:R-:W-:Y:S01]  /*afe0*/  UMOV UR6, UR36 ;  /* 0x0000002400067c82 */ /* 0x000fe20008000000 */
[----:B------:R-:W-:-:S05]  /*aff0*/  ULDC UR5, c[0x0][0x9d8] ;  /* 0x0002760000057ab9 */ /* 0x000fca0000000800 */
.L_x_2504:
[----:B------:R-:W-:-:S04]  /*b000*/  UIADD3 UR36, UR6, 0x1, URZ ;  /* 0x0000000106247890 */ /* 0x000fc8000fffe03f */
[----:B------:R-:W-:-:S04]  /*b010*/  UISETP.NE.AND UP0, UPT, UR36, 0x2, UPT ;  /* 0x000000022400788c */ /* 0x000fc8000bf05270 */
[----:B------:R-:W-:Y:S02]  /*b020*/  USEL UR60, URZ, 0x1, UP0 ;  /* 0x000000013f3c7887 */ /* 0x000fe40008000000 */
[----:B------:R-:W-:Y:S02]  /*b030*/  USEL UR36, UR36, URZ, UP0 ;  /* 0x0000003f24247287 */ /* 0x000fe40008000000 */
[----:B------:R-:W-:Y:S01]  /*b040*/  ULOP3.LUT UR60, UR37, UR60, URZ, 0x3c, !UPT ;  /* 0x0000003c253c7292 */ /* 0x000fe2000f8e3c3f */
[----:B------:R-:W-:Y:S11]  /*b050*/  @!P0 BRA `(.L_x_2496) ;  /* 0x0000000000048947 */ /* 0x000ff60003800000 */
[----:B------:R-:W-:Y:S01]  /*b060*/  BPT.TRAP 0x1 ;  /* 0x000000040000795c */ /* 0x000fe20000300000 */
.L_x_2496:
[----:B------:R-:W-:Y:S01]  /*b070*/  ULEA UR4, UR36, UR38, 0x3 ;  /* 0x0000002624047291 */ /* 0x000fe2000f8e183f */
[----:B------:R-:W-:-:S05]  /*b080*/  IMAD.U32 R6, RZ, RZ, UR60 ;  /* 0x0000003cff067e24 */ /* 0x000fca000f8e00ff */
[----:B------:R-:W-:-:S04]  /*b090*/  SHF.L.U32 R6, R6, 0x1f, RZ ;  /* 0x0000001f06067819 */ /* 0x000fc800000006ff */
[----:B------:R0:W1:Y:S01]  /*b0a0*/  SYNCS.PHASECHK.TRANS64.TRYWAIT P2, [UR4+0x36830], R6 ;  /* 0x03683006ff0075a7 */ /* 0x0000620008040144 */
[----:B------:R-:W-:Y:S05]  /*b0b0*/  @!P0 BRA `(.L_x_2497) ;  /* 0x0000000000048947 */ /* 0x000fea0003800000 */
[----:B------:R-:W-:Y:S01]  /*b0c0*/  BPT.TRAP 0x1 ;  /* 0x000000040000795c */ /* 0x000fe20000300000 */
.L_x_2497:
[----:B-1----:R-:W-:Y:S05]  /*b0d0*/  @P2 BRA `(.L_x_2498) ;  /* 0x0000000000082947 */ /* 0x002fea0003800000 */
[----:B------:R-:W1:Y:S02]  /*b0e0*/  SYNCS.PHASECHK.TRANS64.TRYWAIT P2, [UR4+0x36830], R6 ;  /* 0x03683006ff0075a7 */ /* 0x000e640008040144 */
[----:B-1----:R-:W-:Y:S05]  /*b0f0*/  @!P2 BRA `(.L_x_2499) ;  /* 0x000000e80034a947 */ /* 0x002fea0003800000 */
.L_x_2498:
        /* <DEDUP_REMOVED lines=592> */
.L_x_2500:
[----:B------:R-:W-:Y:S01]  /*d600*/  ULEA UR14, UR6, UR38, 0x3 ;  /* 0x00000026060e7291 */ /* 0x000fe2000f8e183f */
[----:B------:R-:W-:-:S05]  /*d610*/  IMAD.U32 R0, RZ, RZ, UR37 ;  /* 0x00000025ff007e24 */ /* 0x000fca000f8e00ff */
[----:B------:R-:W-:-:S04]  /*d620*/  SHF.L.U32 R0, R0, 0x1f, RZ ;  /* 0x0000001f00007819 */ /* 0x000fc800000006ff */
[----:B------:R2:W3:Y:S01]  /*d630*/  SYNCS.PHASECHK.TRANS64.TRYWAIT P2, [UR14+0x36850], R0 ;  /* 0x03685000ff0075a7 */ /* 0x0004e2000804014e */
[----:B------:R-:W-:Y:S05]  /*d640*/  @!P0 BRA `(.L_x_2501) ;  /* 0x0000000000048947 */ /* 0x000fea0003800000 */
[----:B------:R-:W-:Y:S01]  /*d650*/  BPT.TRAP 0x1 ;  /* 0x000000040000795c */ /* 0x000fe20000300000 */
.L_x_2501:
[----:B---3--:R-:W-:Y:S05]  /*d660*/  @P2 BRA `(.L_x_2502) ;  /* 0x0000000000082947 */ /* 0x008fea0003800000 */
[----:B------:R-:W3:Y:S02]  /*d670*/  SYNCS.PHASECHK.TRANS64.TRYWAIT P2, [UR14+0x36850], R0 ;  /* 0x03685000ff0075a7 */ /* 0x000ee4000804014e */
[----:B---3--:R-:W-:Y:S05]  /*d680*/  @!P2 BRA `(.L_x_2503) ;  /* 0x000000c000e8a947 */ /* 0x008fea0003800000 */
.L_x_2502:
        /* <DEDUP_REMOVED lines=29> */
[----:B--2---:R-:W-:Y:S01]  /*d860*/  FMNMX.FTZ R0, R2, R9, !PT ;  /* 0x0000000902007209 */ /* 0x004fe20007810000 */
[----:B------:R-:W-:Y:S01]  /*d870*/  FMUL.FTZ R231, R141, UR5 ;  /* 0x000000058de77c20 */ /* 0x000fe20008410000 */
[----:B------:R-:W-:Y:S01]  /*d880*/  FMUL.FTZ R235, R128, UR5 ;  /* 0x0000000580eb7c20 */ /* 0x000fe20008410000 */
[----:B------:R-:W-:Y:S01]  /*d890*/  FMUL.FTZ R137, R129, UR5 ;  /* 0x0000000581897c20 */ /* 0x000fe20008410000 */
[----:B------:R-:W-:Y:S01]  /*d8a0*/  FMUL.FTZ R129, R132, UR5 ;  /* 0x0000000584817c20 */ /* 0x000fe20008410000 */
[----:B-1----:R-:W-:Y:S01]  /*d8b0*/  FMNMX.FTZ R0, R7, R0, !PT ;  /* 0x0000000007007209 */ /* 0x002fe20007810000 */
[----:B------:R-:W1:Y:S01]  /*d8c0*/  MUFU.TANH R21, R21 ;  /* 0x0000001500157308 */ /* 0x000e620000002400 */
[----:B------:R-:W-:Y:S01]  /*d8d0*/  FMUL.FTZ R141, R133, UR5 ;  /* 0x00000005858d7c20 */ /* 0x000fe20008410000 */
[----:B------:R-:W-:Y:S01]  /*d8e0*/  FMUL.FTZ R133, R120, UR5 ;  /* 0x0000000578857c20 */ /* 0x000fe20008410000 */
[----:B------:R-:W-:Y:S01]  /*d8f0*/  FMUL.FTZ R128, R121, UR5 ;  /* 0x0000000579807c20 */ /* 0x000fe20008410000 */
[----:B------:R-:W-:Y:S01]  /*d900*/  FMUL.FTZ R120, R124, UR5 ;  /* 0x000000057c787c20 */ /* 0x000fe20008410000 */
[----:B------:R-:W-:Y:S01]  /*d910*/  FMUL.FTZ R124, R125, UR5 ;  /* 0x000000057d7c7c20 */ /* 0x000fe20008410000 */
[----:B------:R-:W-:Y:S01]  /*d920*/  FMUL.FTZ R121, R151, UR5 ;  /* 0x0000000597797c20 */ /* 0x000fe20008410000 */
[----:B0-----:R-:W0:Y:S01]  /*d930*/  LDC R6, c[0x0][0x988] ;  /* 0x00026200ff067b82 */ /* 0x001e220000000800 */
[----:B------:R-:W2:Y:S01]  /*d940*/  MUFU.TANH R171, R171 ;  /* 0x000000ab00ab7308 */ /* 0x000ea20000002400 */
        /* <DEDUP_REMOVED lines=24> */
[----:B---3--:R-:W-:Y:S01]  /*dad0*/  FMNMX.FTZ R0, R173, R0, !PT ;  /* 0x00000000ad007209 */ /* 0x008fe20007810000 */
[----:B------:R-:W-:Y:S01]  /*dae0*/  IMAD.U32 R138, RZ, RZ, UR14 ;  /* 0x0000000eff8a7e24 */ /* 0x000fe2000f8e00ff */
[----:B------:R-:W-:Y:S01]  /*daf0*/  ISETP.LT.AND P2, PT, RZ, UR7, PT ;  /* 0x00000007ff007c0c */ /* 0x000fe2000bf41270 */
[----:B------:R-:W-:Y:S01]  /*db00*/  UMOV UR37, UR60 ;  /* 0x0000003c00257c82 */ /* 0x000fe20008000000 */
[----:B------:R-:W-:Y:S01]  /*db10*/  UMOV UR6, UR36 ;  /* 0x0000002400067c82 */ /* 0x000fe20008000000 */
[----:B------:R-:W-:-:S02]  /*db20*/  @!P1 VIADD R138, R138, 0x36860 ;  /* 0x000368608a8a9836 */ /* 0x000fc40000000000 */
[----:B------:R-:W-:Y:S01]  /*db30*/  MUFU.TANH R225, R225 ;  /* 0x000000e100e17308 */ /* 0x000fe20000002400 */
[----:B-1----:R-:W-:-:S07]  /*db40*/  FMNMX.FTZ R0, R175, R0, !PT ;  /* 0x00000000af007209 */ /* 0x002fce0007810000 */
        /* <DEDUP_REMOVED lines=25> */
[----:B------:R-:W-:Y:S01]  /*dce0*/  FMUL.FTZ R145, R146, UR5 ;  /* 0x0000000592917c20 */ /* 0x000fe20008410000 */
[----:B------:R-:W-:Y:S01]  /*dcf0*/  HGMMA.64x192x16.F32.BF16 R24, R196, gdesc[UR8].tnspB, R24, gsb0 ;  /* 0x42e00008c4187df0 */ /* 0x000fe20008001818 */
[----:B------:R-:W-:Y:S01]  /*dd00*/  UIADD3 UR10, UR4, 0x100, URZ ;  /* 0x00000100040a7890 */ /* 0x000fe2000fffe03f */
[----:B------:R-:W-:-:S04]  /*dd10*/  UMOV UR11, 0x40000040 ;  /* 0x40000040000b7882 */ /* 0x000fc80000000000 */
        /* <DEDUP_REMOVED lines=25> */
[----:B------:R-:W1:Y:S01]  /*deb0*/  MUFU.TANH R197, R197 ;  /* 0x000000c500c57308 */ /* 0x000e620000002400 */
[----:B------:R-:W-:-:S07]  /*dec0*/  UMOV UR11, 0x40000040 ;  /* 0x40000040000b7882 */ /* 0x000fce0000000000 */
[----:B------:R-:W2:Y:S08]  /*ded0*/  MUFU.TANH R199, R199 ;  /* 0x000000c700c77308 */ /* 0x000eb00000002400 */
[----:B------:R-:W-:Y:S01]  /*dee0*/  MUFU.TANH R165, R165 ;  /* 0x000000a500a57308 */ /* 0x000fe20000002400 */
[----:B-1----:R-:W-:-:S04]  /*def0*/  FMNMX.FTZ R0, R197, R0, !PT ;  /* 0x00000000c5007209 */ /* 0x002fc80007810000 */
[----:B--2---:R-:W-:-:S04]  /*df00*/  FMNMX.FTZ R0, R199, R0, !PT ;  /* 0x00000000c7007209 */ /* 0x004fc80007810000 */
        /* <DEDUP_REMOVED lines=11> */
[----:B------:R-:W3:Y:S01]  /*dfc0*/  MUFU.TANH R157, R157 ;  /* 0x0000009d009d7308 */ /* 0x000ee20000002400 */
[----:B-1----:R-:W-:-:S04]  /*dfd0*/  FMNMX.FTZ R0, R195, R0, !PT ;  /* 0x00000000c3007209 */ /* 0x002fc80007810000 */
[----:B--2---:R-:W-:-:S04]  /*dfe0*/  FMNMX.FTZ R0, R193, R0, !PT ;  /* 0x00000000c1007209 */ /* 0x004fc80007810000 */
        /* <DEDUP_REMOVED lines=16> */
[----:B------:R-:W-:-:S06]  /*e0f0*/  FMUL.FTZ R151, R142, UR5 ;  /* 0x000000058e977c20 */ /* 0x000fcc0008410000 */
[----:B------:R-:W1:Y:S01]  /*e100*/  MUFU.TANH R151, R151 ;  /* 0x0000009700977308 */ /* 0x000e620000002400 */
[----:B------:R-:W-:Y:S02]  /*e110*/  WARPGROUP.DEPBAR.LE gsb0, 0x0 ;  /* 0x00008000000079c5 */ /* 0x000fe40000010000 */
[----:B------:R-:W-:Y:S01]  /*e120*/  WARPGROUP.ARRIVE ;  /* 0x00000000000079c5 */ /* 0x000fe20000000000 */
[----:B------:R-:W2:Y:S01]  /*e130*/  SHFL.BFLY PT, R191, R0, 0x2, 0x1f ;  /* 0x0c401f0000bf7f89 */ /* 0x000ea200000e0000 */
[----:B------:R-:W-:-:S04]  /*e140*/  FMUL.FTZ R189, R130, UR5 ;  /* 0x0000000582bd7c20 */ /* 0x000fc80008410000 */
[----:B------:R-:W-:Y:S01]  /*e150*/  HGMMA.64x192x16.F32.BF16 R24, R184, gdesc[UR8].tnspB, R24, gsb0 ;  /* 0x42e00008b8187df0 */ /* 0x000fe20008001818 */
[----:B------:R-:W-:Y:S01]  /*e160*/  UIADD3 UR10, UR4, 0x280, URZ ;  /* 0x00000280040a7890 */ /* 0x000fe2000fffe03f */
[----:B------:R-:W4:Y:S01]  /*e170*/  MUFU.TANH R189, R189 ;  /* 0x000000bd00bd7308 */ /* 0x000f220000002400 */
[----:B------:R-:W-:Y:S01]  /*e180*/  UMOV UR11, 0x40000040 ;  /* 0x40000040000b7882 */ /* 0x000fe20000000000 */
[----:B--2---:R-:W-:Y:S01]  /*e190*/  FMNMX.FTZ R8, R0, R191, !PT ;  /* 0x000000bf00087209 */ /* 0x004fe20007810000 */
[----:B------:R-:W-:-:S04]  /*e1a0*/  FMUL.FTZ R191, R134, UR5 ;  /* 0x0000000586bf7c20 */ /* 0x000fc80008410000 */
[----:B------:R-:W2:Y:S02]  /*e1b0*/  SHFL.BFLY PT, R0, R8, 0x1, 0x1f ;  /* 0x0c201f0008007f89 */ /* 0x000ea400000e0000 */
[----:B------:R-:W5:Y:S01]  /*e1c0*/  MUFU.TANH R191, R191 ;  /* 0x000000bf00bf7308 */ /* 0x000f620000002400 */
[----:B--2---:R-:W-:-:S05]  /*e1d0*/  FMNMX.FTZ R8, R8, R0, !PT ;  /* 0x0000000008087209 */ /* 0x004fca0007810000 */
[C---:B------:R-:W-:Y:S01]  /*e1e0*/  FADD.FTZ R9, -R8.reuse, R9 ;  /* 0x0000000908097221 */ /* 0x040fe20000010100 */
[----:B0-----:R-:W-:-:S03]  /*e1f0*/  FMUL.FTZ R122, R8, R6 ;  /* 0x00000006087a7220 */ /* 0x001fc60000410000 */
[-C--:B------:R-:W-:Y:S01]  /*e200*/  FMUL.FTZ R0, R9, R6.reuse ;  /* 0x0000000609007220 */ /* 0x080fe20000410000 */
        /* <DEDUP_REMOVED lines=26> */
[----:B------:R-:W-:Y:S01]  /*e3b0*/  FFMA.FTZ R120, R120, R6, -R122 ;  /* 0x0000000678787223 */ /* 0x000fe2000001087a */
[----:B------:R-:W-:Y:S02]  /*e3c0*/  MUFU.EX2 R0, R0 ;  /* 0x0000000000007308 */ /* 0x000fe40000000800 */
[----:B------:R-:W-:-:S04]  /*e3d0*/  FMNMX.FTZ R2, R167, R2, !PT ;  /* 0x00000002a7027209 */ /* 0x000fc80007810000 */
[----:B------:R-:W-:Y:S02]  /*e3e0*/  FMNMX.FTZ R2, R153, R2, !PT ;  /* 0x0000000299027209 */ /* 0x000fe40007810000 */
[----:B------:R-:W-:Y:S02]  /*e3f0*/  MUFU.EX2 R9, R9 ;  /* 0x0000000900097308 */ /* 0x000fe40000000800 */
[----:B------:R-:W-:-:S04]  /*e400*/  FMNMX.FTZ R2, R155, R2, !PT ;  /* 0x000000029b027209 */ /* 0x000fc80007810000 */
[----:B---3--:R-:W-:Y:S02]  /*e410*/  FMNMX.FTZ R2, R157, R2, !PT ;  /* 0x000000029d027209 */ /* 0x008fe40007810000 */
[----:B------:R-:W-:Y:S02]  /*e420*/  MUFU.EX2 R200, R200 ;  /* 0x000000c800c87308 */ /* 0x000fe40000000800 */
        /* <DEDUP_REMOVED lines=10> */
[----:B-1----:R-:W-:Y:S02]  /*e4d0*/  FMNMX.FTZ R2, R151, R2, !PT ;  /* 0x0000000297027209 */ /* 0x002fe40007810000 */
[----:B------:R-:W-:Y:S02]  /*e4e0*/  MUFU.EX2 R18, R18 ;  /* 0x0000001200127308 */ /* 0x000fe40000000800 */
[----:B------:R-:W-:-:S04]  /*e4f0*/  FMNMX.FTZ R2, R143, R2, !PT ;  /* 0x000000028f027209 */ /* 0x000fc80007810000 */
[----:B----4-:R-:W-:Y:S02]  /*e500*/  FMNMX.FTZ R2, R189, R2, !PT ;  /* 0x00000002bd027209 */ /* 0x010fe40007810000 */
[----:B------:R-:W-:Y:S02]  /*e510*/  MUFU.EX2 R198, R198 ;  /* 0x000000c600c67308 */ /* 0x000fe40000000800 */
[----:B------:R-:W-:-:S04]  /*e520*/  FMNMX.FTZ R2, R131, R2, !PT ;  /* 0x0000000283027209 */ /* 0x000fc80007810000 */
[----:B-----5:R-:W-:Y:S02]  /*e530*/  FMNMX.FTZ R2, R191, R2, !PT ;  /* 0x00000002bf027209 */ /* 0x020fe40007810000 */
[----:B------:R-:W-:Y:S02]  /*e540*/  MUFU.EX2 R17, R17 ;  /* 0x0000001100117308 */ /* 0x000fe40000000800 */
[----:B------:R-:W-:-:S04]  /*e550*/  FMNMX.FTZ R2, R135, R2, !PT ;  /* 0x0000000287027209 */ /* 0x000fc80007810000 */
[----:B------:R-:W-:Y:S02]  /*e560*/  FMNMX.FTZ R2, R237, R2, !PT ;  /* 0x00000002ed027209 */ /* 0x000fe40007810000 */
[----:B------:R-:W-:Y:S02]  /*e570*/  MUFU.EX2 R192, R192 ;  /* 0x000000c000c07308 */ /* 0x000fe40000000800 */
[----:B------:R-:W-:-:S04]  /*e580*/  FMNMX.FTZ R7, R123, R2, !PT ;  /* 0x000000027b077209 */ /* 0x000fc80007810000 */
[----:B------:R-:W-:Y:S02]  /*e590*/  FMNMX.FTZ R2, R12, R7, !PT ;  /* 0x000000070c027209 */ /* 0x000fe40007810000 */
[----:B------:R-:W-:Y:S02]  /*e5a0*/  MUFU.EX2 R194, R194 ;  /* 0x000000c200c27308 */ /* 0x000fe40000000800 */
        /* <DEDUP_REMOVED lines=8> */
[----:B------:R-:W-:Y:S01]  /*e630*/  MUFU.EX2 R173, R173 ;  /* 0x000000ad00ad7308 */ /* 0x000fe20000000800 */
[----:B------:R-:W-:Y:S02]  /*e640*/  WARPGROUP.DEPBAR.LE gsb0, 0x0 ;  /* 0x00008000000079c5 */ /* 0x000fe40000010000 */
[----:B------:R-:W-:Y:S01]  /*e650*/  WARPGROUP.ARRIVE ;  /* 0x00000000000079c5 */ /* 0x000fe20000000000 */
[-CC-:B------:R-:W-:Y:S01]  /*e660*/  FFMA.FTZ R185, R201, R6.reuse, -R122.reuse ;  /* 0x00000006c9b97223 */ /* 0x180fe2000001087a */
[-CC-:B------:R-:W-:Y:S01]  /*e670*/  FFMA.FTZ R187, R223, R6.reuse, -R122.reuse ;  /* 0x00000006dfbb7223 */ /* 0x180fe2000001087a */
[-CC-:B------:R-:W-:Y:S01]  /*e680*/  FFMA.FTZ R184, R233, R6.reuse, -R122.reuse ;  /* 0x00000006e9b87223 */ /* 0x180fe2000001087a */
[----:B------:R-:W-:Y:S01]  /*e690*/  FFMA.FTZ R186, R229, R6, -R122 ;  /* 0x00000006e5ba7223 */ /* 0x000fe2000001087a */
[----:B------:R-:W-:Y:S01]  /*e6a0*/  MUFU.EX2 R175, R175 ;  /* 0x000000af00af7308 */ /* 0x000fe20000000800 */
[----:B------:R-:W-:Y:S01]  /*e6b0*/  HGMMA.64x192x16.F32.BF16 R24, R180, gdesc[UR8].tnspB, R24, gsb0 ;  /* 0x42e00008b4187df0 */ /* 0x000fe20008001818 */
[----:B------:R-:W-:Y:S01]  /*e6c0*/  UIADD3 UR10, UR4, 0x300, URZ ;  /* 0x00000300040a7890 */ /* 0x000fe2000fffe03f */
[----:B------:R-:W-:Y:S01]  /*e6d0*/  UMOV UR11, 0x40000040 ;  /* 0x40000040000b7882 */ /* 0x000fe20000000000 */
[----:B------:R-:W-:-:S04]  /*e6e0*/  UIADD3 UR4, UR7, -0x1, URZ ;  /* 0xffffffff07047890 */ /* 0x000fc8000fffe03f */
[----:B------:R-:W-:Y:S01]  /*e6f0*/  MUFU.EX2 R185, R185 ;  /* 0x000000b900b97308 */ /* 0x000fe20000000800 */
[----:B0-----:R-:W-:Y:S02]  /*e700*/  FMNMX.FTZ R7, R126, R7, !PT ;  /* 0x000000077e077209 */ /* 0x001fe40007810000 */
[----:B------:R-:W-:-:S05]  /*e710*/  UMOV UR7, UR4 ;  /* 0x0000000400077c82 */ /* 0x000fca0008000000 */
        /* <DEDUP_REMOVED lines=12> */
[-C--:B------:R-:W-:Y:S01]  /*e7e0*/  FFMA.FTZ R141, R124, R6.reuse, -R122 ;  /* 0x000000067c8d7223 */ /* 0x080fe2000001087a */
[CC--:B------:R-:W-:Y:S01]  /*e7f0*/  FMUL.FTZ R122, R7.reuse, R6.reuse ;  /* 0x00000006077a7220 */ /* 0x0c0fe20000410000 */
[----:B------:R-:W-:Y:S01]  /*e800*/  HGMMA.64x192x16.F32.BF16 R24, R176, gdesc[UR8].tnspB, R24, gsb0 ;  /* 0x42e00008b0187df0 */ /* 0x000fe20008001818 */
[----:B------:R-:W-:Y:S01]  /*e810*/  FADD.FTZ R181, -R7, R10 ;  /* 0x0000000a07b57221 */ /* 0x000fe20000010100 */
[----:B------:R-:W-:Y:S01]  /*e820*/  MUFU.EX2 R182, R182 ;  /* 0x000000b600b67308 */ /* 0x000fe20000000800 */
[-CC-:B------:R-:W-:Y:S01]  /*e830*/  FFMA.FTZ R201, R11, R6.reuse, -R122.reuse ;  /* 0x000000060bc97223 */ /* 0x180fe2000001087a */
[-C--:B------:R-:W-:Y:S01]  /*e840*/  FFMA.FTZ R10, R13, R6.reuse, -R122 ;  /* 0x000000060d0a7223 */ /* 0x080fe2000001087a */
[----:B------:R-:W-:Y:S01]  /*e850*/  FMUL.FTZ R181, R181, R6 ;  /* 0x00000006b5b57220 */ /* 0x000fe20000410000 */
[----:B------:R-:W-:-:S02]  /*e860*/  IMAD.U32 R13, RZ, RZ, UR36 ;  /* 0x00000024ff0d7e24 */ /* 0x000fc4000f8e00ff */
[-CC-:B------:R-:W-:Y:S01]  /*e870*/  FFMA.FTZ R203, R15, R6.reuse, -R122.reuse ;  /* 0x000000060fcb7223 */ /* 0x180fe2000001087a */
[-CC-:B------:R-:W-:Y:S01]  /*e880*/  FFMA.FTZ R124, R169, R6.reuse, -R122.reuse ;  /* 0x00000006a97c7223 */ /* 0x180fe2000001087a */
[-CC-:B------:R-:W-:Y:S01]  /*e890*/  FFMA.FTZ R197, R161, R6.reuse, -R122.reuse ;  /* 0x00000006a1c57223 */ /* 0x180fe2000001087a */
[----:B------:R0:W-:Y:S01]  /*e8a0*/  MUFU.EX2 R2, R181 ;  /* 0x000000b500027308 */ /* 0x0001e20000000800 */
[----:B------:R-:W-:Y:S01]  /*e8b0*/  @!P1 LEA R13, R13, UR38, 0x3 ;  /* 0x000000260d0d9c11 */ /* 0x000fe2000f8e18ff */
[-CC-:B------:R-:W-:Y:S01]  /*e8c0*/  FFMA.FTZ R126, R163, R6.reuse, -R122.reuse ;  /* 0x00000006a37e7223 */ /* 0x180fe2000001087a */
[-CC-:B------:R-:W-:Y:S01]  /*e8d0*/  FFMA.FTZ R136, R121, R6.reuse, -R122.reuse ;  /* 0x0000000679887223 */ /* 0x180fe2000001087a */
[-CC-:B------:R-:W-:Y:S01]  /*e8e0*/  FFMA.FTZ R199, R165, R6.reuse, -R122.reuse ;  /* 0x00000006a5c77223 */ /* 0x180fe2000001087a */
[-CC-:B------:R-:W-:Y:S01]  /*e8f0*/  FFMA.FTZ R128, R167, R6.reuse, -R122.reuse ;  /* 0x00000006a7807223 */ /* 0x180fe2000001087a */
[----:B------:R-:W-:Y:S02]  /*e900*/  @!P1 VIADD R15, R13, 0x36840 ;  /* 0x000368400d0f9836 */ /* 0x000fe40000000000 */
        /* <DEDUP_REMOVED lines=11> */
[-CC-:B0-----:R-:W-:Y:S01]  /*e9c0*/  FFMA.FTZ R181, R189, R6.reuse, -R122.reuse ;  /* 0x00000006bdb57223 */ /* 0x181fe2000001087a */
[-CC-:B------:R-:W-:Y:S01]  /*e9d0*/  FFMA.FTZ R131, R131, R6.reuse, -R122.reuse ;  /* 0x0000000683837223 */ /* 0x180fe2000001087a */
[-CC-:B------:R-:W-:Y:S01]  /*e9e0*/  FFMA.FTZ R191, R191, R6.reuse, -R122.reuse ;  /* 0x00000006bfbf7223 */ /* 0x180fe2000001087a */
[-CC-:B------:R-:W-:Y:S01]  /*e9f0*/  FFMA.FTZ R135, R135, R6.reuse, -R122.reuse ;  /* 0x0000000687877223 */ /* 0x180fe2000001087a */
[-CC-:B------:R-:W-:Y:S01]  /*ea00*/  FFMA.FTZ R237, R237, R6.reuse, -R122.reuse ;  /* 0x00000006eded7223 */ /* 0x180fe2000001087a */
[-CC-:B------:R-:W-:Y:S01]  /*ea10*/  FFMA.FTZ R123, R123, R6.reuse, -R122.reuse ;  /* 0x000000067b7b7223 */ /* 0x180fe2000001087a */
[----:B------:R-:W-:Y:S01]  /*ea20*/  MUFU.EX2 R203, R203 ;  /* 0x000000cb00cb7308 */ /* 0x000fe20000000800 */
[----:B-1----:R-:W-:Y:S01]  /*ea30*/  FFMA.FTZ R121, R2, R3, R201 ;  /* 0x0000000302797223 */ /* 0x002fe200000100c9 */
[----:B------:R-:W-:-:S06]  /*ea40*/  FFMA.FTZ R12, R12, R6, -R122 ;  /* 0x000000060c0c7223 */ /* 0x000fcc000001087a */
[----:B------:R-:W-:Y:S01]  /*ea50*/  MUFU.EX2 R124, R124 ;  /* 0x0000007c007c7308 */ /* 0x000fe20000000800 */
[----:B--2---:R-:W-:-:S07]  /*ea60*/  F2FP.BF16.F32.PACK_AB R201, R10, R201 ;  /* 0x000000c90ac9723e */ /* 0x004fce00000010ff */
        /* <DEDUP_REMOVED lines=15> */
[----:B------:R-:W-:Y:S08]  /*eb60*/  MUFU.EX2 R180, R180 ;  /* 0x000000b400b47308 */ /* 0x000ff00000000800 */
[----:B------:R-:W-:Y:S08]  /*eb70*/  MUFU.EX2 R131, R131 ;  /* 0x0000008300837308 */ /* 0x000ff00000000800 */
[----:B------:R1:W-:Y:S08]  /*eb80*/  MUFU.EX2 R183, R191 ;  /* 0x000000bf00b77308 */ /* 0x0003f00000000800 */
[----:B------:R-:W-:Y:S01]  /*eb90*/  MUFU.EX2 R135, R135 ;  /* 0x0000008700877308 */ /* 0x000fe20000000800 */
[----:B-1----:R-:W-:-:S07]  /*eba0*/  F2FP.BF16.F32.PACK_AB R191, R136, R13 ;  /* 0x0000000d88bf723e */ /* 0x002fce00000010ff */
[----:B------:R-:W-:Y:S08]  /*ebb0*/  MUFU.EX2 R129, R129 ;  /* 0x0000008100817308 */ /* 0x000ff00000000800 */
[----:B------:R-:W-:Y:S01]  /*ebc0*/  MUFU.EX2 R123, R123 ;  /* 0x0000007b007b7308 */ /* 0x000fe20000000800 */
[----:B------:R-:W-:Y:S02]  /*ebd0*/  WARPGROUP.DEPBAR.LE gsb0, 0x0 ;  /* 0x00008000000079c5 */ /* 0x000fe40000010000 */
[----:B------:R0:W-:Y:S01]  /*ebe0*/  @!P1 SYNCS.ARRIVE.TRANS64.RED.A1T0 RZ, [R15+URZ], RZ ;  /* 0x000000ff0fff99a7 */ /* 0x0001e2000810043f */
[----:B------:R-:W-:-:S04]  /*ebf0*/  F2FP.BF16.F32.PACK_AB R176, R133, R20 ;  /* 0x0000001485b0723e */ /* 0x000fc800000010ff */
[----:B------:R-:W-:Y:S01]  /*ec00*/  MUFU.EX2 R177, R237 ;  /* 0x000000ed00b17308 */ /* 0x000fe20000000800 */
[----:B0-----:R-:W-:Y:S01]  /*ec10*/  FFMA.FTZ R15, R0, R4, R9 ;  /* 0x00000004000f7223 */ /* 0x001fe20000010009 */
[----:B------:R-:W-:Y:S01]  /*ec20*/  @!P1 PRMT R4, RZ, 0x654, R138 ;  /* 0x00000654ff049816 */ /* 0x000fe2000000008a */
[----:B------:R-:W-:-:S05]  /*ec30*/  FADD.FTZ R138, R10, R121 ;  /* 0x000000790a8a7221 */ /* 0x000fca0000010000 */
[----:B------:R-:W-:Y:S01]  /*ec40*/  MUFU.EX2 R179, R12 ;  /* 0x0000000c00b37308 */ /* 0x000fe20000000800 */
[C---:B------:R-:W-:Y:S01]  /*ec50*/  FADD.FTZ R15, R200.reuse, R15 ;  /* 0x0000000fc80f7221 */ /* 0x040fe20000010000 */
[----:B------:R0:W-:Y:S01]  /*ec60*/  @!P1 SYNCS.ARRIVE.TRANS64.RED.A1T0 RZ, [R4+URZ], RZ ;  /* 0x000000ff04ff99a7 */ /* 0x0001e2000810043f */
[----:B------:R-:W-:Y:S02]  /*ec70*/  F2FP.BF16.F32.PACK_AB R200, R200, R9 ;  /* 0x00000009c8c8723e */ /* 0x000fe400000010ff */
[----:B------:R-:W-:Y:S01]  /*ec80*/  FADD.FTZ R121, R202, R15 ;  /* 0x0000000fca797221 */ /* 0x000fe20000010000 */
[C---:B------:R-:W-:Y:S01]  /*ec90*/  F2FP.BF16.F32.PACK_AB R202, R14.reuse, R202 ;  /* 0x000000ca0eca723e */ /* 0x040fe200000010ff */
[-CC-:B------:R-:W-:Y:S01]  /*eca0*/  FFMA.FTZ R15, R151, R6.reuse, -R122.reuse ;  /* 0x00000006970f7223 */ /* 0x180fe2000001087a */
[----:B------:R-:W-:Y:S01]  /*ecb0*/  MUFU.EX2 R141, R141 ;  /* 0x0000008d008d7308 */ /* 0x000fe20000000800 */
[----:B------:R-:W-:Y:S01]  /*ecc0*/  FADD.FTZ R121, R14, R121 ;  /* 0x000000790e797221 */ /* 0x000fe20000010000 */
[-C--:B0-----:R-:W-:Y:S01]  /*ecd0*/  FFMA.FTZ R4, R139, R6.reuse, -R122 ;  /* 0x000000068b047223 */ /* 0x081fe2000001087a */
[----:B------:R-:W-:Y:S01]  /*ece0*/  FADD.FTZ R139, R203, R138 ;  /* 0x0000008acb8b7221 */ /* 0x000fe20000010000 */
[-CC-:B------:R-:W-:Y:S01]  /*ecf0*/  FFMA.FTZ R138, R143, R6.reuse, -R122.reuse ;  /* 0x000000068f8a7223 */ /* 0x180fe2000001087a */
[----:B------:R-:W-:Y:S01]  /*ed00*/  FADD.FTZ R121, R196, R121 ;  /* 0x00000079c4797221 */ /* 0x000fe20000010000 */
[----:B------:R-:W-:Y:S01]  /*ed10*/  FFMA.FTZ R122, R127, R6, -R122 ;  /* 0x000000067f7a7223 */ /* 0x000fe2000001087a */
[----:B------:R-:W-:Y:S01]  /*ed20*/  FADD.FTZ R140, R124, R139 ;  /* 0x0000008b7c8c7221 */ /* 0x000fe20000010000 */
[----:B------:R-:W0:Y:S01]  /*ed30*/  MUFU.EX2 R4, R4 ;  /* 0x0000000400047308 */ /* 0x000e220000000800 */
[C---:B------:R-:W-:Y:S01]  /*ed40*/  FADD.FTZ R121, R18.reuse, R121 ;  /* 0x0000007912797221 */ /* 0x040fe20000010000 */
[----:B------:R-:W-:Y:S01]  /*ed50*/  F2FP.BF16.F32.PACK_AB R196, R18, R196 ;  /* 0x000000c412c4723e */ /* 0x000fe200000010ff */
[----:B------:R-:W-:Y:S01]  /*ed60*/  FADD.FTZ R125, R197, R140 ;  /* 0x0000008cc57d7221 */ /* 0x000fe20000010000 */
[----:B------:R-:W-:Y:S01]  /*ed70*/  F2FP.BF16.F32.PACK_AB R203, R124, R203 ;  /* 0x000000cb7ccb723e */ /* 0x000fe200000010ff */
[----:B------:R-:W-:Y:S01]  /*ed80*/  FADD.FTZ R142, R198, R121 ;  /* 0x00000079c68e7221 */ /* 0x000fe20000010000 */
[C---:B------:R-:W-:Y:S01]  /*ed90*/  F2FP.BF16.F32.PACK_AB R198, R17.reuse, R198 ;  /* 0x000000c611c6723e */ /* 0x040fe200000010ff */
[C---:B------:R-:W-:Y:S01]  /*eda0*/  FADD.FTZ R140, R126.reuse, R125 ;  /* 0x0000007d7e8c7221 */ /* 0x040fe20000010000 */
[----:B------:R-:W-:Y:S01]  /*edb0*/  MUFU.EX2 R15, R15 ;  /* 0x0000000f000f7308 */ /* 0x000fe20000000800 */
[----:B------:R-:W-:Y:S01]  /*edc0*/  FADD.FTZ R125, R17, R142 ;  /* 0x0000008e117d7221 */ /* 0x000fe20000010000 */
[----:B------:R-:W-:Y:S01]  /*edd0*/  F2FP.BF16.F32.PACK_AB R197, R126, R197 ;  /* 0x000000c57ec5723e */ /* 0x000fe200000010ff */
[----:B------:R-:W-:Y:S01]  /*ede0*/  FADD.FTZ R121, R199, R140 ;  /* 0x0000008cc7797221 */ /* 0x000fe20000010000 */
[----:B------:R-:W-:Y:S01]  /*edf0*/  F2FP.BF16.F32.PACK_AB R199, R128, R199 ;  /* 0x000000c780c7723e */ /* 0x000fe200000010ff */
[----:B------:R-:W-:Y:S01]  /*ee00*/  FADD.FTZ R142, R192, R125 ;  /* 0x0000007dc08e7221 */ /* 0x000fe20000010000 */
[C---:B------:R-:W-:Y:S01]  /*ee10*/  F2FP.BF16.F32.PACK_AB R192, R185.reuse, R192 ;  /* 0x000000c0b9c0723e */ /* 0x040fe200000010ff */
[----:B------:R-:W-:Y:S01]  /*ee20*/  FADD.FTZ R140, R128, R121 ;  /* 0x00000079808c7221 */ /* 0x000fe20000010000 */
[----:B------:R-:W1:Y:S01]  /*ee30*/  MUFU.EX2 R138, R138 ;  /* 0x0000008a008a7308 */ /* 0x000e620000000800 */
[----:B------:R-:W-:Y:S01]  /*ee40*/  FADD.FTZ R125, R185, R142 ;  /* 0x0000008eb97d7221 */ /* 0x000fe20000010000 */
[----:B0-----:R-:W-:Y:S01]  /*ee50*/  F2FP.BF16.F32.PACK_AB R185, R4, R3 ;  /* 0x0000000304b9723e */ /* 0x001fe200000010ff */
[----:B------:R-:W-:Y:S01]  /*ee60*/  FADD.FTZ R121, R193, R140 ;  /* 0x0000008cc1797221 */ /* 0x000fe20000010000 */
[----:B------:R-:W-:Y:S01]  /*ee70*/  F2FP.BF16.F32.PACK_AB R193, R130, R193 ;  /* 0x000000c182c1723e */ /* 0x000fe200000010ff */
[----:B------:R-:W-:Y:S01]  /*ee80*/  FADD.FTZ R142, R194, R125 ;  /* 0x0000007dc28e7221 */ /* 0x000fe20000010000 */
[C---:B------:R-:W-:Y:S01]  /*ee90*/  F2FP.BF16.F32.PACK_AB R194, R21.reuse, R194 ;  /* 0x000000c215c2723e */ /* 0x040fe200000010ff */
[----:B------:R-:W-:Y:S01]  /*eea0*/  FADD.FTZ R140, R130, R121 ;  /* 0x00000079828c7221 */ /* 0x000fe20000010000 */
[----:B------:R-:W0:Y:S01]  /*eeb0*/  MUFU.EX2 R122, R122 ;  /* 0x0000007a007a7308 */ /* 0x000e220000000800 */
[----:B------:R-:W-:Y:S01]  /*eec0*/  FADD.FTZ R121, R21, R142 ;  /* 0x0000008e15797221 */ /* 0x000fe20000010000 */
[----:B------:R-:W-:Y:S01]  /*eed0*/  F2FP.BF16.F32.PACK_AB R178, R141, R120 ;  /* 0x000000788db2723e */ /* 0x000fe200000010ff */
[----:B------:R-:W-:Y:S01]  /*eee0*/  FADD.FTZ R9, R195, R140 ;  /* 0x0000008cc3097221 */ /* 0x000fe20000010000 */
[----:B------:R-:W-:Y:S01]  /*eef0*/  F2FP.BF16.F32.PACK_AB R195, R132, R195 ;  /* 0x000000c384c3723e */ /* 0x000fe200000010ff */
[----:B------:R-:W-:Y:S01]  /*ef00*/  FADD.FTZ R10, R188, R121 ;  /* 0x00000079bc0a7221 */ /* 0x000fe20000010000 */
[----:B------:R-:W-:Y:S01]  /*ef10*/  F2FP.BF16.F32.PACK_AB R188, R171, R188 ;  /* 0x000000bcabbc723e */ /* 0x000fe200000010ff */
[----:B------:R-:W-:-:S02]  /*ef20*/  FADD.FTZ R14, R132, R9 ;  /* 0x00000009840e7221 */ /* 0x000fc40000010000 */
[----:B------:R-:W-:Y:S02]  /*ef30*/  FADD.FTZ R121, R171, R10 ;  /* 0x0000000aab797221 */ /* 0x000fe40000010000 */
[----:B------:R-:W-:Y:S02]  /*ef40*/  FADD.FTZ R9, R11, R14 ;  /* 0x0000000e0b097221 */ /* 0x000fe40000010000 */
[----:B------:R-:W-:Y:S01]  /*ef50*/  FADD.FTZ R14, R190, R121 ;  /* 0x00000079be0e7221 */ /* 0x000fe20000010000 */
[C---:B------:R-:W-:Y:S01]  /*ef60*/  F2FP.BF16.F32.PACK_AB R190, R187.reuse, R190 ;  /* 0x000000bebbbe723e */ /* 0x040fe200000010ff */
[----:B------:R-:W-:Y:S02]  /*ef70*/  FADD.FTZ R10, R134, R9 ;  /* 0x00000009860a7221 */ /* 0x000fe40000010000 */
[----:B------:R-:W-:Y:S01]  /*ef80*/  FADD.FTZ R17, R187, R14 ;  /* 0x0000000ebb117221 */ /* 0x000fe20000010000 */
[----:B-1----:R-:W-:Y:S01]  /*ef90*/  F2FP.BF16.F32.PACK_AB R187, R138, R15 ;  /* 0x0000000f8abb723e */ /* 0x002fe200000010ff */
[----:B------:R-:W-:-:S02]  /*efa0*/  FADD.FTZ R9, R13, R10 ;  /* 0x0000000a0d097221 */ /* 0x000fc40000010000 */
[----:B------:R-:W-:Y:S01]  /*efb0*/  FADD.FTZ R14, R184, R17 ;  /* 0x00000011b80e7221 */ /* 0x000fe20000010000 */
[C---:B------:R-:W-:Y:S01]  /*efc0*/  F2FP.BF16.F32.PACK_AB R184, R173.reuse, R184 ;  /* 0x000000b8adb8723e */ /* 0x040fe200000010ff */
[----:B------:R-:W-:Y:S02]  /*efd0*/  FADD.FTZ R10, R136, R9 ;  /* 0x00000009880a7221 */ /* 0x000fe40000010000 */
[----:B------:R-:W-:Y:S02]  /*efe0*/  FADD.FTZ R17, R173, R14 ;  /* 0x0000000ead117221 */ /* 0x000fe40000010000 */
[----:B------:R-:W-:Y:S02]  /*eff0*/  FADD.FTZ R9, R3, R10 ;  /* 0x0000000a03097221 */ /* 0x000fe40000010000 */
[----:B------:R-:W-:Y:S01]  /*f000*/  FADD.FTZ R14, R186, R17 ;  /* 0x00000011ba0e7221 */ /* 0x000fe20000010000 */
[----:B------:R-:W-:Y:S01]  /*f010*/  F2FP.BF16.F32.PACK_AB R186, R175, R186 ;  /* 0x000000baafba723e */ /* 0x000fe200000010ff */
[----:B------:R-:W-:-:S02]  /*f020*/  FADD.FTZ R10, R4, R9 ;  /* 0x00000009040a7221 */ /* 0x000fc40000010000 */
[----:B------:R-:W-:Y:S02]  /*f030*/  FADD.FTZ R11, R175, R14 ;  /* 0x0000000eaf0b7221 */ /* 0x000fe40000010000 */
[----:B------:R-:W-:Y:S02]  /*f040*/  FADD.FTZ R9, R15, R10 ;  /* 0x0000000a0f097221 */ /* 0x000fe40000010000 */
[----:B------:R-:W-:Y:S01]  /*f050*/  FADD.FTZ R14, R180, R11 ;  /* 0x0000000bb40e7221 */ /* 0x000fe20000010000 */
[C---:B------:R-:W-:Y:S01]  /*f060*/  F2FP.BF16.F32.PACK_AB R180, R137.reuse, R180 ;  /* 0x000000b489b4723e */ /* 0x040fe200000010ff */
[----:B------:R-:W-:Y:S01]  /*f070*/  FADD.FTZ R10, R138, R9 ;  /* 0x000000098a0a7221 */ /* 0x000fe20000010000 */
[----:B------:R-:W-:Y:S02]  /*f080*/  IMAD.MOV.U32 R9, RZ, RZ, R8 ;  /* 0x000000ffff097224 */ /* 0x000fe400078e0008 */
[----:B------:R-:W-:Y:S01]  /*f090*/  FADD.FTZ R3, R137, R14 ;  /* 0x0000000e89037221 */ /* 0x000fe20000010000 */
[----:B------:R-:W-:Y:S01]  /*f0a0*/  FADD.FTZ R10, R181, R10 ;  /* 0x0000000ab50a7221 */ /* 0x000fe20000010000 */
[----:B------:R-:W-:-:S02]  /*f0b0*/  F2FP.BF16.F32.PACK_AB R181, R131, R181 ;  /* 0x000000b583b5723e */ /* 0x000fc400000010ff */
[----:B------:R-:W-:Y:S01]  /*f0c0*/  FADD.FTZ R4, R182, R3 ;  /* 0x00000003b6047221 */ /* 0x000fe20000010000 */
[----:B------:R-:W-:Y:S01]  /*f0d0*/  F2FP.BF16.F32.PACK_AB R182, R129, R182 ;  /* 0x000000b681b6723e */ /* 0x000fe200000010ff */
[----:B------:R-:W-:Y:S02]  /*f0e0*/  FADD.FTZ R10, R131, R10 ;  /* 0x0000000a830a7221 */ /* 0x000fe40000010000 */
[----:B------:R-:W-:Y:S02]  /*f0f0*/  FADD.FTZ R3, R129, R4 ;  /* 0x0000000481037221 */ /* 0x000fe40000010000 */
[----:B------:R-:W-:Y:S01]  /*f100*/  FADD.FTZ R10, R183, R10 ;  /* 0x0000000ab70a7221 */ /* 0x000fe20000010000 */
[C---:B------:R-:W-:Y:S01]  /*f110*/  F2FP.BF16.F32.PACK_AB R183, R135.reuse, R183 ;  /* 0x000000b787b7723e */ /* 0x040fe200000010ff */
[----:B------:R-:W-:Y:S02]  /*f120*/  FADD.FTZ R4, R20, R3 ;  /* 0x0000000314047221 */ /* 0x000fe40000010000 */
[----:B------:R-:W-:-:S02]  /*f130*/  FADD.FTZ R10, R135, R10 ;  /* 0x0000000a870a7221 */ /* 0x000fc40000010000 */
[----:B------:R-:W-:Y:S02]  /*f140*/  FADD.FTZ R3, R133, R4 ;  /* 0x0000000485037221 */ /* 0x000fe40000010000 */
[----:B------:R-:W-:Y:S01]  /*f150*/  FADD.FTZ R10, R177, R10 ;  /* 0x0000000ab10a7221 */ /* 0x000fe20000010000 */
[C---:B------:R-:W-:Y:S01]  /*f160*/  F2FP.BF16.F32.PACK_AB R177, R123.reuse, R177 ;  /* 0x000000b17bb1723e */ /* 0x040fe200000010ff */
[----:B------:R-:W-:Y:S02]  /*f170*/  FADD.FTZ R4, R120, R3 ;  /* 0x0000000378047221 */ /* 0x000fe40000010000 */
[----:B------:R-:W-:Y:S02]  /*f180*/  FADD.FTZ R10, R123, R10 ;  /* 0x0000000a7b0a7221 */ /* 0x000fe40000010000 */
[----:B------:R-:W-:Y:S02]  /*f190*/  FADD.FTZ R4, R141, R4 ;  /* 0x000000048d047221 */ /* 0x000fe40000010000 */
[----:B------:R-:W-:Y:S01]  /*f1a0*/  FADD.FTZ R10, R179, R10 ;  /* 0x0000000ab30a7221 */ /* 0x000fe20000010000 */
[----:B0-----:R-:W-:-:S03]  /*f1b0*/  F2FP.BF16.F32.PACK_AB R179, R122, R179 ;  /* 0x000000b37ab3723e */ /* 0x001fc600000010ff */
[----:B------:R-:W-:Y:S01]  /*f1c0*/  FADD.FTZ R3, R122, R10 ;  /* 0x0000000a7a037221 */ /* 0x000fe20000010000 */
[----:B------:R-:W-:Y:S01]  /*f1d0*/  IMAD.MOV.U32 R10, RZ, RZ, R7 ;  /* 0x000000ffff0a7224 */ /* 0x000fe200078e0007 */
[----:B------:R-:W-:Y:S06]  /*f1e0*/  @P2 BRA `(.L_x_2504) ;  /* 0xffffffbc00842947 */ /* 0x000fec000383ffff */
.L_x_2495:
        /* <DEDUP_REMOVED lines=99> */
.L_x_2505:
[----:B------:R-:W-:Y:S01]  /*f820*/  ULEA UR5, UR36, UR38, 0x3 ;  /* 0x0000002624057291 */ /* 0x000fe2000f8e183f */
[----:B------:R-:W-:-:S05]  /*f830*/  IMAD.U32 R0, RZ, RZ, UR60 ;  /* 0x0000003cff007e24 */ /* 0x000fca000f8e00ff */
[----:B------:R-:W-:-:S04]  /*f840*/  SHF.L.U32 R0, R0, 0x1f, RZ ;  /* 0x0000001f00007819 */ /* 0x000fc800000006ff */
[----:B------:R0:W1:Y:S01]  /*f850*/  SYNCS.PHASECHK.TRANS64.TRYWAIT P2, [UR5+0x36850], R0 ;  /* 0x03685000ff0075a7 */ /* 0x0000620008040145 */
[----:B------:R-:W-:Y:S05]  /*f860*/  @!P0 BRA `(.L_x_2506) ;  /* 0x0000000000048947 */ /* 0x000fea0003800000 */
[----:B------:R-:W-:Y:S01]  /*f870*/  BPT.TRAP 0x1 ;  /* 0x000000040000795c */ /* 0x000fe20000300000 */
.L_x_2506:
[----:B-1----:R-:W-:Y:S05]  /*f880*/  @P2 BRA `(.L_x_2507) ;  /* 0x0000000000082947 */ /* 0x002fea0003800000 */
[----:B------:R-:W1:Y:S02]  /*f890*/  SYNCS.PHASECHK.TRANS64.TRYWAIT P0, [UR5+0x36850], R0 ;  /* 0x03685000ff0075a7 */ /* 0x000e640008000145 */
[----:B-1----:R-:W-:Y:S05]  /*f8a0*/  @!P0 BRA `(.L_x_2508) ;  /* 0x000000a000788947 */ /* 0x002fea0003800000 */
.L_x_2507:
        /* <DEDUP_REMOVED lines=8> */
[----:B------:R-:W-:-:S04]  /*f930*/  ULOP3.LUT UR38, UR38, 0x3fff, URZ, 0xc0, !UPT ;  /* 0x00003fff26267892 */ /* 0x000fc8000f8ec03f */
        /* <DEDUP_REMOVED lines=10> */
[----:B------:R-:W-:-:S02]  /*f9e0*/  IMAD.MOV.U32 R4, RZ, RZ, RZ ;  /* 0x000000ffff047224 */ /* 0x000fc400078e00ff */
[----:B0-----:R-:W-:Y:S01]  /*f9f0*/  FADD.FTZ R2, R0, R3 ;  /* 0x0000000300027221 */ /* 0x001fe20000010000 */
[----:B------:R-:W-:Y:S01]  /*fa00*/  IMAD.U32 R211, RZ, RZ, UR8 ;  /* 0x00000008ffd37e24 */ /* 0x000fe2000f8e00ff */
[----:B------:R-:W0:Y:S01]  /*fa10*/  SHFL.BFLY PT, R0, R5, 0x1, 0x1f ;  /* 0x0c201f0005007f89 */ /* 0x000e2200000e0000 */
[----:B------:R-:W-:-:S03]  /*fa20*/  USEL UR36, UR36, URZ, UP0 ;  /* 0x0000003f24247287 */ /* 0x000fc60008000000 */
[----:B------:R-:W1:Y:S01]  /*fa30*/  SHFL.BFLY PT, R9, R2, 0x1, 0x1f ;  /* 0x0c201f0002097f89 */ /* 0x000e6200000e0000 */
[----:B0-----:R-:W-:Y:S01]  /*fa40*/  FADD.FTZ R13, R5, R0 ;  /* 0x00000000050d7221 */ /* 0x001fe20000010000 */
[----:B------:R-:W-:Y:S02]  /*fa50*/  IMAD.U32 R5, RZ, RZ, UR5 ;  /* 0x00000005ff057e24 */ /* 0x000fe4000f8e00ff */
[----:B------:R-:W-:Y:S02]  /*fa60*/  IMAD.MOV.U32 R0, RZ, RZ, -0x800000 ;  /* 0xff800000ff007424 */ /* 0x000fe400078e00ff */
[----:B-1----:R-:W-:Y:S01]  /*fa70*/  FADD.FTZ R14, R2, R9 ;  /* 0x00000009020e7221 */ /* 0x002fe20000010000 */
[----:B------:R-:W-:Y:S01]  /*fa80*/  FSETP.NE.FTZ.AND P0, PT, R13, RZ, PT ;  /* 0x000000ff0d00720b */ /* 0x000fe20003f15000 */
[----:B------:R-:W-:Y:S02]  /*fa90*/  @!P1 VIADD R5, R5, 0x36860 ;  /* 0x0003686005059836 */ /* 0x000fe40000000000 */
[----:B------:R-:W-:Y:S01]  /*faa0*/  IMAD.MOV.U32 R2, RZ, RZ, -0x800000 ;  /* 0xff800000ff027424 */ /* 0x000fe200078e00ff */
[----:B------:R-:W-:-:S02]  /*fab0*/  FSETP.NE.FTZ.AND P2, PT, R14, RZ, PT ;  /* 0x000000ff0e00720b */ /* 0x000fc40003f55000 */
[----:B------:R-:W-:-:S07]  /*fac0*/  @!P1 PRMT R5, RZ, 0x654, R5 ;  /* 0x00000654ff059816 */ /* 0x000fce0000000005 */
        /* <DEDUP_REMOVED lines=140> */
.L_x_2478:
[----:B------:R-:W0:Y:S01]  /*10390*/  S2R R4, SR_CgaCtaId ;  /* 0x0000000000047919 */ /* 0x000e220000008800 */
[----:B------:R-:W-:Y:S01]  /*103a0*/  MOV R17, 0x400 ;  /* 0x0000040000117802 */ /* 0x000fe20000000f00 */
[----:B------:R-:W-:Y:S01]  /*103b0*/  BSSY B0, `(.L_x_2509) ;  /* 0x000028d000007945 */ /* 0x000fe20003800000 */
[----:B------:R-:W-:Y:S02]  /*103c0*/  BAR.SYNC.DEFER_BLOCKING 0x5, 0x180 ;  /* 0x0146000000007b1d */ /* 0x000fe40000010000 */
[----:B0-----:R-:W-:-:S05]  /*103d0*/  LEA R17, R4, R17, 0x18 ;  /* 0x0000001104117211 */ /* 0x001fca00078ec0ff */
[----:B------:R-:W0:Y:S02]  /*103e0*/  LDS.128 R36, [R17+0x368d0] ;  /* 0x0368d00011247984 */ /* 0x000e240000000c00 */
[----:B0-----:R-:W-:Y:S02]  /*103f0*/  R2UR UR5, R37 ;  /* 0x00000000250572ca */ /* 0x001fe400000e0000 */
        /* <DEDUP_REMOVED lines=12> */
[----:B------:R-:W-:Y:S02]  /*104c0*/  R2UR UR4, R207 ;  /* 0x00000000cf0472ca */ /* 0x000fe400000e0000 */
[----:B------:R-:W-:-:S02]  /*104d0*/  F2FP.BF16.F32.PACK_AB R98, R101, R100 ;  /* 0x000000646562723e */ /* 0x000fc400000010ff */
[----:B------:R-:W-:Y:S02]  /*104e0*/  F2FP.BF16.F32.PACK_AB R99, R42, R99 ;  /* 0x000000632a63723e */ /* 0x000fe400000010ff */
[----:B------:R-:W-:Y:S02]  /*104f0*/  F2FP.BF16.F32.PACK_AB R105, R107, R106 ;  /* 0x0000006a6b69723e */ /* 0x000fe400000010ff */
[----:B------:R-:W-:Y:S02]  /*10500*/  F2FP.BF16.F32.PACK_AB R112, R113, R112 ;  /* 0x000000707170723e */ /* 0x000fe400000010ff */
[----:B------:R-:W-:Y:S02]  /*10510*/  F2FP.BF16.F32.PACK_AB R106, R109, R108 ;  /* 0x0000006c6d6a723e */ /* 0x000fe400000010ff */
[----:B------:R-:W-:Y:S01]  /*10520*/  F2FP.BF16.F32.PACK_AB R107, R111, R110 ;  /* 0x0000006e6f6b723e */ /* 0x000fe200000010ff */
[----:B------:R-:W-:Y:S01]  /*10530*/  USHF.L.U32 UR10, UR4, 0x2, URZ ;  /* 0x00000002040a7899 */ /* 0x000fe2000800063f */
[----:B------:R-:W-:-:S02]  /*10540*/  F2FP.BF16.F32.PACK_AB R113, R115, R114 ;  /* 0x000000727371723e */ /* 0x000fc400000010ff */
[----:B------:R-:W-:Y:S02]  /*10550*/  F2FP.BF16.F32.PACK_AB R114, R117, R116 ;  /* 0x000000747572723e */ /* 0x000fe400000010ff */
[----:B------:R-:W-:Y:S02]  /*10560*/  F2FP.BF16.F32.PACK_AB R115, R119, R118 ;  /* 0x000000767773723e */ /* 0x000fe400000010ff */
[----:B------:R-:W-:Y:S02]  /*10570*/  R2UR UR7, R210 ;  /* 0x00000000d20772ca */ /* 0x000fe400000e0000 */
[----:B------:R-:W-:Y:S02]  /*10580*/  MOV R20, R17 ;  /* 0x0000001100147202 */ /* 0x000fe40000000f00 */
[----:B0-----:R-:W-:-:S03]  /*10590*/  MOV R21, R4 ;  /* 0x0000000400157202 */ /* 0x001fc60000000f00 */
[----:B------:R-:W-:-:S03]  /*105a0*/  IMAD.WIDE R4, R215, 0x2, R20 ;  /* 0x00000002d7047825 */ /* 0x000fc600078e0214 */
[----:B------:R-:W-:-:S03]  /*105b0*/  IADD3 R141, P0, R4, 0x4020, RZ ;  /* 0x00004020048d7810 */ /* 0x000fc60007f1e0ff */
[----:B------:R-:W-:Y:S01]  /*105c0*/  USHF.L.U64.HI UR11, UR4, 0x2, UR7 ;  /* 0x00000002040b7899 */ /* 0x000fe20008010207 */
[C---:B------:R-:W-:Y:S01]  /*105d0*/  LOP3.LUT R29, R4.reuse, 0x380, RZ, 0xc0, !PT ;  /* 0x00000380041d7812 */ /* 0x040fe200078ec0ff */
[----:B------:R-:W-:Y:S01]  /*105e0*/  UIADD3 UR4, UP1, UR10, UR8, URZ ;  /* 0x000000080a047290 */ /* 0x000fe2000ff3e03f */
[C---:B------:R-:W-:Y:S01]  /*105f0*/  IADD3 R103, P2, R4.reuse, 0x20, RZ ;  /* 0x0000002004677810 */ /* 0x040fe20007f5e0ff */
[--C-:B------:R-:W-:Y:S01]  /*10600*/  IMAD.X R25, RZ, RZ, R5.reuse, P0 ;  /* 0x000000ffff197224 */ /* 0x100fe200000e0605 */
[C---:B------:R-:W-:Y:S01]  /*10610*/  IADD3 R135, P1, R4.reuse, 0x40, RZ ;  /* 0x0000004004877810 */ /* 0x040fe20007f3e0ff */
[----:B------:R-:W-:Y:S01]  /*10620*/  UIADD3.X UR7, UR11, UR9, URZ, UP1, !UPT ;  /* 0x000000090b077290 */ /* 0x000fe20008ffe43f */
[C---:B------:R-:W-:Y:S01]  /*10630*/  IADD3 R137, P6, R4.reuse, 0x60, RZ ;  /* 0x0000006004897810 */ /* 0x040fe20007fde0ff */
[--C-:B------:R-:W-:Y:S01]  /*10640*/  IMAD.X R9, RZ, RZ, R5.reuse, P2 ;  /* 0x000000ffff097224 */ /* 0x100fe200010e0605 */
[C---:B------:R-:W-:Y:S01]  /*10650*/  IADD3 R139, P5, R4.reuse, 0x4000, RZ ;  /* 0x00004000048b7810 */ /* 0x040fe20007fbe0ff */
[--C-:B------:R-:W-:Y:S01]  /*10660*/  IMAD.X R11, RZ, RZ, R5.reuse, P1 ;  /* 0x000000ffff0b7224 */ /* 0x100fe200008e0605 */
[----:B------:R-:W-:Y:S01]  /*10670*/  LOP3.LUT R18, R141, 0x380, RZ, 0xc0, !PT ;  /* 0x000003808d127812 */ /* 0x000fe200078ec0ff */
[--C-:B------:R-:W-:Y:S01]  /*10680*/  IMAD.X R13, RZ, RZ, R5.reuse, P6 ;  /* 0x000000ffff0d7224 */ /* 0x100fe200030e0605 */
[----:B------:R-:W-:Y:S01]  /*10690*/  SHF.R.U64 R29, R29, 0x3, RZ ;  /* 0x000000031d1d7819 */ /* 0x000fe200000012ff */
[----:B------:R-:W-:Y:S01]  /*106a0*/  IMAD.X R15, RZ, RZ, R5, P5 ;  /* 0x000000ffff0f7224 */ /* 0x000fe200028e0605 */
[C---:B------:R-:W-:Y:S01]  /*106b0*/  IADD3 R143, P4, R4.reuse, 0x4040, RZ ;  /* 0x00004040048f7810 */ /* 0x040fe20007f9e0ff */
[----:B------:R-:W-:Y:S01]  /*106c0*/  ULDC.64 UR8, c[0x0][0xc08] ;  /* 0x0003020000087ab9 */ /* 0x000fe20000000a00 */
[----:B------:R-:W-:-:S02]  /*106d0*/  IADD3 R145, P3, R4, 0x4060, RZ ;  /* 0x0000406004917810 */ /* 0x000fc40007f7e0ff */
        /* <DEDUP_REMOVED lines=14> */
[----:B------:R-:W-:Y:S02]  /*107c0*/  LOP3.LUT R12, R137, 0x380, RZ, 0xc0, !PT ;  /* 0x00000380890c7812 */ /* 0x000fe400078ec0ff */
[----:B------:R-:W-:Y:S02]  /*107d0*/  LOP3.LUT R14, R139, 0x380, RZ, 0xc0, !PT ;  /* 0x000003808b0e7812 */ /* 0x000fe400078ec0ff */
[----:B------:R-:W-:Y:S02]  /*107e0*/  LOP3.LUT R26, R143, 0x380, RZ, 0xc0, !PT ;  /* 0x000003808f1a7812 */ /* 0x000fe400078ec0ff */
[----:B------:R-:W-:Y:S02]  /*107f0*/  LOP3.LUT R30, R145, 0x380, RZ, 0xc0, !PT ;  /* 0x00000380911e7812 */ /* 0x000fe400078ec0ff */
[----:B------:R-:W-:-:S02]  /*10800*/  LOP3.LUT R24, R18, R141, RZ, 0x3c, !PT ;  /* 0x0000008d12187212 */ /* 0x000fc400078e3cff */
[----:B------:R-:W-:Y:S02]  /*10810*/  LOP3.LUT R38, R153, 0x380, RZ, 0xc0, !PT ;  /* 0x0000038099267812 */ /* 0x000fe400078ec0ff */
[----:B------:R-:W-:Y:S02]  /*10820*/  SHF.R.U64 R8, R8, 0x3, RZ ;  /* 0x0000000308087819 */ /* 0x000fe400000012ff */
[----:B------:R-:W-:Y:S02]  /*10830*/  SHF.R.U64 R10, R10, 0x3, RZ ;  /* 0x000000030a0a7819 */ /* 0x000fe400000012ff */
[----:B------:R-:W-:Y:S02]  /*10840*/  LOP3.LUT R32, R147, 0x380, RZ, 0xc0, !PT ;  /* 0x0000038093207812 */ /* 0x000fe400078ec0ff */
[----:B------:R-:W-:Y:S02]  /*10850*/  MOV R18, R4 ;  /* 0x0000000400127202 */ /* 0x000fe40000000f00 */
[----:B------:R-:W-:-:S02]  /*10860*/  LOP3.LUT R34, R149, 0x380, RZ, 0xc0, !PT ;  /* 0x0000038095227812 */ /* 0x000fc400078ec0ff */
[----:B------:R-:W-:Y:S02]  /*10870*/  SHF.R.U64 R12, R12, 0x3, RZ ;  /* 0x000000030c0c7819 */ /* 0x000fe400000012ff */
[----:B------:R-:W-:Y:S02]  /*10880*/  SHF.R.U64 R14, R14, 0x3, RZ ;  /* 0x000000030e0e7819 */ /* 0x000fe400000012ff */
[----:B------:R-:W-:Y:S02]  /*10890*/  F2FP.BF16.F32.PACK_AB R4, R124, R7 ;  /* 0x000000077c04723e */ /* 0x000fe400000010ff */
[----:B------:R-:W-:Y:S02]  /*108a0*/  SHF.R.U64 R26, R26, 0x3, RZ ;  /* 0x000000031a1a7819 */ /* 0x000fe400000012ff */
[----:B------:R-:W-:Y:S02]  /*108b0*/  F2FP.BF16.F32.PACK_AB R5, R133, R132 ;  /* 0x000000848505723e */ /* 0x000fe400000010ff */
[----:B------:R-:W-:Y:S01]  /*108c0*/  F2FP.BF16.F32.PACK_AB R7, R131, R28 ;  /* 0x0000001c8307723e */ /* 0x000fe200000010ff */
[----:B------:R-:W-:Y:S01]  /*108d0*/  BAR.SYNC.DEFER_BLOCKING 0x1, 0x100 ;  /* 0x0044000000007b1d */ /* 0x000fe20000010000 */
[----:B------:R-:W-:-:S02]  /*108e0*/  SHF.R.U64 R30, R30, 0x3, RZ ;  /* 0x000000031e1e7819 */ /* 0x000fc400000012ff */
[----:B------:R-:W-:Y:S02]  /*108f0*/  SHF.R.U64 R38, R38, 0x3, RZ ;  /* 0x0000000326267819 */ /* 0x000fe400000012ff */
[----:B------:R-:W-:Y:S02]  /*10900*/  LOP3.LUT R8, R8, R103, RZ, 0x3c, !PT ;  /* 0x0000006708087212 */ /* 0x000fe400078e3cff */
[----:B------:R-:W-:Y:S02]  /*10910*/  LOP3.LUT R10, R10, R135, RZ, 0x3c, !PT ;  /* 0x000000870a0a7212 */ /* 0x000fe400078e3cff */
[----:B------:R-:W-:Y:S02]  /*10920*/  SHF.R.U64 R32, R32, 0x3, RZ ;  /* 0x0000000320207819 */ /* 0x000fe400000012ff */
[----:B------:R-:W-:Y:S02]  /*10930*/  SHF.R.U64 R34, R34, 0x3, RZ ;  /* 0x0000000322227819 */ /* 0x000fe400000012ff */
[----:B------:R-:W-:-:S02]  /*10940*/  LOP3.LUT R12, R12, R137, RZ, 0x3c, !PT ;  /* 0x000000890c0c7212 */ /* 0x000fc400078e3cff */
[----:B------:R-:W-:Y:S02]  /*10950*/  LOP3.LUT R14, R14, R139, RZ, 0x3c, !PT ;  /* 0x0000008b0e0e7212 */ /* 0x000fe400078e3cff */
[----:B------:R-:W-:Y:S02]  /*10960*/  LOP3.LUT R36, R151, 0x380, RZ, 0xc0, !PT ;  /* 0x0000038097247812 */ /* 0x000fe400078ec0ff */
[----:B------:R-:W-:Y:S02]  /*10970*/  LOP3.LUT R26, R26, R143, RZ, 0x3c, !PT ;  /* 0x0000008f1a1a7212 */ /* 0x000fe400078e3cff */
[----:B------:R-:W-:Y:S02]  /*10980*/  LOP3.LUT R30, R30, R145, RZ, 0x3c, !PT ;  /* 0x000000911e1e7212 */ /* 0x000fe400078e3cff */
[----:B------:R-:W-:Y:S01]  /*10990*/  LOP3.LUT R28, R38, R153, RZ, 0x3c, !PT ;  /* 0x00000099261c7212 */ /* 0x000fe200078e3cff */
[----:B------:R0:W-:Y:S01]  /*109a0*/  STSM.16.M88.4 [R18], R4 ;  /* 0x0000000412007844 */ /* 0x0001e20000000200 */
[----:B------:R-:W-:-:S02]  /*109b0*/  LOP3.LUT R32, R32, R147, RZ, 0x3c, !PT ;  /* 0x0000009320207212 */ /* 0x000fc400078e3cff */
[----:B------:R-:W-:Y:S02]  /*109c0*/  LOP3.LUT R34, R34, R149, RZ, 0x3c, !PT ;  /* 0x0000009522227212 */ /* 0x000fe400078e3cff */
[----:B------:R-:W-:Y:S02]  /*109d0*/  MOV R134, R8 ;  /* 0x0000000800867202 */ /* 0x000fe40000000f00 */
[----:B------:R-:W-:Y:S02]  /*109e0*/  MOV R133, R10 ;  /* 0x0000000a00857202 */ /* 0x000fe40000000f00 */
[----:B------:R-:W-:Y:S02]  /*109f0*/  SHF.R.U64 R36, R36, 0x3, RZ ;  /* 0x0000000324247819 */ /* 0x000fe400000012ff */
[----:B------:R-:W-:Y:S02]  /*10a00*/  MOV R132, R12 ;  /* 0x0000000c00847202 */ /* 0x000fe40000000f00 */
[----:B------:R-:W-:-:S02]  /*10a10*/  MOV R131, R14 ;  /* 0x0000000e00837202 */ /* 0x000fc40000000f00 */
[----:B------:R-:W-:Y:S02]  /*10a20*/  F2FP.BF16.F32.PACK_AB R8, R41, R40 ;  /* 0x000000282908723e */ /* 0x000fe400000010ff */
[----:B0-----:R-:W-:Y:S02]  /*10a30*/  F2FP.BF16.F32.PACK_AB R4, R121, R120 ;  /* 0x000000787904723e */ /* 0x001fe400000010ff */
[----:B------:R-:W-:Y:S02]  /*10a40*/  F2FP.BF16.F32.PACK_AB R5, R130, R127 ;  /* 0x0000007f8205723e */ /* 0x000fe400000010ff */
[----:B------:R-:W-:Y:S02]  /*10a50*/  F2FP.BF16.F32.PACK_AB R6, R122, R3 ;  /* 0x000000037a06723e */ /* 0x000fe400000010ff */
[----:B------:R-:W-:Y:S02]  /*10a60*/  F2FP.BF16.F32.PACK_AB R7, R129, R126 ;  /* 0x0000007e8107723e */ /* 0x000fe400000010ff */
[----:B------:R-:W-:-:S02]  /*10a70*/  F2FP.BF16.F32.PACK_AB R9, R128, R125 ;  /* 0x0000007d8009723e */ /* 0x000fc400000010ff */
[----:B------:R-:W-:Y:S01]  /*10a80*/  F2FP.BF16.F32.PACK_AB R10, R45, R44 ;  /* 0x0000002c2d0a723e */ /* 0x000fe200000010ff */
[----:B------:R0:W-:Y:S01]  /*10a90*/  STSM.16.M88.4 [R134], R4 ;  /* 0x0000000486007844 */ /* 0x0001e20000000200 */
[----:B------:R-:W-:Y:S02]  /*10aa0*/  F2FP.BF16.F32.PACK_AB R11, R47, R46 ;  /* 0x0000002e2f0b723e */ /* 0x000fe400000010ff */
[----:B------:R-:W-:Y:S02]  /*10ab0*/  MOV R124, R24 ;  /* 0x00000018007c7202 */ /* 0x000fe40000000f00 */
[----:B------:R-:W-:Y:S01]  /*10ac0*/  MOV R123, R26 ;  /* 0x0000001a007b7202 */ /* 0x000fe20000000f00 */
[----:B------:R1:W-:Y:S01]  /*10ad0*/  STSM.16.M88.4 [R133], R8 ;  /* 0x0000000885007844 */ /* 0x0003e20000000200 */
[----:B------:R-:W-:Y:S02]  /*10ae0*/  F2FP.BF16.F32.PACK_AB R12, R49, R48 ;  /* 0x00000030310c723e */ /* 0x000fe400000010ff */
[----:B------:R-:W-:-:S02]  /*10af0*/  F2FP.BF16.F32.PACK_AB R13, R51, R50 ;  /* 0x00000032330d723e */ /* 0x000fc400000010ff */
[----:B------:R-:W-:Y:S02]  /*10b00*/  F2FP.BF16.F32.PACK_AB R14, R53, R52 ;  /* 0x00000034350e723e */ /* 0x000fe400000010ff */
[----:B------:R-:W-:Y:S02]  /*10b10*/  F2FP.BF16.F32.PACK_AB R15, R55, R54 ;  /* 0x00000036370f723e */ /* 0x000fe400000010ff */
[----:B------:R-:W-:Y:S02]  /*10b20*/  MOV R103, R30 ;  /* 0x0000001e00677202 */ /* 0x000fe40000000f00 */
[----:B------:R-:W-:Y:S01]  /*10b30*/  F2FP.BF16.F32.PACK_AB R24, R57, R56 ;  /* 0x000000383918723e */ /* 0x000fe200000010ff */
[----:B------:R-:W-:Y:S01]  /*10b40*/  STSM.16.M88.4 [R132], R12 ;  /* 0x0000000c84007844 */ /* 0x000fe20000000200 */
[----:B------:R-:W-:Y:S02]  /*10b50*/  F2FP.BF16.F32.PACK_AB R25, R59, R58 ;  /* 0x0000003a3b19723e */ /* 0x000fe400000010ff */
[----:B------:R-:W-:-:S02]  /*10b60*/  F2FP.BF16.F32.PACK_AB R26, R61, R60 ;  /* 0x0000003c3d1a723e */ /* 0x000fc400000010ff */
[----:B------:R-:W-:Y:S02]  /*10b70*/  F2FP.BF16.F32.PACK_AB R27, R63, R62 ;  /* 0x0000003e3f1b723e */ /* 0x000fe400000010ff */
[----:B------:R-:W-:Y:S02]  /*10b80*/  MOV R18, R28 ;  /* 0x0000001c00127202 */ /* 0x000fe40000000f00 */
[----:B------:R-:W-:Y:S01]  /*10b90*/  MOV R102, R32 ;  /* 0x0000002000667202 */ /* 0x000fe20000000f00 */
[----:B------:R-:W-:Y:S01]  /*10ba0*/  STSM.16.M88.4 [R131], R24 ;  /* 0x0000001883007844 */ /* 0x000fe20000000200 */
[----:B------:R-:W-:Y:S02]  /*10bb0*/  MOV R38, R34 ;  /* 0x0000002200267202 */ /* 0x000fe40000000f00 */
[----:B------:R-:W-:Y:S02]  /*10bc0*/  F2FP.BF16.F32.PACK_AB R28, R65, R64 ;  /* 0x00000040411c723e */ /* 0x000fe400000010ff */
[----:B------:R-:W-:Y:S01]  /*10bd0*/  F2FP.BF16.F32.PACK_AB R29, R67, R66 ;  /* 0x00000042431d723e */ /* 0x000fe200000010ff */
[----:B------:R-:W2:Y:S01]  /*10be0*/  LDC R64, c[0x0][0xbe8] ;  /* 0x0002fa00ff407b82 */ /* 0x000ea20000000800 */
[----:B------:R-:W-:-:S02]  /*10bf0*/  F2FP.BF16.F32.PACK_AB R30, R69, R68 ;  /* 0x00000044451e723e */ /* 0x000fc400000010ff */
[----:B------:R-:W-:Y:S02]  /*10c00*/  F2FP.BF16.F32.PACK_AB R31, R71, R70 ;  /* 0x00000046471f723e */ /* 0x000fe400000010ff */
[----:B------:R-:W-:Y:S02]  /*10c10*/  LOP3.LUT R36, R36, R151, RZ, 0x3c, !PT ;  /* 0x0000009724247212 */ /* 0x000fe400078e3cff */
[----:B------:R-:W-:Y:S01]  /*10c20*/  F2FP.BF16.F32.PACK_AB R32, R73, R72 ;  /* 0x000000484920723e */ /* 0x000fe200000010ff */
[----:B------:R-:W-:Y:S01]  /*10c30*/  STSM.16.M88.4 [R124], R28 ;  /* 0x0000001c7c007844 */ /* 0x000fe20000000200 */
[----:B------:R-:W-:Y:S02]  /*10c40*/  F2FP.BF16.F32.PACK_AB R33, R75, R74 ;  /* 0x0000004a4b21723e */ /* 0x000fe400000010ff */
[----:B------:R-:W-:Y:S02]  /*10c50*/  F2FP.BF16.F32.PACK_AB R34, R77, R76 ;  /* 0x0000004c4d22723e */ /* 0x000fe400000010ff */
[----:B------:R-:W-:-:S02]  /*10c60*/  F2FP.BF16.F32.PACK_AB R35, R79, R78 ;  /* 0x0000004e4f23723e */ /* 0x000fc400000010ff */
[----:B0-----:R-:W-:Y:S02]  /*10c70*/  F2FP.BF16.F32.PACK_AB R4, R81, R80 ;  /* 0x000000505104723e */ /* 0x001fe400000010ff */
[----:B------:R-:W-:Y:S01]  /*10c80*/  F2FP.BF16.F32.PACK_AB R5, R83, R82 ;  /* 0x000000525305723e */ /* 0x000fe200000010ff */
[----:B------:R-:W-:Y:S01]  /*10c90*/  STSM.16.M88.4 [R123], R32 ;  /* 0x000000207b007844 */ /* 0x000fe20000000200 */
[----:B------:R-:W-:Y:S02]  /*10ca0*/  F2FP.BF16.F32.PACK_AB R6, R85, R84 ;  /* 0x000000545506723e */ /* 0x000fe400000010ff */
[----:B------:R-:W-:Y:S02]  /*10cb0*/  F2FP.BF16.F32.PACK_AB R7, R87, R86 ;  /* 0x000000565707723e */ /* 0x000fe400000010ff */
[----:B-1----:R-:W-:Y:S02]  /*10cc0*/  F2FP.BF16.F32.PACK_AB R8, R89, R88 ;  /* 0x000000585908723e */ /* 0x002fe400000010ff */
[----:B------:R-:W-:Y:S01]  /*10cd0*/  F2FP.BF16.F32.PACK_AB R9, R91, R90 ;  /* 0x0000005a5b09723e */ /* 0x000fe200000010ff */
[----:B------:R0:W-:Y:S01]  /*10ce0*/  STSM.16.M88.4 [R103], R4 ;  /* 0x0000000467007844 */ /* 0x0001e20000000200 */
[----:B------:R-:W-:-:S02]  /*10cf0*/  F2FP.BF16.F32.PACK_AB R10, R93, R92 ;  /* 0x0000005c5d0a723e */ /* 0x000fc400000010ff */
[----:B------:R-:W-:Y:S02]  /*10d00*/  F2FP.BF16.F32.PACK_AB R11, R95, R94 ;  /* 0x0000005e5f0b723e */ /* 0x000fe400000010ff */
[----:B------:R-:W-:Y:S02]  /*10d10*/  MOV R36, R36 ;  /* 0x0000002400247202 */ /* 0x000fe40000000f00 */
[----:B------:R-:W-:Y:S01]  /*10d20*/  PLOP3.LUT P0, PT, PT, PT, UP0, 0x80, 0x0 ;  /* 0x000000000000781c */ /* 0x000fe20003f0f008 */
[----:B------:R1:W-:Y:S04]  /*10d30*/  STSM.16.M88.4 [R102], R8 ;  /* 0x0000000866007844 */ /* 0x0003e80000000200 */
[----:B------:R3:W-:Y:S04]  /*10d40*/  STSM.16.M88.4 [R38], R96 ;  /* 0x0000006026007844 */ /* 0x0007e80000000200 */
[----:B------:R3:W-:Y:S01]  /*10d50*/  STSM.16.M88.4 [R36], R104 ;  /* 0x0000006824007844 */ /* 0x0007e20000000200 */
[----:B0-----:R-:W-:-:S02]  /*10d60*/  IMAD.U32 R4, RZ, RZ, UR4 ;  /* 0x00000004ff047e24 */ /* 0x001fc4000f8e00ff */
[----:B------:R-:W-:Y:S01]  /*10d70*/  IMAD.U32 R5, RZ, RZ, UR7 ;  /* 0x00000007ff057e24 */ /* 0x000fe2000f8e00ff */
[----:B------:R3:W-:Y:S01]  /*10d80*/  STSM.16.M88.4 [R18], R112 ;  /* 0x0000007012007844 */ /* 0x0007e20000000200 */
[----:B------:R-:W-:Y:S06]  /*10d90*/  BAR.SYNC.DEFER_BLOCKING 0x1, 0x100 ;  /* 0x0044000000007b1d */ /* 0x000fec0000010000 */
[----:B------:R-:W4:Y:S01]  /*10da0*/  @P0 LDG.E R3, desc[UR12][R4.64] ;  /* 0x0000000c04030981 */ /* 0x000f22000c1e1900 */
[----:B--2---:R-:W-:Y:S01]  /*10db0*/  ISETP.NE.AND P1, PT, R64, 0x1, PT ;  /* 0x000000014000780c */ /* 0x004fe20003f25270 */
[----:B------:R-:W-:Y:S01]  /*10dc0*/  UISETP.NE.U32.AND UP1, UPT, UR8, URZ, UPT ;  /* 0x0000003f0800728c */ /* 0x000fe2000bf25070 */
[----:B------:R-:W-:Y:S01]  /*10dd0*/  ULDC UR7, c[0x0][0xa88] ;  /* 0x0002a20000077ab9 */ /* 0x000fe20000000800 */
[----:B------:R-:W-:-:S02]  /*10de0*/  UMOV UR4, URZ ;  /* 0x0000003f00047c82 */ /* 0x000fc40008000000 */
[----:B------:R-:W-:-:S06]  /*10df0*/  UISETP.NE.AND.EX UP1, UPT, UR9, URZ, UPT, UP1 ;  /* 0x0000003f0900728c */ /* 0x000fcc000bf25310 */
[----:B------:R-:W-:Y:S02]  /*10e00*/  PLOP3.LUT P2, PT, PT, PT, UP1, 0x80, 0x0 ;  /* 0x000000000000781c */ /* 0x000fe40003f4f018 */
[----:B------:R-:W0:Y:S03]  /*10e10*/  @P1 LDC R6, c[0x0][0xbec] ;  /* 0x0002fb00ff061b82 */ /* 0x000e260000000800 */
[----:B------:R-:W-:-:S04]  /*10e20*/  @UP1 UIADD3 UR8, UP2, UR10, UR8, URZ ;  /* 0x000000080a081290 */ /* 0x000fc8000ff5e03f */
[----:B------:R-:W-:Y:S01]  /*10e30*/  @UP1 UIADD3.X UR9, UR11, UR9, URZ, UP2, !UPT ;  /* 0x000000090b091290 */ /* 0x000fe200097fe43f */
[----:B-1----:R-:W1:Y:S01]  /*10e40*/  @P1 LDC R8, c[0x0][0xbf0] ;  /* 0x0002fc00ff081b82 */ /* 0x002e620000000800 */
[----:B------:R-:W-:-:S04]  /*10e50*/  IMAD.U32 R10, RZ, RZ, UR8 ;  /* 0x00000008ff0a7e24 */ /* 0x000fc8000f8e00ff */
[----:B------:R-:W-:Y:S01]  /*10e60*/  IMAD.U32 R11, RZ, RZ, UR9 ;  /* 0x00000009ff0b7e24 */ /* 0x000fe2000f8e00ff */
[----:B----4-:R-:W-:Y:S01]  /*10e70*/  @P0 R2UR UR4, R3 ;  /* 0x00000000030402ca */ /* 0x010fe200000e0000 */
        /* <DEDUP_REMOVED lines=8> */
.L_x_2511:
[----:B------:R-:W-:Y:S01]  /*10f00*/  R2UR UR18, R208 ;  /* 0x00000000d01272ca */ /* 0x000fe200000e0000 */
[----:B------:R-:W-:Y:S01]  /*10f10*/  ULDC.64 UR12, c[0x0][0xb90] ;  /* 0x0002e400000c7ab9 */ /* 0x000fe20000000a00 */
[----:B------:R-:W-:Y:S01]  /*10f20*/  R2UR UR17, R19 ;  /* 0x00000000131172ca */ /* 0x000fe200000e0000 */
[----:B------:R-:W-:Y:S01]  /*10f30*/  USHF.R.S32.HI UR11, URZ, 0x1f, UR4 ;  /* 0x0000001f3f0b7899 */ /* 0x000fe20008011404 */
[----:B------:R-:W-:Y:S01]  /*10f40*/  R2UR UR16, R210 ;  /* 0x00000000d21072ca */ /* 0x000fe200000e0000 */
[----:B------:R-:W-:Y:S01]  /*10f50*/  UMOV UR10, UR4 ;  /* 0x00000004000a7c82 */ /* 0x000fe20008000000 */
[----:B------:R-:W-:Y:S01]  /*10f60*/  R2UR UR15, R207 ;  /* 0x00000000cf0f72ca */ /* 0x000fe200000e0000 */
[----:B-----5:R-:W-:Y:S01]  /*10f70*/  IMAD R65, R3, R64, RZ ;  /* 0x0000004003417224 */ /* 0x020fe200078e02ff */
[----:B------:R-:W-:-:S05]  /*10f80*/  ULDC.64 UR20, c[0x0][0x208] ;  /* 0x0000820000147ab9 */ /* 0x000fca0000000a00 */
[----:B------:R-:W-:Y:S02]  /*10f90*/  USHF.R.S32.HI UR14, URZ, 0x1f, UR18 ;  /* 0x0000001f3f0e7899 */ /* 0x000fe40008011412 */
[----:B------:R-:W-:Y:S01]  /*10fa0*/  VIADD R9, R23, UR17 ;  /* 0x0000001117097c36 */ /* 0x000fe20008000000 */
[----:B------:R-:W-:Y:S01]  /*10fb0*/  UIMAD.WIDE.U32 UR8, UR18, UR12, UR10 ;  /* 0x0000000c120872a5 */ /* 0x000fe2000f8e000a */
[----:B------:R-:W-:Y:S01]  /*10fc0*/  VIADD R26, R214, UR17 ;  /* 0x00000011d61a7c36 */ /* 0x000fe20008000000 */
[----:B------:R-:W-:Y:S01]  /*10fd0*/  UIMAD UR7, UR14, UR12, URZ ;  /* 0x0000000c0e0772a4 */ /* 0x000fe2000f8e023f */
[----:B------:R-:W-:Y:S01]  /*10fe0*/  @P1 IMAD.HI.U32 R5, R9, R6, RZ ;  /* 0x0000000609051227 */ /* 0x000fe200078e00ff */
[----:B------:R-:W-:Y:S02]  /*10ff0*/  USEL UR16, UR16, URZ, !UP0 ;  /* 0x0000003f10107287 */ /* 0x000fe4000c000000 */
[----:B------:R-:W-:Y:S01]  /*11000*/  UIMAD UR7, UR18, UR13, UR7 ;  /* 0x0000000d120772a4 */ /* 0x000fe2000f8e0207 */
[----:B------:R-:W-:Y:S01]  /*11010*/  IMAD.MOV.U32 R4, RZ, RZ, R9 ;  /* 0x000000ffff047224 */ /* 0x000fe200078e0009 */
[----:B------:R-:W-:Y:S01]  /*11020*/  @P1 SHF.R.U32.HI R4, RZ, R8, R5 ;  /* 0x00000008ff041219 */ /* 0x000fe20000011605 */
[----:B------:R-:W-:Y:S01]  /*11030*/  ULDC.64 UR12, c[0x0][0xb98] ;  /* 0x0002e600000c7ab9 */ /* 0x000fe20000000a00 */
[----:B------:R-:W-:Y:S01]  /*11040*/  UIADD3 UR9, UR9, UR7, URZ ;  /* 0x0000000709097290 */ /* 0x000fe2000fffe03f */
[----:B------:R-:W-:Y:S01]  /*11050*/  IMAD R5, R209, 0x40, R16 ;  /* 0x00000040d1057824 */ /* 0x000fe200078e0210 */
[----:B------:R-:W-:Y:S01]  /*11060*/  USEL UR15, UR15, URZ, !UP0 ;  /* 0x0000003f0f0f7287 */ /* 0x000fe2000c000000 */
[----:B------:R-:W-:Y:S01]  /*11070*/  IMAD.MOV R7, RZ, RZ, -R4 ;  /* 0x000000ffff077224 */ /* 0x000fe200078e0a04 */
[----:B------:R-:W-:Y:S01]  /*11080*/  UIMAD UR7, UR16, UR12, URZ ;  /* 0x0000000c100772a4 */ /* 0x000fe2000f8e023f */
[----:B------:R-:W-:Y:S01]  /*11090*/  IMAD.WIDE R20, R5, 0x2, R20 ;  /* 0x0000000205147825 */ /* 0x000fe200078e0214 */
[----:B------:R-:W-:Y:S01]  /*110a0*/  UIMAD.WIDE.U32 UR8, UR15, UR12, UR8 ;  /* 0x0000000c0f0872a5 */ /* 0x000fe2000f8e0008 */
[----:B------:R-:W-:Y:S01]  /*110b0*/  SHF.R.S32.HI R5, RZ, 0x1f, R4 ;  /* 0x0000001fff057819 */ /* 0x000fe20000011404 */
[----:B------:R-:W-:Y:S01]  /*110c0*/  UIMAD UR7, UR15, UR13, UR7 ;  /* 0x0000000d0f0772a4 */ /* 0x000fe2000f8e0207 */
[----:B------:R-:W-:Y:S01]  /*110d0*/  IMAD R7, R64, R7, R9 ;  /* 0x0000000740077224 */ /* 0x000fe200078e0209 */
[----:B------:R-:W-:Y:S01]  /*110e0*/  IADD3 R13, P2, R20, 0x1000, RZ ;  /* 0x00001000140d7810 */ /* 0x000fe20007f5e0ff */
[----:B------:R-:W-:Y:S01]  /*110f0*/  ULDC.64 UR12, c[0x0][0xaa0] ;  /* 0x0002a800000c7ab9 */ /* 0x000fe20000000a00 */
[----:B------:R-:W-:-:S02]  /*11100*/  IADD3 R4, P0, R4, UR8, RZ ;  /* 0x0000000804047c10 */ /* 0x000fc4000ff1e0ff */
[----:B------:R-:W-:Y:S01]  /*11110*/  IMAD.U32 R8, RZ, RZ, UR7 ;  /* 0x00000007ff087e24 */ /* 0x000fe2000f8e00ff */
[----:B------:R-:W-:Y:S02]  /*11120*/  SHF.R.S32.HI R6, RZ, 0x1f, R7 ;  /* 0x0000001fff067819 */ /* 0x000fe40000011407 */
[----:B------:R-:W-:Y:S02]  /*11130*/  LOP3.LUT R12, R13, 0x380, RZ, 0xc0, !PT ;  /* 0x000003800d0c7812 */ /* 0x000fe400078ec0ff */
[----:B------:R-:W-:Y:S01]  /*11140*/  IADD3.X R5, R5, UR9, R8, P0, !PT ;  /* 0x0000000905057c10 */ /* 0x000fe200087fe408 */
[----:B------:R-:W-:Y:S01]  /*11150*/  ULDC.64 UR8, c[0x0][0xb88] ;  /* 0x0002e20000087ab9 */ /* 0x000fe20000000a00 */
[----:B------:R-:W-:Y:S01]  /*11160*/  SHF.R.U64 R12, R12, 0x3, RZ ;  /* 0x000000030c0c7819 */ /* 0x000fe200000012ff */
[----:B------:R-:W-:Y:S01]  /*11170*/  IMAD R6, R6, UR8, RZ ;  /* 0x0000000806067c24 */ /* 0x000fe2000f8e02ff */
[----:B------:R-:W-:Y:S01]  /*11180*/  IADD3 R33, P3, R20, 0x6000, RZ ;  /* 0x0000600014217810 */ /* 0x000fe20007f7e0ff */
[----:B------:R-:W-:Y:S01]  /*11190*/  IMAD.WIDE.U32 R4, R7, UR8, R4 ;  /* 0x0000000807047c25 */ /* 0x000fe2000f8e0004 */
[----:B------:R-:W-:-:S02]  /*111a0*/  LOP3.LUT R12, R12, R13, RZ, 0x3c, !PT ;  /* 0x0000000d0c0c7212 */ /* 0x000fc400078e3cff */
[----:B------:R-:W-:Y:S01]  /*111b0*/  IADD3.X R13, RZ, R21, RZ, P2, !PT ;  /* 0x00000015ff0d7210 */ /* 0x000fe200017fe4ff */
[----:B---3--:R-:W-:Y:S01]  /*111c0*/  IMAD R11, R7, UR9, R6 ;  /* 0x00000009070b7c24 */ /* 0x008fe2000f8e0206 */
[----:B------:R-:W-:Y:S01]  /*111d0*/  ULDC.64 UR8, c[0x0][0xb50] ;  /* 0x0002d40000087ab9 */ /* 0x000fe20000000a00 */
[----:B------:R-:W-:Y:S01]  /*111e0*/  IADD3 R25, P2, R20, 0x7000, RZ ;  /* 0x0000700014197810 */ /* 0x000fe20007f5e0ff */
[----:B------:R-:W-:Y:S01]  /*111f0*/  VIADD R6, R26, 0x8 ;  /* 0x000000081a067836 */ /* 0x000fe20000000000 */
[----:B------:R-:W-:Y:S01]  /*11200*/  LOP3.LUT R32, R33, 0x380, RZ, 0xc0, !PT ;  /* 0x0000038021207812 */ /* 0x000fe200078ec0ff */
[----:B------:R-:W-:Y:S01]  /*11210*/  IMAD.IADD R5, R5, 0x1, R11 ;  /* 0x0000000105057824 */ /* 0x000fe200078e020b */
[----:B------:R-:W-:Y:S02]  /*11220*/  LEA R11, P0, R4, UR8, 0x2 ;  /* 0x00000008040b7c11 */ /* 0x000fe4000f8010ff */
[----:B------:R-:W-:Y:S02]  /*11230*/  IADD3 R9, P6, R20, 0x2000, RZ ;  /* 0x0000200014097810 */ /* 0x000fe40007fde0ff */
[----:B------:R-:W-:Y:S01]  /*11240*/  LEA.HI.X R14, R4, UR9, R5, 0x2, P0 ;  /* 0x00000009040e7c11 */ /* 0x000fe200080f1405 */
[----:B------:R-:W-:Y:S01]  /*11250*/  SHFL.IDX PT, R18, R11, RZ, 0x1c1f ;  /* 0x001c1fff0b127589 */ /* 0x000fe200000e0000 */
[----:B------:R-:W-:-:S02]  /*11260*/  IADD3 R45, P0, R20, 0x5000, RZ ;  /* 0x00005000142d7810 */ /* 0x000fc40007f1e0ff */
[C---:B------:R-:W-:Y:S01]  /*11270*/  IADD3 R5, P5, R20.reuse, 0x3000, RZ ;  /* 0x0000300014057810 */ /* 0x040fe20007fbe0ff */
[----:B------:R-:W0:Y:S01]  /*11280*/  SHFL.IDX PT, R19, R14, RZ, 0x1c1f ;  /* 0x001c1fff0e137589 */ /* 0x000e2200000e0000 */
[----:B------:R-:W-:Y:S02]  /*11290*/  LOP3.LUT R44, R45, 0x380, RZ, 0xc0, !PT ;  /* 0x000003802d2c7812 */ /* 0x000fe400078ec0ff */
[----:B------:R-:W-:Y:S01]  /*112a0*/  IADD3 R49, P4, R20, 0x4000, RZ ;  /* 0x0000400014317810 */ /* 0x000fe20007f9e0ff */
[----:B------:R-:W-:Y:S01]  /*112b0*/  SHFL.IDX PT, R36, R11, 0x1, 0x1c1f ;  /* 0x003c1f000b247f89 */ /* 0x000fe200000e0000 */
[----:B------:R-:W-:Y:S02]  /*112c0*/  SHF.R.U64 R44, R44, 0x3, RZ ;  /* 0x000000032c2c7819 */ /* 0x000fe400000012ff */
[----:B------:R-:W-:Y:S01]  /*112d0*/  LOP3.LUT R24, R25, 0x380, RZ, 0xc0, !PT ;  /* 0x0000038019187812 */ /* 0x000fe200078ec0ff */
[----:B------:R-:W1:Y:S01]  /*112e0*/  SHFL.IDX PT, R37, R14, 0x1, 0x1c1f ;  /* 0x003c1f000e257f89 */ /* 0x000e6200000e0000 */
[----:B------:R-:W-:-:S02]  /*112f0*/  SHF.R.U64 R32, R32, 0x3, RZ ;  /* 0x0000000320207819 */ /* 0x000fc400000012ff */
[----:B------:R-:W-:Y:S02]  /*11300*/  LOP3.LUT R8, R9, 0x380, RZ, 0xc0, !PT ;  /* 0x0000038009087812 */ /* 0x000fe400078ec0ff */
[----:B------:R-:W-:Y:S02]  /*11310*/  LOP3.LUT R4, R5, 0x380, RZ, 0xc0, !PT ;  /* 0x0000038005047812 */ /* 0x000fe400078ec0ff */
[----:B------:R-:W-:Y:S02]  /*11320*/  LOP3.LUT R48, R49, 0x380, RZ, 0xc0, !PT ;  /* 0x0000038031307812 */ /* 0x000fe400078ec0ff */
[----:B------:R-:W-:Y:S01]  /*11330*/  LOP3.LUT R44, R44, R45, RZ, 0x3c, !PT ;  /* 0x0000002d2c2c7212 */ /* 0x000fe200078e3cff */
[--C-:B------:R-:W-:Y:S01]  /*11340*/  IMAD.X R45, RZ, RZ, R21.reuse, P0 ;  /* 0x000000ffff2d7224 */ /* 0x100fe200000e0615 */
[----:B------:R-:W-:Y:S02]  /*11350*/  SHF.R.U64 R24, R24, 0x3, RZ ;  /* 0x0000000318187819 */ /* 0x000fe400000012ff */
[----:B------:R-:W-:Y:S01]  /*11360*/  LOP3.LUT R32, R32, R33, RZ, 0x3c, !PT ;  /* 0x0000002120207212 */ /* 0x000fe200078e3cff */
[----:B------:R-:W-:Y:S01]  /*11370*/  IMAD.X R33, RZ, RZ, R21, P3 ;  /* 0x000000ffff217224 */ /* 0x000fe200018e0615 */
[----:B------:R-:W-:-:S02]  /*11380*/  SHF.R.U64 R8, R8, 0x3, RZ ;  /* 0x0000000308087819 */ /* 0x000fc400000012ff */
[----:B------:R-:W-:Y:S02]  /*11390*/  SHF.R.U64 R4, R4, 0x3, RZ ;  /* 0x0000000304047819 */ /* 0x000fe400000012ff */
[----:B------:R-:W-:Y:S02]  /*113a0*/  SHF.R.U64 R48, R48, 0x3, RZ ;  /* 0x0000000330307819 */ /* 0x000fe400000012ff */
[----:B------:R-:W-:Y:S02]  /*113b0*/  LOP3.LUT P0, RZ, R212, 0x3, RZ, 0xc0, !PT ;  /* 0x00000003d4ff7812 */ /* 0x000fe4000780c0ff */
[----:B------:R-:W-:Y:S02]  /*113c0*/  IADD3 R10, P3, R20, 0xb000, RZ ;  /* 0x0000b000140a7810 */ /* 0x000fe40007f7e0ff */
        /* <DEDUP_REMOVED lines=8> */
[-C--:B------:R-:W-:Y:S01]  /*11450*/  ISETP.GE.OR P2, PT, R26, R65.reuse, P0 ;  /* 0x000000411a00720c */ /* 0x080fe20000746670 */
[----:B------:R-:W-:Y:S01]  /*11460*/  IMAD.X R41, RZ, RZ, R21, P3 ;  /* 0x000000ffff297224 */ /* 0x000fe200018e0615 */
[----:B------:R-:W-:-:S02]  /*11470*/  ISETP.GE.OR P0, PT, R6, R65, P0 ;  /* 0x000000410600720c */ /* 0x000fc40000706670 */
[----:B------:R-:W-:Y:S02]  /*11480*/  LOP3.LUT R3, R10, 0x380, RZ, 0xc0, !PT ;  /* 0x000003800a037812 */ /* 0x000fe400078ec0ff */
[C---:B------:R-:W-:Y:S02]  /*11490*/  IADD3 R61, P6, R20.reuse, 0x8000, RZ ;  /* 0x00008000143d7810 */ /* 0x040fe40007fde0ff */
[C---:B------:R-:W-:Y:S02]  /*114a0*/  IADD3 R57, P5, R20.reuse, 0x9000, RZ ;  /* 0x0000900014397810 */ /* 0x040fe40007fbe0ff */
[C---:B------:R-:W-:Y:S02]  /*114b0*/  IADD3 R53, P4, R20.reuse, 0xa000, RZ ;  /* 0x0000a00014357810 */ /* 0x040fe40007f9e0ff */
[----:B------:R-:W-:Y:S01]  /*114c0*/  LOP3.LUT R7, R20, 0x380, RZ, 0xc0, !PT ;  /* 0x0000038014077812 */ /* 0x000fe200078ec0ff */
[----:B0-----:R0:W-:Y:S01]  /*114d0*/  @!P2 ST.E desc[UR20][R18.64], R0 ;  /* 0x000000001200a985 */ /* 0x0011e2000c101914 */
[----:B------:R-:W-:-:S02]  /*114e0*/  SHF.R.U64 R3, R3, 0x3, RZ ;  /* 0x0000000303037819 */ /* 0x000fc400000012ff */
[----:B------:R-:W-:Y:S01]  /*114f0*/  LOP3.LUT R60, R61, 0x380, RZ, 0xc0, !PT ;  /* 0x000003803d3c7812 */ /* 0x000fe200078ec0ff */
[----:B-1----:R1:W-:Y:S01]  /*11500*/  @!P0 ST.E desc[UR20][R36.64], R2 ;  /* 0x0000000224008985 */ /* 0x0023e2000c101914 */
[----:B------:R-:W-:Y:S02]  /*11510*/  LOP3.LUT R56, R57, 0x380, RZ, 0xc0, !PT ;  /* 0x0000038039387812 */ /* 0x000fe400078ec0ff */
[----:B------:R-:W-:Y:S01]  /*11520*/  LOP3.LUT R52, R53, 0x380, RZ, 0xc0, !PT ;  /* 0x0000038035347812 */ /* 0x000fe200078ec0ff */
[----:B------:R-:W-:Y:S01]  /*11530*/  UIMAD UR7, UR11, UR12, URZ ;  /* 0x0000000c0b0772a4 */ /* 0x000fe2000f8e023f */
[----:B------:R-:W-:Y:S01]  /*11540*/  SHF.R.U64 R7, R7, 0x3, RZ ;  /* 0x0000000307077819 */ /* 0x000fe200000012ff */
[----:B------:R-:W-:Y:S01]  /*11550*/  UIMAD.WIDE.U32 UR8, UR4, UR12, URZ ;  /* 0x0000000c040872a5 */ /* 0x000fe2000f8e003f */
[----:B------:R-:W-:Y:S01]  /*11560*/  SHF.R.U64 R60, R60, 0x3, RZ ;  /* 0x000000033c3c7819 */ /* 0x000fe200000012ff */
[----:B------:R-:W-:Y:S01]  /*11570*/  ULDC.64 UR10, c[0x0][0xae8] ;  /* 0x0002ba00000a7ab9 */ /* 0x000fe20000000a00 */
[----:B------:R-:W-:Y:S01]  /*11580*/  SHF.R.U64 R56, R56, 0x3, RZ ;  /* 0x0000000338387819 */ /* 0x000fe200000012ff */
[----:B0-----:R-:W-:Y:S01]  /*11590*/  IMAD R0, R206, 0x20, R209 ;  /* 0x00000020ce007824 */ /* 0x001fe200078e02d1 */
[----:B------:R-:W-:Y:S01]  /*115a0*/  SHF.R.U64 R52, R52, 0x3, RZ ;  /* 0x0000000334347819 */ /* 0x000fe200000012ff */
[----:B------:R-:W5:Y:S01]  /*115b0*/  LD.E.128 R12, desc[UR20][R12.64] ;  /* 0x000000140c0c7980 */ /* 0x000f62000c101d00 */
[----:B------:R-:W-:-:S02]  /*115c0*/  LOP3.LUT R20, R7, R20, RZ, 0x3c, !PT ;  /* 0x0000001407147212 */ /* 0x000fc400078e3cff */
[----:B------:R-:W-:Y:S01]  /*115d0*/  LOP3.LUT R40, R3, R10, RZ, 0x3c, !PT ;  /* 0x0000000a03287212 */ /* 0x000fe200078e3cff */
[----:B------:R-:W5:Y:S01]  /*115e0*/  LD.E.128 R48, desc[UR20][R48.64] ;  /* 0x0000001430307980 */ /* 0x000f62000c101d00 */
[----:B------:R-:W0:Y:S01]  /*115f0*/  @P1 LDC R3, c[0x0][0xbec] ;  /* 0x0002fb00ff031b82 */ /* 0x000e220000000800 */
[----:B------:R-:W-:Y:S01]  /*11600*/  LOP3.LUT R60, R60, R61, RZ, 0x3c, !PT ;  /* 0x0000003d3c3c7212 */ /* 0x000fe200078e3cff */
[--C-:B------:R-:W-:Y:S01]  /*11610*/  IMAD.X R61, RZ, RZ, R21.reuse, P6 ;  /* 0x000000ffff3d7224 */ /* 0x100fe200030e0615 */
[----:B------:R-:W-:Y:S01]  /*11620*/  LOP3.LUT R56, R56, R57, RZ, 0x3c, !PT ;  /* 0x0000003938387212 */ /* 0x000fe200078e3cff */
[--C-:B------:R-:W-:Y:S01]  /*11630*/  IMAD.X R57, RZ, RZ, R21.reuse, P5 ;  /* 0x000000ffff397224 */ /* 0x100fe200028e0615 */
[----:B------:R-:W-:Y:S01]  /*11640*/  LOP3.LUT R52, R52, R53, RZ, 0x3c, !PT ;  /* 0x0000003534347212 */ /* 0x000fe200078e3cff */
[----:B------:R-:W-:Y:S01]  /*11650*/  IMAD.X R53, RZ, RZ, R21, P4 ;  /* 0x000000ffff357224 */ /* 0x000fe200020e0615 */
[----:B------:R2:W5:Y:S01]  /*11660*/  LD.E.128 R28, desc[UR20][R20.64] ;  /* 0x00000014141c7980 */ /* 0x000562000c101d00 */
[----:B------:R-:W-:Y:S01]  /*11670*/  UIMAD UR7, UR4, UR13, UR7 ;  /* 0x0000000d040772a4 */ /* 0x000fe2000f8e0207 */
[----:B------:R-:W-:-:S02]  /*11680*/  VIADD R18, R0, UR17 ;  /* 0x0000001100127c36 */ /* 0x000fc40008000000 */
[----:B------:R-:W5:Y:S04]  /*11690*/  LD.E.128 R8, desc[UR20][R8.64] ;  /* 0x0000001408087980 */ /* 0x000f68000c101d00 */
[----:B------:R-:W5:Y:S01]  /*116a0*/  LD.E.128 R4, desc[UR20][R4.64] ;  /* 0x0000001404047980 */ /* 0x000f62000c101d00 */
[----:B--2---:R-:W2:Y:S01]  /*116b0*/  @P1 LDC R21, c[0x0][0xbf0] ;  /* 0x0002fc00ff151b82 */ /* 0x004ea20000000800 */
[----:B------:R-:W-:Y:S02]  /*116c0*/  UIADD3 UR9, UR9, UR7, URZ ;  /* 0x0000000709097290 */ /* 0x000fe4000fffe03f */
[----:B------:R-:W5:Y:S01]  /*116d0*/  LD.E.128 R44, desc[UR20][R44.64] ;  /* 0x000000142c2c7980 */ /* 0x000f62000c101d00 */
[----:B------:R-:W-:Y:S02]  /*116e0*/  UIMAD UR4, UR14, UR10, URZ ;  /* 0x0000000a0e0472a4 */ /* 0x000fe4000f8e023f */
[----:B------:R-:W-:Y:S01]  /*116f0*/  UIMAD.WIDE.U32 UR8, UR18, UR10, UR8 ;  /* 0x0000000a120872a5 */ /* 0x000fe2000f8e0008 */
[----:B------:R-:W5:Y:S01]  /*11700*/  LD.E.128 R32, desc[UR20][R32.64] ;  /* 0x0000001420207980 */ /* 0x000f62000c101d00 */
[----:B------:R-:W-:Y:S01]  /*11710*/  UIMAD UR4, UR18, UR11, UR4 ;  /* 0x0000000b120472a4 */ /* 0x000fe2000f8e0204 */
[----:B0-----:R-:W-:-:S02]  /*11720*/  @P1 IMAD.HI.U32 R0, R18, R3, RZ ;  /* 0x0000000312001227 */ /* 0x001fc400078e00ff */
[----:B------:R-:W-:Y:S01]  /*11730*/  ULDC.64 UR10, c[0x0][0xaf0] ;  /* 0x0002bc00000a7ab9 */ /* 0x000fe20000000a00 */
[----:B------:R-:W-:Y:S01]  /*11740*/  UIADD3 UR9, UR9, UR4, URZ ;  /* 0x0000000409097290 */ /* 0x000fe2000fffe03f */
[----:B------:R-:W5:Y:S01]  /*11750*/  LD.E.128 R24, desc[UR20][R24.64] ;  /* 0x0000001418187980 */ /* 0x000f62000c101d00 */
[----:B------:R-:W-:Y:S01]  /*11760*/  UIMAD UR4, UR16, UR10, URZ ;  /* 0x0000000a100472a4 */ /* 0x000fe2000f8e023f */
[----:B------:R-:W-:Y:S01]  /*11770*/  IMAD.MOV.U32 R19, RZ, RZ, R18 ;  /* 0x000000ffff137224 */ /* 0x000fe200078e0012 */
[----:B------:R-:W-:Y:S01]  /*11780*/  UIMAD.WIDE.U32 UR8, UR15, UR10, UR8 ;  /* 0x0000000a0f0872a5 */ /* 0x000fe2000f8e0008 */
[----:B------:R-:W5:Y:S01]  /*11790*/  LD.E.128 R60, desc[UR20][R60.64] ;  /* 0x000000143c3c7980 */ /* 0x000f62000c101d00 */
[----:B------:R-:W-:-:S03]  /*117a0*/  UIMAD UR4, UR15, UR11, UR4 ;  /* 0x0000000b0f0472a4 */ /* 0x000fc6000f8e0204 */
[----:B------:R-:W-:Y:S01]  /*117b0*/  ULDC.64 UR10, c[0x0][0xae0] ;  /* 0x0002b800000a7ab9 */ /* 0x000fe20000000a00 */
[----:B------:R-:W5:Y:S01]  /*117c0*/  LD.E.128 R56, desc[UR20][R56.64] ;  /* 0x0000001438387980 */ /* 0x000f62000c101d00 */
[----:B--2---:R-:W-:Y:S01]  /*117d0*/  @P1 SHF.R.U32.HI R19, RZ, R21, R0 ;  /* 0x00000015ff131219 */ /* 0x004fe20000011600 */
[----:B------:R-:W-:Y:S02]  /*117e0*/  UIADD3 UR4, UR9, UR4, URZ ;  /* 0x0000000409047290 */ /* 0x000fe4000fffe03f */
[----:B------:R-:W5:Y:S01]  /*117f0*/  LD.E.128 R52, desc[UR20][R52.64] ;  /* 0x0000001434347980 */ /* 0x000f62000c101d00 */
[--C-:B------:R-:W-:Y:S01]  /*11800*/  SHF.R.S32.HI R0, RZ, 0x1f, R19.reuse ;  /* 0x0000001fff007819 */ /* 0x100fe20000011413 */
[----:B------:R-:W-:Y:S02]  /*11810*/  IMAD.MOV R21, RZ, RZ, -R19 ;  /* 0x000000ffff157224 */ /* 0x000fe400078e0a13 */
[----:B------:R-:W5:Y:S01]  /*11820*/  LD.E.128 R40, desc[UR20][R40.64] ;  /* 0x0000001428287980 */ /* 0x000f62000c101d00 */
[----:B------:R-:W-:-:S02]  /*11830*/  IMAD.U32 R3, RZ, RZ, UR9 ;  /* 0x00000009ff037e24 */ /* 0x000fc4000f8e00ff */
[----:B------:R-:W-:Y:S01]  /*11840*/  IMAD R0, R0, UR10, RZ ;  /* 0x0000000a00007c24 */ /* 0x000fe2000f8e02ff */
[----:B------:R-:W-:Y:S01]  /*11850*/  @!PT LDS RZ, [RZ] ;  /* 0x00000000fffff984 */ /* 0x000fe20000000800 */
[----:B------:R-:W-:Y:S01]  /*11860*/  @!PT LDS RZ, [RZ] ;  /* 0x00000000fffff984 */ /* 0x000fe20000000800 */
[----:B------:R-:W-:Y:S01]  /*11870*/  @!PT LDS RZ, [RZ] ;  /* 0x00000000fffff984 */ /* 0x000fe20000000800 */
[----:B------:R-:W-:Y:S01]  /*11880*/  @!PT LDS RZ, [RZ] ;  /* 0x00000000fffff984 */ /* 0x000fe20000000800 */
[----:B------:R0:W-:Y:S06]  /*11890*/  MEMBAR.ALL.CTA ;  /* 0x0000000000007992 */ /* 0x0001ec0000008000 */
[----:B0-----:R-:W0:Y:S01]  /*118a0*/  FENCE.VIEW.ASYNC.S ;  /* 0x00000000000073c6 */ /* 0x001e220000000000 */
[----:B------:R-:W-:Y:S02]  /*118b0*/  IMAD R21, R64, R21, R18 ;  /* 0x0000001540157224 */ /* 0x000fe400078e0212 */
[----:B-1----:R-:W-:Y:S01]  /*118c0*/  IMAD.U32 R2, RZ, RZ, UR8 ;  /* 0x00000008ff027e24 */ /* 0x002fe2000f8e00ff */
[----:B------:R-:W-:Y:S01]  /*118d0*/  ULDC.64 UR8, c[0x0][0xad8] ;  /* 0x0002b60000087ab9 */ /* 0x000fe20000000a00 */
[----:B------:R-:W-:-:S02]  /*118e0*/  IMAD.U32 R3, RZ, RZ, UR4 ;  /* 0x00000004ff037e24 */ /* 0x000fc4000f8e00ff */
[C---:B------:R-:W-:Y:S01]  /*118f0*/  IMAD R37, R19.reuse, UR11, R0 ;  /* 0x0000000b13257c24 */ /* 0x040fe2000f8e0200 */
[----:B------:R-:W-:Y:S01]  /*11900*/  SHF.R.S32.HI R0, RZ, 0x1f, R21 ;  /* 0x0000001fff007819 */ /* 0x000fe20000011415 */
[----:B------:R-:W-:-:S04]  /*11910*/  IMAD.WIDE.U32 R2, R19, UR10, R2 ;  /* 0x0000000a13027c25 */ /* 0x000fc8000f8e0002 */
[----:B------:R-:W-:Y:S02]  /*11920*/  IMAD.IADD R3, R3, 0x1, R37 ;  /* 0x0000000103037824 */ /* 0x000fe400078e0225 */
[----:B------:R-:W-:Y:S02]  /*11930*/  IMAD R18, R0, UR8, RZ ;  /* 0x0000000800127c24 */ /* 0x000fe4000f8e02ff */
[----:B------:R-:W-:Y:S02]  /*11940*/  VIADD R38, R209, UR17 ;  /* 0x00000011d1267c36 */ /* 0x000fe40008000000 */
[C---:B------:R-:W-:Y:S02]  /*11950*/  IMAD R19, R21.reuse, UR9, R18 ;  /* 0x0000000915137c24 */ /* 0x040fe4000f8e0212 */
[----:B------:R-:W-:Y:S01]  /*11960*/  IMAD.WIDE.U32 R2, R21, UR8, R2 ;  /* 0x0000000815027c25 */ /* 0x000fe2000f8e0002 */
[----:B------:R-:W-:Y:S01]  /*11970*/  ISETP.GE.AND P2, PT, R38, R65, PT ;  /* 0x000000412600720c */ /* 0x000fe20003f46270 */
[----:B------:R-:W-:-:S02]  /*11980*/  ULDC.64 UR8, c[0x0][0xa80] ;  /* 0x0002a00000087ab9 */ /* 0x000fc40000000a00 */
[----:B------:R-:W-:Y:S01]  /*11990*/  VIADD R0, R38, 0x20 ;  /* 0x0000002026007836 */ /* 0x000fe20000000000 */
[----:B------:R-:W-:Y:S01]  /*119a0*/  LEA R36, P3, R2, UR8, 0x1 ;  /* 0x0000000802247c11 */ /* 0x000fe2000f8608ff */
[----:B------:R-:W-:Y:S02]  /*119b0*/  IMAD.IADD R3, R3, 0x1, R19 ;  /* 0x0000000103037824 */ /* 0x000fe400078e0213 */
[----:B------:R-:W-:Y:S01]  /*119c0*/  VIADD R17, R17, 0x36820 ;  /* 0x0003682011117836 */ /* 0x000fe20000000000 */
[-C--:B------:R-:W-:Y:S01]  /*119d0*/  ISETP.GE.AND P1, PT, R0, R65.reuse, PT ;  /* 0x000000410000720c */ /* 0x080fe20003f26270 */
[----:B------:R-:W-:Y:S01]  /*119e0*/  VIADD R0, R38, 0x40 ;  /* 0x0000004026007836 */ /* 0x000fe20000000000 */
[----:B------:R-:W-:Y:S02]  /*119f0*/  LEA.HI.X R37, R2, UR9, R3, 0x1, P3 ;  /* 0x0000000902257c11 */ /* 0x000fe400098f0c03 */
[----:B------:R-:W-:Y:S01]  /*11a00*/  PRMT R17, RZ, 0x654, R17 ;  /* 0x00000654ff117816 */ /* 0x000fe20000000011 */
[----:B0-----:R0:W1:Y:S01]  /*11a10*/  SHFL.IDX PT, R21, R36, RZ, 0x181f ;  /* 0x00181fff24157589 */ /* 0x00106200000e0000 */
        /* <DEDUP_REMOVED lines=10> */
[-C--:B-1----:R-:W-:Y:S02]  /*11ac0*/  @!P4 LEA R2, P6, R16, R21.reuse, 0x1 ;  /* 0x000000151002c211 */ /* 0x082fe400078c08ff */
[-C--:B------:R-:W-:Y:S02]  /*11ad0*/  @!P3 LEA R18, P5, R204, R21.reuse, 0x1 ;  /* 0x00000015cc12b211 */ /* 0x080fe400078a08ff */
[-C--:B--2---:R-:W-:Y:S02]  /*11ae0*/  @!P4 LEA.HI.X R3, R16, R0.reuse, R219, 0x1, P6 ;  /* 0x000000001003c211 */ /* 0x084fe400030f0cdb */
[C---:B------:R-:W-:Y:S02]  /*11af0*/  @!P2 LEA R20, P6, R205.reuse, R21, 0x1 ;  /* 0x00000015cd14a211 */ /* 0x040fe400078c08ff */
[-C--:B------:R-:W-:Y:S01]  /*11b00*/  @!P3 LEA.HI.X R19, R204, R0.reuse, R218, 0x1, P5 ;  /* 0x00000000cc13b211 */ /* 0x080fe200028f0cda */
[----:B-----5:R3:W-:Y:S01]  /*11b10*/  @!P4 ST.E.128 desc[UR8][R2.64], R28 ;  /* 0x0000001c0200c985 */ /* 0x0207e2000c101d08 */
[----:B------:R-:W-:-:S03]  /*11b20*/  @!P2 LEA.HI.X R21, R205, R0, R217, 0x1, P6 ;  /* 0x00000000cd15a211 */ /* 0x000fc600030f0cd9 */
[----:B------:R3:W-:Y:S04]  /*11b30*/  @!P3 ST.E.128 desc[UR8][R18.64], R48 ;  /* 0x000000301200b985 */ /* 0x0007e8000c101d08 */
[----:B------:R3:W-:Y:S02]  /*11b40*/  @!P2 ST.E.128 desc[UR8][R20.64], R60 ;  /* 0x0000003c1400a985 */ /* 0x0007e4000c101d08 */
.L_x_2513:
[----:B------:R-:W-:Y:S05]  /*11b50*/  BSYNC B1 ;  /* 0x0000000000017941 */ /* 0x000fea0003800000 */
.L_x_2512:
        /* <DEDUP_REMOVED lines=18> */
.L_x_2515:
[----:B------:R-:W-:Y:S05]  /*11c80*/  BSYNC B1 ;  /* 0x0000000000017941 */ /* 0x000fea0003800000 */
.L_x_2514:
        /* <DEDUP_REMOVED lines=18> */
.L_x_2517:
[----:B------:R-:W-:Y:S05]  /*11db0*/  BSYNC B1 ;  /* 0x0000000000017941 */ /* 0x000fea0003800000 */
.L_x_2516:
[----:B0-----:R-:W-:Y:S01]  /*11dc0*/  VIADD R0, R38, 0x60 ;  /* 0x0000006026007836 */ /* 0x001fe20000000000 */
[----:B--2-4-:R-:W0:Y:S04]  /*11dd0*/  SHFL.IDX PT, R37, R37, 0x3, 0x181f ;  /* 0x00781f0025257f89 */ /* 0x014e2800000e0000 */
[----:B------:R-:W-:Y:S01]  /*11de0*/  ISETP.GE.AND P0, PT, R0, R65, PT ;  /* 0x000000410000720c */ /* 0x000fe20003f06270 */
[----:B------:R2:W4:-:S12]  /*11df0*/  SHFL.IDX PT, R11, R36, 0x3, 0x181f ;  /* 0x00781f00240b7f89 */ /* 0x00051800000e0000 */
[----:B--2---:R-:W-:Y:S05]  /*11e00*/  @P0 BRA `(.L_x_2518) ;  /* 0x0000000c009c0947 */ /* 0x004fea0003800000 */
[----:B------:R-:W-:Y:S01]  /*11e10*/  ULDC UR4, c[0x0][0xac8] ;  /* 0x0002b20000047ab9 */ /* 0x000fe20000000800 */
[----:B------:R-:W-:Y:S01]  /*11e20*/  ULDC.64 UR8, c[0x0][0x208] ;  /* 0x0000820000087ab9 */ /* 0x000fe20000000a00 */
[----:B------:R-:W-:Y:S02]  /*11e30*/  ISETP.GE.AND P2, PT, R16, UR4, PT ;  /* 0x0000000410007c0c */ /* 0x000fe4000bf46270 */
[----:B------:R-:W-:-:S11]  /*11e40*/  ISETP.GE.AND P3, PT, R204, UR4, PT ;  /* 0x00000004cc007c0c */ /* 0x000fd6000bf66270 */
[-C--:B----4-:R-:W-:Y:S02]  /*11e50*/  @!P2 LEA R2, P0, R16, R11.reuse, 0x1 ;  /* 0x0000000b1002a211 */ /* 0x090fe400078008ff */
[----:B------:R-:W-:Y:S02]  /*11e60*/  @!P3 LEA R8, P1, R204, R11, 0x1 ;  /* 0x0000000bcc08b211 */ /* 0x000fe400078208ff */
[-C--:B0-----:R-:W-:Y:S02]  /*11e70*/  @!P2 LEA.HI.X R3, R16, R37.reuse, R219, 0x1, P0 ;  /* 0x000000251003a211 */ /* 0x081fe400000f0cdb */
[----:B------:R-:W-:Y:S02]  /*11e80*/  ISETP.GE.AND P0, PT, R205, UR4, PT ;  /* 0x00000004cd007c0c */ /* 0x000fe4000bf06270 */
[----:B------:R-:W-:Y:S01]  /*11e90*/  @!P3 LEA.HI.X R9, R204, R37, R218, 0x1, P1 ;  /* 0x00000025cc09b211 */ /* 0x000fe200008f0cda */
[----:B------:R2:W-:Y:S04]  /*11ea0*/  @!P2 ST.E.128 desc[UR8][R2.64], R4 ;  /* 0x000000040200a985 */ /* 0x0005e8000c101d08 */
[----:B------:R2:W-:Y:S06]  /*11eb0*/  @!P3 ST.E.128 desc[UR8][R8.64], R24 ;  /* 0x000000180800b985 */ /* 0x0005ec000c101d08 */
[----:B------:R-:W-:Y:S05]  /*11ec0*/  @P0 BRA `(.L_x_2518) ;  /* 0x0000000c006c0947 */ /* 0x000fea0003800000 */
[----:B--2---:R-:W-:Y:S01]  /*11ed0*/  LEA R2, P0, R205, R11, 0x1 ;  /* 0x0000000bcd027211 */ /* 0x004fe200078008ff */
[----:B------:R-:W-:-:S03]  /*11ee0*/  ULDC.64 UR8, c[0x0][0x208] ;  /* 0x0000820000087ab9 */ /* 0x000fc60000000a00 */
[----:B------:R-:W-:-:S05]  /*11ef0*/  LEA.HI.X R3, R205, R37, R217, 0x1, P0 ;  /* 0x00000025cd037211 */ /* 0x000fca00000f0cd9 */
[----:B------:R0:W-:Y:S01]  /*11f00*/  ST.E.128 desc[UR8][R2.64], R40 ;  /* 0x0000002802007985 */ /* 0x0001e2000c101d08 */
[----:B------:R-:W-:Y:S05]  /*11f10*/  BRA `(.L_x_2518) ;  /* 0x0000000c00587947 */ /* 0x000fea0003800000 */
.L_x_2510:
        /* <DEDUP_REMOVED lines=14> */
[----:B------:R-:W-:Y:S01]  /*12000*/  UISETP.NE.U32.AND UP1, UPT, UR8, URZ, UPT ;  /* 0x0000003f0800728c */ /* 0x000fe2000bf25070 */
[----:B0-----:R-:W-:-:S03]  /*12010*/  ISETP.NE.AND P0, PT, R11, 0x1, PT ;  /* 0x000000010b00780c */ /* 0x001fc60003f05270 */
[----:B------:R-:W-:-:S06]  /*12020*/  UISETP.NE.AND.EX UP1, UPT, UR9, URZ, UPT, UP1 ;  /* 0x0000003f0900728c */ /* 0x000fcc000bf25310 */
[----:B------:R-:W-:-:S04]  /*12030*/  PLOP3.LUT P3, PT, PT, PT, UP1, 0x80, 0x0 ;  /* 0x000000000000781c */ /* 0x000fc80003f6f018 */
[----:B------:R-:W0:Y:S01]  /*12040*/  @P0 LDC R9, c[0x0][0xbec] ;  /* 0x0002fb00ff090b82 */ /* 0x000e220000000800 */
[----:B------:R-:W-:Y:S02]  /*12050*/  @UP1 ULDC.64 UR8, c[0x0][0xc08] ;  /* 0x0003020000081ab9 */ /* 0x000fe40000000a00 */
[----:B------:R-:W-:-:S03]  /*12060*/  @UP1 UIMAD.WIDE UR8, UR4, 0x4, UR8 ;  /* 0x00000004040818a5 */ /* 0x000fc6000f8e0208 */
[----:B------:R-:W-:Y:S02]  /*12070*/  ULDC UR4, c[0x0][0xa88] ;  /* 0x0002a20000047ab9 */ /* 0x000fe40000000800 */
[----:B------:R-:W-:Y:S01]  /*12080*/  IMAD.U32 R0, RZ, RZ, UR4 ;  /* 0x00000004ff007e24 */ /* 0x000fe2000f8e00ff */
[----:B------:R-:W-:Y:S01]  /*12090*/  UMOV UR4, URZ ;  /* 0x0000003f00047c82 */ /* 0x000fe20008000000 */
[----:B------:R-:W-:Y:S02]  /*120a0*/  IMAD.U32 R4, RZ, RZ, UR8 ;  /* 0x00000008ff047e24 */ /* 0x000fe4000f8e00ff */
[----:B------:R-:W-:Y:S01]  /*120b0*/  IMAD.U32 R5, RZ, RZ, UR9 ;  /* 0x00000009ff057e24 */ /* 0x000fe2000f8e00ff */
[----:B------:R-:W-:-:S04]  /*120c0*/  ISETP.GE.AND P1, PT, R220, 0x80, PT ;  /* 0x00000080dc00780c */ /* 0x000fc80003f26270 */
[----:B------:R1:W5:Y:S01]  /*120d0*/  @P3 LDG.E R0, desc[UR10][R4.64] ;  /* 0x0000000a04003981 */ /* 0x000362000c1e1900 */
[----:B------:R-:W-:Y:S01]  /*120e0*/  USHF.R.S32.HI UR11, URZ, 0x1f, UR7 ;  /* 0x0000001f3f0b7899 */ /* 0x000fe20008011407 */
[----:B--2---:R-:W-:-:S13]  /*120f0*/  @P2 R2UR UR4, R6 ;  /* 0x00000000060422ca */ /* 0x004fda00000e0000 */
[----:B------:R-:W-:Y:S01]  /*12100*/  USHF.R.S32.HI UR10, URZ, 0x1f, UR4 ;  /* 0x0000001f3f0a7899 */ /* 0x000fe20008011404 */
[----:B01----:R-:W-:Y:S11]  /*12110*/  @P3 BRA `(.L_x_2519) ;  /* 0x0000000000143947 */ /* 0x003ff60003800000 */
[----:B------:R-:W-:Y:S05]  /*12120*/  @!P2 BRA `(.L_x_2519) ;  /* 0x000000000010a947 */ /* 0x000fea0003800000 */
[----:B------:R-:W-:Y:S02]  /*12130*/  ULDC.64 UR8, c[0x0][0x208] ;  /* 0x0000820000087ab9 */ /* 0x000fe40000000a00 */
[----:B------:R-:W2:Y:S04]  /*12140*/  LDG.E R5, desc[UR8][R2.64] ;  /* 0x0000000802057981 */ /* 0x000ea8000c1e1900 */
[----:B-----5:R-:W2:Y:S02]  /*12150*/  LDG.E R0, desc[UR8][R2.64+0x4] ;  /* 0x0000040802007981 */ /* 0x020ea4000c1e1900 */
[----:B--2---:R-:W-:-:S07]  /*12160*/  IMAD.IADD R0, R0, 0x1, -R5 ;  /* 0x0000000100007824 */ /* 0x004fce00078e0a05 */
.L_x_2519:
[----:B------:R-:W-:Y:S01]  /*12170*/  R2UR UR8, R207 ;  /* 0x00000000cf0872ca */ /* 0x000fe200000e0000 */
[----:B------:R-:W-:Y:S01]  /*12180*/  BSSY B1, `(.L_x_2520) ;  /* 0x0000031000017945 */ /* 0x000fe20003800000 */
[----:B------:R-:W-:-:S11]  /*12190*/  R2UR UR7, R210 ;  /* 0x00000000d20772ca */ /* 0x000fd600000e0000 */
[----:B------:R-:W-:Y:S02]  /*121a0*/  USEL UR12, UR8, URZ, !UP0 ;  /* 0x0000003f080c7287 */ /* 0x000fe4000c000000 */
[----:B------:R-:W-:Y:S01]  /*121b0*/  USEL UR13, UR7, URZ, !UP0 ;  /* 0x0000003f070d7287 */ /* 0x000fe2000c000000 */
[----:B------:R-:W-:Y:S11]  /*121c0*/  @P1 BRA `(.L_x_2521) ;  /* 0x0000000000b01947 */ /* 0x000ff60003800000 */
[----:B------:R-:W0:Y:S01]  /*121d0*/  S2R R3, SR_TID.X ;  /* 0x0000000000037919 */ /* 0x000e220000002100 */
[----:B------:R-:W1:Y:S01]  /*121e0*/  LDC R7, c[0x0][0xbe8] ;  /* 0x0002fa00ff077b82 */ /* 0x000e620000000800 */
[----:B------:R-:W-:-:S13]  /*121f0*/  R2UR UR7, R19 ;  /* 0x00000000130772ca */ /* 0x000fda00000e0000 */
        /* <DEDUP_REMOVED lines=11> */
[----:B------:R-:W-:-:S07]  /*122b0*/  UMOV UR9, UR10 ;  /* 0x0000000a00097c82 */ /* 0x000fce0008000000 */
        /* <DEDUP_REMOVED lines=8> */
[----:B------:R-:W-:Y:S01]  /*12340*/  UIMAD UR7, UR12, UR15, UR7 ;  /* 0x0000000f0c0772a4 */ /* 0x000fe2000f8e0207 */
[----:B------:R-:W-:Y:S02]  /*12350*/  ULDC.64 UR16, c[0x0][0x208] ;  /* 0x0000820000107ab9 */ /* 0x000fe40000000a00 */
        /* <DEDUP_REMOVED lines=19> */
.L_x_2521:
[----:B------:R-:W-:Y:S05]  /*12490*/  BSYNC B1 ;  /* 0x0000000000017941 */ /* 0x000fea0003800000 */
.L_x_2520:
[----:B0-----:R-:W0:Y:S01]  /*124a0*/  @P0 LDC R3, c[0x0][0xbf0] ;  /* 0x0002fc00ff030b82 */ /* 0x001e220000000800 */
[----:B------:R-:W-:Y:S01]  /*124b0*/  R2UR UR16, R19 ;  /* 0x00000000131072ca */ /* 0x000fe200000e0000 */
[----:B------:R-:W-:Y:S01]  /*124c0*/  ULDC.64 UR14, c[0x0][0xaa0] ;  /* 0x0002a800000e7ab9 */ /* 0x000fe20000000a00 */
[----:B------:R-:W-:Y:S01]  /*124d0*/  R2UR UR17, R208 ;  /* 0x00000000d01172ca */ /* 0x000fe200000e0000 */
[----:B------:R-:W-:Y:S01]  /*124e0*/  UIMAD UR7, UR10, UR14, URZ ;  /* 0x0000000e0a0772a4 */ /* 0x000fe2000f8e023f */
[----:B------:R-:W-:Y:S01]  /*124f0*/  IMAD R2, R206, 0x20, R209 ;  /* 0x00000020ce027824 */ /* 0x000fe200078e02d1 */
[----:B------:R-:W-:Y:S01]  /*12500*/  UIMAD.WIDE.U32 UR8, UR4, UR14, URZ ;  /* 0x0000000e040872a5 */ /* 0x000fe2000f8e003f */
[----:B------:R-:W-:Y:S01]  /*12510*/  BSSY B1, `(.L_x_2522) ;  /* 0x000003d000017945 */ /* 0x000fe20003800000 */
[----:B------:R-:W-:-:S03]  /*12520*/  UIMAD UR7, UR4, UR15, UR7 ;  /* 0x0000000f040772a4 */ /* 0x000fc6000f8e0207 */
[----:B------:R-:W-:Y:S01]  /*12530*/  ULDC.64 UR14, c[0x0][0xae8] ;  /* 0x0002ba00000e7ab9 */ /* 0x000fe20000000a00 */
[----:B------:R-:W-:Y:S02]  /*12540*/  UIADD3 UR9, UR9, UR7, URZ ;  /* 0x0000000709097290 */ /* 0x000fe4000fffe03f */
[----:B------:R-:W-:Y:S01]  /*12550*/  UIMAD UR4, UR11, UR14, URZ ;  /* 0x0000000e0b0472a4 */ /* 0x000fe2000f8e023f */
[----:B------:R-:W-:Y:S01]  /*12560*/  VIADD R6, R2, UR16 ;  /* 0x0000001002067c36 */ /* 0x000fe20008000000 */
[----:B------:R-:W-:Y:S02]  /*12570*/  UIMAD.WIDE.U32 UR8, UR17, UR14, UR8 ;  /* 0x0000000e110872a5 */ /* 0x000fe4000f8e0008 */
[----:B------:R-:W-:Y:S01]  /*12580*/  UIMAD UR4, UR17, UR15, UR4 ;  /* 0x0000000f110472a4 */ /* 0x000fe2000f8e0204 */
[----:B------:R-:W-:Y:S01]  /*12590*/  @P0 IMAD.HI.U32 R2, R6, R9, RZ ;  /* 0x0000000906020227 */ /* 0x000fe200078e00ff */
[----:B------:R-:W-:Y:S02]  /*125a0*/  ULDC.64 UR10, c[0x0][0xaf0] ;  /* 0x0002bc00000a7ab9 */ /* 0x000fe40000000a00 */
[----:B------:R-:W-:Y:S01]  /*125b0*/  UIADD3 UR9, UR9, UR4, URZ ;  /* 0x0000000409097290 */ /* 0x000fe2000fffe03f */
[----:B------:R-:W-:Y:S01]  /*125c0*/  IMAD.MOV.U32 R5, RZ, RZ, R6 ;  /* 0x000000ffff057224 */ /* 0x000fe200078e0006 */
[----:B------:R-:W-:Y:S01]  /*125d0*/  UIMAD UR4, UR13, UR10, URZ ;  /* 0x0000000a0d0472a4 */ /* 0x000fe2000f8e023f */
[----:B0-----:R-:W-:Y:S01]  /*125e0*/  @P0 SHF.R.U32.HI R5, RZ, R3, R2 ;  /* 0x00000003ff050219 */ /* 0x001fe20000011602 */
[----:B------:R-:W-:-:S02]  /*125f0*/  UIMAD.WIDE.U32 UR8, UR12, UR10, UR8 ;  /* 0x0000000a0c0872a5 */ /* 0x000fc4000f8e0008 */
[----:B------:R-:W-:Y:S01]  /*12600*/  UIMAD UR4, UR12, UR11, UR4 ;  /* 0x0000000b0c0472a4 */ /* 0x000fe2000f8e0204 */
[--C-:B------:R-:W-:Y:S01]  /*12610*/  SHF.R.S32.HI R2, RZ, 0x1f, R5.reuse ;  /* 0x0000001fff027819 */ /* 0x100fe20000011405 */
[----:B------:R-:W-:Y:S01]  /*12620*/  IMAD.MOV R7, RZ, RZ, -R5 ;  /* 0x000000ffff077224 */ /* 0x000fe200078e0a05 */
[----:B------:R-:W-:Y:S01]  /*12630*/  ULDC.64 UR10, c[0x0][0xae0] ;  /* 0x0002b800000a7ab9 */ /* 0x000fe20000000a00 */
[----:B------:R-:W-:Y:S02]  /*12640*/  UIADD3 UR4, UR9, UR4, URZ ;  /* 0x0000000409047290 */ /* 0x000fe4000fffe03f */
[----:B------:R-:W-:Y:S02]  /*12650*/  IMAD.U32 R3, RZ, RZ, UR9 ;  /* 0x00000009ff037e24 */ /* 0x000fe4000f8e00ff */
[----:B------:R-:W-:Y:S02]  /*12660*/  IMAD R4, R2, UR10, RZ ;  /* 0x0000000a02047c24 */ /* 0x000fe4000f8e02ff */
[----:B------:R-:W-:-:S02]  /*12670*/  IMAD R7, R11, R7, R6 ;  /* 0x000000070b077224 */ /* 0x000fc400078e0206 */
        /* <DEDUP_REMOVED lines=34> */
[----:B------:R3:W-:Y:S01]  /*128a0*/  @!P4 ST.E.128 desc[UR8][R8.64], RZ ;  /* 0x000000ff0800c985 */ /* 0x0007e2000c101d08 */
[----:B------:R-:W-:-:S03]  /*128b0*/  @!P2 LEA.HI.X R3, R205, R0, R217, 0x1, P6 ;  /* 0x00000000cd03a211 */ /* 0x000fc600030f0cd9 */
[----:B------:R3:W-:Y:S04]  /*128c0*/  @!P3 ST.E.128 desc[UR8][R12.64], RZ ;  /* 0x000000ff0c00b985 */ /* 0x0007e8000c101d08 */
[----:B------:R3:W-:Y:S02]  /*128d0*/  @!P2 ST.E.128 desc[UR8][R2.64], RZ ;  /* 0x000000ff0200a985 */ /* 0x0007e4000c101d08 */
.L_x_2523:
[----:B------:R-:W-:Y:S05]  /*128e0*/  BSYNC B1 ;  /* 0x0000000000017941 */ /* 0x000fea0003800000 */
.L_x_2522:
        /* <DEDUP_REMOVED lines=18> */
.L_x_2525:
[----:B------:R-:W-:Y:S05]  /*12a10*/  BSYNC B1 ;  /* 0x0000000000017941 */ /* 0x000fea0003800000 */
.L_x_2524:
        /* <DEDUP_REMOVED lines=18> */
.L_x_2527:
[----:B------:R-:W-:Y:S05]  /*12b40*/  BSYNC B1 ;  /* 0x0000000000017941 */ /* 0x000fea0003800000 */
.L_x_2526:
[----:B0-----:R-:W-:Y:S01]  /*12b50*/  VIADD R0, R6, 0x60 ;  /* 0x0000006006007836 */ /* 0x001fe20000000000 */
[----:B--2-4-:R-:W0:Y:S04]  /*12b60*/  SHFL.IDX PT, R5, R5, 0x3, 0x181f ;  /* 0x00781f0005057f89 */ /* 0x014e2800000e0000 */
[----:B------:R-:W-:Y:S01]  /*12b70*/  ISETP.GE.AND P0, PT, R0, R11, PT ;  /* 0x0000000b0000720c */ /* 0x000fe20003f06270 */
[----:B-1-3--:R1:W2:-:S12]  /*12b80*/  SHFL.IDX PT, R3, R4, 0x3, 0x181f ;  /* 0x00781f0004037f89 */ /* 0x00a29800000e0000 */
        /* <DEDUP_REMOVED lines=15> */
.L_x_2518:
[----:B------:R-:W-:Y:S05]  /*12c80*/  BSYNC B0 ;  /* 0x0000000000007941 */ /* 0x000fea0003800000 */
.L_x_2509:
[----:B------:R-:W-:Y:S02]  /*12c90*/  ULDC UR4, c[0x0][0xc3c] ;  /* 0x00030f0000047ab9 */ /* 0x000fe40000000800 */
[----:B------:R-:W-:-:S13]  /*12ca0*/  ISETP.GE.AND P0, PT, R39, UR4, PT ;  /* 0x0000000427007c0c */ /* 0x000fda000bf06270 */
[----:B------:R-:W-:Y:S05]  /*12cb0*/  @!P0 BRA `(.L_x_2528) ;  /* 0xfffffee000608947 */ /* 0x000fea000383ffff */
[----:B------:R-:W-:Y:S05]  /*12cc0*/  EXIT ;  /* 0x000000000000794d */ /* 0x000fea0003800000 */
.L_x_2473:
[----:B------:R-:W-:-:S08]  /*12cd0*/  NOP ;  /* 0x0000000000007918 */ /* 0x000fd00000000000 */
[----:B0-----:R-:W0:-:S00]  /*12ce0*/  USETMAXREG.DEALLOC.CTAPOOL 0x18 ;  /* 0x00000018000079c8 */ /* 0x001e0000080e0500 */
[----:B0-----:R-:W-:Y:S01]  /*12cf0*/  LOP3.LUT R0, R0, 0x3, RZ, 0xc0, !PT ;  /* 0x0000000300007812 */ /* 0x001fe200078ec0ff */
[----:B------:R-:W-:-:S05]  /*12d00*/  IMAD.MOV.U32 R5, RZ, RZ, RZ ;  /* 0x000000ffff057224 */ /* 0x000fca00078e00ff */
[----:B------:R-:W0:Y:S02]  /*12d10*/  SHFL.IDX PT, R0, R0, RZ, 0x1f ;  /* 0x00001fff00007589 */ /* 0x000e2400000e0000 */
[----:B0-----:R-:W-:-:S04]  /*12d20*/  ISETP.NE.AND P0, PT, R0, RZ, PT ;  /* 0x000000ff0000720c */ /* 0x001fc80003f05270 */
[----:B------:R-:W-:-:S05]  /*12d30*/  P2R R0, PR, RZ, 0x1 ;  /* 0x00000001ff007803 */ /* 0x000fca0000000000 */
[----:B------:R0:W-:Y:S04]  /*12d40*/  STL [R1+0x50], R0 ;  /* 0x0000500001007387 */ /* 0x0001e80000100800 */
        /* <DEDUP_REMOVED lines=8> */
.L_x_2529:
[----:B0-----:R-:W0:Y:S01]  /*12dd0*/  S2R R0, SR_TID.X ;  /* 0x0000000000007919 */ /* 0x001e220000002100 */
[----:B------:R-:W-:Y:S01]  /*12de0*/  ULDC UR4, c[0x0][0xc3c] ;  /* 0x00030f0000047ab9 */ /* 0x000fe20000000800 */
[----:B------:R-:W-:Y:S01]  /*12df0*/  ULDC.64 UR6, c[0x0][0x208] ;  /* 0x0000820000067ab9 */ /* 0x000fe20000000a00 */
        /* <DEDUP_REMOVED lines=40> */
.L_x_2535:
        /* <DEDUP_REMOVED lines=13> */
.L_x_2534:
[----:B------:R-:W-:Y:S05]  /*13150*/  BSYNC B0 ;  /* 0x0000000000007941 */ /* 0x000fea0003800000 */
.L_x_2533:
        /* <DEDUP_REMOVED lines=21> */
.L_x_2531:
        /* <DEDUP_REMOVED lines=21> */
.L_x_2536:
        /* <DEDUP_REMOVED lines=57> */
.L_x_2532:
[----:B------:R-:W-:Y:S02]  /*13790*/  IMAD.MOV.U32 R17, RZ, RZ, RZ ;  /* 0x000000ffff117224 */ /* 0x000fe400078e00ff */
[----:B------:R-:W-:Y:S02]  /*137a0*/  IMAD.U32 R16, RZ, RZ, UR6 ;  /* 0x00000006ff107e24 */ /* 0x000fe4000f8e00ff */
[----:B------:R-:W-:-:S07]  /*137b0*/  IMAD.MOV.U32 R18, RZ, RZ, RZ ;  /* 0x000000ffff127224 */ /* 0x000fce00078e00ff */
.L_x_2537:
[----:B------:R-:W-:-:S13]  /*137c0*/  ISETP.NE.AND P0, PT, R0, RZ, PT ;  /* 0x000000ff0000720c */ /* 0x000fda0003f05270 */
[----:B------:R-:W1:Y:S01]  /*137d0*/  @!P0 S2R R3, SR_CgaCtaId ;  /* 0x0000000000038919 */ /* 0x000e620000008800 */
[----:B------:R-:W-:-:S04]  /*137e0*/  @!P0 MOV R0, 0x400 ;  /* 0x0000040000008802 */ /* 0x000fc80000000f00 */
[----:B-1----:R-:W-:-:S05]  /*137f0*/  @!P0 LEA R0, R3, R0, 0x18 ;  /* 0x0000000003008211 */ /* 0x002fca00078ec0ff */
[----:B------:R1:W-:Y:S01]  /*13800*/  @!P0 STS.128 [R0+0x368d0], R16 ;  /* 0x0368d01000008388 */ /* 0x0003e20000000c00 */
[----:B------:R-:W-:Y:S06]  /*13810*/  BAR.ARV 0x5, 0x180 ;  /* 0x0146000000007b1d */ /* 0x000fec0000002000 */
.L_x_2530:
[----:B01----:R-:W-:Y:S01]  /*13820*/  MOV R0, 0x1 ;  /* 0x0000000100007802 */ /* 0x003fe20000000f00 */
[----:B------:R0:W-:Y:S01]  /*13830*/  STL [R1+0x48], RZ ;  /* 0x000048ff01007387 */ /* 0x0001e20000100800 */
[----:B------:R-:W-:Y:S02]  /*13840*/  ULDC UR4, c[0x0][0xc3c] ;  /* 0x00030f0000047ab9 */ /* 0x000fe40000000800 */
[----:B--2---:R-:W-:Y:S01]  /*13850*/  ISETP.GE.AND P0, PT, R19, UR4, PT ;  /* 0x0000000413007c0c */ /* 0x004fe2000bf06270 */
        /* <DEDUP_REMOVED lines=30> */
.L_x_2644:
[----:B0--3--:R-:W0:Y:S01]  /*13a40*/  LDC.64 R2, c[0x0][0xc88] ;  /* 0x00032200ff027b82 */ /* 0x009e220000000a00 */
[----:B------:R-:W-:Y:S01]  /*13a50*/  ULDC.64 UR4, c[0x0][0x208] ;  /* 0x0000820000047ab9 */ /* 0x000fe20000000a00 */
[----:B0-----:R-:W-:-:S05]  /*13a60*/  IMAD.WIDE R2, R19, 0x4, R2 ;  /* 0x0000000413027825 */ /* 0x001fca00078e0202 */
[----:B------:R-:W2:Y:S01]  /*13a70*/  LDG.E R12, desc[UR4][R2.64] ;  /* 0x00000004020c7981 */ /* 0x000ea2000c1e1900 */
[----:B------:R-:W-:Y:S05]  /*13a80*/  YIELD ;  /* 0x0000000000007946 */ /* 0x000fea0003800000 */
[----:B------:R-:W-:Y:S01]  /*13a90*/  ULDC.64 UR4, c[0x0][0xa28] ;  /* 0x00028a0000047ab9 */ /* 0x000fe20000000a00 */
[----:B------:R-:W-:Y:S01]  /*13aa0*/  IMAD.MOV.U32 R0, RZ, RZ, RZ ;  /* 0x000000ffff007224 */ /* 0x000fe200078e00ff */
[----:B------:R-:W-:Y:S01]  /*13ab0*/  ISETP.NE.U32.AND P0, PT, RZ, UR4, PT ;  /* 0x00000004ff007c0c */ /* 0x000fe2000bf05070 */
[----:B------:R-:W-:Y:S01]  /*13ac0*/  ULDC.64 UR10, c[0x0][0x208] ;  /* 0x00008200000a7ab9 */ /* 0x000fe20000000a00 */
[----:B------:R-:W-:Y:S01]  /*13ad0*/  IMAD.MOV.U32 R6, RZ, RZ, RZ ;  /* 0x000000ffff067224 */ /* 0x000fe200078e00ff */
        /* <DEDUP_REMOVED lines=27> */
[----:B------:R-:W-:Y:S01]  /*13c90*/  IMAD.U32 R9, RZ, RZ, UR4 ;  /* 0x00000004ff097e24 */ /* 0x000fe2000f8e00ff */
        /* <DEDUP_REMOVED lines=21> */
.L_x_2539:
[----:B------:R-:W-:Y:S01]  /*13df0*/  IMAD.MOV.U32 R2, RZ, RZ, R12 ;  /* 0x000000ffff027224 */ /* 0x000fe200078e000c */
[----:B------:R-:W-:Y:S01]  /*13e00*/  ULDC.64 UR4, c[0x0][0xa20] ;  /* 0x0002880000047ab9 */ /* 0x000fe20000000a00 */
[----:B-----5:R-:W-:Y:S01]  /*13e10*/  IMAD.IADD R3, R8, 0x1, R0 ;  /* 0x0000000108037824 */ /* 0x020fe200078e0200 */
[----:B------:R-:W-:Y:S02]  /*13e20*/  ISETP.NE.U32.AND P1, PT, RZ, UR4, PT ;  /* 0x00000004ff007c0c */ /* 0x000fe4000bf25070 */
[----:B------:R2:W-:Y:S02]  /*13e30*/  STL [R1+0x10], R2 ;  /* 0x0000100201007387 */ /* 0x0005e40000100800 */
[----:B------:R-:W-:Y:S02]  /*13e40*/  ISETP.NE.AND.EX P1, PT, RZ, UR5, PT, P1 ;  /* 0x00000005ff007c0c */ /* 0x000fe4000bf25310 */
[----:B------:R2:W-:Y:S11]  /*13e50*/  STL [R1+0x18], R3 ;  /* 0x0000180301007387 */ /* 0x0005f60000100800 */
[----:B--2---:R-:W-:Y:S05]  /*13e60*/  @!P1 BRA `(.L_x_2540) ;  /* 0x0000000000149947 */ /* 0x004fea0003800000 */
[----:B------:R-:W-:Y:S01]  /*13e70*/  IADD3 R6, P0, R11, UR4, RZ ;  /* 0x000000040b067c10 */ /* 0x000fe2000ff1e0ff */
[----:B------:R-:W-:-:S03]  /*13e80*/  ULDC.64 UR6, c[0x0][0x208] ;  /* 0x0000820000067ab9 */ /* 0x000fc60000000a00 */
[----:B------:R-:W-:-:S05]  /*13e90*/  IADD3.X R7, R10, UR5, RZ, P0, !PT ;  /* 0x000000050a077c10 */ /* 0x000fca00087fe4ff */
[----:B------:R2:W5:Y:S01]  /*13ea0*/  LDG.E R6, desc[UR6][R6.64] ;  /* 0x0000000606067981 */ /* 0x000562000c1e1900 */
[----:B------:R-:W-:Y:S05]  /*13eb0*/  BRA `(.L_x_2541) ;  /* 0x0000000000147947 */ /* 0x000fea0003800000 */
.L_x_2540:
[----:B------:R-:W-:Y:S05]  /*13ec0*/  @!P0 BRA `(.L_x_2541) ;  /* 0x0000000000108947 */ /* 0x000fea0003800000 */
[----:B------:R-:W-:Y:S02]  /*13ed0*/  ULDC.64 UR4, c[0x0][0x208] ;  /* 0x0000820000047ab9 */ /* 0x000fe40000000a00 */
[----:B------:R-:W2:Y:S04]  /*13ee0*/  LDG.E R6, desc[UR4][R4.64] ;  /* 0x0000000404067981 */ /* 0x000ea8000c1e1900 */
[----:B------:R-:W2:Y:S02]  /*13ef0*/  LDG.E R4, desc[UR4][R4.64+0x4] ;  /* 0x0000040404047981 */ /* 0x000ea4000c1e1900 */
[----:B--2---:R-:W-:-:S07]  /*13f00*/  IMAD.IADD R6, R4, 0x1, -R6 ;  /* 0x0000000104067824 */ /* 0x004fce00078e0a06 */
.L_x_2541:
[----:B-----5:R-:W-:Y:S01]  /*13f10*/  IMAD.IADD R6, R6, 0x1, -R0 ;  /* 0x0000000106067824 */ /* 0x020fe200078e0a00 */
[----:B------:R-:W-:Y:S01]  /*13f20*/  BSSY B7, `(.L_x_2542) ;  /* 0x000048a000077945 */ /* 0x000fe20003800000 */
[----:B------:R-:W3:Y:S01]  /*13f30*/  LDC R0, c[0x0][0x448] ;  /* 0x00011200ff007b82 */ /* 0x000ee20000000800 */
[----:B------:R-:W-:Y:S02]  /*13f40*/  IMAD.SHL.U32 R2, R17, 0x80, RZ ;  /* 0x0000008011027824 */ /* 0x000fe400078e00ff */
[----:B------:R-:W-:Y:S02]  /*13f50*/  VIADD R5, R6, 0x6f ;  /* 0x0000006f06057836 */ /* 0x000fe40000000000 */
[----:B------:R-:W-:Y:S02]  /*13f60*/  VIADD R2, R2, 0x7f ;  /* 0x0000007f02027836 */ /* 0x000fe40000000000 */
[----:B------:R-:W-:-:S04]  /*13f70*/  IMAD.MOV.U32 R4, RZ, RZ, RZ ;  /* 0x000000ffff047224 */ /* 0x000fc800078e00ff */
[----:B------:R-:W-:Y:S01]  /*13f80*/  IMAD.HI R4, R5, -0x6db6db6d, R4 ;  /* 0x9249249305047827 */ /* 0x000fe200078e0204 */
[----:B---3--:R-:W-:-:S13]  /*13f90*/  ISETP.NE.AND P0, PT, R0, 0x1, PT ;  /* 0x000000010000780c */ /* 0x008fda0003f05270 */
[----:B------:R-:W3:Y:S08]  /*13fa0*/  @P0 LDC R0, c[0x0][0x44c] ;  /* 0x00011300ff000b82 */ /* 0x000ef00000000800 */
[----:B------:R-:W4:Y:S01]  /*13fb0*/  @P0 LDC R3, c[0x0][0x450] ;  /* 0x00011400ff030b82 */ /* 0x000f220000000800 */
[----:B---3--:R-:W-:-:S05]  /*13fc0*/  @P0 IMAD.HI.U32 R0, R2, R0, RZ ;  /* 0x0000000002000227 */ /* 0x008fca00078e00ff */
[----:B----4-:R-:W-:Y:S02]  /*13fd0*/  @P0 SHF.R.U32.HI R2, RZ, R3, R0 ;  /* 0x00000003ff020219 */ /* 0x010fe40000011600 */
[----:B------:R-:W-:Y:S02]  /*13fe0*/  IADD3 R3, R6, 0x70, -R9 ;  /* 0x0000007006037810 */ /* 0x000fe40007ffe809 */
[----:B------:R-:W-:-:S03]  /*13ff0*/  SHF.R.U32.HI R0, RZ, 0x1f, R4 ;  /* 0x0000001fff007819 */ /* 0x000fc60000011604 */
[----:B------:R-:W-:Y:S01]  /*14000*/  IMAD.IADD R3, R3, 0x1, R2 ;  /* 0x0000000103037824 */ /* 0x000fe200078e0202 */
[----:B------:R-:W-:Y:S01]  /*14010*/  LEA.HI.SX32 R0, R4, R0, 0x1a ;  /* 0x0000000004007211 */ /* 0x000fe200078fd2ff */
[----:B------:R-:W-:-:S04]  /*14020*/  IMAD.MOV.U32 R2, RZ, RZ, RZ ;  /* 0x000000ffff027224 */ /* 0x000fc800078e00ff */
[----:B------:R-:W-:-:S05]  /*14030*/  IMAD.HI R2, R3, -0x6db6db6d, R2 ;  /* 0x9249249303027827 */ /* 0x000fca00078e0202 */
[----:B------:R-:W-:-:S04]  /*14040*/  SHF.R.U32.HI R3, RZ, 0x1f, R2 ;  /* 0x0000001fff037819 */ /* 0x000fc80000011602 */
[----:B------:R-:W-:-:S04]  /*14050*/  LEA.HI.SX32 R3, R2, R3, 0x1a ;  /* 0x0000000302037211 */ /* 0x000fc800078fd2ff */
[----:B--2---:R-:W-:-:S04]  /*14060*/  VIMNMX R7, R0, R3, PT ;  /* 0x0000000300077248 */ /* 0x004fc80003fe0100 */
[----:B------:R-:W-:Y:S01]  /*14070*/  ISETP.GT.AND P0, PT, R7, RZ, PT ;  /* 0x000000ff0700720c */ /* 0x000fe20003f04270 */
[----:B------:R2:W-:-:S12]  /*14080*/  STL [R1+0x2c], R7 ;  /* 0x00002c0701007387 */ /* 0x0005d80000100800 */
[----:B--2---:R-:W-:Y:S05]  /*14090*/  @P0 BRA `(.L_x_2543) ;  /* 0x0000000000480947 */ /* 0x004fea0003800000 */
[----:B------:R-:W2:Y:S02]  /*140a0*/  S2R R7, SR_TID.X ;  /* 0x0000000000077919 */ /* 0x000ea40000002100 */
[----:B--2---:R-:W-:-:S04]  /*140b0*/  LOP3.LUT R7, R7, 0x7f, RZ, 0xc0, !PT ;  /* 0x0000007f07077812 */ /* 0x004fc800078ec0ff */
[----:B------:R-:W-:-:S13]  /*140c0*/  ISETP.NE.AND P0, PT, R7, RZ, PT ;  /* 0x000000ff0700720c */ /* 0x000fda0003f05270 */
[----:B------:R-:W-:Y:S05]  /*140d0*/  @P0 BRA `(.L_x_2544) ;  /* 0x0000004400b80947 */ /* 0x000fea0003800000 */
[----:B------:R-:W2:Y:S01]  /*140e0*/  S2R R5, SR_LANEID ;  /* 0x0000000000057919 */ /* 0x000ea20000000000 */
[----:B------:R-:W-:Y:S01]  /*140f0*/  VOTEU.ANY UR4, UPT, PT ;  /* 0x0000000000047886 */ /* 0x000fe200038e0100 */
[----:B------:R-:W3:Y:S01]  /*14100*/  LDC.64 R2, c[0x0][0xc60] ;  /* 0x00031800ff027b82 */ /* 0x000ee20000000a00 */
[----:B------:R-:W2:Y:S01]  /*14110*/  FLO.U32 R0, UR4 ;  /* 0x0000000400007d00 */ /* 0x000ea200080e0000 */
[----:B------:R-:W-:Y:S01]  /*14120*/  ULDC.64 UR6, c[0x0][0x208] ;  /* 0x0000820000067ab9 */ /* 0x000fe20000000a00 */
[----:B--2---:R-:W-:-:S06]  /*14130*/  ISETP.EQ.U32.AND P0, PT, R0, R5, PT ;  /* 0x000000050000720c */ /* 0x004fcc0003f02070 */
[----:B------:R-:W3:Y:S07]  /*14140*/  POPC R5, UR4 ;  /* 0x0000000400057d09 */ /* 0x000eee0008000000 */
[----:B---3--:R-:W2:Y:S01]  /*14150*/  @P0 ATOMG.E.ADD.STRONG.GPU PT, R3, desc[UR6][R2.64], R5 ;  /* 0x00000005020309a8 */ /* 0x008ea200081ee1c6 */
[----:B------:R-:W3:Y:S02]  /*14160*/  S2R R4, SR_LTMASK ;  /* 0x0000000000047919 */ /* 0x000ee40000003900 */
[----:B---3--:R-:W-:-:S04]  /*14170*/  LOP3.LUT R4, R4, UR4, RZ, 0xc0, !PT ;  /* 0x0000000404047c12 */ /* 0x008fc8000f8ec0ff */
[----:B------:R-:W3:Y:S01]  /*14180*/  POPC R7, R4 ;  /* 0x0000000400077309 */ /* 0x000ee20000000000 */
[----:B--2---:R-:W3:Y:S02]  /*14190*/  SHFL.IDX PT, R0, R3, R0, 0x1f ;  /* 0x00001f0003007589 */ /* 0x004ee400000e0000 */
[----:B---3--:R-:W-:Y:S01]  /*141a0*/  IADD3 R16, R0, UR38, R7 ;  /* 0x0000002600107c10 */ /* 0x008fe2000fffe007 */
[----:B------:R-:W-:Y:S06]  /*141b0*/  BRA `(.L_x_2544) ;  /* 0x0000004400807947 */ /* 0x000fec0003800000 */
.L_x_2543:
        /* <DEDUP_REMOVED lines=10> */
[----:B------:R-:W2:Y:S01]  /*14260*/  LDC.64 R2, c[0x4][R2] ;  /* 0x0100000002027b82 */ /* 0x000ea20000000a00 */
        /* <DEDUP_REMOVED lines=9> */
[----:B012---:R-:W-:Y:S05]  /*14300*/  CALL.ABS.NOINC R2 ;  /* 0x0000000002007343 */ /* 0x007fea0003c00000 */
.L_x_2546:
[----:B------:R-:W-:Y:S05]  /*14310*/  BSYNC B6 ;  /* 0x0000000000067941 */ /* 0x000fea0003800000 */
.L_x_2545:
        /* <DEDUP_REMOVED lines=18> */
[----:B--2---:R-:W-:-:S07]  /*14440*/  IMAD.MOV.U32 R13, RZ, RZ, RZ ;  /* 0x000000ffff0d7224 */ /* 0x004fce00078e00ff */
[----:B------:R-:W-:-:S07]  /*14450*/  LEPC R20, `(.L_x_2549) ;  /* 0x000000001014794e */ /* 0x000fce0000000000 */
[----:B01-3--:R-:W-:Y:S05]  /*14460*/  CALL.ABS.NOINC R2 ;  /* 0x0000000002007343 */ /* 0x00bfea0003c00000 */
.L_x_2549:
        /* <DEDUP_REMOVED lines=16> */
.L_x_2548:
[----:B------:R-:W-:Y:S05]  /*14570*/  BSYNC B6 ;  /* 0x0000000000067941 */ /* 0x000fea0003800000 */
.L_x_2547:
[----:B------:R-:W2:Y:S01]  /*14580*/  LDL.LU R2, [R1] ;  /* 0x0000000001027983 */ /* 0x000ea20000300800 */
[----:B------:R-:W-:-:S03]  /*14590*/  ULDC.64 UR4, c[0x0][0x9f8] ;  /* 0x00027e0000047ab9 */ /* 0x000fc60000000a00 */
[----:B------:R-:W3:Y:S04]  /*145a0*/  LDL.LU R4, [R1+0xc] ;  /* 0x00000c0001047983 */ /* 0x000ee80000300800 */
[----:B------:R-:W4:Y:S01]  /*145b0*/  LDL R7, [R1+0x10] ;  /* 0x0000100001077983 */ /* 0x000f220000100800 */
[----:B------:R-:W-:Y:S01]  /*145c0*/  ISETP.NE.U32.AND P0, PT, RZ, UR4, PT ;  /* 0x00000004ff007c0c */ /* 0x000fe2000bf05070 */
[----:B------:R-:W-:Y:S02]  /*145d0*/  ULDC.64 UR6, c[0x0][0x208] ;  /* 0x0000820000067ab9 */ /* 0x000fe40000000a00 */
[----:B------:R-:W5:Y:S01]  /*145e0*/  LDL R0, [R1+0x2c] ;  /* 0x00002c0001007983 */ /* 0x000f620000100800 */
[----:B------:R-:W-:-:S13]  /*145f0*/  ISETP.NE.AND.EX P0, PT, RZ, UR5, PT, P0 ;  /* 0x00000005ff007c0c */ /* 0x000fda000bf05300 */
[----:B--2---:R-:W-:-:S04]  /*14600*/  @P0 IADD3 R2, P1, R2, UR4, RZ ;  /* 0x0000000402020c10 */ /* 0x004fc8000ff3e0ff */
[----:B---3--:R-:W-:Y:S01]  /*14610*/  @P0 IADD3.X R3, R4, UR5, RZ, P1, !PT ;  /* 0x0000000504030c10 */ /* 0x008fe20008ffe4ff */
[----:B------:R-:W-:-:S04]  /*14620*/  ULDC.64 UR4, c[0x0][0xa08] ;  /* 0x0002820000047ab9 */ /* 0x000fc80000000a00 */
[----:B----4-:R2:W3:Y:S02]  /*14630*/  @P0 LDG.E R7, desc[UR6][R2.64] ;  /* 0x0000000602070981 */ /* 0x0104e4000c1e1900 */
[----:B--2---:R-:W2:Y:S01]  /*14640*/  LDC.64 R2, c[0x0][0x418] ;  /* 0x00010600ff027b82 */ /* 0x004ea20000000a00 */
[----:B-----5:R-:W-:Y:S01]  /*14650*/  VIADD R4, R0, 0xffffffff ;  /* 0xffffffff00047836 */ /* 0x020fe20000000000 */
[----:B---3--:R-:W-:Y:S01]  /*14660*/  SHF.R.S32.HI R8, RZ, 0x1f, R7 ;  /* 0x0000001fff087819 */ /* 0x008fe20000011407 */
[----:B------:R3:W-:Y:S04]  /*14670*/  @P0 STL [R1+0x10], R7 ;  /* 0x0000100701000387 */ /* 0x0007e80000100800 */
[----:B------:R3:W-:Y:S01]  /*14680*/  STL [R1+0x1c], R8 ;  /* 0x00001c0801007387 */ /* 0x0007e20000100800 */
[----:B--2---:R-:W-:Y:S01]  /*14690*/  LOP3.LUT P0, RZ, R2, UR4, RZ, 0xfc, !PT ;  /* 0x0000000402ff7c12 */ /* 0x004fe2000f80fcff */
[----:B------:R-:W-:-:S03]  /*146a0*/  UMOV UR4, 0xffffffff ;  /* 0xffffffff00047882 */ /* 0x000fc60000000000 */
[----:B------:R-:W-:-:S04]  /*146b0*/  LOP3.LUT P0, RZ, R3, UR5, RZ, 0xfc, P0 ;  /* 0x0000000503ff7c12 */ /* 0x000fc8000800fcff */
[----:B------:R-:W-:Y:S01]  /*146c0*/  SEL R0, R7, RZ, !P0 ;  /* 0x000000ff07007207 */ /* 0x000fe20004000000 */
[----:B---3--:R-:W-:Y:S08]  /*146d0*/  BRA.DIV UR4, `(.L_x_2550) ;  /* 0x0000005604047947 */ /* 0x008ff0000b800000 */
[----:B------:R-:W2:Y:S02]  /*146e0*/  S2R R5, SR_TID.X ;  /* 0x0000000000057919 */ /* 0x000ea40000002100 */
[----:B--2---:R-:W-:-:S04]  /*146f0*/  SHF.R.U32.HI R5, RZ, 0x5, R5 ;  /* 0x00000005ff057819 */ /* 0x004fc80000011605 */
[----:B------:R-:W-:-:S05]  /*14700*/  LOP3.LUT R5, R5, 0x3, RZ, 0xc0, !PT ;  /* 0x0000000305057812 */ /* 0x000fca00078ec0ff */
[----:B------:R2:W3:Y:S02]  /*14710*/  SHFL.IDX PT, R14, R5, RZ, 0x1f ;  /* 0x00001fff050e7589 */ /* 0x0004e400000e0000 */
.L_x_2660:
[----:B------:R-:W-:Y:S01]  /*14720*/  PLOP3.LUT P1, PT, PT, PT, PT, 0x8, 0x0 ;  /* 0x000000000000781c */ /* 0x000fe20003f2e170 */
[----:B------:R4:W-:Y:S01]  /*14730*/  STL [R1], R0 ;  /* 0x0000000001007387 */ /* 0x0009e20000100800 */
[----:B---3--:R-:W-:-:S03]  /*14740*/  ISETP.NE.AND P0, PT, R14, RZ, PT ;  /* 0x000000ff0e00720c */ /* 0x008fc60003f05270 */
[----:B------:R3:W-:Y:S01]  /*14750*/  STL [R1+0xc], R4 ;  /* 0x00000c0401007387 */ /* 0x0007e20000100800 */
[----:B----4-:R-:W-:-:S05]  /*14760*/  P2R R0, PR, RZ, 0x2 ;  /* 0x00000002ff007803 */ /* 0x010fca0000000000 */
[----:B------:R3:W-:Y:S04]  /*14770*/  STL [R1+0x20], R0 ;  /* 0x0000200001007387 */ /* 0x0007e80000100800 */
[----:B------:R-:W-:Y:S05]  /*14780*/  @P0 BRA `(.L_x_2551) ;  /* 0x00000004004c0947 */ /* 0x000fea0003800000 */
[----:B------:R-:W-:-:S03]  /*14790*/  UMOV UR4, 0xffffffff ;  /* 0xffffffff00047882 */ /* 0x000fc60000000000 */
[----:B------:R-:W-:Y:S05]  /*147a0*/  BRA.DIV UR4, `(.L_x_2552) ;  /* 0x0000005604047947 */ /* 0x000fea000b800000 */
[----:B------:R-:W-:-:S13]  /*147b0*/  ELECT P6, URZ, PT ;  /* 0x00000000003f782f */ /* 0x000fda00038c0000 */
.L_x_2663:
[----:B------:R-:W-:Y:S05]  /*147c0*/  @!P6 BRA `(.L_x_2551) ;  /* 0x00000004003ce947 */ /* 0x000fea0003800000 */
[----:B------:R-:W-:-:S04]  /*147d0*/  ISETP.NE.U32.AND P0, PT, R2, RZ, PT ;  /* 0x000000ff0200720c */ /* 0x000fc80003f05070 */
[----:B------:R-:W-:-:S13]  /*147e0*/  ISETP.NE.AND.EX P0, PT, R3, RZ, PT, P0 ;  /* 0x000000ff0300720c */ /* 0x000fda0003f05300 */
[----:B------:R-:W-:Y:S05]  /*147f0*/  @!P0 BRA `(.L_x_2553) ;  /* 0x0000000000588947 */ /* 0x000fea0003800000 */
[----:B------:R-:W4:Y:S01]  /*14800*/  LDC R6, c[0x0][0x43c] ;  /* 0x00010f00ff067b82 */ /* 0x000f220000000800 */
[----:B01----:R-:W-:Y:S01]  /*14810*/  IMAD.MOV.U32 R9, RZ, RZ, R4 ;  /* 0x000000ffff097224 */ /* 0x003fe200078e0004 */
[----:B------:R-:W-:Y:S01]  /*14820*/  ULDC.64 UR4, c[0x0][0x428] ;  /* 0x00010a0000047ab9 */ /* 0x000fe20000000a00 */
[----:B------:R-:W-:Y:S02]  /*14830*/  ULDC.64 UR6, c[0x0][0x208] ;  /* 0x0000820000067ab9 */ /* 0x000fe40000000a00 */
[----:B---3--:R-:W-:Y:S01]  /*14840*/  IMAD.MOV.U32 R0, RZ, RZ, R9 ;  /* 0x000000ffff007224 */ /* 0x008fe200078e0009 */
[----:B----4-:R-:W-:-:S13]  /*14850*/  ISETP.NE.AND P0, PT, R6, 0x1, PT ;  /* 0x000000010600780c */ /* 0x010fda0003f05270 */
[----:B--2---:R-:W0:Y:S02]  /*14860*/  @P0 LDC.64 R4, c[0x0][0x440] ;  /* 0x00011000ff040b82 */ /* 0x004e240000000a00 */
        /* <DEDUP_REMOVED lines=13> */
[----:B------:R-:W2:Y:S04]  /*14940*/  LDG.E R0, desc[UR6][R2.64] ;  /* 0x0000000602007981 */ /* 0x000ea8000c1e1900 */
[----:B--2---:R4:W-:Y:S02]  /*14950*/  STL [R1], R0 ;  /* 0x0000000001007387 */ /* 0x0049e40000100800 */
.L_x_2553:
[----:B------:R-:W5:Y:S04]  /*14960*/  LDL R7, [R1+0x4] ;  /* 0x0000040001077983 */ /* 0x000f680000100800 */
[----:B---34-:R-:W5:Y:S04]  /*14970*/  LDL R0, [R1+0x8] ;  /* 0x0000080001007983 */ /* 0x018f680000100800 */
[----:B------:R-:W3:Y:S01]  /*14980*/  LDL R2, [R1+0x14] ;  /* 0x0000140001027983 */ /* 0x000ee20000100800 */
[----:B-----5:R-:W-:Y:S01]  /*14990*/  IMAD R0, R0, 0x8, R7 ;  /* 0x0000000800007824 */ /* 0x020fe200078e0207 */
[----:B---3--:R-:W-:-:S04]  /*149a0*/  SHF.L.U32 R2, R2, 0x1f, RZ ;  /* 0x0000001f02027819 */ /* 0x008fc800000006ff */
[----:B------:R-:W3:Y:S02]  /*149b0*/  SYNCS.PHASECHK.TRANS64.TRYWAIT P0, [R0+URZ+0x36840], R2 ;  /* 0x03684002000075a7 */ /* 0x000ee4000800017f */
[----:B---3--:R-:W-:Y:S05]  /*149c0*/  @!P0 BRA `(.L_x_2554) ;  /* 0x00000050009c8947 */ /* 0x008fea0003800000 */
.L_x_2664:
[----:B------:R-:W4:Y:S02]  /*149d0*/  S2R R3, SR_TID.X ;  /* 0x0000000000037919 */ /* 0x000f240000002100 */
        /* <DEDUP_REMOVED lines=10> */
.L_x_2555:
[----:B------:R-:W4:Y:S04]  /*14a80*/  LDL R6, [R1+0x4] ;  /* 0x0000040001067983 */ /* 0x000f280000100800 */
[----:B--2---:R-:W4:Y:S04]  /*14a90*/  LDL R5, [R1+0x8] ;  /* 0x0000080001057983 */ /* 0x004f280000100800 */
[----:B------:R-:W2:Y:S04]  /*14aa0*/  LDL R4, [R1+0xc] ;  /* 0x00000c0001047983 */ /* 0x000ea80000100800 */
[----:B------:R-:W5:Y:S04]  /*14ab0*/  LDL R3, [R1+0x18] ;  /* 0x0000180001037983 */ /* 0x000f680000100800 */
[----:B---3--:R-:W3:Y:S01]  /*14ac0*/  LDL R2, [R1] ;  /* 0x0000000001027983 */ /* 0x008ee20000100800 */
        /* <DEDUP_REMOVED lines=9> */
[----:B----4-:R-:W-:Y:S01]  /*14b60*/  IMAD R0, R5, 0xa800, R6 ;  /* 0x0000a80005007824 */ /* 0x010fe200078e0206 */
[----:B--2---:R-:W-:-:S04]  /*14b70*/  R2UR UR11, R4 ;  /* 0x00000000040b72ca */ /* 0x004fc800000e0000 */
[----:B------:R-:W-:Y:S02]  /*14b80*/  R2UR UR8, R0 ;  /* 0x00000000000872ca */ /* 0x000fe400000e0000 */
[----:B-----5:R-:W-:Y:S02]  /*14b90*/  R2UR UR5, R3 ;  /* 0x00000000030572ca */ /* 0x020fe400000e0000 */
[----:B------:R-:W-:Y:S02]  /*14ba0*/  P2R R0, PR, RZ, 0x1 ;  /* 0x00000001ff007803 */ /* 0x000fe40000000000 */
[----:B---3--:R-:W-:-:S03]  /*14bb0*/  R2UR UR13, R2 ;  /* 0x00000000020d72ca */ /* 0x008fc600000e0000 */
        /* <DEDUP_REMOVED lines=15> */
[----:B----4-:R-:W-:Y:S01]  /*14cb0*/  NOP ;  /* 0x0000000000007918 */ /* 0x010fe20000000000 */
.L_x_2551:
[----:B------:R-:W4:Y:S04]  /*14cc0*/  LDL R2, [R1+0x4] ;  /* 0x0000040001027983 */ /* 0x000f280000100800 */
[----:B------:R-:W5:Y:S04]  /*14cd0*/  LDL.LU R3, [R1+0x30] ;  /* 0x0000300001037983 */ /* 0x000f680000300800 */
[----:B--2---:R-:W2:Y:S04]  /*14ce0*/  LDL.LU R5, [R1+0x28] ;  /* 0x0000280001057983 */ /* 0x004ea80000300800 */
[----:B---3--:R-:W3:Y:S01]  /*14cf0*/  LDL.LU R4, [R1+0x38] ;  /* 0x0000380001047983 */ /* 0x008ee20000300800 */
[----:B------:R-:W-:Y:S05]  /*14d00*/  WARPSYNC.ALL ;  /* 0x0000000000007948 */ /* 0x000fea0003800000 */
[----:B------:R-:W-:Y:S01]  /*14d10*/  ULDC.64 UR4, c[0x0][0x298] ;  /* 0x0000a60000047ab9 */ /* 0x000fe20000000a00 */
[----:B------:R-:W-:Y:S01]  /*14d20*/  ULDC.64 UR6, c[0x0][0xa00] ;  /* 0x0002800000067ab9 */ /* 0x000fe20000000a00 */
[----:B------:R-:W-:Y:S01]  /*14d30*/  BSSY B6, `(.L_x_2556) ;  /* 0x0000024000067945 */ /* 0x000fe20003800000 */
[----:B------:R-:W-:Y:S01]  /*14d40*/  BAR.SYNC.DEFER_BLOCKING 0x8, 0x180 ;  /* 0x0206000000007b1d */ /* 0x000fe20000010000 */
[----:B------:R-:W-:-:S04]  /*14d50*/  ISETP.NE.U32.AND P0, PT, RZ, UR6, PT ;  /* 0x00000006ff007c0c */ /* 0x000fc8000bf05070 */
[----:B------:R-:W-:Y:S01]  /*14d60*/  ISETP.NE.AND.EX P0, PT, RZ, UR7, PT, P0 ;  /* 0x00000007ff007c0c */ /* 0x000fe2000bf05300 */
[----:B----4-:R-:W-:Y:S01]  /*14d70*/  VIADD R2, R2, 0x15400 ;  /* 0x0001540002027836 */ /* 0x010fe20000000000 */
[----:B-----5:R-:W-:-:S04]  /*14d80*/  SHF.R.S32.HI R0, RZ, 0x1f, R3 ;  /* 0x0000001fff007819 */ /* 0x020fc80000011403 */
[----:B------:R-:W-:Y:S02]  /*14d90*/  LOP3.LUT P1, RZ, R2, 0x3ff, RZ, 0xc0, !PT ;  /* 0x000003ff02ff7812 */ /* 0x000fe4000782c0ff */
[----:B--2---:R-:W-:Y:S01]  /*14da0*/  SEL R5, R5, RZ, !P0 ;  /* 0x000000ff05057207 */ /* 0x004fe20004000000 */
[----:B------:R-:W-:Y:S01]  /*14db0*/  IMAD R0, R0, UR4, RZ ;  /* 0x0000000400007c24 */ /* 0x000fe2000f8e02ff */
[----:B---3--:R-:W-:-:S03]  /*14dc0*/  SEL R4, R4, RZ, !P0 ;  /* 0x000000ff04047207 */ /* 0x008fc60004000000 */
[C---:B------:R-:W-:Y:S02]  /*14dd0*/  IMAD R0, R3.reuse, UR5, R0 ;  /* 0x0000000503007c24 */ /* 0x040fe4000f8e0200 */
[----:B------:R-:W-:-:S05]  /*14de0*/  IMAD.WIDE.U32 R2, R3, UR4, RZ ;  /* 0x0000000403027c25 */ /* 0x000fca000f8e00ff */
[----:B------:R2:W-:Y:S04]  /*14df0*/  STL.64 [R1+0x40], R2 ;  /* 0x0000400201007387 */ /* 0x0005e80000100a00 */
[----:B------:R3:W-:Y:S04]  /*14e00*/  STL [R1+0x28], R5 ;  /* 0x0000280501007387 */ /* 0x0007e80000100800 */
[----:B------:R3:W-:Y:S01]  /*14e10*/  STL [R1+0x4c], R4 ;  /* 0x00004c0401007387 */ /* 0x0007e20000100800 */
[----:B--2---:R-:W-:Y:S01]  /*14e20*/  IMAD.IADD R2, R3, 0x1, R0 ;  /* 0x0000000103027824 */ /* 0x004fe200078e0200 */
[----:B------:R-:W-:-:S05]  /*14e30*/  SHF.R.S32.HI R0, RZ, 0x1f, R18 ;  /* 0x0000001fff007819 */ /* 0x000fca0000011412 */
[----:B------:R3:W-:Y:S04]  /*14e40*/  STL [R1+0x38], R0 ;  /* 0x0000380001007387 */ /* 0x0007e80000100800 */
[----:B------:R3:W-:Y:S01]  /*14e50*/  STL [R1+0x30], R2 ;  /* 0x0000300201007387 */ /* 0x0007e20000100800 */
[----:B------:R-:W-:Y:S05]  /*14e60*/  @!P1 BRA `(.L_x_2557) ;  /* 0x0000000000409947 */ /* 0x000fea0003800000 */
[----:B---3--:R-:W-:Y:S01]  /*14e70*/  MOV R2, 0x0 ;  /* 0x0000000000027802 */ /* 0x008fe20000000f00 */
        /* <DEDUP_REMOVED lines=15> */
.L_x_2557:
[----:B------:R-:W-:Y:S05]  /*14f70*/  BSYNC B6 ;  /* 0x0000000000067941 */ /* 0x000fea0003800000 */
.L_x_2556:
[----:B---3--:R-:W2:Y:S01]  /*14f80*/  LDL.LU R5, [R1+0x30] ;  /* 0x0000300001057983 */ /* 0x008ea20000300800 */
[----:B------:R-:W-:Y:S01]  /*14f90*/  ULDC.64 UR4, c[0x0][0x2d8] ;  /* 0x0000b60000047ab9 */ /* 0x000fe20000000a00 */
[----:B------:R-:W3:Y:S01]  /*14fa0*/  LDC R7, c[0x0][0x448] ;  /* 0x00011200ff077b82 */ /* 0x000ee20000000800 */
[----:B------:R-:W-:Y:S01]  /*14fb0*/  ULDC.64 UR6, c[0x0][0x280] ;  /* 0x0000a00000067ab9 */ /* 0x000fe20000000a00 */
[----:B------:R-:W2:Y:S04]  /*14fc0*/  LDL.LU.64 R2, [R1+0x40] ;  /* 0x0000400001027983 */ /* 0x000ea80000300a00 */
[----:B------:R-:W4:Y:S04]  /*14fd0*/  LDL.LU R0, [R1+0x38] ;  /* 0x0000380001007983 */ /* 0x000f280000300800 */
[----:B------:R-:W4:Y:S04]  /*14fe0*/  LDL.LU R6, [R1+0x4c] ;  /* 0x00004c0001067983 */ /* 0x000f280000300800 */
[----:B------:R-:W4:Y:S01]  /*14ff0*/  LDL.LU R4, [R1+0x28] ;  /* 0x0000280001047983 */ /* 0x000f220000300800 */
[----:B01----:R-:W0:Y:S01]  /*15000*/  S2R R9, SR_TID.X ;  /* 0x0000000000097919 */ /* 0x003e220000002100 */
[----:B------:R-:W1:Y:S01]  /*15010*/  S2R R8, SR_TID.X ;  /* 0x0000000000087919 */ /* 0x000e620000002100 */
[----:B---3--:R-:W-:Y:S01]  /*15020*/  ISETP.NE.AND P0, PT, R7, 0x1, PT ;  /* 0x000000010700780c */ /* 0x008fe20003f05270 */
[----:B0-----:R-:W-:-:S02]  /*15030*/  IMAD.SHL.U32 R9, R9, 0x8, RZ ;  /* 0x0000000809097824 */ /* 0x001fc400078e00ff */
[----:B-1----:R-:W-:-:S03]  /*15040*/  IMAD.SHL.U32 R10, R8, 0x8, RZ ;  /* 0x00000008080a7824 */ /* 0x002fc600078e00ff */
[----:B------:R-:W-:-:S04]  /*15050*/  LOP3.LUT R9, R9, 0x38, RZ, 0xc0, !PT ;  /* 0x0000003809097812 */ /* 0x000fc800078ec0ff */
[C---:B------:R-:W-:Y:S02]  /*15060*/  LOP3.LUT R11, R9.reuse, 0x40, RZ, 0xfc, !PT ;  /* 0x00000040090b7812 */ /* 0x040fe400078efcff */
[----:B------:R-:W-:Y:S02]  /*15070*/  LOP3.LUT R9, R9, 0x80, RZ, 0xfc, !PT ;  /* 0x0000008009097812 */ /* 0x000fe400078efcff */
[----:B------:R-:W-:Y:S01]  /*15080*/  LOP3.LUT R10, R10, 0x38, RZ, 0xc0, !PT ;  /* 0x000000380a0a7812 */ /* 0x000fe200078ec0ff */
[----:B--2---:R-:W-:Y:S02]  /*15090*/  IMAD.MOV.U32 R3, RZ, RZ, R5 ;  /* 0x000000ffff037224 */ /* 0x004fe400078e0005 */
[----:B------:R-:W0:Y:S01]  /*150a0*/  S2R R5, SR_TID.X ;  /* 0x0000000000057919 */ /* 0x000e220000002100 */
[----:B----4-:R-:W-:Y:S02]  /*150b0*/  IMAD R0, R0, UR4, RZ ;  /* 0x0000000400007c24 */ /* 0x010fe4000f8e02ff */
[----:B------:R-:W-:-:S04]  /*150c0*/  IMAD.WIDE.U32 R2, R18, UR4, R2 ;  /* 0x0000000412027c25 */ /* 0x000fc8000f8e0002 */
[----:B------:R-:W-:Y:S01]  /*150d0*/  IMAD R0, R18, UR5, R0 ;  /* 0x0000000512007c24 */ /* 0x000fe2000f8e0200 */
[----:B------:R-:W-:-:S03]  /*150e0*/  ULDC.64 UR4, c[0x0][0x2e0] ;  /* 0x0000b80000047ab9 */ /* 0x000fc60000000a00 */
[----:B------:R-:W-:Y:S02]  /*150f0*/  IMAD.IADD R3, R3, 0x1, R0 ;  /* 0x0000000103037824 */ /* 0x000fe400078e0200 */
[----:B------:R-:W-:Y:S02]  /*15100*/  IMAD R0, R6, UR4, RZ ;  /* 0x0000000406007c24 */ /* 0x000fe4000f8e02ff */
[C---:B------:R-:W-:Y:S01]  /*15110*/  IMAD.WIDE.U32 R2, R4.reuse, UR4, R2 ;  /* 0x0000000404027c25 */ /* 0x040fe2000f8e0002 */
[----:B------:R-:W1:Y:S03]  /*15120*/  @P0 LDC R6, c[0x0][0x450] ;  /* 0x00011400ff060b82 */ /* 0x000e660000000800 */
[----:B------:R-:W-:Y:S01]  /*15130*/  IMAD R0, R4, UR5, R0 ;  /* 0x0000000504007c24 */ /* 0x000fe2000f8e0200 */
[----:B------:R-:W-:Y:S01]  /*15140*/  ULDC.64 UR4, c[0x0][0x2d0] ;  /* 0x0000b40000047ab9 */ /* 0x000fe20000000a00 */
[----:B------:R-:W2:Y:S02]  /*15150*/  S2R R4, SR_TID.X ;  /* 0x0000000000047919 */ /* 0x000ea40000002100 */
[----:B------:R-:W-:Y:S01]  /*15160*/  IMAD.IADD R3, R3, 0x1, R0 ;  /* 0x0000000103037824 */ /* 0x000fe200078e0200 */
[----:B0-----:R-:W-:-:S04]  /*15170*/  LOP3.LUT R5, R5, 0x7f, RZ, 0xc0, !PT ;  /* 0x0000007f05057812 */ /* 0x001fc800078ec0ff */
[----:B------:R-:W-:Y:S01]  /*15180*/  SHF.R.U32.HI R5, RZ, 0x3, R5 ;  /* 0x00000003ff057819 */ /* 0x000fe20000011605 */
[----:B--2---:R-:W-:-:S05]  /*15190*/  IMAD.SHL.U32 R4, R4, 0x10, RZ ;  /* 0x0000001004047824 */ /* 0x004fca00078e00ff */
[----:B------:R-:W-:Y:S02]  /*151a0*/  LOP3.LUT R4, R5, 0x70, R4, 0xf8, !PT ;  /* 0x0000007005047812 */ /* 0x000fe400078ef804 */
[----:B------:R-:W0:Y:S03]  /*151b0*/  @P0 LDC R5, c[0x0][0x44c] ;  /* 0x00011300ff050b82 */ /* 0x000e260000000800 */
[----:B------:R-:W-:-:S04]  /*151c0*/  IMAD R0, R17, 0x80, R4 ;  /* 0x0000008011007824 */ /* 0x000fc800078e0204 */
        /* <DEDUP_REMOVED lines=11> */
[----:B------:R-:W-:-:S05]  /*15280*/  SHF.R.S32.HI R4, RZ, 0x1f, R0 ;  /* 0x0000001fff047819 */ /* 0x000fca0000011400 */
[----:B------:R-:W-:Y:S02]  /*15290*/  IMAD R6, R4, UR4, RZ ;  /* 0x0000000404067c24 */ /* 0x000fe4000f8e02ff */
[C---:B------:R-:W-:Y:S01]  /*152a0*/  IMAD.WIDE.U32 R4, R0.reuse, UR4, R2 ;  /* 0x0000000400047c25 */ /* 0x040fe2000f8e0002 */
[----:B------:R-:W-:Y:S02]  /*152b0*/  ULDC UR4, c[0x0][0x2b8] ;  /* 0x0000ae0000047ab9 */ /* 0x000fe40000000800 */
[----:B------:R-:W-:Y:S01]  /*152c0*/  ISETP.GE.AND P0, PT, R9, UR4, PT ;  /* 0x0000000409007c0c */ /* 0x000fe2000bf06270 */
[----:B------:R-:W-:Y:S01]  /*152d0*/  IMAD R0, R0, UR5, R6 ;  /* 0x0000000500007c24 */ /* 0x000fe2000f8e0206 */
[----:B------:R0:W5:Y:S01]  /*152e0*/  LDL R9, [R1+0x24] ;  /* 0x0000240001097983 */ /* 0x0001620000100800 */
[----:B------:R-:W-:Y:S02]  /*152f0*/  LEA R3, P3, R4, UR6, 0x1 ;  /* 0x0000000604037c11 */ /* 0x000fe4000f8608ff */
[----:B------:R-:W-:Y:S01]  /*15300*/  IMAD.IADD R0, R5, 0x1, R0 ;  /* 0x0000000105007824 */ /* 0x000fe200078e0200 */
[----:B------:R-:W-:-:S02]  /*15310*/  ISETP.GE.AND P2, PT, R10, UR4, PT ;  /* 0x000000040a007c0c */ /* 0x000fc4000bf46270 */
[----:B------:R-:W-:Y:S01]  /*15320*/  ISETP.GE.AND P1, PT, R11, UR4, PT ;  /* 0x000000040b007c0c */ /* 0x000fe2000bf26270 */
[----:B------:R-:W-:Y:S01]  /*15330*/  UMOV UR4, 0xffffffff ;  /* 0xffffffff00047882 */ /* 0x000fe20000000000 */
[----:B------:R-:W-:Y:S02]  /*15340*/  LEA.HI.X R0, R4, UR7, R0, 0x1, P3 ;  /* 0x0000000704007c11 */ /* 0x000fe400098f0c00 */
[----:B0-----:R-:W-:Y:S09]  /*15350*/  BRA.DIV UR4, `(.L_x_2558) ;  /* 0x0000004a044c7947 */ /* 0x001ff2000b800000 */
[----:B------:R-:W0:Y:S02]  /*15360*/  S2R R4, SR_TID.X ;  /* 0x0000000000047919 */ /* 0x000e240000002100 */
[----:B0-----:R-:W-:-:S04]  /*15370*/  LOP3.LUT R4, R4, 0x7f, RZ, 0xc0, !PT ;  /* 0x0000007f04047812 */ /* 0x001fc800078ec0ff */
[----:B------:R-:W-:Y:S02]  /*15380*/  SHF.R.U32.HI R5, RZ, 0x3, R4 ;  /* 0x00000003ff057819 */ /* 0x000fe40000011604 */
[----:B------:R-:W2:Y:S01]  /*15390*/  LDL.LU R4, [R1+0x34] ;  /* 0x0000340001047983 */ /* 0x000ea20000300800 */
[----:B------:R-:W-:Y:S02]  /*153a0*/  ULDC.64 UR4, c[0x0][0x208] ;  /* 0x0000820000047ab9 */ /* 0x000fe40000000a00 */
[----:B------:R-:W-:Y:S01]  /*153b0*/  IMAD R17, R17, 0x80, R5 ;  /* 0x0000008011117824 */ /* 0x000fe200078e0205 */
[----:B------:R-:W-:Y:S04]  /*153c0*/  SHFL.IDX PT, R6, R3, 0x1, 0x181f ;  /* 0x00381f0003067f89 */ /* 0x000fe800000e0000 */
[----:B------:R-:W0:Y:S04]  /*153d0*/  SHFL.IDX PT, R5, R3, RZ, 0x181f ;  /* 0x00181fff03057589 */ /* 0x000e2800000e0000 */
[----:B------:R-:W-:Y:S01]  /*153e0*/  SHFL.IDX PT, R8, R0, 0x1, 0x181f ;  /* 0x00381f0000087f89 */ /* 0x000fe200000e0000 */
[----:B--2---:R-:W-:-:S02]  /*153f0*/  IMAD R2, R4, R7, RZ ;  /* 0x0000000704027224 */ /* 0x004fc400078e02ff */
[----:B------:R-:W-:-:S03]  /*15400*/  VIADD R4, R17, 0x10 ;  /* 0x0000001011047836 */ /* 0x000fc60000000000 */
[-C--:B------:R-:W-:Y:S02]  /*15410*/  ISETP.GE.AND P4, PT, R17, R2.reuse, PT ;  /* 0x000000021100720c */ /* 0x080fe40003f86270 */
[----:B------:R-:W-:Y:S02]  /*15420*/  ISETP.GE.AND P3, PT, R4, R2, PT ;  /* 0x000000020400720c */ /* 0x000fe40003f66270 */
[----:B------:R-:W1:Y:S09]  /*15430*/  SHFL.IDX PT, R4, R0, RZ, 0x181f ;  /* 0x00181fff00047589 */ /* 0x000e7200000e0000 */
[----:B0-----:R-:W-:-:S05]  /*15440*/  @!P4 LEA R5, P5, R10, R5, 0x1 ;  /* 0x000000050a05c211 */ /* 0x001fca00078a08ff */
[----:B-1----:R-:W-:Y:S01]  /*15450*/  @!P4 IMAD.X R4, RZ, RZ, R4, P5 ;  /* 0x000000ffff04c224 */ /* 0x002fe200028e0604 */
[----:B------:R-:W-:-:S04]  /*15460*/  @!P3 LEA R7, P5, R10, R6, 0x1 ;  /* 0x000000060a07b211 */ /* 0x000fc800078a08ff */
        /* <DEDUP_REMOVED lines=9> */
[----:B------:R-:W0:Y:S04]  /*15500*/  SHFL.IDX PT, R7, R3, 0x2, 0x181f ;  /* 0x00581f0003077f89 */ /* 0x000e2800000e0000 */
[----:B------:R-:W-:Y:S04]  /*15510*/  @!P3 LDGSTS.E.BYPASS.LTC128B.128 [R9+0x15c00], desc[UR4][R4.64], !P2 ;  /* 0x15c000000409bfae */ /* 0x000fe8000d101d44 */
[----:B------:R-:W-:Y:S04]  /*15520*/  @!P3 LDGSTS.E.BYPASS.LTC128B.128 [R9+0x19c00], desc[UR4][R4.64+0x80], !P1 ;  /* 0x19c000800409bfae */ /* 0x000fe8000c901d44 */
[----:B------:R1:W-:Y:S04]  /*15530*/  @!P3 LDGSTS.E.BYPASS.LTC128B.128 [R9+0x1dc00], desc[UR4][R4.64+0x100], !P0 ;  /* 0x1dc001000409bfae */ /* 0x0003e8000c101d44 */
[----:B------:R-:W2:Y:S01]  /*15540*/  SHFL.IDX PT, R6, R0, 0x2, 0x181f ;  /* 0x00581f0000067f89 */ /* 0x000ea200000e0000 */
[----:B-1----:R-:W-:-:S05]  /*15550*/  VIADD R4, R17, 0x20 ;  /* 0x0000002011047836 */ /* 0x002fca0000000000 */
[----:B------:R-:W-:-:S13]  /*15560*/  ISETP.GE.AND P3, PT, R4, R2, PT ;  /* 0x000000020400720c */ /* 0x000fda0003f66270 */
[----:B0-----:R-:W-:-:S05]  /*15570*/  @!P3 LEA R7, P4, R10, R7, 0x1 ;  /* 0x000000070a07b211 */ /* 0x001fca00078808ff */
[----:B--2---:R-:W-:-:S04]  /*15580*/  @!P3 IMAD.X R4, RZ, RZ, R6, P4 ;  /* 0x000000ffff04b224 */ /* 0x004fc800020e0606 */
[----:B------:R-:W-:Y:S02]  /*15590*/  @!P3 IMAD.MOV.U32 R5, RZ, RZ, R4 ;  /* 0x000000ffff05b224 */ /* 0x000fe400078e0004 */
[----:B------:R-:W-:-:S05]  /*155a0*/  @!P3 IMAD.MOV.U32 R4, RZ, RZ, R7 ;  /* 0x000000ffff04b224 */ /* 0x000fca00078e0007 */
        /* <DEDUP_REMOVED lines=39> */
[----:B0-----:R-:W-:-:S02]  /*15820*/  IADD3 R4, R17, 0x60, RZ ;  /* 0x0000006011047810 */ /* 0x001fc40007ffe0ff */
[----:B------:R-:W0:Y:S02]  /*15830*/  SHFL.IDX PT, R5, R3, 0x6, 0x181f ;  /* 0x00d81f0003057f89 */ /* 0x000e2400000e0000 */
[----:B------:R-:W-:Y:S02]  /*15840*/  ISETP.GE.AND P4, PT, R4, R2, PT ;  /* 0x000000020400720c */ /* 0x000fe40003f86270 */
[----:B------:R-:W-:Y:S04]  /*15850*/  SHFL.IDX PT, R3, R3, 0x7, 0x181f ;  /* 0x00f81f0003037f89 */ /* 0x000fe800000e0000 */
[----:B------:R-:W1:Y:S04]  /*15860*/  SHFL.IDX PT, R4, R0, 0x6, 0x181f ;  /* 0x00d81f0000047f89 */ /* 0x000e6800000e0000 */
[----:B------:R-:W2:Y:S03]  /*15870*/  SHFL.IDX PT, R0, R0, 0x7, 0x181f ;  /* 0x00f81f0000007f89 */ /* 0x000ea600000e0000 */
        /* <DEDUP_REMOVED lines=8> */
.L_x_2681:
        /* <DEDUP_REMOVED lines=13> */
.L_x_2560:
[----:B------:R-:W-:Y:S05]  /*159d0*/  BSYNC B0 ;  /* 0x0000000000007941 */ /* 0x000fea0003800000 */
.L_x_2559:
[----:B01----:R-:W2:Y:S01]  /*159e0*/  LDL R9, [R1+0x4] ;  /* 0x0000040001097983 */ /* 0x003ea20000100800 */
[----:B------:R-:W-:Y:S01]  /*159f0*/  PLOP3.LUT P0, PT, PT, PT, PT, 0x80, 0x0 ;  /* 0x000000000000781c */ /* 0x000fe20003f0f070 */
[----:B------:R-:W-:Y:S01]  /*15a00*/  NOP ;  /* 0x0000000000007918 */ /* 0x000fe20000000000 */
[----:B--2---:R-:W-:-:S11]  /*15a10*/  VIADD R6, R9, 0x36800 ;  /* 0x0003680009067836 */ /* 0x004fd60000000000 */
.L_x_2561:
        /* <DEDUP_REMOVED lines=19> */
.L_x_2682:
[----:B------:R-:W-:Y:S05]  /*15b50*/  BSYNC B0 ;  /* 0x0000000000007941 */ /* 0x000fea0003800000 */
.L_x_2562:
[----:B0-----:R-:W2:Y:S01]  /*15b60*/  LDL R2, [R1+0x2c] ;  /* 0x00002c0001027983 */ /* 0x001ea20000100800 */
[----:B------:R-:W-:Y:S01]  /*15b70*/  BSSY B0, `(.L_x_2564) ;  /* 0x0000256000007945 */ /* 0x000fe20003800000 */
[----:B--2---:R-:W-:-:S13]  /*15b80*/  ISETP.GE.AND P0, PT, R2, 0x2, PT ;  /* 0x000000020200780c */ /* 0x004fda0003f06270 */
[----:B------:R-:W-:Y:S05]  /*15b90*/  @!P0 BRA `(.L_x_2565) ;  /* 0x00000024004c8947 */ /* 0x000fea0003800000 */
[C---:B------:R-:W-:Y:S01]  /*15ba0*/  LOP3.LUT R0, R2.reuse, 0x1, RZ, 0xc0, !PT ;  /* 0x0000000102007812 */ /* 0x040fe200078ec0ff */
[----:B------:R-:W-:Y:S01]  /*15bb0*/  VIADD R4, R2, 0xfffffffe ;  /* 0xfffffffe02047836 */ /* 0x000fe20000000000 */
[----:B------:R-:W-:Y:S02]  /*15bc0*/  BSSY B2, `(.L_x_2566) ;  /* 0x00000cc000027945 */ /* 0x000fe40003800000 */
[----:B------:R-:W-:Y:S01]  /*15bd0*/  ISETP.NE.U32.AND P0, PT, R0, 0x1, PT ;  /* 0x000000010000780c */ /* 0x000fe20003f05070 */
[----:B------:R-:W-:-:S12]  /*15be0*/  IMAD.MOV.U32 R0, RZ, RZ, R4 ;  /* 0x000000ffff007224 */ /* 0x000fd800078e0004 */
[----:B------:R-:W-:Y:S05]  /*15bf0*/  @!P0 BRA `(.L_x_2567) ;  /* 0x0000000c00208947 */ /* 0x000fea0003800000 */
        /* <DEDUP_REMOVED lines=14> */
[----:B------:R-:W-:Y:S01]  /*15ce0*/  ISETP.NE.AND.EX P0, PT, RZ, UR5, PT, P0 ;  /* 0x00000005ff007c0c */ /* 0x000fe2000bf05300 */
[----:B------:R-:W-:-:S12]  /*15cf0*/  IMAD.MOV.U32 R8, RZ, RZ, R4 ;  /* 0x000000ffff087224 */ /* 0x000fd800078e0004 */
[----:B0-----:R-:W-:Y:S05]  /*15d00*/  @!P0 BRA `(.L_x_2570) ;  /* 0x0000000000548947 */ /* 0x001fea0003800000 */
[----:B------:R-:W2:Y:S01]  /*15d10*/  LDL R10, [R1+0x1c] ;  /* 0x00001c00010a7983 */ /* 0x000ea20000100800 */
[----:B------:R-:W0:Y:S03]  /*15d20*/  LDC R5, c[0x0][0x43c] ;  /* 0x00010f00ff057b82 */ /* 0x000e260000000800 */
[----:B------:R-:W3:Y:S01]  /*15d30*/  LDL R7, [R1+0x10] ;  /* 0x0000100001077983 */ /* 0x000ee20000100800 */
[----:B------:R-:W-:Y:S01]  /*15d40*/  IMAD.MOV.U32 R0, RZ, RZ, R4 ;  /* 0x000000ffff007224 */ /* 0x000fe200078e0004 */
[----:B------:R-:W-:Y:S01]  /*15d50*/  ULDC.64 UR6, c[0x0][0x428] ;  /* 0x00010a0000067ab9 */ /* 0x000fe20000000a00 */
[----:B------:R-:W-:Y:S01]  /*15d60*/  ULDC.64 UR8, c[0x0][0x208] ;  /* 0x0000820000087ab9 */ /* 0x000fe20000000a00 */
[----:B0-----:R-:W-:-:S13]  /*15d70*/  ISETP.NE.AND P0, PT, R5, 0x1, PT ;  /* 0x000000010500780c */ /* 0x001fda0003f05270 */
[----:B-----5:R-:W0:Y:S02]  /*15d80*/  @P0 LDC.64 R2, c[0x0][0x440] ;  /* 0x00011000ff020b82 */ /* 0x020e240000000a00 */
[----:B0-----:R-:W-:-:S05]  /*15d90*/  @P0 IMAD.HI.U32 R2, R4, R2, RZ ;  /* 0x0000000204020227 */ /* 0x001fca00078e00ff */
[----:B------:R-:W-:-:S04]  /*15da0*/  @P0 SHF.R.U32.HI R0, RZ, R3, R2 ;  /* 0x00000003ff000219 */ /* 0x000fc80000011602 */
[--C-:B------:R-:W-:Y:S01]  /*15db0*/  SHF.R.S32.HI R3, RZ, 0x1f, R0.reuse ;  /* 0x0000001fff037819 */ /* 0x100fe20000011400 */
[----:B------:R-:W-:-:S04]  /*15dc0*/  IMAD.MOV R8, RZ, RZ, -R0 ;  /* 0x000000ffff087224 */ /* 0x000fc800078e0a00 */
[----:B------:R-:W-:Y:S02]  /*15dd0*/  IMAD R8, R5, R8, R4 ;  /* 0x0000000805087224 */ /* 0x000fe400078e0204 */
[----:B--2---:R-:W-:-:S04]  /*15de0*/  IMAD R2, R10, UR6, RZ ;  /* 0x000000060a027c24 */ /* 0x004fc8000f8e02ff */
[----:B---3--:R-:W-:Y:S02]  /*15df0*/  IMAD R5, R7, UR7, R2 ;  /* 0x0000000707057c24 */ /* 0x008fe4000f8e0202 */
[----:B------:R-:W-:-:S04]  /*15e00*/  IMAD.MOV.U32 R2, RZ, RZ, R0 ;  /* 0x000000ffff027224 */ /* 0x000fc800078e0000 */
[----:B------:R-:W-:-:S04]  /*15e10*/  IMAD.WIDE.U32 R2, R7, UR6, R2 ;  /* 0x0000000607027c25 */ /* 0x000fc8000f8e0002 */
[----:B------:R-:W-:Y:S01]  /*15e20*/  IMAD.IADD R0, R5, 0x1, R3 ;  /* 0x0000000105007824 */ /* 0x000fe200078e0203 */
[----:B------:R-:W-:-:S04]  /*15e30*/  LEA R10, P0, R2, UR4, 0x2 ;  /* 0x00000004020a7c11 */ /* 0x000fc8000f8010ff */
[----:B------:R-:W-:-:S05]  /*15e40*/  LEA.HI.X R11, R2, UR5, R0, 0x2, P0 ;  /* 0x00000005020b7c11 */ /* 0x000fca00080f1400 */
[----:B------:R0:W5:Y:S04]  /*15e50*/  LDG.E R3, desc[UR8][R10.64] ;  /* 0x000000080a037981 */ /* 0x000168000c1e1900 */
.L_x_2570:
[----:B------:R-:W2:Y:S01]  /*15e60*/  LDL R0, [R1+0x4] ;  /* 0x0000040001007983 */ /* 0x000ea20000100800 */
[----:B------:R-:W-:Y:S01]  /*15e70*/  BSSY B3, `(.L_x_2571) ;  /* 0x0000005000037945 */ /* 0x000fe20003800000 */
[----:B--2---:R-:W-:Y:S01]  /*15e80*/  IMAD R2, R9, 0x8, R0 ;  /* 0x0000000809027824 */ /* 0x004fe200078e0200 */
[----:B------:R-:W-:-:S04]  /*15e90*/  SHF.L.U32 R0, R12, 0x1f, RZ ;  /* 0x0000001f0c007819 */ /* 0x000fc800000006ff */
[----:B------:R-:W1:Y:S02]  /*15ea0*/  SYNCS.PHASECHK.TRANS64.TRYWAIT P0, [R2+URZ+0x36840], R0 ;  /* 0x03684000020075a7 */ /* 0x000e64000800017f */
[----:B-1----:R-:W-:Y:S05]  /*15eb0*/  @!P0 BRA `(.L_x_2572) ;  /* 0x0000004800888947 */ /* 0x002fea0003800000 */
.L_x_2683:
[----:B------:R-:W-:Y:S05]  /*15ec0*/  BSYNC B3 ;  /* 0x0000000000037941 */ /* 0x000fea0003800000 */
.L_x_2571:
[----:B------:R-:W2:Y:S01]  /*15ed0*/  S2R R5, SR_TID.X ;  /* 0x0000000000057919 */ /* 0x000ea20000002100 */
        /* <DEDUP_REMOVED lines=11> */
.L_x_2574:
[----:B------:R-:W-:Y:S05]  /*15f90*/  BSYNC B3 ;  /* 0x0000000000037941 */ /* 0x000fea0003800000 */
.L_x_2573:
        /* <DEDUP_REMOVED lines=13> */
.L_x_2575:
        /* <DEDUP_REMOVED lines=10> */
[----:B------:R-:W-:Y:S01]  /*16110*/  IMAD.MOV.U32 R15, RZ, RZ, 0x40 ;  /* 0x00000040ff0f7424 */ /* 0x000fe200078e00ff */
[----:B------:R-:W-:Y:S01]  /*16120*/  PLOP3.LUT P0, PT, PT, PT, PT, 0x80, 0x0 ;  /* 0x000000000000781c */ /* 0x000fe20003f0f070 */
[----:B------:R-:W-:Y:S01]  /*16130*/  VIADD R5, R7, 0x24c00 ;  /* 0x00024c0007057836 */ /* 0x000fe20000000000 */
[----:B------:R-:W-:Y:S01]  /*16140*/  UMOV UR6, 0x0 ;  /* 0x0000000000067882 */ /* 0x000fe20000000000 */
[----:B------:R-:W-:Y:S01]  /*16150*/  UMOV UR7, 0x14f00000 ;  /* 0x14f0000000077882 */ /* 0x000fe20000000000 */
[----:B------:R-:W-:-:S15]  /*16160*/  R2UR UR10, R15 ;  /* 0x000000000f0a72ca */ /* 0x000fde00000e0000 */
.L_x_2576:
        /* <DEDUP_REMOVED lines=16> */
.L_x_2577:
        /* <DEDUP_REMOVED lines=10> */
[----:B0-----:R-:W2:Y:S04]  /*16310*/  LDL.LU R10, [R1+0x14] ;  /* 0x00001400010a7983 */ /* 0x001ea80000300800 */
[----:B------:R-:W3:Y:S01]  /*16320*/  LDL R5, [R1+0x8] ;  /* 0x0000080001057983 */ /* 0x000ee20000100800 */
[----:B------:R-:W-:Y:S01]  /*16330*/  BSSY B3, `(.L_x_2578) ;  /* 0x0000005000037945 */ /* 0x000fe20003800000 */
[----:B--2---:R-:W-:Y:S01]  /*16340*/  SHF.L.U32 R0, R10, 0x1f, RZ ;  /* 0x0000001f0a007819 */ /* 0x004fe200000006ff */
[----:B---3--:R-:W-:-:S04]  /*16350*/  IMAD R2, R5, 0x8, R6 ;  /* 0x0000000805027824 */ /* 0x008fc800078e0206 */
[----:B------:R-:W0:Y:S02]  /*16360*/  SYNCS.PHASECHK.TRANS64.TRYWAIT P0, [R2+URZ+0x60], R0 ;  /* 0x00006000020075a7 */ /* 0x000e24000800017f */
[----:B0-----:R-:W-:Y:S05]  /*16370*/  @!P0 BRA `(.L_x_2579) ;  /* 0x00000044006c8947 */ /* 0x001fea0003800000 */
.L_x_2684:
[----:B------:R-:W-:Y:S05]  /*16380*/  BSYNC B3 ;  /* 0x0000000000037941 */ /* 0x000fea0003800000 */
.L_x_2578:
        /* <DEDUP_REMOVED lines=14> */
.L_x_2581:
[----:B------:R-:W-:Y:S05]  /*16470*/  BSYNC B3 ;  /* 0x0000000000037941 */ /* 0x000fea0003800000 */
.L_x_2580:
        /* <DEDUP_REMOVED lines=8> */
[----:B------:R-:W-:Y:S01]  /*16500*/  PLOP3.LUT P0, PT, PT, PT, PT, 0x80, 0x0 ;  /* 0x000000000000781c */ /* 0x000fe20003f0f070 */
[C-C-:B--2--5:R-:W-:Y:S02]  /*16510*/  IMAD R2, R17.reuse, 0x8, R0.reuse ;  /* 0x0000000811027824 */ /* 0x164fe400078e0200 */
[----:B------:R-:W-:Y:S02]  /*16520*/  IMAD R0, R17, 0xa800, R0 ;  /* 0x0000a80011007824 */ /* 0x000fe400078e0200 */
[----:B------:R-:W-:Y:S02]  /*16530*/  VIADD R2, R2, 0x36850 ;  /* 0x0003685002027836 */ /* 0x000fe40000000000 */
[----:B---3--:R-:W-:Y:S02]  /*16540*/  IMAD R5, R5, 0x70, R7 ;  /* 0x0000007005057824 */ /* 0x008fe400078e0207 */
[----:B------:R-:W-:-:S07]  /*16550*/  VIADD R7, R0, 0x400 ;  /* 0x0000040000077836 */ /* 0x000fce0000000000 */
.L_x_2582:
        /* <DEDUP_REMOVED lines=16> */
.L_x_2583:
        /* <DEDUP_REMOVED lines=16> */
.L_x_2584:
        /* <DEDUP_REMOVED lines=13> */
.L_x_2569:
[----:B------:R-:W-:Y:S05]  /*16830*/  BSYNC B1 ;  /* 0x0000000000017941 */ /* 0x000fea0003800000 */
.L_x_2568:
[----:B------:R-:W2:Y:S04]  /*16840*/  LDL.LU R0, [R1+0x2c] ;  /* 0x00002c0001007983 */ /* 0x000ea80000300800 */
[----:B------:R3:W-:Y:S04]  /*16850*/  STL [R1+0x8], R9 ;  /* 0x0000080901007387 */ /* 0x0007e80000100800 */
[----:B------:R3:W-:Y:S02]  /*16860*/  STL [R1+0x14], R12 ;  /* 0x0000140c01007387 */ /* 0x0007e40000100800 */
[----:B--23--:R-:W-:-:S07]  /*16870*/  VIADD R0, R0, 0xfffffffd ;  /* 0xfffffffd00007836 */ /* 0x00cfce0000000000 */
.L_x_2567:
[----:B------:R-:W-:Y:S05]  /*16880*/  BSYNC B2 ;  /* 0x0000000000027941 */ /* 0x000fea0003800000 */
.L_x_2566:
[----:B------:R-:W-:-:S13]  /*16890*/  ISETP.NE.AND P0, PT, R4, RZ, PT ;  /* 0x000000ff0400720c */ /* 0x000fda0003f05270 */
[----:B------:R-:W-:Y:S05]  /*168a0*/  @!P0 BRA `(.L_x_2565) ;  /* 0x0000001800088947 */ /* 0x000fea0003800000 */
[----:B0-----:R0:W5:Y:S02]  /*168b0*/  LDL R8, [R1] ;  /* 0x0000000001087983 */ /* 0x0011640000100800 */
.L_x_2619:
        /* <DEDUP_REMOVED lines=21> */
[----:B------:R-:W-:Y:S01]  /*16a10*/  ULDC.64 UR8, c[0x0][0x208] ;  /* 0x0000820000087ab9 */ /* 0x000fe20000000a00 */
        /* <DEDUP_REMOVED lines=12> */
[----:B------:R-:W-:-:S04]  /*16ae0*/  LEA R8, P0, R2, UR4, 0x2 ;  /* 0x0000000402087c11 */ /* 0x000fc8000f8010ff */
[----:B------:R-:W-:-:S05]  /*16af0*/  LEA.HI.X R9, R2, UR5, R3, 0x2, P0 ;  /* 0x0000000502097c11 */ /* 0x000fca00080f1403 */
[----:B------:R2:W5:Y:S04]  /*16b00*/  LDG.E R8, desc[UR8][R8.64] ;  /* 0x0000000808087981 */ /* 0x000568000c1e1900 */
.L_x_2587:
[----:B------:R-:W3:Y:S01]  /*16b10*/  LDL R2, [R1+0x4] ;  /* 0x0000040001027983 */ /* 0x000ee20000100800 */
[----:B------:R-:W-:Y:S01]  /*16b20*/  BSSY B2, `(.L_x_2588) ;  /* 0x0000005000027945 */ /* 0x000fe20003800000 */
[----:B---3--:R-:W-:Y:S01]  /*16b30*/  IMAD R3, R4, 0x8, R2 ;  /* 0x0000000804037824 */ /* 0x008fe200078e0202 */
[----:B------:R-:W-:-:S04]  /*16b40*/  SHF.L.U32 R2, R5, 0x1f, RZ ;  /* 0x0000001f05027819 */ /* 0x000fc800000006ff */
[----:B------:R-:W3:Y:S02]  /*16b50*/  SYNCS.PHASECHK.TRANS64.TRYWAIT P0, [R3+URZ+0x36840], R2 ;  /* 0x03684002030075a7 */ /* 0x000ee4000800017f */
[----:B---3--:R-:W-:Y:S05]  /*16b60*/  @!P0 BRA `(.L_x_2589) ;  /* 0x0000003c00848947 */ /* 0x008fea0003800000 */
.L_x_2685:
[----:B------:R-:W-:Y:S05]  /*16b70*/  BSYNC B2 ;  /* 0x0000000000027941 */ /* 0x000fea0003800000 */
.L_x_2588:
        /* <DEDUP_REMOVED lines=12> */
.L_x_2591:
[----:B------:R-:W-:Y:S05]  /*16c40*/  BSYNC B2 ;  /* 0x0000000000027941 */ /* 0x000fea0003800000 */
.L_x_2590:
        /* <DEDUP_REMOVED lines=13> */
.L_x_2592:
        /* <DEDUP_REMOVED lines=16> */
.L_x_2593:
        /* <DEDUP_REMOVED lines=16> */
.L_x_2594:
        /* <DEDUP_REMOVED lines=17> */
.L_x_2686:
[----:B------:R-:W-:Y:S05]  /*17030*/  BSYNC B2 ;  /* 0x0000000000027941 */ /* 0x000fea0003800000 */
.L_x_2595:
        /* <DEDUP_REMOVED lines=11> */
.L_x_2598:
[----:B------:R-:W-:Y:S05]  /*170f0*/  BSYNC B2 ;  /* 0x0000000000027941 */ /* 0x000fea0003800000 */
.L_x_2597:
        /* <DEDUP_REMOVED lines=14> */
.L_x_2599:
        /* <DEDUP_REMOVED lines=16> */
.L_x_2600:
        /* <DEDUP_REMOVED lines=16> */
.L_x_2601:
        /* <DEDUP_REMOVED lines=13> */
.L_x_2586:
[----:B------:R-:W-:Y:S05]  /*174b0*/  BSYNC B1 ;  /* 0x0000000000017941 */ /* 0x000fea0003800000 */
.L_x_2585:
        /* <DEDUP_REMOVED lines=20> */
[----:B------:R-:W-:Y:S01]  /*17600*/  ULDC.64 UR8, c[0x0][0x208] ;  /* 0x0000820000087ab9 */ /* 0x000fe20000000a00 */
        /* <DEDUP_REMOVED lines=15> */
.L_x_2604:
[----:B------:R-:W4:Y:S01]  /*17700*/  LDL R2, [R1+0x4] ;  /* 0x0000040001027983 */ /* 0x000f220000100800 */
[----:B------:R-:W-:Y:S01]  /*17710*/  SHF.L.U32 R3, R10, 0x1f, RZ ;  /* 0x0000001f0a037819 */ /* 0x000fe200000006ff */
[----:B------:R-:W-:Y:S01]  /*17720*/  BSSY B2, `(.L_x_2605) ;  /* 0x0000004000027945 */ /* 0x000fe20003800000 */
[----:B----4-:R-:W-:-:S04]  /*17730*/  IMAD R2, R11, 0x8, R2 ;  /* 0x000000080b027824 */ /* 0x010fc800078e0202 */
[----:B------:R-:W4:Y:S02]  /*17740*/  SYNCS.PHASECHK.TRANS64.TRYWAIT P0, [R2+URZ+0x36840], R3 ;  /* 0x03684003020075a7 */ /* 0x000f24000800017f */
[----:B----4-:R-:W-:Y:S05]  /*17750*/  @!P0 BRA `(.L_x_2606) ;  /* 0x0000003000b08947 */ /* 0x010fea0003800000 */
.L_x_2687:
[----:B------:R-:W-:Y:S05]  /*17760*/  BSYNC B2 ;  /* 0x0000000000027941 */ /* 0x000fea0003800000 */
.L_x_2605:
        /* <DEDUP_REMOVED lines=12> */
.L_x_2608:
[----:B------:R-:W-:Y:S05]  /*17830*/  BSYNC B2 ;  /* 0x0000000000027941 */ /* 0x000fea0003800000 */
.L_x_2607:
        /* <DEDUP_REMOVED lines=15> */
.L_x_2609:
        /* <DEDUP_REMOVED lines=16> */
.L_x_2610:
        /* <DEDUP_REMOVED lines=16> */
.L_x_2611:
        /* <DEDUP_REMOVED lines=11> */
[----:B------:R-:W-:Y:S01]  /*17be0*/  IMAD R2, R4, 0x8, R6 ;  /* 0x0000000804027824 */ /* 0x000fe200078e0206 */
[----:B------:R-:W-:Y:S03]  /*17bf0*/  BSSY B2, `(.L_x_2612) ;  /* 0x0000003000027945 */ /* 0x000fe60003800000 */
[----:B------:R-:W2:Y:S02]  /*17c00*/  SYNCS.PHASECHK.TRANS64.TRYWAIT P0, [R2+URZ+0x60], R5 ;  /* 0x00006005020075a7 */ /* 0x000ea4000800017f */
[----:B--2---:R-:W-:Y:S05]  /*17c10*/  @!P0 BRA `(.L_x_2613) ;  /* 0x0000002c00948947 */ /* 0x004fea0003800000 */
.L_x_2688:
[----:B------:R-:W-:Y:S05]  /*17c20*/  BSYNC B2 ;  /* 0x0000000000027941 */ /* 0x000fea0003800000 */
.L_x_2612:
        /* <DEDUP_REMOVED lines=11> */
.L_x_2615:
[----:B------:R-:W-:Y:S05]  /*17ce0*/  BSYNC B2 ;  /* 0x0000000000027941 */ /* 0x000fea0003800000 */
.L_x_2614:
        /* <DEDUP_REMOVED lines=13> */
.L_x_2616:
        /* <DEDUP_REMOVED lines=16> */
.L_x_2617:
        /* <DEDUP_REMOVED lines=16> */
.L_x_2618:
        /* <DEDUP_REMOVED lines=13> */
.L_x_2603:
[----:B------:R-:W-:Y:S05]  /*18090*/  BSYNC B1 ;  /* 0x0000000000017941 */ /* 0x000fea0003800000 */
.L_x_2602:
[C---:B------:R-:W-:Y:S01]  /*180a0*/  ISETP.GT.AND P0, PT, R0.reuse, 0x1, PT ;  /* 0x000000010000780c */ /* 0x040fe20003f04270 */
[----:B------:R-:W-:-:S12]  /*180b0*/  VIADD R0, R0, 0xfffffffe ;  /* 0xfffffffe00007836 */ /* 0x000fd80000000000 */
[----:B------:R-:W-:Y:S05]  /*180c0*/  @P0 BRA `(.L_x_2619) ;  /* 0xffffffe400fc0947 */ /* 0x000fea000383ffff */
.L_x_2565:
[----:B------:R-:W-:Y:S05]  /*180d0*/  BSYNC B0 ;  /* 0x0000000000007941 */ /* 0x000fea0003800000 */
.L_x_2564:
        /* <DEDUP_REMOVED lines=18> */
.L_x_2621:
[----:B------:R-:W-:Y:S05]  /*18200*/  BSYNC B0 ;  /* 0x0000000000007941 */ /* 0x000fea0003800000 */
.L_x_2620:
        /* <DEDUP_REMOVED lines=13> */
.L_x_2689:
[----:B------:R-:W-:Y:S05]  /*182e0*/  BSYNC B1 ;  /* 0x0000000000017941 */ /* 0x000fea0003800000 */
.L_x_2624:
        /* <DEDUP_REMOVED lines=9> */
.L_x_2627:
[----:B------:R-:W-:Y:S05]  /*18380*/  BSYNC B1 ;  /* 0x0000000000017941 */ /* 0x000fea0003800000 */
.L_x_2626:
[----:B------:R-:W2:Y:S04]  /*18390*/  LDL.LU R5, [R1+0x18] ;  /* 0x0000180001057983 */ /* 0x000ea80000300800 */
[----:B------:R-:W2:Y:S04]  /*183a0*/  LDL.LU R3, [R1+0xc] ;  /* 0x00000c0001037983 */ /* 0x000ea80000300800 */
[----:B------:R-:W3:Y:S04]  /*183b0*/  LDL R4, [R1+0x4] ;  /* 0x0000040001047983 */ /* 0x000ee80000100800 */
[----:B0-----:R-:W3:Y:S01]  /*183c0*/  LDL R2, [R1+0x8] ;  /* 0x0000080001027983 */ /* 0x001ee20000100800 */
        /* <DEDUP_REMOVED lines=8> */
[----:B---3--:R-:W-:-:S04]  /*18450*/  IMAD R2, R2, 0xa800, R4 ;  /* 0x0000a80002027824 */ /* 0x008fc800078e0204 */
[----:B------:R-:W-:-:S07]  /*18460*/  VIADD R4, R2, 0x400 ;  /* 0x0000040002047836 */ /* 0x000fce0000000000 */
.L_x_2628:
        /* <DEDUP_REMOVED lines=16> */
.L_x_2629:
        /* <DEDUP_REMOVED lines=16> */
.L_x_2630:
        /* <DEDUP_REMOVED lines=11> */
.L_x_2623:
[----:B------:R-:W-:Y:S05]  /*18720*/  BSYNC B0 ;  /* 0x0000000000007941 */ /* 0x000fea0003800000 */
.L_x_2622:
        /* <DEDUP_REMOVED lines=9> */
.L_x_2544:
[----:B------:R-:W-:Y:S05]  /*187c0*/  BSYNC B7 ;  /* 0x0000000000077941 */ /* 0x000fea0003800000 */
.L_x_2542:
[----:B0-----:R-:W2:Y:S02]  /*187d0*/  LDL R0, [R1+0x50] ;  /* 0x0000500001007983 */ /* 0x001ea40000100800 */
        /* <DEDUP_REMOVED lines=12> */
.L_x_2631:
[----:B------:R-:W0:Y:S01]  /*188a0*/  S2R R0, SR_TID.X ;  /* 0x0000000000007919 */ /* 0x000e220000002100 */
[----:B------:R-:W-:Y:S01]  /*188b0*/  UMOV UR4, 0xffffffff ;  /* 0xffffffff00047882 */ /* 0x000fe20000000000 */
[----:B0-----:R-:W-:-:S04]  /*188c0*/  LOP3.LUT R6, R0, 0x1f, RZ, 0xc0, !PT ;  /* 0x0000001f00067812 */ /* 0x001fc800078ec0ff */
[----:B------:R-:W-:Y:S01]  /*188d0*/  ISETP.NE.AND P0, PT, R6, 0x1f, PT ;  /* 0x0000001f0600780c */ /* 0x000fe20003f05270 */
[----:B------:R-:W-:-:S12]  /*188e0*/  BRA.DIV UR4, `(.L_x_2633) ;  /* 0x0000002204887947 */ /* 0x000fd8000b800000 */
[----:B------:R-:W-:Y:S01]  /*188f0*/  IMAD.IADD R5, R19, 0x1, R6 ;  /* 0x0000000113057824 */ /* 0x000fe200078e0206 */
[----:B------:R-:W-:Y:S01]  /*18900*/  ULDC UR4, c[0x0][0xc3c] ;  /* 0x00030f0000047ab9 */ /* 0x000fe20000000800 */
[----:B------:R-:W-:-:S03]  /*18910*/  ULDC.64 UR6, c[0x0][0x208] ;  /* 0x0000820000067ab9 */ /* 0x000fc60000000a00 */
        /* <DEDUP_REMOVED lines=9> */
[----:B0-----:R-:W-:Y:S02]  /*189b0*/  IMAD.MOV.U32 R2, RZ, RZ, RZ ;  /* 0x000000ffff027224 */ /* 0x001fe400078e00ff */
[----:B--2---:R-:W-:Y:S01]  /*189c0*/  @!P1 IMAD.MOV.U32 R2, RZ, RZ, R3 ;  /* 0x000000ffff029224 */ /* 0x004fe200078e0003 */
[----:B------:R-:W-:-:S04]  /*189d0*/  ISETP.NE.AND P1, PT, R6, RZ, PT ;  /* 0x000000ff0600720c */ /* 0x000fc80003f25270 */
[----:B------:R-:W0:Y:S02]  /*189e0*/  SHFL.UP PT, R14, R2, 0x1, RZ ;  /* 0x04200000020e7989 */ /* 0x000e2400000e00ff */
[----:B0-----:R-:W-:-:S05]  /*189f0*/  SEL R5, R14, RZ, P1 ;  /* 0x000000ff0e057207 */ /* 0x001fca0000800000 */
[----:B------:R-:W-:Y:S02]  /*18a00*/  IMAD.IADD R3, R2, 0x1, R5 ;  /* 0x0000000102037824 */ /* 0x000fe400078e0205 */
[----:B------:R-:W-:Y:S04]  /*18a10*/  SHFL.IDX PT, R5, R16, 0x1, 0x1f ;  /* 0x00201f0010057f89 */ /* 0x000fe800000e0000 */
        /* <DEDUP_REMOVED lines=13> */
.L_x_2699:
[----:B------:R-:W-:Y:S02]  /*18af0*/  ULDC UR4, c[0x0][0xc38] ;  /* 0x00030e0000047ab9 */ /* 0x000fe40000000800 */
[----:B------:R-:W-:-:S04]  /*18b00*/  IMAD.U32 R4, RZ, RZ, UR4 ;  /* 0x00000004ff047e24 */ /* 0x000fc8000f8e00ff */
[----:B--2---:R-:W-:-:S04]  /*18b10*/  IMAD R16, R16, R4, RZ ;  /* 0x0000000410107224 */ /* 0x004fc800078e02ff */
[----:B------:R-:W-:-:S05]  /*18b20*/  IMAD.IADD R5, R5, 0x1, R16 ;  /* 0x0000000105057824 */ /* 0x000fca00078e0210 */
[----:B------:R-:W-:-:S13]  /*18b30*/  ISETP.GT.AND P6, PT, R5, R0, PT ;  /* 0x000000000500720c */ /* 0x000fda0003fc4270 */
[----:B------:R-:W-:Y:S05]  /*18b40*/  @P6 BRA `(.L_x_2634) ;  /* 0x0000000000a06947 */ /* 0x000fea0003800000 */
.L_x_2639:
[----:B------:R-:W2:Y:S01]  /*18b50*/  LDC R2, c[0x0][0xc3c] ;  /* 0x00030f00ff027b82 */ /* 0x000ea20000000800 */
[----:B------:R-:W-:-:S04]  /*18b60*/  IADD3 R19, R19, 0x1f, RZ ;  /* 0x0000001f13137810 */ /* 0x000fc80007ffe0ff */
[----:B--2---:R-:W-:-:S13]  /*18b70*/  ISETP.GE.AND P6, PT, R19, R2, PT ;  /* 0x000000021300720c */ /* 0x004fda0003fc6270 */
[----:B------:R-:W-:Y:S05]  /*18b80*/  @P6 BRA `(.L_x_2635) ;  /* 0x0000000400dc6947 */ /* 0x000fea0003800000 */
[----:B0-----:R-:W0:Y:S01]  /*18b90*/  S2R R3, SR_TID.X ;  /* 0x0000000000037919 */ /* 0x001e220000002100 */
[----:B------:R-:W-:Y:S01]  /*18ba0*/  BSSY B0, `(.L_x_2636) ;  /* 0x000000a000007945 */ /* 0x000fe20003800000 */
[----:B0-----:R-:W-:-:S05]  /*18bb0*/  LOP3.LUT R3, R3, 0x1f, RZ, 0xc0, !PT ;  /* 0x0000001f03037812 */ /* 0x001fca00078ec0ff */
[----:B------:R-:W-:-:S05]  /*18bc0*/  IMAD.IADD R4, R19, 0x1, R3 ;  /* 0x0000000113047824 */ /* 0x000fca00078e0203 */
[----:B------:R-:W-:Y:S01]  /*18bd0*/  ISETP.GE.OR P6, PT, R4, R2, !P0 ;  /* 0x000000020400720c */ /* 0x000fe200047c6670 */
[----:B------:R-:W-:-:S12]  /*18be0*/  IMAD.MOV.U32 R2, RZ, RZ, RZ ;  /* 0x000000ffff027224 */ /* 0x000fd800078e00ff */
[----:B------:R-:W-:Y:S05]  /*18bf0*/  @P6 BRA `(.L_x_2637) ;  /* 0x0000000000106947 */ /* 0x000fea0003800000 */
[----:B------:R-:W0:Y:S01]  /*18c00*/  LDC.64 R2, c[0x0][0xc80] ;  /* 0x00032000ff027b82 */ /* 0x000e220000000a00 */
[----:B------:R-:W-:Y:S01]  /*18c10*/  ULDC.64 UR4, c[0x0][0x208] ;  /* 0x0000820000047ab9 */ /* 0x000fe20000000a00 */
[----:B0-----:R-:W-:-:S06]  /*18c20*/  IMAD.WIDE R2, R4, 0x4, R2 ;  /* 0x0000000404027825 */ /* 0x001fcc00078e0202 */
[----:B------:R0:W5:Y:S02]  /*18c30*/  LDG.E R2, desc[UR4][R2.64] ;  /* 0x0000000402027981 */ /* 0x000164000c1e1900 */
.L_x_2637:
[----:B------:R-:W-:Y:S05]  /*18c40*/  BSYNC B0 ;  /* 0x0000000000007941 */ /* 0x000fea0003800000 */
.L_x_2636:
        /* <DEDUP_REMOVED lines=18> */
.L_x_2707:
[----:B------:R-:W-:Y:S02]  /*18d70*/  ULDC UR4, c[0x0][0xc38] ;  /* 0x00030e0000047ab9 */ /* 0x000fe40000000800 */
[----:B------:R-:W-:-:S04]  /*18d80*/  IMAD.U32 R4, RZ, RZ, UR4 ;  /* 0x00000004ff047e24 */ /* 0x000fc8000f8e00ff */
[----:B--2---:R-:W-:-:S04]  /*18d90*/  IMAD R16, R16, R4, RZ ;  /* 0x0000000410107224 */ /* 0x004fc800078e02ff */
[----:B------:R-:W-:-:S05]  /*18da0*/  IMAD.IADD R5, R16, 0x1, R5 ;  /* 0x0000000110057824 */ /* 0x000fca00078e0205 */
[----:B------:R-:W-:-:S13]  /*18db0*/  ISETP.GT.AND P6, PT, R5, R0, PT ;  /* 0x000000000500720c */ /* 0x000fda0003fc4270 */
[----:B------:R-:W-:Y:S05]  /*18dc0*/  @!P6 BRA `(.L_x_2639) ;  /* 0xfffffffc0060e947 */ /* 0x000fea000383ffff */
.L_x_2634:
        /* <DEDUP_REMOVED lines=8> */
.L_x_2711:
[----:B------:R-:W-:Y:S01]  /*18e50*/  ISETP.NE.AND P0, PT, R5, RZ, PT ;  /* 0x000000ff0500720c */ /* 0x000fe20003f05270 */
[----:B------:R-:W-:-:S12]  /*18e60*/  IMAD.MOV.U32 R5, RZ, RZ, RZ ;  /* 0x000000ffff057224 */ /* 0x000fd800078e00ff */
[----:B------:R-:W-:Y:S05]  /*18e70*/  @!P0 BRA `(.L_x_2641) ;  /* 0x0000000000148947 */ /* 0x000fea0003800000 */
[----:B------:R-:W-:Y:S01]  /*18e80*/  UMOV UR4, 0xffffffff ;  /* 0xffffffff00047882 */ /* 0x000fe20000000000 */
[----:B------:R-:W-:Y:S02]  /*18e90*/  VIADD R12, R6, 0xffffffff ;  /* 0xffffffff060c7836 */ /* 0x000fe40000000000 */
[----:B------:R-:W-:Y:S05]  /*18ea0*/  BRA.DIV UR4, `(.L_x_2642) ;  /* 0x0000002604607947 */ /* 0x000fea000b800000 */
[----:B0-----:R0:W0:Y:S02]  /*18eb0*/  SHFL.IDX PT, R3, R3, R12, 0x1f ;  /* 0x00001f0c03037589 */ /* 0x00102400000e0000 */
.L_x_2714:
[----:B0-----:R-:W-:-:S07]  /*18ec0*/  IMAD.MOV.U32 R5, RZ, RZ, R3 ;  /* 0x000000ffff057224 */ /* 0x001fce00078e0003 */
.L_x_2641:
[----:B0-2---:R-:W0:Y:S01]  /*18ed0*/  LDC.64 R2, c[0x0][0xc90] ;  /* 0x00032400ff027b82 */ /* 0x005e220000000a00 */
[----:B------:R-:W-:Y:S01]  /*18ee0*/  IMAD.IADD R19, R6, 0x1, R19 ;  /* 0x0000000106137824 */ /* 0x000fe200078e0213 */
[----:B------:R-:W-:-:S03]  /*18ef0*/  ULDC.64 UR4, c[0x0][0x208] ;  /* 0x0000820000047ab9 */ /* 0x000fc60000000a00 */
[----:B0-----:R-:W-:-:S05]  /*18f00*/  IMAD.WIDE R2, R19, 0x4, R2 ;  /* 0x0000000413027825 */ /* 0x001fca00078e0202 */
[----:B----4-:R-:W3:Y:S01]  /*18f10*/  LDG.E R7, desc[UR4][R2.64] ;  /* 0x0000000402077981 */ /* 0x010ee2000c1e1900 */
[----:B------:R-:W-:-:S04]  /*18f20*/  IMAD R16, R5, R4, R16 ;  /* 0x0000000405107224 */ /* 0x000fc800078e0210 */
[----:B------:R-:W-:Y:S02]  /*18f30*/  IMAD.IADD R0, R0, 0x1, -R16 ;  /* 0x0000000100007824 */ /* 0x000fe400078e0a10 */
[----:B---3--:R-:W-:-:S05]  /*18f40*/  IMAD R6, R17, R7, RZ ;  /* 0x0000000711067224 */ /* 0x008fca00078e02ff */
[----:B-----5:R-:W-:-:S04]  /*18f50*/  IABS R8, R6 ;  /* 0x0000000600087213 */ /* 0x020fc80000000000 */
        /* <DEDUP_REMOVED lines=58> */
.L_x_2635:
[----:B------:R-:W-:Y:S01]  /*19300*/  UMOV UR4, URZ ;  /* 0x0000003f00047c82 */ /* 0x000fe20008000000 */
[----:B------:R-:W-:Y:S01]  /*19310*/  UMOV UR5, URZ ;  /* 0x0000003f00057c82 */ /* 0x000fe20008000000 */
[----:B------:R-:W-:Y:S01]  /*19320*/  ULDC UR6, c[0x0][0xc3c] ;  /* 0x00030f0000067ab9 */ /* 0x000fe20000000800 */
[----:B------:R-:W-:Y:S02]  /*19330*/  IMAD.MOV.U32 R16, RZ, RZ, R0 ;  /* 0x000000ffff107224 */ /* 0x000fe400078e0000 */
[----:B------:R-:W-:Y:S02]  /*19340*/  IMAD.U32 R17, RZ, RZ, UR4 ;  /* 0x00000004ff117e24 */ /* 0x000fe4000f8e00ff */
[----:B------:R-:W-:Y:S02]  /*19350*/  IMAD.U32 R18, RZ, RZ, UR5 ;  /* 0x00000005ff127e24 */ /* 0x000fe4000f8e00ff */
[----:B------:R-:W-:-:S07]  /*19360*/  IMAD.U32 R19, RZ, RZ, UR6 ;  /* 0x00000006ff137e24 */ /* 0x000fce000f8e00ff */
.L_x_2643:
        /* <DEDUP_REMOVED lines=12> */
.L_x_2632:
[----:B------:R-:W-:Y:S02]  /*19430*/  ULDC UR4, c[0x0][0xc3c] ;  /* 0x00030f0000047ab9 */ /* 0x000fe40000000800 */
[----:B--2---:R-:W-:-:S13]  /*19440*/  ISETP.GE.AND P0, PT, R19, UR4, PT ;  /* 0x0000000413007c0c */ /* 0x004fda000bf06270 */
[----:B------:R-:W-:Y:S05]  /*19450*/  @!P0 BRA `(.L_x_2644) ;  /* 0xffffffa400788947 */ /* 0x000fea000383ffff */
[----:B------:R-:W-:Y:S05]  /*19460*/  BSYNC B8 ;  /* 0x0000000000087941 */ /* 0x000fea0003800000 */
.L_x_2538:
[----:B0-----:R-:W2:Y:S01]  /*19470*/  LDL.LU R0, [R1+0x48] ;  /* 0x0000480001007983 */ /* 0x001ea20000300800 */
[----:B------:R-:W-:Y:S01]  /*19480*/  BSSY B0, `(.L_x_2645) ;  /* 0x000000b000007945 */ /* 0x000fe20003800000 */
[----:B------:R-:W0:Y:S01]  /*19490*/  S2R R5, SR_CgaCtaId ;  /* 0x0000000000057919 */ /* 0x000e220000008800 */
[----:B--2---:R-:W-:-:S05]  /*194a0*/  VIADD R0, R0, 0x1 ;  /* 0x0000000100007836 */ /* 0x004fca0000000000 */
[----:B---3--:R-:W-:-:S04]  /*194b0*/  LEA.HI R2, R0, R0, RZ, 0x1 ;  /* 0x0000000000027211 */ /* 0x008fc800078f08ff */
[----:B------:R-:W-:-:S05]  /*194c0*/  LOP3.LUT R3, R2, 0xfffffffe, RZ, 0xc0, !PT ;  /* 0xfffffffe02037812 */ /* 0x000fca00078ec0ff */
[----:B------:R-:W-:Y:S01]  /*194d0*/  IMAD.IADD R3, R0, 0x1, -R3 ;  /* 0x0000000100037824 */ /* 0x000fe200078e0a03 */
[----:B------:R-:W-:-:S04]  /*194e0*/  MOV R0, 0x400 ;  /* 0x0000040000007802 */ /* 0x000fc80000000f00 */
[----:B0-----:R-:W-:Y:S02]  /*194f0*/  LEA R0, R5, R0, 0x18 ;  /* 0x0000000005007211 */ /* 0x001fe400078ec0ff */
[----:B------:R-:W-:-:S04]  /*19500*/  SHF.L.U32 R3, R3, 0x1f, RZ ;  /* 0x0000001f03037819 */ /* 0x000fc800000006ff */
[----:B------:R-:W0:Y:S02]  /*19510*/  SYNCS.PHASECHK.TRANS64.TRYWAIT P0, [R0+URZ+0x36820], R3 ;  /* 0x03682003000075a7 */ /* 0x000e24000800017f */
[----:B0-----:R-:W-:Y:S05]  /*19520*/  @!P0 BRA `(.L_x_2646) ;  /* 0x0000001c00e88947 */ /* 0x001fea0003800000 */
.L_x_2715:
[----:B------:R-:W-:Y:S05]  /*19530*/  BSYNC B0 ;  /* 0x0000000000007941 */ /* 0x000fea0003800000 */
.L_x_2645:
[----:B------:R-:W-:-:S03]  /*19540*/  UMOV UR4, 0xffffffff ;  /* 0xffffffff00047882 */ /* 0x000fc60000000000 */
[----:B------:R-:W-:Y:S05]  /*19550*/  BRA.DIV UR4, `(.L_x_2647) ;  /* 0x0000001e04f07947 */ /* 0x000fea000b800000 */
[----:B------:R-:W2:Y:S02]  /*19560*/  S2R R2, SR_TID.X ;  /* 0x0000000000027919 */ /* 0x000ea40000002100 */
[----:B--2---:R-:W-:-:S04]  /*19570*/  SHF.R.U32.HI R2, RZ, 0x5, R2 ;  /* 0x00000005ff027819 */ /* 0x004fc80000011602 */
[----:B------:R-:W-:-:S05]  /*19580*/  LOP3.LUT R2, R2, 0x3, RZ, 0xc0, !PT ;  /* 0x0000000302027812 */ /* 0x000fca00078ec0ff */
[----:B------:R2:W3:Y:S02]  /*19590*/  SHFL.IDX PT, R14, R2, RZ, 0x1f ;  /* 0x00001fff020e7589 */ /* 0x0004e400000e0000 */
.L_x_2718:
[----:B---3--:R-:W-:Y:S01]  /*195a0*/  ISETP.NE.AND P0, PT, R14, RZ, PT ;  /* 0x000000ff0e00720c */ /* 0x008fe20003f05270 */
[----:B------:R-:W-:-:S12]  /*195b0*/  BSSY B0, `(.L_x_2648) ;  /* 0x0000029000007945 */ /* 0x000fd80003800000 */
[----:B------:R-:W-:Y:S05]  /*195c0*/  @P0 BRA `(.L_x_2649) ;  /* 0x00000000009c0947 */ /* 0x000fea0003800000 */
[----:B------:R-:W-:-:S03]  /*195d0*/  UMOV UR4, 0xffffffff ;  /* 0xffffffff00047882 */ /* 0x000fc60000000000 */
[----:B------:R-:W-:Y:S05]  /*195e0*/  BRA.DIV UR4, `(.L_x_2650) ;  /* 0x0000002204007947 */ /* 0x000fea000b800000 */
[----:B------:R-:W-:-:S13]  /*195f0*/  ELECT P6, URZ, PT ;  /* 0x00000000003f782f */ /* 0x000fda00038c0000 */
.L_x_2721:
        /* <DEDUP_REMOVED lines=8> */
.L_x_2651:
[----:B0-----:R-:W2:Y:S04]  /*19680*/  LDL R3, [R1+0x8] ;  /* 0x0000080001037983 */ /* 0x001ea80000100800 */
[----:B----4-:R-:W3:Y:S01]  /*19690*/  LDL.LU R7, [R1+0x14] ;  /* 0x0000140001077983 */ /* 0x010ee20000300800 */
        /* <DEDUP_REMOVED lines=12> */
.L_x_2722:
[----:B------:R-:W2:Y:S02]  /*19760*/  SYNCS.PHASECHK.TRANS64.TRYWAIT P0, [R7+URZ], R2 ;  /* 0x00000002070075a7 */ /* 0x000ea4000800017f */
[----:B--2---:R-:W-:Y:S05]  /*19770*/  @!P0 BRA `(.L_x_2653) ;  /* 0x0000001c00d08947 */ /* 0x004fea0003800000 */
.L_x_2723:
[----:B------:R-:W-:Y:S05]  /*19780*/  @!P2 BRA `(.L_x_2654) ;  /* 0x000000000004a947 */ /* 0x000fea0003800000 */
[----:B------:R-:W-:Y:S01]  /*19790*/  BPT.TRAP 0x1 ;  /* 0x000000040000795c */ /* 0x000fe20000300000 */
.L_x_2654:
[----:B------:R-:W3:Y:S01]  /*197a0*/  LDL.LU R4, [R1+0x8] ;  /* 0x0000080001047983 */ /* 0x000ee20000300800 */
[----:B------:R-:W-:-:S04]  /*197b0*/  VIADD R0, R0, 0x36860 ;  /* 0x0003686000007836 */ /* 0x000fc80000000000 */
[----:B---3--:R-:W-:-:S04]  /*197c0*/  IMAD R4, R4, 0x8, R0 ;  /* 0x0000000804047824 */ /* 0x008fc800078e0200 */
[----:B------:R-:W3:Y:S02]  /*197d0*/  SYNCS.PHASECHK.TRANS64.TRYWAIT P0, [R4+URZ], R5 ;  /* 0x00000005040075a7 */ /* 0x000ee4000800017f */
[----:B---3--:R-:W-:Y:S05]  /*197e0*/  @!P0 BRA `(.L_x_2655) ;  /* 0x0000001c00c88947 */ /* 0x008fea0003800000 */
.L_x_2724:
[----:B------:R-:W-:-:S07]  /*197f0*/  IMAD R3, R3, 0x8, R0 ;  /* 0x0000000803037824 */ /* 0x000fce00078e0200 */
.L_x_2656:
[----:B----4-:R4:W0:Y:S02]  /*19800*/  SYNCS.PHASECHK.TRANS64.TRYWAIT P0, [R3+URZ], R2 ;  /* 0x00000002030075a7 */ /* 0x010824000800017f */
[----:B0-----:R-:W-:Y:S05]  /*19810*/  @!P0 NANOSLEEP.SYNCS 0x989680 ;  /* 0x009896800000895d */ /* 0x001fea0003900000 */
[----:B------:R-:W0:Y:S02]  /*19820*/  @!P0 SYNCS.PHASECHK.TRANS64 P0, [R3+URZ], R2 ;  /* 0x00000002030085a7 */ /* 0x000e24000800007f */
[----:B0-----:R-:W-:Y:S05]  /*19830*/  @!P0 BRA `(.L_x_2656) ;  /* 0xfffffffc00f08947 */ /* 0x001fea000383ffff */
.L_x_2649:
[----:B------:R-:W-:Y:S05]  /*19840*/  BSYNC B0 ;  /* 0x0000000000007941 */ /* 0x000fea0003800000 */
.L_x_2648:
[----:B------:R-:W-:Y:S05]  /*19850*/  EXIT ;  /* 0x000000000000794d */ /* 0x000fea0003800000 */
.L_x_2480:
[----:B0-----:R-:W-:-:S04]  /*19860*/  IMAD.U32 R3, RZ, RZ, UR38 ;  /* 0x00000026ff037e24 */ /* 0x001fc8000f8e00ff */
[----:B------:R0:W1:Y:S03]  /*19870*/  SYNCS.PHASECHK.TRANS64.TRYWAIT P1, [R3+URZ+0x36800], R0 ;  /* 0x03680000030075a7 */ /* 0x000066000802017f */
[----:B-1----:R-:W-:Y:S05]  /*19880*/  @!P1 NANOSLEEP.SYNCS 0x989680 ;  /* 0x009896800000995d */ /* 0x002fea0003900000 */
[----:B------:R-:W1:Y:S02]  /*19890*/  @!P1 SYNCS.PHASECHK.TRANS64 P1, [R3+URZ+0x36800], R0 ;  /* 0x03680000030095a7 */ /* 0x000e64000802007f */
[----:B-1----:R-:W-:Y:S05]  /*198a0*/  @!P1 BRA `(.L_x_2480) ;  /* 0xfffffffc00ec9947 */ /* 0x002fea000383ffff */
[----:B------:R-:W-:Y:S05]  /*198b0*/  BRA `(.L_x_2657) ;  /* 0xfffffe8000987947 */ /* 0x000fea000383ffff */
.L_x_2484:
[----:B-1----:R1:W2:Y:S02]  /*198c0*/  SYNCS.PHASECHK.TRANS64.TRYWAIT P2, [R0+URZ+0x36830], R3 ;  /* 0x03683003000075a7 */ /* 0x0022a4000804017f */
[----:B--2---:R-:W-:Y:S05]  /*198d0*/  @!P2 NANOSLEEP.SYNCS 0x989680 ;  /* 0x009896800000a95d */ /* 0x004fea0003900000 */
[----:B------:R-:W2:Y:S02]  /*198e0*/  @!P2 SYNCS.PHASECHK.TRANS64 P2, [R0+URZ+0x36830], R3 ;  /* 0x036830030000a5a7 */ /* 0x000ea4000804007f */
[----:B--2---:R-:W-:Y:S05]  /*198f0*/  @!P2 BRA `(.L_x_2484) ;  /* 0xfffffffc00f0a947 */ /* 0x004fea000383ffff */
[----:B------:R-:W-:Y:S05]  /*19900*/  BRA `(.L_x_2483) ;  /* 0xfffffe8000bc7947 */ /* 0x000fea000383ffff */
.L_x_2489:
[----:B-1----:R-:W-:-:S04]  /*19910*/  IMAD.U32 R7, RZ, RZ, UR37 ;  /* 0x00000025ff077e24 */ /* 0x002fc8000f8e00ff */
[----:B------:R1:W2:Y:S03]  /*19920*/  SYNCS.PHASECHK.TRANS64.TRYWAIT P3, [R7+URZ+0x36830], R6 ;  /* 0x03683006070075a7 */ /* 0x0002a6000806017f */
[----:B--2---:R-:W-:Y:S05]  /*19930*/  @!P3 NANOSLEEP.SYNCS 0x989680 ;  /* 0x009896800000b95d */ /* 0x004fea0003900000 */
[----:B------:R-:W2:Y:S02]  /*19940*/  @!P3 SYNCS.PHASECHK.TRANS64 P3, [R7+URZ+0x36830], R6 ;  /* 0x036830060700b5a7 */ /* 0x000ea4000806007f */
[----:B--2---:R-:W-:Y:S05]  /*19950*/  @!P3 BRA `(.L_x_2489) ;  /* 0xfffffffc00ecb947 */ /* 0x004fea000383ffff */
[----:B------:R-:W-:Y:S05]  /*19960*/  BRA `(.L_x_2488) ;  /* 0xfffffecc00307947 */ /* 0x000fea000383ffff */
.L_x_2493:
[----:B-1----:R-:W-:-:S04]  /*19970*/  IMAD.U32 R7, RZ, RZ, UR4 ;  /* 0x00000004ff077e24 */ /* 0x002fc8000f8e00ff */
[----:B------:R1:W3:Y:S03]  /*19980*/  SYNCS.PHASECHK.TRANS64.TRYWAIT P3, [R7+URZ+0x36850], R0 ;  /* 0x03685000070075a7 */ /* 0x0002e6000806017f */
[----:B---3--:R-:W-:Y:S05]  /*19990*/  @!P3 NANOSLEEP.SYNCS 0x989680 ;  /* 0x009896800000b95d */ /* 0x008fea0003900000 */
[----:B------:R-:W3:Y:S02]  /*199a0*/  @!P3 SYNCS.PHASECHK.TRANS64 P3, [R7+URZ+0x36850], R0 ;  /* 0x036850000700b5a7 */ /* 0x000ee4000806007f */
[----:B---3--:R-:W-:Y:S05]  /*199b0*/  @!P3 BRA `(.L_x_2493) ;  /* 0xfffffffc00ecb947 */ /* 0x008fea000383ffff */
[----:B------:R-:W-:Y:S05]  /*199c0*/  BRA `(.L_x_2492) ;  /* 0xfffffef0007c7947 */ /* 0x000fea000383ffff */
.L_x_2499:
[----:B-1----:R-:W-:-:S04]  /*199d0*/  IMAD.U32 R7, RZ, RZ, UR4 ;  /* 0x00000004ff077e24 */ /* 0x002fc8000f8e00ff */
[----:B------:R1:W2:Y:S03]  /*199e0*/  SYNCS.PHASECHK.TRANS64.TRYWAIT P2, [R7+URZ+0x36830], R6 ;  /* 0x03683006070075a7 */ /* 0x0002a6000804017f */
[----:B--2---:R-:W-:Y:S05]  /*199f0*/  @!P2 NANOSLEEP.SYNCS 0x989680 ;  /* 0x009896800000a95d */ /* 0x004fea0003900000 */
[----:B------:R-:W2:Y:S02]  /*19a00*/  @!P2 SYNCS.PHASECHK.TRANS64 P2, [R7+URZ+0x36830], R6 ;  /* 0x036830060700a5a7 */ /* 0x000ea4000804007f */
[----:B--2---:R-:W-:Y:S05]  /*19a10*/  @!P2 BRA `(.L_x_2499) ;  /* 0xfffffffc00eca947 */ /* 0x004fea000383ffff */
[----:B------:R-:W-:Y:S05]  /*19a20*/  BRA `(.L_x_2498) ;  /* 0xffffff1400b47947 */ /* 0x000fea000383ffff */
.L_x_2503:
[----:B-1----:R-:W-:-:S04]  /*19a30*/  IMAD.U32 R7, RZ, RZ, UR14 ;  /* 0x0000000eff077e24 */ /* 0x002fc8000f8e00ff */
[----:B------:R1:W3:Y:S03]  /*19a40*/  SYNCS.PHASECHK.TRANS64.TRYWAIT P2, [R7+URZ+0x36850], R0 ;  /* 0x03685000070075a7 */ /* 0x0002e6000804017f */
[----:B---3--:R-:W-:Y:S05]  /*19a50*/  @!P2 NANOSLEEP.SYNCS 0x989680 ;  /* 0x009896800000a95d */ /* 0x008fea0003900000 */
[----:B------:R-:W3:Y:S02]  /*19a60*/  @!P2 SYNCS.PHASECHK.TRANS64 P2, [R7+URZ+0x36850], R0 ;  /* 0x036850000700a5a7 */ /* 0x000ee4000804007f */
[----:B---3--:R-:W-:Y:S05]  /*19a70*/  @!P2 BRA `(.L_x_2503) ;  /* 0xfffffffc00eca947 */ /* 0x008fea000383ffff */
[----:B------:R-:W-:Y:S05]  /*19a80*/  BRA `(.L_x_2502) ;  /* 0xffffff3c00007947 */ /* 0x000fea000383ffff */
.L_x_2508:
[----:B-1----:R-:W-:-:S04]  /*19a90*/  IMAD.U32 R5, RZ, RZ, UR5 ;  /* 0x00000005ff057e24 */ /* 0x002fc8000f8e00ff */
[----:B------:R1:W2:Y:S03]  /*19aa0*/  SYNCS.PHASECHK.TRANS64.TRYWAIT P0, [R5+URZ+0x36850], R0 ;  /* 0x03685000050075a7 */ /* 0x0002a6000800017f */
[----:B--2---:R-:W-:Y:S05]  /*19ab0*/  @!P0 NANOSLEEP.SYNCS 0x989680 ;  /* 0x009896800000895d */ /* 0x004fea0003900000 */
[----:B------:R-:W2:Y:S02]  /*19ac0*/  @!P0 SYNCS.PHASECHK.TRANS64 P0, [R5+URZ+0x36850], R0 ;  /* 0x03685000050085a7 */ /* 0x000ea4000800007f */
[----:B--2---:R-:W-:Y:S05]  /*19ad0*/  @!P0 BRA `(.L_x_2508) ;  /* 0xfffffffc00ec8947 */ /* 0x004fea000383ffff */
[----:B------:R-:W-:Y:S05]  /*19ae0*/  BRA `(.L_x_2507) ;  /* 0xffffff5c00707947 */ /* 0x000fea000383ffff */
.L_x_2550:
        /* <DEDUP_REMOVED lines=8> */
[----:B01----:R-:W-:Y:S05]  /*19b70*/  WARPSYNC.COLLECTIVE R15, `(.L_x_2659) ;  /* 0x000000000f087348 */ /* 0x003fea0003c00000 */
[----:B------:R2:W3:Y:S02]  /*19b80*/  SHFL.IDX P6, R14, R13, R12, R11 ;  /* 0x0000000c0d0e7389 */ /* 0x0004e400000c000b */
[----:B0123--:R-:W-:Y:S01]  /*19b90*/  ENDCOLLECTIVE ;  /* 0x000000000000791b */ /* 0x00ffe20003800000 */
.L_x_2659:
[----:B------:R-:W-:Y:S05]  /*19ba0*/  BSYNC B0 ;  /* 0x0000000000007941 */ /* 0x000fea0003800000 */
.L_x_2658:
[----:B------:R-:W-:Y:S05]  /*19bb0*/  BRA `(.L_x_2660) ;  /* 0xffffffa800d87947 */ /* 0x000fea000383ffff */
.L_x_2552:
[----:B------:R-:W-:Y:S01]  /*19bc0*/  BSSY B0, `(.L_x_2661) ;  /* 0x0000006000007945 */ /* 0x000fe20003800000 */
[----:B------:R-:W-:-:S07]  /*19bd0*/  IMAD.MOV.U32 R15, RZ, RZ, -0x1 ;  /* 0xffffffffff0f7424 */ /* 0x000fce00078e00ff */
[----:B0123--:R-:W-:Y:S05]  /*19be0*/  WARPSYNC.COLLECTIVE R15, `(.L_x_2662) ;  /* 0x000000000f0c7348 */ /* 0x00ffea0003c00000 */
[----:B------:R-:W-:Y:S02]  /*19bf0*/  ELECT P6, UR62, PT ;  /* 0x00000000003e782f */ /* 0x000fe400038c0000 */
[----:B------:R-:W-:Y:S01]  /*19c00*/  MOV R14, UR62 ;  /* 0x0000003e000e7c02 */ /* 0x000fe20008000f00 */
[----:B0123--:R-:W-:Y:S10]  /*19c10*/  ENDCOLLECTIVE ;  /* 0x000000000000791b */ /* 0x00fff40003800000 */
.L_x_2662:
[----:B------:R-:W-:Y:S05]  /*19c20*/  BSYNC B0 ;  /* 0x0000000000007941 */ /* 0x000fea0003800000 */
.L_x_2661:
[----:B------:R-:W-:Y:S05]  /*19c30*/  BRA `(.L_x_2663) ;  /* 0xffffffa800e07947 */ /* 0x000fea000383ffff */
.L_x_2554:
[----:B---3--:R3:W4:Y:S02]  /*19c40*/  SYNCS.PHASECHK.TRANS64.TRYWAIT P0, [R0+URZ+0x36840], R2 ;  /* 0x03684002000075a7 */ /* 0x008724000800017f */
[----:B----4-:R-:W-:Y:S05]  /*19c50*/  @!P0 NANOSLEEP.SYNCS 0x989680 ;  /* 0x009896800000895d */ /* 0x010fea0003900000 */
[----:B------:R-:W4:Y:S02]  /*19c60*/  @!P0 SYNCS.PHASECHK.TRANS64 P0, [R0+URZ+0x36840], R2 ;  /* 0x03684002000085a7 */ /* 0x000f24000800007f */
[----:B----4-:R-:W-:Y:S05]  /*19c70*/  @!P0 BRA `(.L_x_2554) ;  /* 0xfffffffc00f08947 */ /* 0x010fea000383ffff */
[----:B------:R-:W-:Y:S05]  /*19c80*/  BRA `(.L_x_2664) ;  /* 0xffffffac00507947 */ /* 0x000fea000383ffff */
.L_x_2558:
[----:B------:R-:W2:Y:S01]  /*19c90*/  LDL.LU R11, [R1+0x34] ;  /* 0x00003400010b7983 */ /* 0x000ea20000300800 */
[----:B------:R-:W-:Y:S01]  /*19ca0*/  IMAD.MOV.U32 R13, RZ, RZ, R0 ;  /* 0x000000ffff0d7224 */ /* 0x000fe200078e0000 */
[----:B------:R-:W-:Y:S01]  /*19cb0*/  LOP3.LUT R8, R8, 0x7f, RZ, 0xc0, !PT ;  /* 0x0000007f08087812 */ /* 0x000fe200078ec0ff */
[----:B------:R-:W-:Y:S02]  /*19cc0*/  IMAD.MOV.U32 R12, RZ, RZ, RZ ;  /* 0x000000ffff0c7224 */ /* 0x000fe400078e00ff */
[----:B------:R-:W-:Y:S01]  /*19cd0*/  IMAD.MOV.U32 R15, RZ, RZ, -0x1 ;  /* 0xffffffffff0f7424 */ /* 0x000fe200078e00ff */
[----:B------:R-:W-:-:S05]  /*19ce0*/  SHF.R.U32.HI R6, RZ, 0x3, R8 ;  /* 0x00000003ff067819 */ /* 0x000fca0000011608 */
[----:B------:R-:W-:Y:S02]  /*19cf0*/  IMAD R17, R17, 0x80, R6 ;  /* 0x0000008011117824 */ /* 0x000fe400078e0206 */
[----:B--2---:R-:W-:Y:S02]  /*19d00*/  IMAD R2, R11, R7, RZ ;  /* 0x000000070b027224 */ /* 0x004fe400078e02ff */
[----:B------:R-:W-:-:S03]  /*19d10*/  IMAD.MOV.U32 R11, RZ, RZ, 0x181f ;  /* 0x0000181fff0b7424 */ /* 0x000fc600078e00ff */
[----:B------:R-:W-:-:S13]  /*19d20*/  ISETP.GE.AND P3, PT, R17, R2, PT ;  /* 0x000000021100720c */ /* 0x000fda0003f66270 */
[----:B-----5:R-:W-:Y:S05]  /*19d30*/  WARPSYNC.COLLECTIVE R15, `(.L_x_2665) ;  /* 0x000000000f087348 */ /* 0x020fea0003c00000 */
[----:B------:R0:W1:Y:S02]  /*19d40*/  SHFL.IDX P6, R14, R13, R12, R11 ;  /* 0x0000000c0d0e7389 */ /* 0x00006400000c000b */
[----:B01---5:R-:W-:Y:S01]  /*19d50*/  ENDCOLLECTIVE ;  /* 0x000000000000791b */ /* 0x023fe20003800000 */
.L_x_2665:
[----:B------:R-:W-:Y:S02]  /*19d60*/  IMAD.MOV.U32 R13, RZ, RZ, R3 ;  /* 0x000000ffff0d7224 */ /* 0x000fe400078e0003 */
[----:B------:R-:W-:-:S07]  /*19d70*/  IMAD.MOV.U32 R4, RZ, RZ, R14 ;  /* 0x000000ffff047224 */ /* 0x000fce00078e000e */
[----:B------:R-:W-:Y:S05]  /*19d80*/  WARPSYNC.COLLECTIVE R15, `(.L_x_2666) ;  /* 0x000000000f087348 */ /* 0x000fea0003c00000 */
[----:B------:R0:W1:Y:S02]  /*19d90*/  SHFL.IDX P6, R14, R13, R12, R11 ;  /* 0x0000000c0d0e7389 */ /* 0x00006400000c000b */
[----:B01----:R-:W-:Y:S01]  /*19da0*/  ENDCOLLECTIVE ;  /* 0x000000000000791b */ /* 0x003fe20003800000 */
.L_x_2666:
        /* <DEDUP_REMOVED lines=18> */
.L_x_2667:
[----:B------:R-:W-:-:S05]  /*19ed0*/  VIADD R4, R17, 0x10 ;  /* 0x0000001011047836 */ /* 0x000fca0000000000 */
[----:B------:R-:W-:Y:S01]  /*19ee0*/  ISETP.GE.AND P3, PT, R4, R2, PT ;  /* 0x000000020400720c */ /* 0x000fe20003f66270 */
[----:B------:R-:W-:Y:S02]  /*19ef0*/  IMAD.MOV.U32 R13, RZ, RZ, R3 ;  /* 0x000000ffff0d7224 */ /* 0x000fe400078e0003 */
[----:B------:R-:W-:-:S10]  /*19f00*/  IMAD.MOV.U32 R8, RZ, RZ, R14 ;  /* 0x000000ffff087224 */ /* 0x000fd400078e000e */
[----:B------:R-:W-:Y:S05]  /*19f10*/  WARPSYNC.COLLECTIVE R15, `(.L_x_2668) ;  /* 0x000000000f087348 */ /* 0x000fea0003c00000 */
[----:B------:R0:W1:Y:S02]  /*19f20*/  SHFL.IDX P6, R14, R13, R12, R11 ;  /* 0x0000000c0d0e7389 */ /* 0x00006400000c000b */
[----:B01----:R-:W-:Y:S01]  /*19f30*/  ENDCOLLECTIVE ;  /* 0x000000000000791b */ /* 0x003fe20003800000 */
.L_x_2668:
[----:B------:R-:W-:Y:S01]  /*19f40*/  ULDC.64 UR4, c[0x0][0x208] ;  /* 0x0000820000047ab9 */ /* 0x000fe20000000a00 */
[----:B------:R-:W-:Y:S02]  /*19f50*/  IMAD.MOV.U32 R13, RZ, RZ, R0 ;  /* 0x000000ffff0d7224 */ /* 0x000fe400078e0000 */
[----:B------:R-:W-:Y:S02]  /*19f60*/  IMAD.MOV.U32 R12, RZ, RZ, 0x2 ;  /* 0x00000002ff0c7424 */ /* 0x000fe400078e00ff */
[----:B------:R-:W-:-:S05]  /*19f70*/  IMAD.MOV.U32 R6, RZ, RZ, R14 ;  /* 0x000000ffff067224 */ /* 0x000fca00078e000e */
[----:B------:R-:W-:-:S05]  /*19f80*/  @!P3 LEA R7, P5, R10, R6, 0x1 ;  /* 0x000000060a07b211 */ /* 0x000fca00078a08ff */
[----:B------:R-:W-:Y:S02]  /*19f90*/  @!P3 IMAD.X R6, RZ, RZ, R8, P5 ;  /* 0x000000ffff06b224 */ /* 0x000fe400028e0608 */
        /* <DEDUP_REMOVED lines=11> */
.L_x_2669:
[----:B------:R-:W-:-:S05]  /*1a050*/  VIADD R4, R17, 0x20 ;  /* 0x0000002011047836 */ /* 0x000fca0000000000 */
[----:B------:R-:W-:Y:S01]  /*1a060*/  ISETP.GE.AND P3, PT, R4, R2, PT ;  /* 0x000000020400720c */ /* 0x000fe20003f66270 */
[----:B------:R-:W-:Y:S02]  /*1a070*/  IMAD.MOV.U32 R13, RZ, RZ, R3 ;  /* 0x000000ffff0d7224 */ /* 0x000fe400078e0003 */
[----:B------:R-:W-:-:S10]  /*1a080*/  IMAD.MOV.U32 R6, RZ, RZ, R14 ;  /* 0x000000ffff067224 */ /* 0x000fd400078e000e */
[----:B------:R-:W-:Y:S05]  /*1a090*/  WARPSYNC.COLLECTIVE R15, `(.L_x_2670) ;  /* 0x000000000f087348 */ /* 0x000fea0003c00000 */
[----:B------:R0:W1:Y:S02]  /*1a0a0*/  SHFL.IDX P6, R14, R13, R12, R11 ;  /* 0x0000000c0d0e7389 */ /* 0x00006400000c000b */
[----:B01----:R-:W-:Y:S01]  /*1a0b0*/  ENDCOLLECTIVE ;  /* 0x000000000000791b */ /* 0x003fe20003800000 */
.L_x_2670:
        /* <DEDUP_REMOVED lines=18> */
.L_x_2671:
[----:B------:R-:W-:-:S05]  /*1a1e0*/  VIADD R4, R17, 0x30 ;  /* 0x0000003011047836 */ /* 0x000fca0000000000 */
[----:B------:R-:W-:Y:S01]  /*1a1f0*/  ISETP.GE.AND P3, PT, R4, R2, PT ;  /* 0x000000020400720c */ /* 0x000fe20003f66270 */
[----:B------:R-:W-:Y:S02]  /*1a200*/  IMAD.MOV.U32 R13, RZ, RZ, R3 ;  /* 0x000000ffff0d7224 */ /* 0x000fe400078e0003 */
[----:B------:R-:W-:-:S10]  /*1a210*/  IMAD.MOV.U32 R4, RZ, RZ, R14 ;  /* 0x000000ffff047224 */ /* 0x000fd400078e000e */
[----:B------:R-:W-:Y:S05]  /*1a220*/  WARPSYNC.COLLECTIVE R15, `(.L_x_2672) ;  /* 0x000000000f087348 */ /* 0x000fea0003c00000 */
[----:B------:R0:W1:Y:S02]  /*1a230*/  SHFL.IDX P6, R14, R13, R12, R11 ;  /* 0x0000000c0d0e7389 */ /* 0x00006400000c000b */
[----:B01----:R-:W-:Y:S01]  /*1a240*/  ENDCOLLECTIVE ;  /* 0x000000000000791b */ /* 0x003fe20003800000 */
.L_x_2672:
        /* <DEDUP_REMOVED lines=18> */
.L_x_2673:
[----:B------:R-:W-:-:S05]  /*1a370*/  VIADD R4, R17, 0x40 ;  /* 0x0000004011047836 */ /* 0x000fca0000000000 */
[----:B------:R-:W-:Y:S01]  /*1a380*/  ISETP.GE.AND P3, PT, R4, R2, PT ;  /* 0x000000020400720c */ /* 0x000fe20003f66270 */
[----:B------:R-:W-:Y:S01]  /*1a390*/  IMAD.MOV.U32 R13, RZ, RZ, R3 ;  /* 0x000000ffff0d7224 */ /* 0x000fe200078e0003 */
[----:B------:R-:W-:-:S11]  /*1a3a0*/  MOV R4, R14 ;  /* 0x0000000e00047202 */ /* 0x000fd60000000f00 */
[----:B------:R-:W-:Y:S05]  /*1a3b0*/  WARPSYNC.COLLECTIVE R15, `(.L_x_2674) ;  /* 0x000000000f087348 */ /* 0x000fea0003c00000 */
[----:B------:R0:W1:Y:S02]  /*1a3c0*/  SHFL.IDX P6, R14, R13, R12, R11 ;  /* 0x0000000c0d0e7389 */ /* 0x00006400000c000b */
[----:B01----:R-:W-:Y:S01]  /*1a3d0*/  ENDCOLLECTIVE ;  /* 0x000000000000791b */ /* 0x003fe20003800000 */
.L_x_2674:
        /* <DEDUP_REMOVED lines=18> */
.L_x_2675:
[----:B------:R-:W-:-:S05]  /*1a500*/  VIADD R4, R17, 0x50 ;  /* 0x0000005011047836 */ /* 0x000fca0000000000 */
[----:B------:R-:W-:Y:S01]  /*1a510*/  ISETP.GE.AND P3, PT, R4, R2, PT ;  /* 0x000000020400720c */ /* 0x000fe20003f66270 */
[----:B------:R-:W-:Y:S02]  /*1a520*/  IMAD.MOV.U32 R13, RZ, RZ, R3 ;  /* 0x000000ffff0d7224 */ /* 0x000fe400078e0003 */
[----:B------:R-:W-:-:S10]  /*1a530*/  IMAD.MOV.U32 R4, RZ, RZ, R14 ;  /* 0x000000ffff047224 */ /* 0x000fd400078e000e */
[----:B------:R-:W-:Y:S05]  /*1a540*/  WARPSYNC.COLLECTIVE R15, `(.L_x_2676) ;  /* 0x000000000f087348 */ /* 0x000fea0003c00000 */
[----:B------:R0:W1:Y:S02]  /*1a550*/  SHFL.IDX P6, R14, R13, R12, R11 ;  /* 0x0000000c0d0e7389 */ /* 0x00006400000c000b */
[----:B01----:R-:W-:Y:S01]  /*1a560*/  ENDCOLLECTIVE ;  /* 0x000000000000791b */ /* 0x003fe20003800000 */
.L_x_2676:
[----:B------:R-:W-:Y:S01]  /*1a570*/  ULDC.64 UR4, c[0x0][0x208] ;  /* 0x0000820000047ab9 */ /* 0x000fe20000000a00 */
[----:B------:R-:W-:Y:S02]  /*1a580*/  IMAD.MOV.U32 R13, RZ, RZ, R0 ;  /* 0x000000ffff0d7224 */ /* 0x000fe400078e0000 */
[----:B------:R-:W-:Y:S02]  /*1a590*/  IMAD.MOV.U32 R12, RZ, RZ, 0x6 ;  /* 0x00000006ff0c7424 */ /* 0x000fe400078e00ff */
[----:B------:R-:W-:-:S05]  /*1a5a0*/  IMAD.MOV.U32 R5, RZ, RZ, R14 ;  /* 0x000000ffff057224 */ /* 0x000fca00078e000e */
[----:B------:R-:W-:-:S05]  /*1a5b0*/  @!P3 LEA R5, P4, R10, R5, 0x1 ;  /* 0x000000050a05b211 */ /* 0x000fca00078808ff */
[----:B------:R-:W-:Y:S01]  /*1a5c0*/  @!P3 IMAD.X R4, RZ, RZ, R4, P4 ;  /* 0x000000ffff04b224 */ /* 0x000fe200020e0604 */
[----:B------:R-:W-:-:S04]  /*1a5d0*/  ISETP.GE.AND P4, PT, R7, R2, PT ;  /* 0x000000020700720c */ /* 0x000fc80003f86270 */
        /* <DEDUP_REMOVED lines=12> */
.L_x_2677:
[----:B------:R-:W-:Y:S02]  /*1a6a0*/  IMAD.MOV.U32 R13, RZ, RZ, R3 ;  /* 0x000000ffff0d7224 */ /* 0x000fe400078e0003 */
[----:B------:R-:W-:-:S07]  /*1a6b0*/  IMAD.MOV.U32 R4, RZ, RZ, R14 ;  /* 0x000000ffff047224 */ /* 0x000fce00078e000e */
[----:B------:R-:W-:Y:S05]  /*1a6c0*/  WARPSYNC.COLLECTIVE R15, `(.L_x_2678) ;  /* 0x000000000f087348 */ /* 0x000fea0003c00000 */
[----:B------:R0:W1:Y:S02]  /*1a6d0*/  SHFL.IDX P6, R14, R13, R12, R11 ;  /* 0x0000000c0d0e7389 */ /* 0x00006400000c000b */
[----:B01----:R-:W-:Y:S01]  /*1a6e0*/  ENDCOLLECTIVE ;  /* 0x000000000000791b */ /* 0x003fe20003800000 */
.L_x_2678:
        /* <DEDUP_REMOVED lines=18> */
.L_x_2679:
[----:B------:R-:W-:Y:S02]  /*1a810*/  IMAD.MOV.U32 R13, RZ, RZ, R3 ;  /* 0x000000ffff0d7224 */ /* 0x000fe400078e0003 */
[----:B------:R-:W-:-:S07]  /*1a820*/  IMAD.MOV.U32 R0, RZ, RZ, R14 ;  /* 0x000000ffff007224 */ /* 0x000fce00078e000e */
[----:B------:R-:W-:Y:S05]  /*1a830*/  WARPSYNC.COLLECTIVE R15, `(.L_x_2680) ;  /* 0x000000000f087348 */ /* 0x000fea0003c00000 */
[----:B------:R0:W1:Y:S02]  /*1a840*/  SHFL.IDX P6, R14, R13, R12, R11 ;  /* 0x0000000c0d0e7389 */ /* 0x00006400000c000b */
[----:B01----:R-:W-:Y:S01]  /*1a850*/  ENDCOLLECTIVE ;  /* 0x000000000000791b */ /* 0x003fe20003800000 */
.L_x_2680:
[----:B------:R-:W-:Y:S01]  /*1a860*/  IMAD.MOV.U32 R3, RZ, RZ, R14 ;  /* 0x000000ffff037224 */ /* 0x000fe200078e000e */
[----:B------:R-:W-:Y:S06]  /*1a870*/  BRA `(.L_x_2681) ;  /* 0xffffffb000207947 */ /* 0x000fec000383ffff */
.L_x_2563:
[----:B0-----:R-:W2:Y:S02]  /*1a880*/  LDL R2, [R1+0x4] ;  /* 0x0000040001027983 */ /* 0x001ea40000100800 */
[----:B--2---:R0:W1:Y:S02]  /*1a890*/  SYNCS.PHASECHK.TRANS64.TRYWAIT P0, [R2+URZ+0x36820], R0 ;  /* 0x03682000020075a7 */ /* 0x004064000800017f */
[----:B-1----:R-:W-:Y:S05]  /*1a8a0*/  @!P0 NANOSLEEP.SYNCS 0x989680 ;  /* 0x009896800000895d */ /* 0x002fea0003900000 */
[----:B------:R-:W1:Y:S02]  /*1a8b0*/  @!P0 SYNCS.PHASECHK.TRANS64 P0, [R2+URZ+0x36820], R0 ;  /* 0x03682000020085a7 */ /* 0x000e64000800007f */
[----:B-1----:R-:W-:Y:S05]  /*1a8c0*/  @!P0 BRA `(.L_x_2563) ;  /* 0xfffffffc00ec8947 */ /* 0x002fea000383ffff */
[----:B------:R-:W-:Y:S05]  /*1a8d0*/  BRA `(.L_x_2682) ;  /* 0xffffffb0009c7947 */ /* 0x000fea000383ffff */
.L_x_2572:
[----:B-1----:R1:W2:Y:S02]  /*1a8e0*/  SYNCS.PHASECHK.TRANS64.TRYWAIT P0, [R2+URZ+0x36840], R0 ;  /* 0x03684000020075a7 */ /* 0x0022a4000800017f */
[----:B--2---:R-:W-:Y:S05]  /*1a8f0*/  @!P0 NANOSLEEP.SYNCS 0x989680 ;  /* 0x009896800000895d */ /* 0x004fea0003900000 */
[----:B------:R-:W2:Y:S02]  /*1a900*/  @!P0 SYNCS.PHASECHK.TRANS64 P0, [R2+URZ+0x36840], R0 ;  /* 0x03684000020085a7 */ /* 0x000ea4000800007f */
[----:B--2---:R-:W-:Y:S05]  /*1a910*/  @!P0 BRA `(.L_x_2572) ;  /* 0xfffffffc00f08947 */ /* 0x004fea000383ffff */
[----:B------:R-:W-:Y:S05]  /*1a920*/  BRA `(.L_x_2683) ;  /* 0xffffffb400647947 */ /* 0x000fea000383ffff */
.L_x_2579:
[----:B0-----:R0:W1:Y:S02]  /*1a930*/  SYNCS.PHASECHK.TRANS64.TRYWAIT P0, [R2+URZ+0x60], R0 ;  /* 0x00006000020075a7 */ /* 0x001064000800017f */
[----:B-1----:R-:W-:Y:S05]  /*1a940*/  @!P0 NANOSLEEP.SYNCS 0x989680 ;  /* 0x009896800000895d */ /* 0x002fea0003900000 */
[----:B------:R-:W1:Y:S02]  /*1a950*/  @!P0 SYNCS.PHASECHK.TRANS64 P0, [R2+URZ+0x60], R0 ;  /* 0x00006000020085a7 */ /* 0x000e64000800007f */
[----:B-1----:R-:W-:Y:S05]  /*1a960*/  @!P0 BRA `(.L_x_2579) ;  /* 0xfffffffc00f08947 */ /* 0x002fea000383ffff */
[----:B------:R-:W-:Y:S05]  /*1a970*/  BRA `(.L_x_2684) ;  /* 0xffffffb800807947 */ /* 0x000fea000383ffff */
.L_x_2589:
[----:B---3--:R3:W4:Y:S02]  /*1a980*/  SYNCS.PHASECHK.TRANS64.TRYWAIT P0, [R3+URZ+0x36840], R2 ;  /* 0x03684002030075a7 */ /* 0x008724000800017f */
[----:B----4-:R-:W-:Y:S05]  /*1a990*/  @!P0 NANOSLEEP.SYNCS 0x989680 ;  /* 0x009896800000895d */ /* 0x010fea0003900000 */
[----:B------:R-:W4:Y:S02]  /*1a9a0*/  @!P0 SYNCS.PHASECHK.TRANS64 P0, [R3+URZ+0x36840], R2 ;  /* 0x03684002030085a7 */ /* 0x000f24000800007f */
[----:B----4-:R-:W-:Y:S05]  /*1a9b0*/  @!P0 BRA `(.L_x_2589) ;  /* 0xfffffffc00f08947 */ /* 0x010fea000383ffff */
[----:B------:R-:W-:Y:S05]  /*1a9c0*/  BRA `(.L_x_2685) ;  /* 0xffffffc000687947 */ /* 0x000fea000383ffff */
.L_x_2596:
[----:B--2---:R2:W3:Y:S02]  /*1a9d0*/  SYNCS.PHASECHK.TRANS64.TRYWAIT P0, [R2+URZ+0x60], R3 ;  /* 0x00006003020075a7 */ /* 0x0044e4000800017f */
[----:B---3--:R-:W-:Y:S05]  /*1a9e0*/  @!P0 NANOSLEEP.SYNCS 0x989680 ;  /* 0x009896800000895d */ /* 0x008fea0003900000 */
[----:B------:R-:W3:Y:S02]  /*1a9f0*/  @!P0 SYNCS.PHASECHK.TRANS64 P0, [R2+URZ+0x60], R3 ;  /* 0x00006003020085a7 */ /* 0x000ee4000800007f */
[----:B---3--:R-:W-:Y:S05]  /*1aa00*/  @!P0 BRA `(.L_x_2596) ;  /* 0xfffffffc00f08947 */ /* 0x008fea000383ffff */
[----:B------:R-:W-:Y:S05]  /*1aa10*/  BRA `(.L_x_2686) ;  /* 0xffffffc400847947 */ /* 0x000fea000383ffff */
.L_x_2606:
[----:B----4-:R4:W0:Y:S02]  /*1aa20*/  SYNCS.PHASECHK.TRANS64.TRYWAIT P0, [R2+URZ+0x36840], R3 ;  /* 0x03684003020075a7 */ /* 0x010824000800017f */
[----:B0-----:R-:W-:Y:S05]  /*1aa30*/  @!P0 NANOSLEEP.SYNCS 0x989680 ;  /* 0x009896800000895d */ /* 0x001fea0003900000 */
[----:B------:R-:W0:Y:S02]  /*1aa40*/  @!P0 SYNCS.PHASECHK.TRANS64 P0, [R2+URZ+0x36840], R3 ;  /* 0x03684003020085a7 */ /* 0x000e24000800007f */
[----:B0-----:R-:W-:Y:S05]  /*1aa50*/  @!P0 BRA `(.L_x_2606) ;  /* 0xfffffffc00f08947 */ /* 0x001fea000383ffff */
[----:B------:R-:W-:Y:S05]  /*1aa60*/  BRA `(.L_x_2687) ;  /* 0xffffffcc003c7947 */ /* 0x000fea000383ffff */
.L_x_2613:
[----:B--2---:R2:W3:Y:S02]  /*1aa70*/  SYNCS.PHASECHK.TRANS64.TRYWAIT P0, [R2+URZ+0x60], R5 ;  /* 0x00006005020075a7 */ /* 0x0044e4000800017f */
[----:B---3--:R-:W-:Y:S05]  /*1aa80*/  @!P0 NANOSLEEP.SYNCS 0x989680 ;  /* 0x009896800000895d */ /* 0x008fea0003900000 */
[----:B------:R-:W3:Y:S02]  /*1aa90*/  @!P0 SYNCS.PHASECHK.TRANS64 P0, [R2+URZ+0x60], R5 ;  /* 0x00006005020085a7 */ /* 0x000ee4000800007f */
[----:B---3--:R-:W-:Y:S05]  /*1aaa0*/  @!P0 BRA `(.L_x_2613) ;  /* 0xfffffffc00f08947 */ /* 0x008fea000383ffff */
[----:B------:R-:W-:Y:S05]  /*1aab0*/  BRA `(.L_x_2688) ;  /* 0xffffffd000587947 */ /* 0x000fea000383ffff */
.L_x_2625:
[----:B0-----:R0:W2:Y:S02]  /*1aac0*/  SYNCS.PHASECHK.TRANS64.TRYWAIT P0, [R0+URZ+0x36860], R2 ;  /* 0x03686002000075a7 */ /* 0x0010a4000800017f */
[----:B--2---:R-:W-:Y:S05]  /*1aad0*/  @!P0 NANOSLEEP.SYNCS 0x989680 ;  /* 0x009896800000895d */ /* 0x004fea0003900000 */
[----:B------:R-:W2:Y:S02]  /*1aae0*/  @!P0 SYNCS.PHASECHK.TRANS64 P0, [R0+URZ+0x36860], R2 ;  /* 0x03686002000085a7 */ /* 0x000ea4000800007f */
[----:B--2---:R-:W-:Y:S05]  /*1aaf0*/  @!P0 BRA `(.L_x_2625) ;  /* 0xfffffffc00f08947 */ /* 0x004fea000383ffff */
[----:B------:R-:W-:Y:S05]  /*1ab00*/  BRA `(.L_x_2689) ;  /* 0xffffffd400f47947 */ /* 0x000fea000383ffff */
.L_x_2633:
        /* <DEDUP_REMOVED lines=8> */
.L_x_2691:
[----:B------:R-:W-:Y:S05]  /*1ab90*/  BSYNC B0 ;  /* 0x0000000000007941 */ /* 0x000fea0003800000 */
.L_x_2690:
        /* <DEDUP_REMOVED lines=9> */
.L_x_2692:
        /* <DEDUP_REMOVED lines=19> */
.L_x_2693:
[----:B------:R-:W-:Y:S01]  /*1ad60*/  IMAD.MOV.U32 R12, RZ, RZ, 0x2 ;  /* 0x00000002ff0c7424 */ /* 0x000fe200078e00ff */
[----:B------:R-:W-:-:S05]  /*1ad70*/  SEL R7, R14, RZ, P1 ;  /* 0x000000ff0e077207 */ /* 0x000fca0000800000 */
[----:B------:R-:W-:-:S04]  /*1ad80*/  IMAD.IADD R3, R2, 0x1, R7 ;  /* 0x0000000102037824 */ /* 0x000fc800078e0207 */
[----:B------:R-:W-:-:S07]  /*1ad90*/  IMAD.MOV.U32 R13, RZ, RZ, R3 ;  /* 0x000000ffff0d7224 */ /* 0x000fce00078e0003 */
[----:B------:R-:W-:Y:S05]  /*1ada0*/  WARPSYNC.COLLECTIVE R15, `(.L_x_2694) ;  /* 0x000000000f087348 */ /* 0x000fea0003c00000 */
[----:B------:R0:W1:Y:S02]  /*1adb0*/  SHFL.UP P6, R14, R13, R12, R11 ;  /* 0x0400000c0d0e7389 */ /* 0x00006400000c000b */
[----:B01----:R-:W-:Y:S01]  /*1adc0*/  ENDCOLLECTIVE ;  /* 0x000000000000791b */ /* 0x003fe20003800000 */
.L_x_2694:
        /* <DEDUP_REMOVED lines=8> */
.L_x_2695:
        /* <DEDUP_REMOVED lines=8> */
.L_x_2696:
        /* <DEDUP_REMOVED lines=8> */
.L_x_2697:
        /* <DEDUP_REMOVED lines=9> */
.L_x_2698:
[----:B------:R-:W-:Y:S01]  /*1afe0*/  IMAD.MOV.U32 R16, RZ, RZ, R14 ;  /* 0x000000ffff107224 */ /* 0x000fe200078e000e */
[----:B------:R-:W-:Y:S06]  /*1aff0*/  BRA `(.L_x_2699) ;  /* 0xffffffd800bc7947 */ /* 0x000fec000383ffff */
.L_x_2638:
[----:B------:R-:W-:Y:S01]  /*1b000*/  BSSY B0, `(.L_x_2700) ;  /* 0x0000008000007945 */ /* 0x000fe20003800000 */
[----:B-----5:R-:W-:Y:S02]  /*1b010*/  IMAD.MOV.U32 R13, RZ, RZ, R2 ;  /* 0x000000ffff0d7224 */ /* 0x020fe400078e0002 */
[----:B------:R-:W-:Y:S02]  /*1b020*/  IMAD.MOV.U32 R12, RZ, RZ, 0x1 ;  /* 0x00000001ff0c7424 */ /* 0x000fe400078e00ff */
[----:B------:R-:W-:Y:S02]  /*1b030*/  IMAD.MOV.U32 R11, RZ, RZ, RZ ;  /* 0x000000ffff0b7224 */ /* 0x000fe400078e00ff */
[----:B------:R-:W-:-:S07]  /*1b040*/  IMAD.MOV.U32 R15, RZ, RZ, -0x1 ;  /* 0xffffffffff0f7424 */ /* 0x000fce00078e00ff */
[----:B01--4-:R-:W-:Y:S05]  /*1b050*/  WARPSYNC.COLLECTIVE R15, `(.L_x_2701) ;  /* 0x000000000f087348 */ /* 0x013fea0003c00000 */
[----:B------:R2:W3:Y:S02]  /*1b060*/  SHFL.UP P6, R14, R13, R12, R11 ;  /* 0x0400000c0d0e7389 */ /* 0x0004e400000c000b */
[----:B01234-:R-:W-:Y:S01]  /*1b070*/  ENDCOLLECTIVE ;  /* 0x000000000000791b */ /* 0x01ffe20003800000 */
.L_x_2701:
[----:B------:R-:W-:Y:S05]  /*1b080*/  BSYNC B0 ;  /* 0x0000000000007941 */ /* 0x000fea0003800000 */
.L_x_2700:
        /* <DEDUP_REMOVED lines=9> */
.L_x_2702:
[----:B------:R-:W-:Y:S01]  /*1b120*/  IMAD.MOV.U32 R12, RZ, RZ, 0x4 ;  /* 0x00000004ff0c7424 */ /* 0x000fe200078e00ff */
[----:B------:R-:W-:-:S05]  /*1b130*/  SEL R14, R14, RZ, P2 ;  /* 0x000000ff0e0e7207 */ /* 0x000fca0001000000 */
[----:B------:R-:W-:-:S04]  /*1b140*/  IMAD.IADD R3, R3, 0x1, R14 ;  /* 0x0000000103037824 */ /* 0x000fc800078e020e */
[----:B------:R-:W-:-:S07]  /*1b150*/  IMAD.MOV.U32 R13, RZ, RZ, R3 ;  /* 0x000000ffff0d7224 */ /* 0x000fce00078e0003 */
[----:B------:R-:W-:Y:S05]  /*1b160*/  WARPSYNC.COLLECTIVE R15, `(.L_x_2703) ;  /* 0x000000000f087348 */ /* 0x000fea0003c00000 */
[----:B------:R0:W1:Y:S02]  /*1b170*/  SHFL.UP P6, R14, R13, R12, R11 ;  /* 0x0400000c0d0e7389 */ /* 0x00006400000c000b */
[----:B01----:R-:W-:Y:S01]  /*1b180*/  ENDCOLLECTIVE ;  /* 0x000000000000791b */ /* 0x003fe20003800000 */
.L_x_2703:
[----:B------:R-:W-:Y:S01]  /*1b190*/  IMAD.MOV.U32 R12, RZ, RZ, 0x8 ;  /* 0x00000008ff0c7424 */ /* 0x000fe200078e00ff */
[----:B------:R-:W-:-:S05]  /*1b1a0*/  SEL R14, R14, RZ, P3 ;  /* 0x000000ff0e0e7207 */ /* 0x000fca0001800000 */
[----:B------:R-:W-:-:S04]  /*1b1b0*/  IMAD.IADD R3, R3, 0x1, R14 ;  /* 0x0000000103037824 */ /* 0x000fc800078e020e */
[----:B------:R-:W-:-:S07]  /*1b1c0*/  IMAD.MOV.U32 R13, RZ, RZ, R3 ;  /* 0x000000ffff0d7224 */ /* 0x000fce00078e0003 */
[----:B------:R-:W-:Y:S05]  /*1b1d0*/  WARPSYNC.COLLECTIVE R15, `(.L_x_2704) ;  /* 0x000000000f087348 */ /* 0x000fea0003c00000 */
[----:B------:R0:W1:Y:S02]  /*1b1e0*/  SHFL.UP P6, R14, R13, R12, R11 ;  /* 0x0400000c0d0e7389 */ /* 0x00006400000c000b */
[----:B01----:R-:W-:Y:S01]  /*1b1f0*/  ENDCOLLECTIVE ;  /* 0x000000000000791b */ /* 0x003fe20003800000 */
.L_x_2704:
[----:B------:R-:W-:Y:S01]  /*1b200*/  IMAD.MOV.U32 R12, RZ, RZ, 0x10 ;  /* 0x00000010ff0c7424 */ /* 0x000fe200078e00ff */
[----:B------:R-:W-:-:S05]  /*1b210*/  SEL R14, R14, RZ, P4 ;  /* 0x000000ff0e0e7207 */ /* 0x000fca0002000000 */
[----:B------:R-:W-:-:S04]  /*1b220*/  IMAD.IADD R3, R3, 0x1, R14 ;  /* 0x0000000103037824 */ /* 0x000fc800078e020e */
[----:B------:R-:W-:-:S07]  /*1b230*/  IMAD.MOV.U32 R13, RZ, RZ, R3 ;  /* 0x000000ffff0d7224 */ /* 0x000fce00078e0003 */
[----:B------:R-:W-:Y:S05]  /*1b240*/  WARPSYNC.COLLECTIVE R15, `(.L_x_2705) ;  /* 0x000000000f087348 */ /* 0x000fea0003c00000 */
[----:B------:R0:W1:Y:S02]  /*1b250*/  SHFL.UP P6, R14, R13, R12, R11 ;  /* 0x0400000c0d0e7389 */ /* 0x00006400000c000b */
[----:B01----:R-:W-:Y:S01]  /*1b260*/  ENDCOLLECTIVE ;  /* 0x000000000000791b */ /* 0x003fe20003800000 */
.L_x_2705:
        /* <DEDUP_REMOVED lines=8> */
.L_x_2706:
[----:B------:R-:W-:Y:S01]  /*1b2f0*/  IMAD.MOV.U32 R16, RZ, RZ, R14 ;  /* 0x000000ffff107224 */ /* 0x000fe200078e000e */
[----:B------:R-:W-:Y:S06]  /*1b300*/  BRA `(.L_x_2707) ;  /* 0xffffffd800987947 */ /* 0x000fec000383ffff */
.L_x_2640:
[----:B------:R-:W-:Y:S01]  /*1b310*/  BSSY B0, `(.L_x_2708) ;  /* 0x0000006000007945 */ /* 0x000fe20003800000 */
[----:B------:R-:W-:Y:S01]  /*1b320*/  PLOP3.LUT P6, PT, P6, PT, PT, 0x8, 0x0 ;  /* 0x000000000000781c */ /* 0x000fe200037ce170 */
[----:B------:R-:W-:-:S12]  /*1b330*/  IMAD.MOV.U32 R15, RZ, RZ, -0x1 ;  /* 0xffffffffff0f7424 */ /* 0x000fd800078e00ff */
[----:B01--45:R-:W-:Y:S05]  /*1b340*/  WARPSYNC.COLLECTIVE R15, `(.L_x_2709) ;  /* 0x000000000f087348 */ /* 0x033fea0003c00000 */
[----:B------:R-:W-:Y:S01]  /*1b350*/  VOTE.ANY R14, PT, P6 ;  /* 0x00000000000e7806 */ /* 0x000fe200030e0100 */
[----:B01--45:R-:W-:Y:S06]  /*1b360*/  ENDCOLLECTIVE ;  /* 0x000000000000791b */ /* 0x033fec0003800000 */
.L_x_2709:
[----:B------:R-:W-:Y:S05]  /*1b370*/  BSYNC B0 ;  /* 0x0000000000007941 */ /* 0x000fea0003800000 */
.L_x_2708:
        /* <DEDUP_REMOVED lines=9> */
.L_x_2710:
[----:B------:R-:W-:Y:S01]  /*1b410*/  IMAD.MOV.U32 R17, RZ, RZ, R14 ;  /* 0x000000ffff117224 */ /* 0x000fe200078e000e */
[----:B------:R-:W-:Y:S06]  /*1b420*/  BRA `(.L_x_2711) ;  /* 0xffffffd800887947 */ /* 0x000fec000383ffff */
.L_x_2642:
[----:B------:R-:W-:Y:S01]  /*1b430*/  BSSY B0, `(.L_x_2712) ;  /* 0x0000007000007945 */ /* 0x000fe20003800000 */
[----:B------:R-:W-:Y:S02]  /*1b440*/  IMAD.MOV.U32 R13, RZ, RZ, R3 ;  /* 0x000000ffff0d7224 */ /* 0x000fe400078e0003 */
[----:B------:R-:W-:Y:S02]  /*1b450*/  IMAD.MOV.U32 R11, RZ, RZ, 0x1f ;  /* 0x0000001fff0b7424 */ /* 0x000fe400078e00ff */
[----:B------:R-:W-:-:S07]  /*1b460*/  IMAD.MOV.U32 R15, RZ, RZ, -0x1 ;  /* 0xffffffffff0f7424 */ /* 0x000fce00078e00ff */
[----:B012345:R-:W-:Y:S05]  /*1b470*/  WARPSYNC.COLLECTIVE R15, `(.L_x_2713) ;  /* 0x000000000f087348 */ /* 0x03ffea0003c00000 */
[----:B------:R0:W0:Y:S02]  /*1b480*/  SHFL.IDX P6, R14, R13, R12, R11 ;  /* 0x0000000c0d0e7389 */ /* 0x00002400000c000b */
[----:B012345:R-:W-:Y:S01]  /*1b490*/  ENDCOLLECTIVE ;  /* 0x000000000000791b */ /* 0x03ffe20003800000 */
.L_x_2713:
[----:B------:R-:W-:Y:S05]  /*1b4a0*/  BSYNC B0 ;  /* 0x0000000000007941 */ /* 0x000fea0003800000 */
.L_x_2712:
[----:B------:R-:W-:Y:S01]  /*1b4b0*/  IMAD.MOV.U32 R3, RZ, RZ, R14 ;  /* 0x000000ffff037224 */ /* 0x000fe200078e000e */
[----:B------:R-:W-:Y:S06]  /*1b4c0*/  BRA `(.L_x_2714) ;  /* 0xffffffd8007c7947 */ /* 0x000fec000383ffff */
.L_x_2646:
[----:B0-----:R0:W2:Y:S02]  /*1b4d0*/  SYNCS.PHASECHK.TRANS64.TRYWAIT P0, [R0+URZ+0x36820], R3 ;  /* 0x03682003000075a7 */ /* 0x0010a4000800017f */
[----:B--2---:R-:W-:Y:S05]  /*1b4e0*/  @!P0 NANOSLEEP.SYNCS 0x989680 ;  /* 0x009896800000895d */ /* 0x004fea0003900000 */
[----:B------:R-:W2:Y:S02]  /*1b4f0*/  @!P0 SYNCS.PHASECHK.TRANS64 P0, [R0+URZ+0x36820], R3 ;  /* 0x03682003000085a7 */ /* 0x000ea4000800007f */
[----:B--2---:R-:W-:Y:S05]  /*1b500*/  @!P0 BRA `(.L_x_2646) ;  /* 0xfffffffc00f08947 */ /* 0x004fea000383ffff */
[----:B------:R-:W-:Y:S05]  /*1b510*/  BRA `(.L_x_2715) ;  /* 0xffffffe000047947 */ /* 0x000fea000383ffff */
.L_x_2647:
        /* <DEDUP_REMOVED lines=11> */
.L_x_2717:
[----:B------:R-:W-:Y:S05]  /*1b5d0*/  BSYNC B0 ;  /* 0x0000000000007941 */ /* 0x000fea0003800000 */
.L_x_2716:
[----:B------:R-:W-:Y:S05]  /*1b5e0*/  BRA `(.L_x_2718) ;  /* 0xffffffdc00ec7947 */ /* 0x000fea000383ffff */
.L_x_2650:
[----:B------:R-:W-:Y:S01]  /*1b5f0*/  BSSY B1, `(.L_x_2719) ;  /* 0x0000006000017945 */ /* 0x000fe20003800000 */
[----:B------:R-:W-:-:S07]  /*1b600*/  IMAD.MOV.U32 R15, RZ, RZ, -0x1 ;  /* 0xffffffffff0f7424 */ /* 0x000fce00078e00ff */
[----:B012-45:R-:W-:Y:S05]  /*1b610*/  WARPSYNC.COLLECTIVE R15, `(.L_x_2720) ;  /* 0x000000000f0c7348 */ /* 0x037fea0003c00000 */
[----:B------:R-:W-:Y:S02]  /*1b620*/  ELECT P6, UR62, PT ;  /* 0x00000000003e782f */ /* 0x000fe400038c0000 */
[----:B------:R-:W-:Y:S01]  /*1b630*/  MOV R14, UR62 ;  /* 0x0000003e000e7c02 */ /* 0x000fe20008000f00 */
[----:B012-45:R-:W-:Y:S10]  /*1b640*/  ENDCOLLECTIVE ;  /* 0x000000000000791b */ /* 0x037ff40003800000 */
.L_x_2720:
[----:B------:R-:W-:Y:S05]  /*1b650*/  BSYNC B1 ;  /* 0x0000000000017941 */ /* 0x000fea0003800000 */
.L_x_2719:
[----:B------:R-:W-:Y:S05]  /*1b660*/  BRA `(.L_x_2721) ;  /* 0xffffffdc00e47947 */ /* 0x000fea000383ffff */
.L_x_2652:
[----:B0-----:R0:W2:Y:S02]  /*1b670*/  SYNCS.PHASECHK.TRANS64.TRYWAIT P0, [R6+URZ], R5 ;  /* 0x00000005060075a7 */ /* 0x0010a4000800017f */
[----:B--2---:R-:W-:Y:S05]  /*1b680*/  @!P0 NANOSLEEP.SYNCS 0x989680 ;  /* 0x009896800000895d */ /* 0x004fea0003900000 */
[----:B------:R-:W2:Y:S02]  /*1b690*/  @!P0 SYNCS.PHASECHK.TRANS64 P0, [R6+URZ], R5 ;  /* 0x00000005060085a7 */ /* 0x000ea4000800007f */
[----:B--2---:R-:W-:Y:S05]  /*1b6a0*/  @!P0 BRA `(.L_x_2652) ;  /* 0xfffffffc00f08947 */ /* 0x004fea000383ffff */
[----:B------:R-:W-:Y:S05]  /*1b6b0*/  BRA `(.L_x_2722) ;  /* 0xffffffe000287947 */ /* 0x000fea000383ffff */
.L_x_2653:
[----:B--2---:R2:W3:Y:S02]  /*1b6c0*/  SYNCS.PHASECHK.TRANS64.TRYWAIT P0, [R7+URZ], R2 ;  /* 0x00000002070075a7 */ /* 0x0044e4000800017f */
[----:B---3--:R-:W-:Y:S05]  /*1b6d0*/  @!P0 NANOSLEEP.SYNCS 0x989680 ;  /* 0x009896800000895d */ /* 0x008fea0003900000 */
[----:B------:R-:W3:Y:S02]  /*1b6e0*/  @!P0 SYNCS.PHASECHK.TRANS64 P0, [R7+URZ], R2 ;  /* 0x00000002070085a7 */ /* 0x000ee4000800007f */
[----:B---3--:R-:W-:Y:S05]  /*1b6f0*/  @!P0 BRA `(.L_x_2653) ;  /* 0xfffffffc00f08947 */ /* 0x008fea000383ffff */
[----:B------:R-:W-:Y:S05]  /*1b700*/  BRA `(.L_x_2723) ;  /* 0xffffffe0001c7947 */ /* 0x000fea000383ffff */
.L_x_2655:
[----:B---3--:R3:W4:Y:S02]  /*1b710*/  SYNCS.PHASECHK.TRANS64.TRYWAIT P0, [R4+URZ], R5 ;  /* 0x00000005040075a7 */ /* 0x008724000800017f */
[----:B----4-:R-:W-:Y:S05]  /*1b720*/  @!P0 NANOSLEEP.SYNCS 0x989680 ;  /* 0x009896800000895d */ /* 0x010fea0003900000 */
[----:B------:R-:W4:Y:S02]  /*1b730*/  @!P0 SYNCS.PHASECHK.TRANS64 P0, [R4+URZ], R5 ;  /* 0x00000005040085a7 */ /* 0x000f24000800007f */
[----:B----4-:R-:W-:Y:S05]  /*1b740*/  @!P0 BRA `(.L_x_2655) ;  /* 0xfffffffc00f08947 */ /* 0x010fea000383ffff */
[----:B------:R-:W-:Y:S05]  /*1b750*/  BRA `(.L_x_2724) ;  /* 0xffffffe000247947 */ /* 0x000fea000383ffff */
.L_x_2725:
        /* <DEDUP_REMOVED lines=10> */
.L_x_3244:


//--------------------- .text._ZN7cutlass13device_kernelIN5flash11enable_sm90INS1_16FlashAttnFwdSm90INS1_25CollectiveMainloopFwdSm90ILi2EN4cute5tupleIJNS5_1CILi1EEES8_S8_EEENS6_IJNS7_ILi128EEENS7_ILi112EEENS7_ILi192EEEEEELi192ENS_10bfloat16_tEfNS_4arch4Sm90ELb1ELb0ELb1ELb1ELb0ELb1ELb0ELb1ELb1ELb1ELb0ELb0EEENS1_21CollectiveEpilogueFwdINS6_IJSA_SC_SB_EEES9_SE_SG_Li256ELb1ELb1ELb0ELb0EEENS1_36VarlenDynamicPersistentTileSchedulerILi128ELi112ELi256ELi128ELb0ELb1ELb1ELb1ELb1ELb1EEEEEEEEEvNT_6ParamsE --------------------------
	.section	.text._ZN7cutlass13device_kernelIN5flash11enable_sm90INS1_16FlashAttnFwdSm90INS1_25CollectiveMainloopFwdSm90ILi2EN4cute5tupleIJNS5_1CILi1EEES8_S8_EEENS6_IJNS7_ILi128EEENS7_ILi112EEENS7_ILi192EEEEEELi192ENS_10bfloat16_tEfNS_4arch4Sm90ELb1ELb0ELb1ELb1ELb0ELb1ELb0ELb1ELb1ELb1ELb0ELb0EEENS1_21CollectiveEpilogueFwdINS6_IJSA_SC_SB_EEES9_SE_SG_Li256ELb1ELb1ELb0ELb0EEENS1_36VarlenDynamicPersistentTileSchedulerILi128ELi112ELi256ELi128ELb0ELb1ELb1ELb1ELb1ELb1EEEEEEEEEvNT_6ParamsE,"ax",@progbits
	.align	128
.text._ZN7cutlass13device_kernelIN5flash11enable_sm90INS1_16FlashAttnFwdSm90INS1_25CollectiveMainloopFwdSm90ILi2EN4cute5tupleIJNS5_1CILi1EEES8_S8_EEENS6_IJNS7_ILi128EEENS7_ILi112EEENS7_ILi192EEEEEELi192ENS_10bfloat16_tEfNS_4arch4Sm90ELb1ELb0ELb1ELb1ELb0ELb1ELb0ELb1ELb1ELb1ELb0ELb0EEENS1_21CollectiveEpilogueFwdINS6_IJSA_SC_SB_EEES9_SE_SG_Li256ELb1ELb1ELb0ELb0EEENS1_36VarlenDynamicPersistentTileSchedulerILi128ELi112ELi256ELi128ELb0ELb1ELb1ELb1ELb1ELb1EEEEEEEEEvNT_6ParamsE:
        .type           _ZN7cutlass13device_kernelIN5flash11enable_sm90INS1_16FlashAttnFwdSm90INS1_25CollectiveMainloopFwdSm90ILi2EN4cute5tupleIJNS5_1CILi1EEES8_S8_EEENS6_IJNS7_ILi128EEENS7_ILi112EEENS7_ILi192EEEEEELi192ENS_10bfloat16_tEfNS_4arch4Sm90ELb1ELb0ELb1ELb1ELb0ELb1ELb0ELb1ELb1ELb1ELb0ELb0EEENS1_21CollectiveEpilogueFwdINS6_IJSA_SC_SB_EEES9_SE_SG_Li256ELb1ELb1ELb0ELb0EEENS1_36VarlenDynamicPersistentTileSchedulerILi128ELi112ELi256ELi128ELb0ELb1ELb1ELb1ELb1ELb1EEEEEEEEEvNT_6ParamsE,@function
        .size           _ZN7cutlass13device_kernelIN5flash11enable_sm90INS1_16FlashAttnFwdSm90INS1_25CollectiveMainloopFwdSm90ILi2EN4cute5tupleIJNS5_1CILi1EEES8_S8_EEENS6_IJNS7_ILi128EEENS7_ILi112EEENS7_ILi192EEEEEELi192ENS_10bfloat16_tEfNS_4arch4Sm90ELb1ELb0ELb1ELb1ELb0ELb1ELb0ELb1ELb1ELb1ELb0ELb0EEENS1_21CollectiveEpilogueFwdINS6_IJSA_SC_SB_EEES9_SE_SG_Li256ELb1ELb1ELb0ELb0EEENS1_36VarlenDynamicPersistentTileSchedulerILi128ELi112ELi256ELi128ELb0ELb1ELb1ELb1ELb1ELb1EEEEEEEEEvNT_6ParamsE,(.L_x_3245 - _ZN7cutlass13device_kernelIN5flash11enable_sm90INS1_16FlashAttnFwdSm90INS1_25CollectiveMainloopFwdSm90ILi2EN4cute5tupleIJNS5_1CILi1EEES8_S8_EEENS6_IJNS7_ILi128EEENS7_ILi112EEENS7_ILi192EEEEEELi192ENS_10bfloat16_tEfNS_4arch4Sm90ELb1ELb0ELb1ELb1ELb0ELb1ELb0ELb1ELb1ELb1ELb0ELb0EEENS1_21CollectiveEpilogueFwdINS6_IJSA_SC_SB_EEES9_SE_SG_Li256ELb1ELb1ELb0ELb0EEENS1_36VarlenDynamicPersistentTileSchedulerILi128ELi112ELi256ELi128ELb0ELb1ELb1ELb1ELb1ELb1EEEEEEEEEvNT_6ParamsE)
        .other          _ZN7cutlass13device_kernelIN5flash11enable_sm90INS1_16FlashAttnFwdSm90INS1_25CollectiveMainloopFwdSm90ILi2EN4cute5tupleIJNS5_1CILi1EEES8_S8_EEENS6_IJNS7_ILi128EEENS7_ILi112EEENS7_ILi192EEEEEELi192ENS_10bfloat16_tEfNS_4arch4Sm90ELb1ELb0ELb1ELb1ELb0ELb1ELb0ELb1ELb1ELb1ELb0ELb0EEENS1_21CollectiveEpilogueFwdINS6_IJSA_SC_SB_EEES9_SE_SG_Li256ELb1ELb1ELb0ELb0EEENS1_36VarlenDynamicPersistentTileSchedulerILi128ELi112ELi256ELi128ELb0ELb1ELb1ELb1ELb1ELb1EEEEEEEEEvNT_6ParamsE,@"STO_CUDA_ENTRY STV_DEFAULT"
_ZN7cutlass13device_kernelIN5flash11enable_sm90INS1_16FlashAttnFwdSm90INS1_25CollectiveMainloopFwdSm90ILi2EN4cute5tupleIJNS5_1CILi1EEES8_S8_EEENS6_IJNS7_ILi128EEENS7_ILi112EEENS7_ILi192EEEEEELi192ENS_10bfloat16_tEfNS_4arch4Sm90ELb1ELb0ELb1ELb1ELb0ELb1ELb0ELb1ELb1ELb1ELb0ELb0EEENS1_21CollectiveEpilogueFwdINS6_IJSA_SC_SB_EEES9_SE_SG_Li256ELb1ELb1ELb0ELb0EEENS1_36VarlenDynamicPersistentTileSchedulerILi128ELi112ELi256ELi128ELb0ELb1ELb1ELb1ELb1ELb1EEEEEEEEEvNT_6ParamsE:
        /* <DEDUP_REMOVED lines=24> */
.L_x_2727:
[----:B------:R-:W-:Y:S05]  /*0180*/  BSYNC B0 ;  /* 0x0000000000007941 */ /* 0x000fea0003800000 */
.L_x_2726:
        /* <DEDUP_REMOVED lines=41> */
.L_x_2728:
        /* <DEDUP_REMOVED lines=22> */
.L_x_2729:
        /* <DEDUP_REMOVED lines=18> */
.L_x_2730:
        /* <DEDUP_REMOVED lines=22> */
.L_x_2731:
        /* <DEDUP_REMOVED lines=22> */
.L_x_2732:
        /* <DEDUP_REMOVED lines=10> */
.L_x_2735:
        /* <DEDUP_REMOVED lines=15> */
[----:B------:R-:W2:Y:S01]  /*0af0*/  LDL R0, [R1+0x98] ;  /* 0x0000980001007983 */ /* 0x000ea20000100800 */
[----:B------:R-:W-:Y:S01]  /*0b00*/  VIADD R18, R4, 0xffffff80 ;  /* 0xffffff8004127836 */ /* 0x000fe20000000000 */
[----:B------:R-:W-:Y:S01]  /*0b10*/  R2UR UR4, R16 ;  /* 0x00000000100472ca */ /* 0x000fe200000e0000 */
[----:B------:R-:W-:Y:S01]  /*0b20*/  IMAD.MOV.U32 R17, RZ, RZ, RZ ;  /* 0x000000ffff117224 */ /* 0x000fe200078e00ff */
[----:B------:R-:W-:Y:S01]  /*0b30*/  CS2R R208, SRZ ;  /* 0x0000000000d07805 */ /* 0x000fe2000001ff00 */
[----:B------:R-:W-:-:S10]  /*0b40*/  IMAD.MOV.U32 R205, RZ, RZ, RZ ;  /* 0x000000ffffcd7224 */ /* 0x000fd400078e00ff */
[----:B------:R-:W-:Y:S01]  /*0b50*/  UIADD3 UR4, UR4, 0x15400, URZ ;  /* 0x0001540004047890 */ /* 0x000fe2000fffe03f */
[----:B--2---:R-:W-:Y:S02]  /*0b60*/  R2UR UR5, R0 ;  /* 0x00000000000572ca */ /* 0x004fe400000e0000 */
[----:B------:R-:W-:-:S04]  /*0b70*/  SHF.R.S32.HI R0, RZ, 0x1f, R18 ;  /* 0x0000001fff007819 */ /* 0x000fc80000011412 */
[----:B0-----:R-:W-:-:S04]  /*0b80*/  LEA.HI R2, R0, R18, RZ, 0x7 ;  /* 0x0000001200027211 */ /* 0x001fc800078f38ff */
[----:B------:R-:W-:Y:S02]  /*0b90*/  LOP3.LUT R3, R2, 0xffffff80, RZ, 0xc0, !PT ;  /* 0xffffff8002037812 */ /* 0x000fe400078ec0ff */
[----:B------:R-:W-:Y:S01]  /*0ba0*/  SHF.R.S32.HI R11, RZ, 0x7, R2 ;  /* 0x00000007ff0b7819 */ /* 0x000fe20000011402 */
[----:B------:R-:W-:Y:S02]  /*0bb0*/  ULOP3.LUT UR5, UR5, 0x1, URZ, 0xfc, !UPT ;  /* 0x0000000105057892 */ /* 0x000fe4000f8efc3f */
[----:B------:R-:W-:Y:S01]  /*0bc0*/  IMAD.IADD R15, R18, 0x1, -R3 ;  /* 0x00000001120f7824 */ /* 0x000fe200078e0a03 */
[----:B------:R-:W-:Y:S02]  /*0bd0*/  LEA.HI R3, R0, R18, RZ, 0x4 ;  /* 0x0000001200037211 */ /* 0x000fe400078f20ff */
[----:B------:R-:W-:Y:S02]  /*0be0*/  LEA.HI R2, R2, R11, RZ, 0x1 ;  /* 0x0000000b02027211 */ /* 0x000fe400078f08ff */
[----:B------:R-:W-:-:S02]  /*0bf0*/  SHF.R.S32.HI R7, RZ, 0x1f, R15 ;  /* 0x0000001fff077819 */ /* 0x000fc4000001140f */
[----:B------:R-:W-:Y:S02]  /*0c00*/  SHF.R.S32.HI R6, RZ, 0x4, R3 ;  /* 0x00000004ff067819 */ /* 0x000fe40000011403 */
[----:B------:R-:W-:Y:S02]  /*0c10*/  LEA.HI R8, R7, R15, RZ, 0x2 ;  /* 0x0000000f07087211 */ /* 0x000fe400078f10ff */
[----:B------:R-:W-:Y:S02]  /*0c20*/  LEA.HI R4, R3, R6, RZ, 0x1 ;  /* 0x0000000603047211 */ /* 0x000fe400078f08ff */
[--C-:B------:R-:W-:Y:S02]  /*0c30*/  SHF.R.S32.HI R9, RZ, 0x2, R8.reuse ;  /* 0x00000002ff097819 */ /* 0x100fe40000011408 */
[----:B------:R-:W-:Y:S02]  /*0c40*/  SHF.R.S32.HI R10, RZ, 0x1f, R8 ;  /* 0x0000001fff0a7819 */ /* 0x000fe40000011408 */
[----:B------:R-:W-:-:S02]  /*0c50*/  LOP3.LUT R5, R4, 0x1ffffffe, RZ, 0xc0, !PT ;  /* 0x1ffffffe04057812 */ /* 0x000fc400078ec0ff */
[----:B------:R-:W-:Y:S02]  /*0c60*/  LEA.HI R10, R10, R9, RZ, 0x3 ;  /* 0x000000090a0a7211 */ /* 0x000fe400078f18ff */
[----:B------:R-:W-:Y:S01]  /*0c70*/  LEA.HI R7, R7, R15, RZ, 0x5 ;  /* 0x0000000f07077211 */ /* 0x000fe200078f28ff */
[----:B------:R-:W-:Y:S01]  /*0c80*/  IMAD.IADD R5, R6, 0x1, -R5 ;  /* 0x0000000106057824 */ /* 0x000fe200078e0a05 */
[----:B------:R-:W-:Y:S02]  /*0c90*/  LOP3.LUT R10, R10, 0xfffffff8, RZ, 0xc0, !PT ;  /* 0xfffffff80a0a7812 */ /* 0x000fe400078ec0ff */
[----:B------:R-:W-:Y:S02]  /*0ca0*/  LEA.HI R4, R0, R18, RZ, 0x5 ;  /* 0x0000001200047211 */ /* 0x000fe400078f28ff */
[----:B------:R-:W-:Y:S01]  /*0cb0*/  LOP3.LUT R3, R3, 0x3fffff0, RZ, 0xc0, !PT ;  /* 0x03fffff003037812 */ /* 0x000fe200078ec0ff */
[----:B------:R-:W-:Y:S01]  /*0cc0*/  IMAD.IADD R10, R9, 0x1, -R10 ;  /* 0x00000001090a7824 */ /* 0x000fe200078e0a0a */
[----:B------:R-:W-:-:S02]  /*0cd0*/  SHF.R.S32.HI R7, RZ, 0x5, R7 ;  /* 0x00000005ff077819 */ /* 0x000fc40000011407 */
[----:B------:R-:W-:Y:S01]  /*0ce0*/  SHF.R.S32.HI R4, RZ, 0x5, R4 ;  /* 0x00000005ff047819 */ /* 0x000fe20000011404 */
[----:B------:R-:W-:Y:S01]  /*0cf0*/  IMAD.IADD R3, R18, 0x1, -R3 ;  /* 0x0000000112037824 */ /* 0x000fe200078e0a03 */
[----:B------:R-:W-:Y:S01]  /*0d00*/  LEA.HI R6, R0, R18, RZ, 0x2 ;  /* 0x0000001200067211 */ /* 0x000fe200078f10ff */
[----:B------:R-:W-:Y:S01]  /*0d10*/  IMAD R7, R7, 0x10, R10 ;  /* 0x0000001007077824 */ /* 0x000fe200078e020a */
[----:B------:R-:W-:Y:S01]  /*0d20*/  LOP3.LUT R2, R2, 0x3fffffe, RZ, 0xc0, !PT ;  /* 0x03fffffe02027812 */ /* 0x000fe200078ec0ff */
[C---:B------:R-:W-:Y:S01]  /*0d30*/  IMAD R10, R4.reuse, 0x10, R3 ;  /* 0x00000010040a7824 */ /* 0x040fe200078e0203 */
[--C-:B------:R-:W-:Y:S01]  /*0d40*/  SHF.R.S32.HI R204, RZ, 0x2, R6.reuse ;  /* 0x00000002ffcc7819 */ /* 0x100fe20000011406 */
[----:B------:R-:W-:Y:S01]  /*0d50*/  IMAD.SHL.U32 R220, R4, 0x200, RZ ;  /* 0x0000020004dc7824 */ /* 0x000fe200078e00ff */
[----:B------:R-:W-:Y:S01]  /*0d60*/  SHF.R.S32.HI R3, RZ, 0x1f, R6 ;  /* 0x0000001fff037819 */ /* 0x000fe20000011406 */
[----:B------:R-:W-:Y:S01]  /*0d70*/  IMAD.IADD R2, R11, 0x1, -R2 ;  /* 0x000000010b027824 */ /* 0x000fe200078e0a02 */
[----:B------:R-:W-:Y:S01]  /*0d80*/  LOP3.LUT R6, R6, 0xfffffffc, RZ, 0xc0, !PT ;  /* 0xfffffffc06067812 */ /* 0x000fe200078ec0ff */
[----:B------:R-:W-:Y:S01]  /*0d90*/  VIADD R9, R204, 0x40 ;  /* 0x00000040cc097836 */ /* 0x000fe20000000000 */
[----:B------:R-:W-:Y:S01]  /*0da0*/  LEA.HI R3, R3, R204, RZ, 0x3 ;  /* 0x000000cc03037211 */ /* 0x000fe200078f18ff */
[----:B------:R-:W-:Y:S01]  /*0db0*/  IMAD R13, R2, 0x40, R7 ;  /* 0x00000040020d7824 */ /* 0x000fe200078e0207 */
[----:B------:R-:W-:Y:S01]  /*0dc0*/  LEA.HI R0, R0, R18, RZ, 0x3 ;  /* 0x0000001200007211 */ /* 0x000fe200078f18ff */
[----:B------:R-:W-:Y:S01]  /*0dd0*/  IMAD.IADD R20, R18, 0x1, -R6 ;  /* 0x0000000112147824 */ /* 0x000fe200078e0a06 */
[----:B------:R-:W-:Y:S01]  /*0de0*/  SHF.R.S32.HI R2, RZ, 0x1f, R9 ;  /* 0x0000001fff027819 */ /* 0x000fe20000011409 */
[----:B------:R-:W-:Y:S01]  /*0df0*/  IMAD.SHL.U32 R217, R9, 0x40, RZ ;  /* 0x0000004009d97824 */ /* 0x000fe200078e00ff */
[----:B------:R-:W-:Y:S01]  /*0e00*/  LOP3.LUT R3, R3, 0xfffffff8, RZ, 0xc0, !PT ;  /* 0xfffffff803037812 */ /* 0x000fe200078ec0ff */
[----:B------:R-:W-:Y:S01]  /*0e10*/  IMAD.SHL.U32 R22, R20, 0x4, RZ ;  /* 0x0000000414167824 */ /* 0x000fe200078e00ff */
[----:B------:R-:W-:Y:S01]  /*0e20*/  LEA.HI R2, R2, R9, RZ, 0x3 ;  /* 0x0000000902027211 */ /* 0x000fe200078f18ff */
[----:B------:R-:W-:Y:S01]  /*0e30*/  IMAD R12, R10, 0x8, R5 ;  /* 0x000000080a0c7824 */ /* 0x000fe200078e0205 */
[----:B------:R-:W-:Y:S01]  /*0e40*/  LOP3.LUT R217, R217, 0x1c0, RZ, 0xc0, !PT ;  /* 0x000001c0d9d97812 */ /* 0x000fe200078ec0ff */
[----:B------:R-:W-:Y:S01]  /*0e50*/  VIADD R213, R22, 0x20 ;  /* 0x0000002016d57836 */ /* 0x000fe20000000000 */
[----:B------:R-:W-:Y:S01]  /*0e60*/  LOP3.LUT R233, R0, 0xfffffff8, RZ, 0xc0, !PT ;  /* 0xfffffff800e97812 */ /* 0x000fe200078ec0ff */
[C---:B------:R-:W-:Y:S01]  /*0e70*/  VIADD R212, R22.reuse, 0x40 ;  /* 0x0000004016d47836 */ /* 0x040fe20000000000 */
[----:B------:R-:W-:Y:S01]  /*0e80*/  SHF.R.U32.HI R14, RZ, 0x3, R217 ;  /* 0x00000003ff0e7819 */ /* 0x000fe200000116d9 */
[----:B------:R-:W-:Y:S01]  /*0e90*/  IMAD.IADD R206, R22, 0x1, R213 ;  /* 0x0000000116ce7824 */ /* 0x000fe200078e02d5 */
[----:B------:R-:W-:Y:S01]  /*0ea0*/  STL [R1+0x90], R13 ;  /* 0x0000900d01007387 */ /* 0x000fe20000100800 */
[----:B------:R-:W-:Y:S01]  /*0eb0*/  IMAD.IADD R228, R204, 0x1, -R3 ;  /* 0x00000001cce47824 */ /* 0x000fe200078e0a03 */
[----:B------:R-:W-:Y:S01]  /*0ec0*/  LOP3.LUT R229, R8, 0x7ffffffc, RZ, 0xc0, !PT ;  /* 0x7ffffffc08e57812 */ /* 0x000fe200078ec0ff */
[----:B------:R-:W-:Y:S01]  /*0ed0*/  IMAD.SHL.U32 R2, R2, 0x40, RZ ;  /* 0x0000004002027824 */ /* 0x000fe200078e00ff */
[----:B------:R-:W-:Y:S01]  /*0ee0*/  SHF.R.S32.HI R3, RZ, 0x1f, R206 ;  /* 0x0000001fff037819 */ /* 0x000fe200000114ce */
[----:B------:R-:W-:Y:S01]  /*0ef0*/  IMAD.IADD R207, R22, 0x1, R212 ;  /* 0x0000000116cf7824 */ /* 0x000fe200078e02d4 */
[----:B------:R-:W-:Y:S01]  /*0f00*/  STL [R1+0x48], RZ ;  /* 0x000048ff01007387 */ /* 0x000fe20000100800 */
[----:B------:R-:W-:Y:S01]  /*0f10*/  IMAD.SHL.U32 R218, R228, 0x40, RZ ;  /* 0x00000040e4da7824 */ /* 0x000fe200078e00ff */
[----:B------:R-:W-:Y:S01]  /*0f20*/  LOP3.LUT R222, R2, 0xfffffe00, RZ, 0xc0, !PT ;  /* 0xfffffe0002de7812 */ /* 0x000fe200078ec0ff */
[----:B------:R-:W-:Y:S01]  /*0f30*/  IMAD.IADD R233, R18, 0x1, -R233 ;  /* 0x0000000112e97824 */ /* 0x000fe200078e0ae9 */
[----:B------:R-:W-:Y:S01]  /*0f40*/  SHF.R.S32.HI R2, RZ, 0x1f, R207 ;  /* 0x0000001fff027819 */ /* 0x000fe200000114cf */
[----:B------:R-:W-:Y:S01]  /*0f50*/  VIADD R215, R22, 0x10 ;  /* 0x0000001016d77836 */ /* 0x000fe20000000000 */
[-C--:B------:R-:W-:Y:S01]  /*0f60*/  LEA.HI R5, R3, R206.reuse, RZ, 0x6 ;  /* 0x000000ce03057211 */ /* 0x080fe200078f30ff */
[----:B------:R-:W-:Y:S01]  /*0f70*/  IMAD.SHL.U32 R225, R233, 0x8, RZ ;  /* 0x00000008e9e17824 */ /* 0x000fe200078e00ff */
[----:B------:R-:W-:Y:S01]  /*0f80*/  LOP3.LUT R218, R218, 0x1c0, RZ, 0xc0, !PT ;  /* 0x000001c0dada7812 */ /* 0x000fe200078ec0ff */
[----:B------:R-:W-:Y:S01]  /*0f90*/  VIADD R214, R22, 0x30 ;  /* 0x0000003016d67836 */ /* 0x000fe20000000000 */
[----:B------:R-:W-:Y:S01]  /*0fa0*/  LEA.HI R4, R3, R206, RZ, 0x3 ;  /* 0x000000ce03047211 */ /* 0x000fe200078f18ff */
[----:B------:R-:W-:Y:S01]  /*0fb0*/  IMAD.SHL.U32 R5, R5, 0x80, RZ ;  /* 0x0000008005057824 */ /* 0x000fe200078e00ff */
[CC--:B------:R-:W-:Y:S01]  /*0fc0*/  LEA.HI R6, R2.reuse, R207.reuse, RZ, 0x6 ;  /* 0x000000cf02067211 */ /* 0x0c0fe200078f30ff */
[C---:B------:R-:W-:Y:S01]  /*0fd0*/  VIADD R231, R225.reuse, 0x40 ;  /* 0x00000040e1e77836 */ /* 0x040fe20000000000 */
[----:B------:R-:W-:Y:S01]  /*0fe0*/  LEA.HI R3, R2, R207, RZ, 0x3 ;  /* 0x000000cf02037211 */ /* 0x000fe200078f18ff */
[----:B------:R-:W-:Y:S01]  /*0ff0*/  VIADD R232, R225, 0x80 ;  /* 0x00000080e1e87836 */ /* 0x000fe20000000000 */
[----:B------:R-:W-:Y:S01]  /*1000*/  SHF.R.U32.HI R219, RZ, 0x3, R218 ;  /* 0x00000003ffdb7819 */ /* 0x000fe200000116da */
[----:B------:R-:W-:Y:S01]  /*1010*/  IMAD.SHL.U32 R7, R6, 0x80, RZ ;  /* 0x0000008006077824 */ /* 0x000fe200078e00ff */
[--C-:B------:R-:W-:Y:S01]  /*1020*/  LOP3.LUT R2, R218, 0x38, R4.reuse, 0xf8, !PT ;  /* 0x00000038da027812 */ /* 0x100fe200078ef804 */
[----:B------:R-:W-:Y:S01]  /*1030*/  VIADD R216, R22, 0x50 ;  /* 0x0000005016d87836 */ /* 0x000fe20000000000 */
[----:B------:R-:W-:Y:S01]  /*1040*/  LOP3.LUT R9, R217, 0x38, R4, 0xf8, !PT ;  /* 0x00000038d9097812 */ /* 0x000fe200078ef804 */
[----:B------:R-:W-:Y:S01]  /*1050*/  IMAD.SHL.U32 R18, R20, 0x8, RZ ;  /* 0x0000000814127824 */ /* 0x000fe200078e00ff */
[----:B------:R-:W-:Y:S01]  /*1060*/  LOP3.LUT R6, R218, 0x38, R3, 0xf8, !PT ;  /* 0x00000038da067812 */ /* 0x000fe200078ef803 */
[----:B------:R-:W-:Y:S01]  /*1070*/  IMAD.IADD R229, R15, 0x1, -R229 ;  /* 0x000000010fe57824 */ /* 0x000fe200078e0ae5 */
[----:B------:R-:W-:-:S02]  /*1080*/  LOP3.LUT R5, R5, 0xffffe000, RZ, 0xc0, !PT ;  /* 0xffffe00005057812 */ /* 0x000fc400078ec0ff */
[-C--:B------:R-:W-:Y:S02]  /*1090*/  LOP3.LUT R2, R2, R219.reuse, RZ, 0x3c, !PT ;  /* 0x000000db02027212 */ /* 0x080fe400078e3cff */
[----:B------:R-:W-:Y:S02]  /*10a0*/  LOP3.LUT R10, R9, R14, RZ, 0x3c, !PT ;  /* 0x0000000e090a7212 */ /* 0x000fe400078e3cff */
[----:B------:R-:W-:Y:S02]  /*10b0*/  LOP3.LUT R9, R6, R219, RZ, 0x3c, !PT ;  /* 0x000000db06097212 */ /* 0x000fe400078e3cff */
[-C--:B------:R-:W-:Y:S01]  /*10c0*/  IADD3 R6, R2, R5.reuse, R220 ;  /* 0x0000000502067210 */ /* 0x080fe20007ffe0dc */
[----:B------:R-:W-:Y:S01]  /*10d0*/  IMAD.U32 R2, RZ, RZ, UR5 ;  /* 0x00000005ff027e24 */ /* 0x000fe2000f8e00ff */
[----:B------:R-:W-:Y:S02]  /*10e0*/  IADD3 R10, R10, R5, R222 ;  /* 0x000000050a0a7210 */ /* 0x000fe40007ffe0de */
[----:B------:R-:W-:-:S02]  /*10f0*/  LOP3.LUT R11, R217, 0x38, R3, 0xf8, !PT ;  /* 0x00000038d90b7812 */ /* 0x000fc400078ef803 */
[----:B------:R-:W-:Y:S01]  /*1100*/  SHF.R.S32.HI R5, RZ, 0x3, R0 ;  /* 0x00000003ff057819 */ /* 0x000fe20000011400 */
[----:B------:R-:W-:Y:S01]  /*1110*/  IMAD.U32 R0, RZ, RZ, UR4 ;  /* 0x00000004ff007e24 */ /* 0x000fe2000f8e00ff */
[----:B------:R-:W-:Y:S01]  /*1120*/  LOP3.LUT R7, R7, 0xffffe000, RZ, 0xc0, !PT ;  /* 0xffffe00007077812 */ /* 0x000fe200078ec0ff */
[----:B------:R-:W-:Y:S01]  /*1130*/  STL [R1+0x44], R2 ;  /* 0x0000440201007387 */ /* 0x000fe20000100800 */
[----:B------:R-:W-:Y:S02]  /*1140*/  LOP3.LUT R11, R11, R14, RZ, 0x3c, !PT ;  /* 0x0000000e0b0b7212 */ /* 0x000fe400078e3cff */
[-C--:B------:R-:W-:Y:S01]  /*1150*/  IADD3 R9, R9, R7.reuse, R220 ;  /* 0x0000000709097210 */ /* 0x080fe20007ffe0dc */
[----:B------:R0:W-:Y:S01]  /*1160*/  STL [R1+0x8c], R0 ;  /* 0x00008c0001007387 */ /* 0x0001e20000100800 */
[----:B------:R-:W-:Y:S02]  /*1170*/  IADD3 R11, R11, R7, R222 ;  /* 0x000000070b0b7210 */ /* 0x000fe40007ffe0de */
[----:B------:R-:W-:-:S02]  /*1180*/  SHF.R.S32.HI R7, RZ, 0x1f, R213 ;  /* 0x0000001fff077819 */ /* 0x000fc400000114d5 */
[----:B------:R-:W-:Y:S02]  /*1190*/  SHF.R.S32.HI R8, RZ, 0x1f, R231 ;  /* 0x0000001fff087819 */ /* 0x000fe400000114e7 */
[----:B------:R-:W-:Y:S02]  /*11a0*/  SHF.R.S32.HI R8, RZ, 0x1f, R214 ;  /* 0x0000001fff087819 */ /* 0x000fe400000114d6 */
[----:B------:R-:W-:Y:S02]  /*11b0*/  LOP3.LUT R5, R217, 0x38, R18, 0xf8, !PT ;  /* 0x00000038d9057812 */ /* 0x000fe400078ef812 */
[----:B0-----:R-:W-:Y:S02]  /*11c0*/  SHF.R.S32.HI R0, RZ, 0x1f, R225 ;  /* 0x0000001fff007819 */ /* 0x001fe400000114e1 */
[----:B------:R-:W-:Y:S02]  /*11d0*/  SHF.R.S32.HI R0, RZ, 0x1f, R215 ;  /* 0x0000001fff007819 */ /* 0x000fe400000114d7 */
[----:B------:R-:W-:-:S02]  /*11e0*/  LOP3.LUT R5, R222, R5, R14, 0xf6, !PT ;  /* 0x00000005de057212 */ /* 0x000fc400078ef60e */
[----:B------:R-:W-:Y:S01]  /*11f0*/  LEA.HI R2, R20, R20, RZ, 0x1 ;  /* 0x0000001414027211 */ /* 0x000fe200078f08ff */
[----:B------:R0:W-:Y:S03]  /*1200*/  STL [R1+0x74], R0 ;  /* 0x0000740001007387 */ /* 0x0001e60000100800 */
[----:B------:R-:W-:Y:S01]  /*1210*/  LOP3.LUT R2, R2, 0x1ffffffe, RZ, 0xc0, !PT ;  /* 0x1ffffffe02027812 */ /* 0x000fe200078ec0ff */
[----:B------:R1:W-:Y:S04]  /*1220*/  STL [R1+0x70], R7 ;  /* 0x0000700701007387 */ /* 0x0003e80000100800 */
[----:B------:R-:W-:Y:S01]  /*1230*/  STL [R1+0x6c], R8 ;  /* 0x00006c0801007387 */ /* 0x000fe20000100800 */
[----:B------:R-:W-:Y:S01]  /*1240*/  IMAD.IADD R2, R20, 0x1, -R2 ;  /* 0x0000000114027824 */ /* 0x000fe200078e0a02 */
[----:B0-----:R-:W-:-:S02]  /*1250*/  SHF.R.S32.HI R0, RZ, 0x1f, R232 ;  /* 0x0000001fff007819 */ /* 0x001fc400000114e8 */
[----:B------:R-:W-:Y:S01]  /*1260*/  SHF.R.S32.HI R0, RZ, 0x1f, R216 ;  /* 0x0000001fff007819 */ /* 0x000fe200000114d8 */
[----:B------:R-:W-:Y:S01]  /*1270*/  IMAD R230, R2, 0x8, R13 ;  /* 0x0000000802e67824 */ /* 0x000fe200078e020d */
[----:B-1----:R-:W-:-:S05]  /*1280*/  SHF.R.S32.HI R7, RZ, 0x1f, R212 ;  /* 0x0000001fff077819 */ /* 0x002fca00000114d4 */
[----:B------:R0:W-:Y:S04]  /*1290*/  STL [R1+0x68], R7 ;  /* 0x0000680701007387 */ /* 0x0001e80000100800 */
[----:B------:R1:W-:Y:S01]  /*12a0*/  STL [R1+0x64], R0 ;  /* 0x0000640001007387 */ /* 0x0003e20000100800 */
[----:B0-----:R-:W-:Y:S01]  /*12b0*/  IMAD.SHL.U32 R7, R12, 0x8, RZ ;  /* 0x000000080c077824 */ /* 0x001fe200078e00ff */
[----:B-1----:R-:W-:-:S04]  /*12c0*/  SHF.R.S32.HI R0, RZ, 0x3, R4 ;  /* 0x00000003ff007819 */ /* 0x002fc80000011404 */
[----:B------:R-:W-:Y:S01]  /*12d0*/  STL [R1+0x94], R7 ;  /* 0x0000940701007387 */ /* 0x000fe20000100800 */
[----:B------:R-:W-:Y:S02]  /*12e0*/  SHF.R.S32.HI R4, RZ, 0x3, R3 ;  /* 0x00000003ff047819 */ /* 0x000fe40000011403 */
[----:B------:R-:W-:Y:S01]  /*12f0*/  LEA R3, R5, UR4, 0x1 ;  /* 0x0000000405037c11 */ /* 0x000fe2000f8e08ff */
[----:B------:R0:W-:Y:S04]  /*1300*/  STL [R1+0x5c], R0 ;  /* 0x00005c0001007387 */ /* 0x0001e80000100800 */
[----:B------:R1:W-:Y:S04]  /*1310*/  STL [R1+0x60], R4 ;  /* 0x0000600401007387 */ /* 0x0003e80000100800 */
[----:B------:R2:W-:Y:S01]  /*1320*/  STL [R1+0x84], R3 ;  /* 0x0000840301007387 */ /* 0x0005e20000100800 */
[----:B0-----:R-:W-:-:S02]  /*1330*/  LEA R0, R6, UR4, 0x1 ;  /* 0x0000000406007c11 */ /* 0x001fc4000f8e08ff */
[----:B-1----:R-:W-:-:S03]  /*1340*/  LEA R4, R10, UR4, 0x1 ;  /* 0x000000040a047c11 */ /* 0x002fc6000f8e08ff */
[----:B------:R0:W-:Y:S01]  /*1350*/  STL [R1+0x88], R0 ;  /* 0x0000880001007387 */ /* 0x0001e20000100800 */
[----:B--2---:R-:W-:-:S03]  /*1360*/  LEA R3, R9, UR4, 0x1 ;  /* 0x0000000409037c11 */ /* 0x004fc6000f8e08ff */
[----:B------:R1:W-:Y:S04]  /*1370*/  STL [R1+0x7c], R4 ;  /* 0x00007c0401007387 */ /* 0x0003e80000100800 */
[----:B------:R1:W-:Y:S01]  /*1380*/  STL [R1+0x80], R3 ;  /* 0x0000800301007387 */ /* 0x0003e20000100800 */
[----:B0-----:R-:W-:-:S05]  /*1390*/  LEA R0, R11, UR4, 0x1 ;  /* 0x000000040b007c11 */ /* 0x001fca000f8e08ff */
[----:B------:R1:W-:Y:S02]  /*13a0*/  STL [R1+0x78], R0 ;  /* 0x0000780001007387 */ /* 0x0003e40000100800 */
.L_x_2960:
[----:B01--4-:R-:W0:Y:S01]  /*13b0*/  LDC.64 R2, c[0x0][0xc88] ;  /* 0x00032200ff027b82 */ /* 0x013e220000000a00 */
[----:B------:R-:W-:Y:S01]  /*13c0*/  ULDC.64 UR4, c[0x0][0xa28] ;  /* 0x00028a0000047ab9 */ /* 0x000fe20000000a00 */
[----:B------:R-:W-:Y:S01]  /*13d0*/  ULDC.64 UR8, c[0x0][0xa18] ;  /* 0x0002860000087ab9 */ /* 0x000fe20000000a00 */
[----:B------:R-:W-:Y:S01]  /*13e0*/  ULDC.64 UR6, c[0x0][0xa08] ;  /* 0x0002820000067ab9 */ /* 0x000fe20000000a00 */
[----:B0-----:R-:W-:-:S05]  /*13f0*/  IMAD.WIDE R2, R27, 0x4, R2 ;  /* 0x000000041b027825 */ /* 0x001fca00078e0202 */
[----:B--2---:R-:W2:Y:S01]  /*1400*/  LDG.E R237, desc[UR60][R2.64] ;  /* 0x0000003c02ed7981 */ /* 0x004ea2000c1e1900 */
[----:B------:R-:W-:Y:S01]  /*1410*/  ISETP.NE.U32.AND P2, PT, RZ, UR4, PT ;  /* 0x00000004ff007c0c */ /* 0x000fe2000bf45070 */
[----:B------:R-:W-:Y:S01]  /*1420*/  IMAD.MOV.U32 R9, RZ, RZ, RZ ;  /* 0x000000ffff097224 */ /* 0x000fe200078e00ff */
        /* <DEDUP_REMOVED lines=9> */
[C-C-:B------:R-:W-:Y:S01]  /*14c0*/  SHF.L.U64.HI R236, R237.reuse, 0x2, R0.reuse ;  /* 0x00000002edec7819 */ /* 0x140fe20000010200 */
[----:B------:R0:W-:Y:S01]  /*14d0*/  STL [R1+0x58], R0 ;  /* 0x0000580001007387 */ /* 0x0001e20000100800 */
[----:B------:R-:W-:Y:S01]  /*14e0*/  @P2 LEA.HI.X R3, R237, UR5, R0, 0x2, P3 ;  /* 0x00000005ed032c11 */ /* 0x000fe200098f1400 */
[----:B------:R-:W-:Y:S01]  /*14f0*/  ULDC UR4, c[0x0][0x288] ;  /* 0x0000a20000047ab9 */ /* 0x000fe20000000800 */
[----:B---3--:R-:W-:-:S03]  /*1500*/  IADD3 R6, P4, R235, UR6, RZ ;  /* 0x00000006eb067c10 */ /* 0x008fc6000ff9e0ff */
[----:B------:R0:W5:Y:S01]  /*1510*/  @P2 LDG.E R9, desc[UR60][R2.64] ;  /* 0x0000003c02092981 */ /* 0x000162000c1e1900 */
[----:B------:R-:W-:Y:S01]  /*1520*/  @P1 IADD3 R4, P2, R235, UR8, RZ ;  /* 0x00000008eb041c10 */ /* 0x000fe2000ff5e0ff */
[----:B------:R-:W-:Y:S01]  /*1530*/  IMAD.U32 R226, RZ, RZ, UR4 ;  /* 0x00000004ffe27e24 */ /* 0x000fe2000f8e00ff */
[C---:B------:R-:W-:Y:S01]  /*1540*/  IADD3.X R7, R236.reuse, UR7, RZ, P4, !PT ;  /* 0x00000007ec077c10 */ /* 0x040fe2000a7fe4ff */
[----:B------:R-:W-:Y:S01]  /*1550*/  ULDC.64 UR4, c[0x0][0x418] ;  /* 0x0001060000047ab9 */ /* 0x000fe20000000a00 */
[----:B------:R-:W-:Y:S01]  /*1560*/  @P1 IADD3.X R5, R236, UR9, RZ, P2, !PT ;  /* 0x00000009ec051c10 */ /* 0x000fe200097fe4ff */
[----:B------:R-:W-:Y:S02]  /*1570*/  ULDC.64 UR6, c[0x0][0xa20] ;  /* 0x0002880000067ab9 */ /* 0x000fe40000000a00 */
[----:B------:R0:W5:Y:S04]  /*1580*/  @P0 LDG.E R121, desc[UR60][R6.64] ;  /* 0x0000003c06790981 */ /* 0x000168000c1e1900 */
[----:B------:R0:W5:Y:S01]  /*1590*/  @P1 LDG.E R226, desc[UR60][R4.64] ;  /* 0x0000003c04e21981 */ /* 0x000162000c1e1900 */
[----:B------:R-:W-:-:S03]  /*15a0*/  UISETP.NE.U32.AND UP0, UPT, UR4, URZ, UPT ;  /* 0x0000003f0400728c */ /* 0x000fc6000bf05070 */
[----:B------:R-:W-:Y:S01]  /*15b0*/  ULDC UR4, c[0x0][0x424] ;  /* 0x0001090000047ab9 */ /* 0x000fe20000000800 */
[----:B------:R-:W-:Y:S01]  /*15c0*/  UISETP.NE.AND.EX UP0, UPT, UR5, URZ, UPT, UP0 ;  /* 0x0000003f0500728c */ /* 0x000fe2000bf05300 */
[----:B------:R-:W-:Y:S02]  /*15d0*/  ISETP.NE.U32.AND P2, PT, RZ, UR6, PT ;  /* 0x00000006ff007c0c */ /* 0x000fe4000bf45070 */
[----:B------:R-:W-:Y:S01]  /*15e0*/  ULDC UR5, c[0x0][0x2f0] ;  /* 0x0000bc0000057ab9 */ /* 0x000fe20000000800 */
[----:B------:R-:W-:Y:S01]  /*15f0*/  USEL UR4, UR4, 0x1, UP0 ;  /* 0x0000000104047887 */ /* 0x000fe20008000000 */
[----:B------:R-:W-:-:S03]  /*1600*/  ISETP.NE.AND.EX P2, PT, RZ, UR7, PT, P2 ;  /* 0x00000007ff007c0c */ /* 0x000fc6000bf45320 */
[----:B------:R-:W-:-:S03]  /*1610*/  UIMAD UR4, UR4, UR5, URZ ;  /* 0x00000005040472a4 */ /* 0x000fc6000f8e023f */
[----:B------:R-:W-:Y:S01]  /*1620*/  ULDC UR5, c[0x0][0x348] ;  /* 0x0000d20000057ab9 */ /* 0x000fe20000000800 */
[----:B------:R-:W-:Y:S02]  /*1630*/  IMAD.MOV.U32 R234, RZ, RZ, R26 ;  /* 0x000000ffffea7224 */ /* 0x000fe400078e001a */
[----:B------:R-:W-:Y:S01]  /*1640*/  IMAD.MOV.U32 R27, RZ, RZ, R237 ;  /* 0x000000ffff1b7224 */ /* 0x000fe200078e00ed */
[----:B0-----:R-:W-:Y:S06]  /*1650*/  @P1 BRA `(.L_x_2737) ;  /* 0x0000000000241947 */ /* 0x001fec0003800000 */
        /* <DEDUP_REMOVED lines=9> */
.L_x_2737:
[----:B------:R-:W-:Y:S02]  /*16f0*/  IMAD.U32 R2, RZ, RZ, UR5 ;  /* 0x00000005ff027e24 */ /* 0x000fe4000f8e00ff */
[----:B------:R-:W-:Y:S01]  /*1700*/  IMAD.U32 R28, RZ, RZ, UR4 ;  /* 0x00000004ff1c7e24 */ /* 0x000fe2000f8e00ff */
[----:B------:R-:W-:Y:S06]  /*1710*/  @!P2 BRA `(.L_x_2738) ;  /* 0x000000000010a947 */ /* 0x000fec0003800000 */
[----:B------:R-:W-:-:S04]  /*1720*/  IADD3 R4, P0, R235, UR6, RZ ;  /* 0x00000006eb047c10 */ /* 0x000fc8000ff1e0ff */
[----:B------:R-:W-:-:S05]  /*1730*/  IADD3.X R5, R236, UR7, RZ, P0, !PT ;  /* 0x00000007ec057c10 */ /* 0x000fca00087fe4ff */
[----:B------:R0:W5:Y:S01]  /*1740*/  LDG.E R28, desc[UR60][R4.64] ;  /* 0x0000003c041c7981 */ /* 0x000162000c1e1900 */
[----:B------:R-:W-:Y:S05]  /*1750*/  BRA `(.L_x_2739) ;  /* 0x0000000000107947 */ /* 0x000fea0003800000 */
.L_x_2738:
[----:B------:R-:W-:Y:S05]  /*1760*/  @!P0 BRA `(.L_x_2739) ;  /* 0x00000000000c8947 */ /* 0x000fea0003800000 */
[----:B------:R-:W2:Y:S04]  /*1770*/  LDG.E R3, desc[UR60][R6.64] ;  /* 0x0000003c06037981 */ /* 0x000ea8000c1e1900 */
[----:B------:R-:W2:Y:S02]  /*1780*/  LDG.E R28, desc[UR60][R6.64+0x4] ;  /* 0x0000043c061c7981 */ /* 0x000ea4000c1e1900 */
[----:B--2---:R-:W-:-:S07]  /*1790*/  IMAD.IADD R28, R28, 0x1, -R3 ;  /* 0x000000011c1c7824 */ /* 0x004fce00078e0a03 */
.L_x_2739:
[----:B------:R-:W-:Y:S01]  /*17a0*/  ULDC.64 UR4, c[0x0][0xa10] ;  /* 0x0002840000047ab9 */ /* 0x000fe20000000a00 */
[----:B------:R-:W1:Y:S01]  /*17b0*/  LDC R8, c[0x0][0x448] ;  /* 0x00011200ff087b82 */ /* 0x000e620000000800 */
        /* <DEDUP_REMOVED lines=13> */
[----:B-1----:R-:W-:Y:S01]  /*1890*/  ISETP.NE.AND P1, PT, R8, 0x1, PT ;  /* 0x000000010800780c */ /* 0x002fe20003f25270 */
[----:B------:R-:W-:Y:S01]  /*18a0*/  IMAD.SHL.U32 R224, R25, 0x80, RZ ;  /* 0x0000008019e07824 */ /* 0x000fe200078e00ff */
[----:B------:R-:W-:Y:S01]  /*18b0*/  PLOP3.LUT P2, PT, PT, PT, PT, 0x80, 0x0 ;  /* 0x000000000000781c */ /* 0x000fe20003f4f070 */
[----:B------:R-:W-:Y:S02]  /*18c0*/  IMAD.IADD R9, R28, 0x1, -R9 ;  /* 0x000000011c097824 */ /* 0x000fe400078e0a09 */
[----:B0-----:R-:W-:Y:S02]  /*18d0*/  VIADD R4, R224, 0x7f ;  /* 0x0000007fe0047836 */ /* 0x001fe40000000000 */
[----:B---3--:R-:W-:-:S06]  /*18e0*/  IMAD.MOV.U32 R6, RZ, RZ, RZ ;  /* 0x000000ffff067224 */ /* 0x008fcc00078e00ff */
[----:B------:R-:W0:Y:S08]  /*18f0*/  @P1 LDC R11, c[0x0][0x44c] ;  /* 0x00011300ff0b1b82 */ /* 0x000e300000000800 */
[----:B------:R-:W1:Y:S01]  /*1900*/  @P1 LDC R5, c[0x0][0x450] ;  /* 0x00011400ff051b82 */ /* 0x000e620000000800 */
[----:B--2---:R-:W-:Y:S02]  /*1910*/  @P0 IMAD.IADD R2, R3, 0x1, -R0 ;  /* 0x0000000103020824 */ /* 0x004fe400078e0a00 */
[----:B0-----:R-:W-:-:S04]  /*1920*/  @P1 IMAD.HI.U32 R0, R4, R11, RZ ;  /* 0x0000000b04001227 */ /* 0x001fc800078e00ff */
[----:B------:R-:W-:Y:S01]  /*1930*/  IMAD.IADD R227, R9, 0x1, R2 ;  /* 0x0000000109e37824 */ /* 0x000fe200078e0202 */
[----:B-1----:R-:W-:Y:S01]  /*1940*/  @P1 SHF.R.U32.HI R4, RZ, R5, R0 ;  /* 0x00000005ff041219 */ /* 0x002fe20000011600 */
[----:B------:R-:W-:Y:S02]  /*1950*/  IMAD.MOV R0, RZ, RZ, -R9 ;  /* 0x000000ffff007224 */ /* 0x000fe400078e0a09 */
[C---:B------:R-:W-:Y:S01]  /*1960*/  VIADD R5, R227.reuse, 0x6f ;  /* 0x0000006fe3057836 */ /* 0x040fe20000000000 */
[----:B------:R-:W-:Y:S02]  /*1970*/  IADD3 R149, R227, 0x70, -R226 ;  /* 0x00000070e3957810 */ /* 0x000fe40007ffe8e2 */
[----:B------:R-:W-:-:S03]  /*1980*/  VIMNMX R0, RZ, R0, !PT ;  /* 0x00000000ff007248 */ /* 0x000fc60007fe0100 */
[----:B------:R-:W-:Y:S01]  /*1990*/  IMAD.IADD R7, R149, 0x1, R4 ;  /* 0x0000000195077824 */ /* 0x000fe200078e0204 */
[----:B------:R-:W-:Y:S01]  /*19a0*/  SHF.R.U32.HI R124, RZ, 0x4, R0 ;  /* 0x00000004ff7c7819 */ /* 0x000fe20000011600 */
[----:B------:R-:W-:Y:S02]  /*19b0*/  IMAD.MOV.U32 R4, RZ, RZ, RZ ;  /* 0x000000ffff047224 */ /* 0x000fe400078e00ff */
[----:B------:R-:W-:-:S04]  /*19c0*/  IMAD.HI R6, R7, -0x6db6db6d, R6 ;  /* 0x9249249307067827 */ /* 0x000fc800078e0206 */
[----:B------:R-:W-:Y:S01]  /*19d0*/  IMAD.HI R4, R5, -0x6db6db6d, R4 ;  /* 0x9249249305047827 */ /* 0x000fe200078e0204 */
[----:B------:R-:W-:-:S03]  /*19e0*/  SHF.R.U32.HI R5, RZ, 0x1f, R6 ;  /* 0x0000001fff057819 */ /* 0x000fc60000011606 */
[----:B------:R-:W-:Y:S01]  /*19f0*/  IMAD.WIDE.U32 R124, R124, 0x24924925, RZ ;  /* 0x249249257c7c7825 */ /* 0x000fe200078e00ff */
[----:B------:R-:W-:Y:S02]  /*1a00*/  SHF.R.U32.HI R3, RZ, 0x1f, R4 ;  /* 0x0000001fff037819 */ /* 0x000fe40000011604 */
[----:B------:R-:W-:Y:S01]  /*1a10*/  LEA.HI.SX32 R5, R6, R5, 0x1a ;  /* 0x0000000506057211 */ /* 0x000fe200078fd2ff */
[----:B------:R-:W-:Y:S01]  /*1a20*/  IMAD.MOV.U32 R24, RZ, RZ, R125 ;  /* 0x000000ffff187224 */ /* 0x000fe200078e007d */
[----:B------:R-:W-:-:S04]  /*1a30*/  LEA.HI.SX32 R150, R4, R3, 0x1a ;  /* 0x0000000304967211 */ /* 0x000fc800078fd2ff */
[----:B------:R-:W-:-:S05]  /*1a40*/  VIMNMX R5, R150, R5, PT ;  /* 0x0000000596057248 */ /* 0x000fca0003fe0100 */
        /* <DEDUP_REMOVED lines=9> */
[----:B------:R-:W-:Y:S05]  /*1ae0*/  @!P0 BRA `(.L_x_2740) ;  /* 0x0000009000908947 */ /* 0x000fea0003800000 */
        /* <DEDUP_REMOVED lines=20> */
.L_x_2742:
[----:B------:R-:W-:Y:S05]  /*1c30*/  BSYNC B6 ;  /* 0x0000000000067941 */ /* 0x000fea0003800000 */
.L_x_2741:
        /* <DEDUP_REMOVED lines=20> */
.L_x_2744:
[----:B------:R-:W-:Y:S05]  /*1d80*/  BSYNC B6 ;  /* 0x0000000000067941 */ /* 0x000fea0003800000 */
.L_x_2743:
[----:B------:R-:W-:Y:S01]  /*1d90*/  ULDC.64 UR4, c[0x0][0x9f8] ;  /* 0x00027e0000047ab9 */ /* 0x000fe20000000a00 */
[----:B------:R-:W2:Y:S01]  /*1da0*/  LDL.LU R30, [R1+0x20] ;  /* 0x00002000011e7983 */ /* 0x000ea20000300800 */
[----:B------:R-:W-:Y:S01]  /*1db0*/  ISETP.NE.U32.AND P0, PT, RZ, UR4, PT ;  /* 0x00000004ff007c0c */ /* 0x000fe2000bf05070 */
[----:B------:R-:W0:Y:S01]  /*1dc0*/  LDC.64 R112, c[0x0][0x300] ;  /* 0x0000c000ff707b82 */ /* 0x000e220000000a00 */
[----:B------:R-:W-:Y:S01]  /*1dd0*/  ULDC UR6, c[0x0][0x2f4] ;  /* 0x0000bd0000067ab9 */ /* 0x000fe20000000800 */
[----:B------:R-:W-:Y:S02]  /*1de0*/  SHF.R.S32.HI R9, RZ, 0x1f, R26 ;  /* 0x0000001fff097819 */ /* 0x000fe4000001141a */
[----:B------:R-:W-:Y:S01]  /*1df0*/  SHF.R.S32.HI R19, RZ, 0x1f, R18 ;  /* 0x0000001fff137819 */ /* 0x000fe20000011412 */
[----:B------:R-:W-:Y:S01]  /*1e00*/  IMAD.IADD R121, R121, 0x1, R28 ;  /* 0x0000000179797824 */ /* 0x000fe200078e021c */
[----:B------:R-:W-:Y:S01]  /*1e10*/  ISETP.NE.AND.EX P0, PT, RZ, UR5, PT, P0 ;  /* 0x00000005ff007c0c */ /* 0x000fe2000bf05300 */
[----:B------:R-:W-:Y:S01]  /*1e20*/  ULDC.64 UR8, c[0x0][0xa08] ;  /* 0x0002820000087ab9 */ /* 0x000fe20000000a00 */
[----:B------:R-:W1:Y:S01]  /*1e30*/  LDC.64 R106, c[0x0][0x408] ;  /* 0x00010200ff6a7b82 */ /* 0x000e620000000a00 */
[----:B------:R-:W-:-:S07]  /*1e40*/  SHF.R.S32.HI R147, RZ, 0x1f, R204 ;  /* 0x0000001fff937819 */ /* 0x000fce00000114cc */
[----:B------:R-:W3:Y:S03]  /*1e50*/  LDC.64 R100, c[0x0][0x3f8] ;  /* 0x0000fe00ff647b82 */ /* 0x000ee60000000a00 */
[----:B------:R-:W-:-:S04]  /*1e60*/  @P0 IADD3 R4, P1, R235, UR4, RZ ;  /* 0x00000004eb040c10 */ /* 0x000fc8000ff3e0ff */
[----:B------:R-:W-:Y:S01]  /*1e70*/  @P0 IADD3.X R5, R236, UR5, RZ, P1, !PT ;  /* 0x00000005ec050c10 */ /* 0x000fe20008ffe4ff */
[----:B------:R-:W-:Y:S01]  /*1e80*/  ULDC.64 UR4, c[0x0][0x330] ;  /* 0x0000cc0000047ab9 */ /* 0x000fe20000000a00 */
[----:B------:R-:W4:Y:S03]  /*1e90*/  LDC R31, c[0x0][0x3f4] ;  /* 0x0000fd00ff1f7b82 */ /* 0x000f260000000800 */
[----:B------:R0:W2:Y:S01]  /*1ea0*/  @P0 LDG.E R27, desc[UR60][R4.64] ;  /* 0x0000003c041b0981 */ /* 0x0000a2000c1e1900 */
[----:B------:R-:W-:Y:S01]  /*1eb0*/  ISETP.GE.AND P1, PT, R206, UR6, PT ;  /* 0x00000006ce007c0c */ /* 0x000fe2000bf26270 */
[----:B------:R-:W-:Y:S01]  /*1ec0*/  IMAD R3, R9, UR4, RZ ;  /* 0x0000000409037c24 */ /* 0x000fe2000f8e02ff */
[----:B------:R-:W-:Y:S01]  /*1ed0*/  ISETP.GE.AND P0, PT, R18, UR6, PT ;  /* 0x0000000612007c0c */ /* 0x000fe2000bf06270 */
[C---:B------:R-:W-:Y:S01]  /*1ee0*/  IMAD.WIDE.U32 R114, R26.reuse, UR4, R18 ;  /* 0x000000041a727c25 */ /* 0x040fe2000f8e0012 */
[----:B------:R-:W-:Y:S01]  /*1ef0*/  SEL R0, RZ, 0xffffffff, P1 ;  /* 0xffffffffff007807 */ /* 0x000fe20000800000 */
[----:B------:R-:W3:Y:S01]  /*1f00*/  S2R R151, SR_TID.X ;  /* 0x0000000000977919 */ /* 0x000ee20000002100 */
[----:B------:R-:W-:Y:S01]  /*1f10*/  SHF.R.S32.HI R12, RZ, 0x1f, R121 ;  /* 0x0000001fff0c7819 */ /* 0x000fe20000011479 */
[----:B------:R-:W-:Y:S01]  /*1f20*/  IMAD R3, R26, UR5, R3 ;  /* 0x000000051a037c24 */ /* 0x000fe2000f8e0203 */
[----:B------:R-:W-:Y:S01]  /*1f30*/  ULDC.64 UR4, c[0x0][0x308] ;  /* 0x0000c20000047ab9 */ /* 0x000fe20000000a00 */
[----:B0-----:R-:W-:Y:S01]  /*1f40*/  IMAD.SHL.U32 R5, R0, 0x2, RZ ;  /* 0x0000000200057824 */ /* 0x001fe200078e00ff */
[----:B------:R-:W-:Y:S01]  /*1f50*/  SEL R4, RZ, 0x1, P0 ;  /* 0x00000001ff047807 */ /* 0x000fe20000000000 */
[C---:B------:R-:W-:Y:S01]  /*1f60*/  VIADD R0, R18.reuse, 0x60 ;  /* 0x0000006012007836 */ /* 0x040fe20000000000 */
[----:B------:R-:W-:Y:S01]  /*1f70*/  ISETP.GE.AND P0, PT, R207, UR6, PT ;  /* 0x00000006cf007c0c */ /* 0x000fe2000bf06270 */
[----:B------:R-:W-:Y:S01]  /*1f80*/  IMAD.IADD R115, R115, 0x1, R3 ;  /* 0x0000000173737824 */ /* 0x000fe200078e0203 */
[----:B------:R-:W-:Y:S01]  /*1f90*/  LOP3.LUT R6, R5, 0x2, R4, 0xe2, !PT ;  /* 0x0000000205067812 */ /* 0x000fe200078ee204 */
[----:B------:R-:W-:Y:S01]  /*1fa0*/  VIADD R3, R18, 0x80 ;  /* 0x0000008012037836 */ /* 0x000fe20000000000 */
[----:B------:R-:W-:Y:S01]  /*1fb0*/  ISETP.GE.AND P1, PT, R0, UR6, PT ;  /* 0x0000000600007c0c */ /* 0x000fe2000bf26270 */
[-C--:B------:R-:W-:Y:S01]  /*1fc0*/  IMAD R10, R12, R112.reuse, RZ ;  /* 0x000000700c0a7224 */ /* 0x080fe200078e02ff */
[----:B------:R-:W-:Y:S01]  /*1fd0*/  SEL R7, RZ, 0x4, P0 ;  /* 0x00000004ff077807 */ /* 0x000fe20000000000 */
[----:B------:R-:W-:Y:S01]  /*1fe0*/  IMAD.WIDE.U32 R4, R121, R112, RZ ;  /* 0x0000007079047225 */ /* 0x000fe200078e00ff */
[----:B------:R-:W-:-:S02]  /*1ff0*/  ISETP.GE.AND P2, PT, R3, UR6, PT ;  /* 0x0000000603007c0c */ /* 0x000fc4000bf46270 */
[----:B------:R-:W-:Y:S01]  /*2000*/  SEL R8, RZ, 0x8, P1 ;  /* 0x00000008ff087807 */ /* 0x000fe20000800000 */
[----:B------:R-:W-:Y:S01]  /*2010*/  IMAD R11, R121, R113, R10 ;  /* 0x00000071790b7224 */ /* 0x000fe200078e020a */
[----:B------:R-:W-:Y:S01]  /*2020*/  SEL R29, RZ, 0x10, P2 ;  /* 0x00000010ff1d7807 */ /* 0x000fe20001000000 */
[----:B------:R-:W-:Y:S01]  /*2030*/  IMAD R9, R9, UR4, RZ ;  /* 0x0000000409097c24 */ /* 0x000fe2000f8e02ff */
[----:B------:R-:W-:Y:S01]  /*2040*/  LOP3.LUT R6, R8, R6, R7, 0xfe, !PT ;  /* 0x0000000608067212 */ /* 0x000fe200078efe07 */
[----:B------:R-:W-:Y:S01]  /*2050*/  IMAD.IADD R5, R5, 0x1, R11 ;  /* 0x0000000105057824 */ /* 0x000fe200078e020b */
[----:B------:R-:W-:Y:S01]  /*2060*/  ISETP.NE.U32.AND P0, PT, RZ, UR8, PT ;  /* 0x00000008ff007c0c */ /* 0x000fe2000bf05070 */
[----:B------:R-:W-:Y:S01]  /*2070*/  IMAD R9, R26, UR5, R9 ;  /* 0x000000051a097c24 */ /* 0x000fe2000f8e0209 */
[----:B------:R-:W-:Y:S01]  /*2080*/  LOP3.LUT R29, R6, R29, RZ, 0xfc, !PT ;  /* 0x0000001d061d7212 */ /* 0x000fe200078efcff */
[----:B------:R-:W-:Y:S01]  /*2090*/  IMAD.WIDE.U32 R4, R26, UR4, R4 ;  /* 0x000000041a047c25 */ /* 0x000fe2000f8e0004 */
[----:B------:R-:W-:Y:S01]  /*20a0*/  ISETP.NE.AND.EX P0, PT, RZ, UR9, PT, P0 ;  /* 0x00000009ff007c0c */ /* 0x000fe2000bf05300 */
[----:B------:R-:W-:Y:S01]  /*20b0*/  ULDC.64 UR4, c[0x0][0x310] ;  /* 0x0000c40000047ab9 */ /* 0x000fe20000000a00 */
[----:B------:R-:W-:Y:S01]  /*20c0*/  SHF.R.S32.HI R23, RZ, 0x1f, R22 ;  /* 0x0000001fff177819 */ /* 0x000fe20000011416 */
[----:B------:R-:W-:Y:S01]  /*20d0*/  IMAD.IADD R5, R5, 0x1, R9 ;  /* 0x0000000105057824 */ /* 0x000fe200078e0209 */
[-C--:B----4-:R-:W-:Y:S01]  /*20e0*/  ISETP.GE.AND P1, PT, R206, R31.reuse, PT ;  /* 0x0000001fce00720c */ /* 0x090fe20003f26270 */
[----:B-1----:R-:W-:Y:S01]  /*20f0*/  IMAD.WIDE.U32 R108, R204, R106, R18 ;  /* 0x0000006acc6c7225 */ /* 0x002fe200078e0012 */
[----:B------:R-:W-:-:S02]  /*2100*/  ISETP.GE.AND P3, PT, R207, R31, PT ;  /* 0x0000001fcf00720c */ /* 0x000fc40003f66270 */
[----:B------:R-:W-:Y:S01]  /*2110*/  SHF.R.U32.HI R25, RZ, 0x3, R217 ;  /* 0x00000003ff197819 */ /* 0x000fe200000116d9 */
[----:B------:R-:W-:Y:S01]  /*2120*/  IMAD.WIDE.U32 R110, R204, R106, R22 ;  /* 0x0000006acc6e7225 */ /* 0x000fe200078e0016 */
[----:B------:R-:W-:Y:S02]  /*2130*/  LOP3.LUT P2, RZ, R228, 0x4, RZ, 0xc0, !PT ;  /* 0x00000004e4ff7812 */ /* 0x000fe4000784c0ff */
[----:B------:R-:W-:Y:S01]  /*2140*/  SHF.L.U64.HI R135, R112, 0x6, R113 ;  /* 0x0000000670877819 */ /* 0x000fe20000010271 */
[----:B---3--:R-:W-:Y:S01]  /*2150*/  IMAD.WIDE.U32 R104, R204, R100, R22 ;  /* 0x00000064cc687225 */ /* 0x008fe200078e0016 */
[----:B------:R-:W-:-:S03]  /*2160*/  LEA.HI R151, R151, 0x8, RZ, 0x19 ;  /* 0x0000000897977811 */ /* 0x000fc600078fc8ff */
[----:B------:R-:W-:-:S04]  /*2170*/  IMAD.WIDE.U32 R102, R204, R100, R18 ;  /* 0x00000064cc667225 */ /* 0x000fc800078e0012 */
[----:B------:R-:W-:Y:S02]  /*2180*/  IMAD.SHL.U32 R136, R112, 0x40, RZ ;  /* 0x0000004070887824 */ /* 0x000fe400078e00ff */
[----:B------:R-:W-:Y:S02]  /*2190*/  IMAD R15, R107, 0x70, RZ ;  /* 0x000000706b0f7824 */ /* 0x000fe400078e02ff */
[----:B------:R-:W-:Y:S02]  /*21a0*/  VIADD R32, R204, 0x40 ;  /* 0x00000040cc207836 */ /* 0x000fe40000000000 */
[----:B------:R-:W-:Y:S02]  /*21b0*/  IMAD R133, R101, 0x70, RZ ;  /* 0x0000007065857824 */ /* 0x000fe400078e02ff */
[----:B------:R-:W-:Y:S01]  /*21c0*/  IMAD.SHL.U32 R124, R31, 0x2, RZ ;  /* 0x000000021f7c7824 */ /* 0x000fe200078e00ff */
[----:B------:R-:W-:Y:S02]  /*21d0*/  SHF.R.S32.HI R148, RZ, 0x1f, R32 ;  /* 0x0000001fff947819 */ /* 0x000fe40000011420 */
[----:B--2---:R-:W-:-:S04]  /*21e0*/  LOP3.LUT R30, R30, 0xfffffffe, RZ, 0xc0, !PT ;  /* 0xfffffffe1e1e7812 */ /* 0x004fc800078ec0ff */
[----:B------:R-:W-:-:S04]  /*21f0*/  @P3 LOP3.LUT R30, R30, 0x1, RZ, 0xfc, !PT ;  /* 0x000000011e1e3812 */ /* 0x000fc800078efcff */
[----:B------:R-:W-:-:S04]  /*2200*/  LOP3.LUT R30, R30, 0xfffffffb, RZ, 0xc0, !PT ;  /* 0xfffffffb1e1e7812 */ /* 0x000fc800078ec0ff */
[----:B------:R-:W-:-:S05]  /*2210*/  @P2 LOP3.LUT R30, R30, 0x4, RZ, 0xfc, !PT ;  /* 0x000000041e1e2812 */ /* 0x000fca00078efcff */
[----:B------:R0:W-:Y:S01]  /*2220*/  STL [R1+0x20], R30 ;  /* 0x0000201e01007387 */ /* 0x0001e20000100800 */
[----:B------:R-:W-:Y:S02]  /*2230*/  SHF.R.S32.HI R6, RZ, 0x1f, R27 ;  /* 0x0000001fff067819 */ /* 0x000fe4000001141b */
[----:B------:R-:W-:Y:S02]  /*2240*/  SEL R9, R27, RZ, !P0 ;  /* 0x000000ff1b097207 */ /* 0x000fe40004000000 */
[----:B------:R-:W-:Y:S01]  /*2250*/  SEL R8, R6, RZ, !P0 ;  /* 0x000000ff06087207 */ /* 0x000fe20004000000 */
[----:B------:R-:W-:Y:S02]  /*2260*/  IMAD R6, R147, R106, RZ ;  /* 0x0000006a93067224 */ /* 0x000fe400078e02ff */
[----:B------:R-:W-:-:S04]  /*2270*/  IMAD.WIDE.U32 R116, R9, UR4, R4 ;  /* 0x0000000409747c25 */ /* 0x000fc8000f8e0004 */
[----:B------:R-:W-:Y:S02]  /*2280*/  IMAD R10, R8, UR4, RZ ;  /* 0x00000004080a7c24 */ /* 0x000fe4000f8e02ff */
[C---:B------:R-:W-:Y:S02]  /*2290*/  IMAD R11, R204.reuse, R107, R6 ;  /* 0x0000006bcc0b7224 */ /* 0x040fe400078e0206 */
[----:B------:R-:W-:Y:S01]  /*22a0*/  IMAD R13, R9, UR5, R10 ;  /* 0x00000005090d7c24 */ /* 0x000fe2000f8e020a */
[----:B------:R-:W-:Y:S01]  /*22b0*/  ULDC.64 UR4, c[0x0][0x338] ;  /* 0x0000ce0000047ab9 */ /* 0x000fe20000000a00 */
[-C--:B------:R-:W-:Y:S02]  /*22c0*/  IMAD R4, R147, R112.reuse, RZ ;  /* 0x0000007093047224 */ /* 0x080fe400078e02ff */
[----:B------:R-:W-:-:S04]  /*22d0*/  IMAD.WIDE.U32 R6, R204, R112, R18 ;  /* 0x00000070cc067225 */ /* 0x000fc800078e0012 */
[----:B------:R-:W-:Y:S01]  /*22e0*/  IMAD R10, R204, R113, R4 ;  /* 0x00000071cc0a7224 */ /* 0x000fe200078e0204 */
[----:B------:R-:W-:Y:S01]  /*22f0*/  IADD3 R4, P0, R116, R6, RZ ;  /* 0x0000000674047210 */ /* 0x000fe20007f1e0ff */
[----:B------:R-:W-:Y:S02]  /*2300*/  IMAD.IADD R5, R117, 0x1, R13 ;  /* 0x0000000175057824 */ /* 0x000fe400078e020d */
[----:B------:R-:W-:Y:S02]  /*2310*/  IMAD.IADD R111, R111, 0x1, R11 ;  /* 0x000000016f6f7824 */ /* 0x000fe400078e020b */
[----:B------:R-:W-:Y:S01]  /*2320*/  IMAD R8, R8, UR4, RZ ;  /* 0x0000000408087c24 */ /* 0x000fe2000f8e02ff */
[----:B------:R-:W-:Y:S01]  /*2330*/  IADD3.X R6, R5, R7, R10, P0, !PT ;  /* 0x0000000705067210 */ /* 0x000fe200007fe40a */
[----:B------:R-:W-:Y:S01]  /*2340*/  IMAD R7, R147, R100, RZ ;  /* 0x0000006493077224 */ /* 0x000fe200078e02ff */
[----:B------:R-:W-:Y:S01]  /*2350*/  ISETP.GE.AND P0, PT, R18, R31, PT ;  /* 0x0000001f1200720c */ /* 0x000fe20003f06270 */
[----:B------:R-:W-:-:S02]  /*2360*/  IMAD.IADD R109, R11, 0x1, R109 ;  /* 0x000000010b6d7824 */ /* 0x000fc400078e026d */
[----:B------:R-:W-:Y:S01]  /*2370*/  IMAD R11, R204, R101, R7 ;  /* 0x00000065cc0b7224 */ /* 0x000fe200078e0207 */
[----:B------:R-:W-:Y:S01]  /*2380*/  SEL R7, R31, RZ, P0 ;  /* 0x000000ff1f077207 */ /* 0x000fe20000000000 */
[----:B------:R-:W-:-:S04]  /*2390*/  IMAD.WIDE.U32 R114, R9, UR4, R114 ;  /* 0x0000000409727c25 */ /* 0x000fc8000f8e0072 */
[----:B------:R-:W-:Y:S01]  /*23a0*/  IMAD R39, R9, UR5, R8 ;  /* 0x0000000509277c24 */ /* 0x000fe2000f8e0208 */
[C---:B------:R-:W-:Y:S01]  /*23b0*/  SEL R9, R31.reuse, RZ, P1 ;  /* 0x000000ff1f097207 */ /* 0x040fe20000800000 */
[----:B------:R-:W-:Y:S01]  /*23c0*/  IMAD.IADD R7, R18, 0x1, R7 ;  /* 0x0000000112077824 */ /* 0x000fe200078e0207 */
[----:B------:R-:W-:Y:S01]  /*23d0*/  SEL R8, R31, RZ, P3 ;  /* 0x000000ff1f087207 */ /* 0x000fe20001800000 */
[----:B------:R-:W-:Y:S01]  /*23e0*/  IMAD.IADD R105, R105, 0x1, R11 ;  /* 0x0000000169697824 */ /* 0x000fe200078e020b */
[----:B------:R-:W-:Y:S01]  /*23f0*/  IADD3 R120, P3, R204, R121, RZ ;  /* 0x00000079cc787210 */ /* 0x000fe20007f7e0ff */
[----:B------:R-:W-:Y:S02]  /*2400*/  IMAD.IADD R9, R206, 0x1, R9 ;  /* 0x00000001ce097824 */ /* 0x000fe400078e0209 */
[----:B------:R-:W-:Y:S01]  /*2410*/  IMAD.IADD R13, R207, 0x1, R8 ;  /* 0x00000001cf0d7824 */ /* 0x000fe200078e0208 */
[----:B------:R-:W-:Y:S01]  /*2420*/  SHF.R.S32.HI R8, RZ, 0x1f, R7 ;  /* 0x0000001fff087819 */ /* 0x000fe20000011407 */
[----:B------:R-:W-:Y:S01]  /*2430*/  IMAD.IADD R103, R11, 0x1, R103 ;  /* 0x000000010b677824 */ /* 0x000fe200078e0267 */
[----:B------:R-:W-:Y:S01]  /*2440*/  SHF.R.S32.HI R10, RZ, 0x1f, R9 ;  /* 0x0000001fff0a7819 */ /* 0x000fe20000011409 */
[----:B-----5:R-:W-:Y:S01]  /*2450*/  IMAD.WIDE.U32 R110, R144, R106, R110 ;  /* 0x0000006a906e7225 */ /* 0x020fe200078e006e */
[----:B------:R-:W-:-:S02]  /*2460*/  LEA.HI R21, R8, R7, RZ, 0x3 ;  /* 0x0000000708157211 */ /* 0x000fc400078f18ff */
[----:B------:R-:W-:Y:S01]  /*2470*/  LEA.HI R7, R8, R7, RZ, 0x6 ;  /* 0x0000000708077211 */ /* 0x000fe200078f30ff */
[----:B------:R-:W-:Y:S01]  /*2480*/  IMAD.WIDE.U32 R108, R144, R106, R108 ;  /* 0x0000006a906c7225 */ /* 0x000fe200078e006c */
[CC--:B------:R-:W-:Y:S02]  /*2490*/  LEA.HI R8, R10.reuse, R9.reuse, RZ, 0x6 ;  /* 0x000000090a087211 */ /* 0x0c0fe400078f30ff */
[----:B------:R-:W-:Y:S01]  /*24a0*/  LEA.HI R26, R10, R9, RZ, 0x3 ;  /* 0x000000090a1a7211 */ /* 0x000fe200078f18ff */
[CC--:B------:R-:W-:Y:S01]  /*24b0*/  IMAD.WIDE.U32 R104, R144.reuse, R100.reuse, R104 ;  /* 0x0000006490687225 */ /* 0x0c0fe200078e0068 */
[----:B------:R-:W-:Y:S02]  /*24c0*/  SHF.R.S32.HI R7, RZ, 0x6, R7 ;  /* 0x00000006ff077819 */ /* 0x000fe40000011407 */
[----:B------:R-:W-:Y:S01]  /*24d0*/  SHF.R.S32.HI R9, RZ, 0x6, R8 ;  /* 0x00000006ff097819 */ /* 0x000fe20000011408 */
[----:B------:R-:W-:Y:S01]  /*24e0*/  IMAD.WIDE.U32 R102, R144, R100, R102 ;  /* 0x0000006490667225 */ /* 0x000fe200078e0066 */
[----:B------:R-:W-:-:S02]  /*24f0*/  LOP3.LUT R10, R218, 0x38, R26, 0xf8, !PT ;  /* 0x00000038da0a7812 */ /* 0x000fc400078ef81a */
[----:B------:R-:W-:Y:S01]  /*2500*/  SHF.R.S32.HI R20, RZ, 0x1f, R13 ;  /* 0x0000001fff147819 */ /* 0x000fe2000001140d */
[C---:B------:R-:W-:Y:S01]  /*2510*/  IMAD R143, R7.reuse, 0x1c00, R220 ;  /* 0x00001c00078f7824 */ /* 0x040fe200078e02dc */
[--C-:B------:R-:W-:Y:S01]  /*2520*/  LOP3.LUT R8, R218, 0x38, R21.reuse, 0xf8, !PT ;  /* 0x00000038da087812 */ /* 0x100fe200078ef815 */
[----:B------:R-:W-:Y:S01]  /*2530*/  IMAD R141, R7, 0x1c00, R222 ;  /* 0x00001c00078d7824 */ /* 0x000fe200078e02de */
[----:B------:R-:W-:Y:S01]  /*2540*/  LOP3.LUT R7, R10, R219, RZ, 0x3c, !PT ;  /* 0x000000db0a077212 */ /* 0x000fe200078e3cff */
[C---:B------:R-:W-:Y:S01]  /*2550*/  IMAD R142, R9.reuse, 0x1c00, R220 ;  /* 0x00001c00098e7824 */ /* 0x040fe200078e02dc */
[----:B------:R-:W-:Y:S01]  /*2560*/  LEA.HI R28, R20, R13, RZ, 0x3 ;  /* 0x0000000d141c7211 */ /* 0x000fe200078f18ff */
[----:B------:R-:W-:Y:S01]  /*2570*/  IMAD R139, R9, 0x1c00, R222 ;  /* 0x00001c00098b7824 */ /* 0x000fe200078e02de */
[----:B------:R-:W-:Y:S01]  /*2580*/  LOP3.LUT R11, R217, 0x38, R21, 0xf8, !PT ;  /* 0x00000038d90b7812 */ /* 0x000fe200078ef815 */
[----:B------:R-:W-:Y:S01]  /*2590*/  IMAD.IADD R142, R142, 0x1, R7 ;  /* 0x000000018e8e7824 */ /* 0x000fe200078e0207 */
[----:B------:R-:W-:Y:S01]  /*25a0*/  LOP3.LUT R8, R8, R219, RZ, 0x3c, !PT ;  /* 0x000000db08087212 */ /* 0x000fe200078e3cff */
[----:B------:R-:W-:Y:S01]  /*25b0*/  IMAD.X R121, R12, 0x1, R147, P3 ;  /* 0x000000010c797824 */ /* 0x000fe200018e0693 */
[----:B------:R-:W-:Y:S01]  /*25c0*/  LEA.HI R13, R20, R13, RZ, 0x6 ;  /* 0x0000000d140d7211 */ /* 0x000fe200078f30ff */
[----:B------:R-:W-:Y:S01]  /*25d0*/  IMAD.IADD R38, R115, 0x1, R39 ;  /* 0x0000000173267824 */ /* 0x000fe200078e0227 */
[----:B------:R-:W-:Y:S01]  /*25e0*/  LOP3.LUT R14, R11, R25, RZ, 0x3c, !PT ;  /* 0x000000190b0e7212 */ /* 0x000fe200078e3cff */
[----:B------:R-:W-:Y:S01]  /*25f0*/  IMAD.IADD R143, R143, 0x1, R8 ;  /* 0x000000018f8f7824 */ /* 0x000fe200078e0208 */
[----:B------:R-:W-:-:S02]  /*2600*/  SHF.R.S32.HI R13, RZ, 0x6, R13 ;  /* 0x00000006ff0d7819 */ /* 0x000fc4000001140d */
[----:B------:R-:W-:Y:S01]  /*2610*/  LOP3.LUT R7, R217, 0x38, R26, 0xf8, !PT ;  /* 0x00000038d9077812 */ /* 0x000fe200078ef81a */
[----:B------:R-:W-:Y:S01]  /*2620*/  IMAD.IADD R141, R141, 0x1, R14 ;  /* 0x000000018d8d7824 */ /* 0x000fe200078e020e */
[----:B------:R-:W-:Y:S01]  /*2630*/  LOP3.LUT R11, R217, 0x38, R28, 0xf8, !PT ;  /* 0x00000038d90b7812 */ /* 0x000fe200078ef81c */
[C---:B------:R-:W-:Y:S01]  /*2640*/  IMAD R138, R13.reuse, 0x1c00, R222 ;  /* 0x00001c000d8a7824 */ /* 0x040fe200078e02de */
[----:B------:R-:W-:Y:S01]  /*2650*/  LOP3.LUT R8, R218, 0x38, R28, 0xf8, !PT ;  /* 0x00000038da087812 */ /* 0x000fe200078ef81c */
[----:B------:R-:W-:Y:S01]  /*2660*/  IMAD R140, R13, 0x1c00, R220 ;  /* 0x00001c000d8c7824 */ /* 0x000fe200078e02dc */
[-C--:B------:R-:W-:Y:S01]  /*2670*/  LOP3.LUT R10, R7, R25.reuse, RZ, 0x3c, !PT ;  /* 0x00000019070a7212 */ /* 0x080fe200078e3cff */
[----:B------:R-:W-:Y:S01]  /*2680*/  IMAD R13, R113, 0x70, RZ ;  /* 0x00000070710d7824 */ /* 0x000fe200078e02ff */
[----:B------:R-:W-:Y:S01]  /*2690*/  LOP3.LUT R11, R11, R25, RZ, 0x3c, !PT ;  /* 0x000000190b0b7212 */ /* 0x000fe200078e3cff */
[----:B------:R-:W-:Y:S01]  /*26a0*/  IMAD.WIDE.U32 R112, R112, 0x70, RZ ;  /* 0x0000007070707825 */ /* 0x000fe200078e00ff */
[----:B------:R-:W-:-:S02]  /*26b0*/  LOP3.LUT R7, R8, R219, RZ, 0x3c, !PT ;  /* 0x000000db08077212 */ /* 0x000fc400078e3cff */
[----:B------:R-:W-:Y:S01]  /*26c0*/  SHF.R.S32.HI R9, RZ, 0x1f, R144 ;  /* 0x0000001fff097819 */ /* 0x000fe20000011490 */
[----:B------:R-:W-:Y:S01]  /*26d0*/  IMAD.IADD R138, R138, 0x1, R11 ;  /* 0x000000018a8a7824 */ /* 0x000fe200078e020b */
[----:B------:R-:W-:Y:S01]  /*26e0*/  LOP3.LUT R14, R218, 0x18, R18, 0xf8, !PT ;  /* 0x00000018da0e7812 */ /* 0x000fe200078ef812 */
[----:B------:R-:W-:Y:S01]  /*26f0*/  IMAD.IADD R140, R140, 0x1, R7 ;  /* 0x000000018c8c7824 */ /* 0x000fe200078e0207 */
[----:B------:R-:W-:Y:S01]  /*2700*/  SHF.R.S32.HI R20, RZ, 0x3, R21 ;  /* 0x00000003ff147819 */ /* 0x000fe20000011415 */
[----:B------:R-:W-:Y:S01]  /*2710*/  VIADD R11, R18, 0xa0 ;  /* 0x000000a0120b7836 */ /* 0x000fe20000000000 */
[----:B------:R-:W-:Y:S01]  /*2720*/  LOP3.LUT R137, R14, R219, RZ, 0x3c, !PT ;  /* 0x000000db0e897212 */ /* 0x000fe200078e3cff */
[----:B------:R-:W-:Y:S01]  /*2730*/  IMAD R7, R9, R106, RZ ;  /* 0x0000006a09077224 */ /* 0x000fe200078e02ff */
[----:B------:R-:W-:Y:S01]  /*2740*/  LOP3.LUT R21, R21, 0xfffffff8, RZ, 0xc0, !PT ;  /* 0xfffffff815157812 */ /* 0x000fe200078ec0ff */
[----:B------:R-:W-:Y:S01]  /*2750*/  IMAD R9, R9, R100, RZ ;  /* 0x0000006409097224 */ /* 0x000fe200078e02ff */
[----:B------:R-:W-:Y:S01]  /*2760*/  ISETP.GE.AND P2, PT, R11, UR6, PT ;  /* 0x000000060b007c0c */ /* 0x000fe2000bf46270 */
[----:B------:R-:W-:Y:S01]  /*2770*/  IMAD R27, R144, R107, R7 ;  /* 0x0000006b901b7224 */ /* 0x000fe200078e0207 */
[C---:B------:R-:W-:Y:S01]  /*2780*/  SHF.L.U64.HI R7, R106.reuse, 0x6, R107 ;  /* 0x000000066a077819 */ /* 0x040fe2000001026b */
[C---:B------:R-:W-:Y:S01]  /*2790*/  IMAD.SHL.U32 R8, R106.reuse, 0x40, RZ ;  /* 0x000000406a087824 */ /* 0x040fe200078e00ff */
[----:B0-----:R-:W-:Y:S01]  /*27a0*/  SEL R30, RZ, 0x20, P2 ;  /* 0x00000020ff1e7807 */ /* 0x001fe20001000000 */
[----:B------:R-:W-:-:S03]  /*27b0*/  IMAD.WIDE.U32 R106, R106, 0x70, RZ ;  /* 0x000000706a6a7825 */ /* 0x000fc600078e00ff */
[----:B------:R-:W-:Y:S01]  /*27c0*/  LOP3.LUT R37, R29, R30, RZ, 0xfc, !PT ;  /* 0x0000001e1d257212 */ /* 0x000fe200078efcff */
[----:B------:R-:W-:Y:S01]  /*27d0*/  IMAD R25, R144, R101, R9 ;  /* 0x0000006590197224 */ /* 0x000fe200078e0209 */
[----:B------:R-:W-:Y:S01]  /*27e0*/  SHF.L.U64.HI R9, R100, 0x6, R101 ;  /* 0x0000000664097819 */ /* 0x000fe20000010265 */
        /* <DEDUP_REMOVED lines=9> */
[----:B------:R-:W-:Y:S01]  /*2880*/  SHF.R.S32.HI R27, RZ, 0x3, R28 ;  /* 0x00000003ff1b7819 */ /* 0x000fe2000001141c */
[----:B------:R-:W-:Y:S01]  /*2890*/  IMAD.IADD R14, R105, 0x1, R25 ;  /* 0x00000001690e7824 */ /* 0x000fe200078e0219 */
[----:B------:R-:W-:Y:S01]  /*28a0*/  LOP3.LUT R28, R28, 0xfffffff8, RZ, 0xc0, !PT ;  /* 0xfffffff81c1c7812 */ /* 0x000fe200078ec0ff */
[----:B------:R-:W-:Y:S01]  /*28b0*/  IMAD.IADD R15, R25, 0x1, R103 ;  /* 0x00000001190f7824 */ /* 0x000fe200078e0267 */
[----:B------:R-:W-:Y:S01]  /*28c0*/  SHF.R.S32.HI R25, RZ, 0x3, R26 ;  /* 0x00000003ff197819 */ /* 0x000fe2000001141a */
[----:B------:R-:W-:Y:S01]  /*28d0*/  IMAD.SHL.U32 R10, R100, 0x40, RZ ;  /* 0x00000040640a7824 */ /* 0x000fe200078e00ff */
[----:B------:R-:W-:Y:S01]  /*28e0*/  LOP3.LUT R26, R26, 0xfffffff8, RZ, 0xc0, !PT ;  /* 0xfffffff81a1a7812 */ /* 0x000fe200078ec0ff */
[----:B------:R-:W-:Y:S01]  /*28f0*/  IMAD.WIDE.U32 R100, R100, 0x70, RZ ;  /* 0x0000007064647825 */ /* 0x000fe200078e00ff */
[----:B------:R-:W-:-:S02]  /*2900*/  LOP3.LUT R29, R29, 0x1, RZ, 0xc0, !PT ;  /* 0x000000011d1d7812 */ /* 0x000fc400078ec0ff */
[----:B------:R-:W-:Y:S01]  /*2910*/  SHF.R.S32.HI R30, RZ, 0x1f, R21 ;  /* 0x0000001fff1e7819 */ /* 0x000fe20000011415 */
[----:B------:R-:W-:Y:S01]  /*2920*/  IMAD.IADD R137, R220, 0x1, R137 ;  /* 0x00000001dc897824 */ /* 0x000fe200078e0289 */
[----:B------:R-:W-:Y:S01]  /*2930*/  SHF.R.S32.HI R31, RZ, 0x1f, R26 ;  /* 0x0000001fff1f7819 */ /* 0x000fe2000001141a */
[----:B------:R-:W-:Y:S01]  /*2940*/  IMAD.IADD R133, R101, 0x1, R133 ;  /* 0x0000000165857824 */ /* 0x000fe200078e0285 */
[----:B------:R-:W-:Y:S02]  /*2950*/  SHF.R.S32.HI R32, RZ, 0x1f, R28 ;  /* 0x0000001fff207819 */ /* 0x000fe4000001141c */
[----:B------:R-:W-:-:S07]  /*2960*/  LOP3.LUT R37, R37, 0x20, RZ, 0xc0, !PT ;  /* 0x0000002025257812 */ /* 0x000fce00078ec0ff */
.L_x_2844:
[----:B------:R-:W2:Y:S01]  /*2970*/  LDL.LU R43, [R1+0x20] ;  /* 0x00002000012b7983 */ /* 0x000ea20000300800 */
[----:B-----5:R-:W-:Y:S01]  /*2980*/  VIADD R49, R24, 0xffffffff ;  /* 0xffffffff18317836 */ /* 0x020fe20000000000 */
[----:B------:R-:W0:Y:S01]  /*2990*/  LDC.64 R122, c[0x0][0x2e8] ;  /* 0x0000ba00ff7a7b82 */ /* 0x000e220000000a00 */
[----:B------:R-:W-:Y:S01]  /*29a0*/  LOP3.LUT P5, RZ, R228, 0x4, RZ, 0xc0, !PT ;  /* 0x00000004e4ff7812 */ /* 0x000fe200078ac0ff */
[----:B------:R-:W-:Y:S05]  /*29b0*/  YIELD ;  /* 0x0000000000007946 */ /* 0x000fea0003800000 */
[----:B------:R-:W-:Y:S01]  /*29c0*/  SHF.R.S32.HI R48, RZ, 0x1f, R49 ;  /* 0x0000001fff307819 */ /* 0x000fe20000011431 */
[-C--:B------:R-:W-:Y:S01]  /*29d0*/  IMAD R39, R132, R49.reuse, RZ ;  /* 0x0000003184277224 */ /* 0x080fe200078e02ff */
[----:B------:R-:W1:Y:S01]  /*29e0*/  LDC R119, c[0x0][0x3f4] ;  /* 0x0000fd00ff777b82 */ /* 0x000e620000000800 */
[----:B------:R-:W-:Y:S01]  /*29f0*/  IMAD.WIDE.U32 R126, R112, R49, RZ ;  /* 0x00000031707e7225 */ /* 0x000fe200078e00ff */
[----:B------:R-:W-:Y:S03]  /*2a00*/  BSSY B0, `(.L_x_2745) ;  /* 0x00007b1000007945 */ /* 0x000fe60003800000 */
[----:B------:R-:W-:Y:S01]  /*2a10*/  IMAD R39, R48, R112, R39 ;  /* 0x0000007030277224 */ /* 0x000fe200078e0227 */
[----:B------:R-:W-:-:S02]  /*2a20*/  IADD3 R24, P2, P3, R4, R126, R136 ;  /* 0x0000007e04187210 */ /* 0x000fc40007b5e088 */
[----:B------:R-:W-:Y:S01]  /*2a30*/  IADD3 R41, P4, R4, R126, RZ ;  /* 0x0000007e04297210 */ /* 0x000fe20007f9e0ff */
[----:B------:R-:W-:Y:S02]  /*2a40*/  IMAD.IADD R92, R127, 0x1, R39 ;  /* 0x000000017f5c7824 */ /* 0x000fe400078e0227 */
[----:B------:R-:W-:Y:S02]  /*2a50*/  IMAD R39, R17, 0x5400, R137 ;  /* 0x0000540011277824 */ /* 0x000fe400078e0289 */
[----:B------:R-:W-:Y:S01]  /*2a60*/  IMAD.X R42, R92, 0x1, R6, P4 ;  /* 0x000000015c2a7824 */ /* 0x000fe200020e0606 */
[----:B------:R-:W-:Y:S02]  /*2a70*/  IADD3.X R40, R6, R92, R135, P2, P3 ;  /* 0x0000005c06287210 */ /* 0x000fe400017e6487 */
[----:B------:R-:W-:Y:S02]  /*2a80*/  ISETP.GT.AND P3, PT, R49, R125, PT ;  /* 0x0000007d3100720c */ /* 0x000fe40003f64270 */
[----:B0-----:R-:W-:-:S02]  /*2a90*/  LEA R44, P2, R24, R122, 0x1 ;  /* 0x0000007a182c7211 */ /* 0x001fc400078408ff */
[----:B------:R-:W-:Y:S02]  /*2aa0*/  LEA R46, P4, R41, R122, 0x1 ;  /* 0x0000007a292e7211 */ /* 0x000fe400078808ff */
[-C--:B------:R-:W-:Y:S01]  /*2ab0*/  LEA.HI.X R45, R24, R123.reuse, R40, 0x1, P2 ;  /* 0x0000007b182d7211 */ /* 0x080fe200010f0c28 */
[----:B------:R-:W-:Y:S01]  /*2ac0*/  IMAD.MOV.U32 R24, RZ, RZ, R49 ;  /* 0x000000ffff187224 */ /* 0x000fe200078e0031 */
[----:B-1----:R-:W-:Y:S02]  /*2ad0*/  ISETP.GE.AND P2, PT, R119, 0x1, PT ;  /* 0x000000017700780c */ /* 0x002fe40003f46270 */
[----:B------:R-:W-:Y:S01]  /*2ae0*/  LEA.HI.X R47, R41, R123, R42, 0x1, P4 ;  /* 0x0000007b292f7211 */ /* 0x000fe200020f0c2a */
[C---:B------:R-:W-:Y:S02]  /*2af0*/  VIADD R41, R39.reuse, 0x20 ;  /* 0x0000002027297836 */ /* 0x040fe40000000000 */
[C---:B------:R-:W-:Y:S02]  /*2b00*/  @P5 VIADD R41, R39.reuse, 0xffffffe0 ;  /* 0xffffffe027295836 */ /* 0x040fe40000000000 */
[----:B------:R-:W-:-:S02]  /*2b10*/  IMAD R39, R39, 0x2, R118 ;  /* 0x0000000227277824 */ /* 0x000fc400078e0276 */
[----:B------:R-:W-:Y:S01]  /*2b20*/  IMAD R96, R41, 0x2, R118 ;  /* 0x0000000229607824 */ /* 0x000fe200078e0276 */
[----:B--2---:R-:W-:-:S04]  /*2b30*/  LOP3.LUT R43, R43, 0xfffffffd, RZ, 0xc0, !PT ;  /* 0xfffffffd2b2b7812 */ /* 0x004fc800078ec0ff */
[----:B------:R-:W-:-:S05]  /*2b40*/  @P3 LOP3.LUT R43, R43, 0x2, RZ, 0xfc, !PT ;  /* 0x000000022b2b3812 */ /* 0x000fca00078efcff */
[----:B------:R0:W-:Y:S01]  /*2b50*/  STL [R1+0x20], R43 ;  /* 0x0000202b01007387 */ /* 0x0001e20000100800 */
[----:B------:R-:W-:Y:S05]  /*2b60*/  @!P2 BRA `(.L_x_2746) ;  /* 0x000000740084a947 */ /* 0x000fea0003800000 */
[----:B------:R-:W-:Y:S01]  /*2b70*/  ULDC.U8 UR4, c[0x0][0x410] ;  /* 0x0001040000047ab9 */ /* 0x000fe20000000000 */
[-C--:B------:R-:W-:Y:S01]  /*2b80*/  IMAD R41, R133, R49.reuse, RZ ;  /* 0x0000003185297224 */ /* 0x080fe200078e02ff */
[----:B------:R-:W-:Y:S01]  /*2b90*/  ISETP.NE.AND P2, PT, RZ, UR4, PT ;  /* 0x00000004ff007c0c */ /* 0x000fe2000bf45270 */
[-C--:B0-----:R-:W-:Y:S02]  /*2ba0*/  IMAD R43, R134, R49.reuse, RZ ;  /* 0x00000031862b7224 */ /* 0x081fe400078e02ff */
[----:B------:R-:W-:Y:S02]  /*2bb0*/  IMAD R97, R24, -0x70, R2 ;  /* 0xffffff9018617824 */ /* 0x000fe400078e0202 */
[C---:B------:R-:W-:Y:S02]  /*2bc0*/  IMAD R41, R48.reuse, R100, R41 ;  /* 0x0000006430297224 */ /* 0x040fe400078e0229 */
[----:B------:R-:W-:Y:S01]  /*2bd0*/  IMAD R43, R48, R106, R43 ;  /* 0x0000006a302b7224 */ /* 0x000fe200078e022b */
[----:B------:R-:W-:Y:S01]  /*2be0*/  VIMNMX R97, R97, 0x70, PT ;  /* 0x0000007061617848 */ /* 0x000fe20003fe0100 */
[----:B------:R-:W-:-:S04]  /*2bf0*/  IMAD.WIDE.U32 R90, R100, R49, RZ ;  /* 0x00000031645a7225 */ /* 0x000fc800078e00ff */
        /* <DEDUP_REMOVED lines=60> */
.L_x_2749:
[----:B------:R-:W-:Y:S05]  /*2fc0*/  BSYNC B1 ;  /* 0x0000000000017941 */ /* 0x000fea0003800000 */
.L_x_2748:
[----:B0-----:R-:W-:Y:S01]  /*2fd0*/  VIADD R40, R204, 0x40 ;  /* 0x00000040cc287836 */ /* 0x001fe20000000000 */
        /* <DEDUP_REMOVED lines=56> */
.L_x_2751:
[----:B------:R-:W-:Y:S05]  /*3360*/  BSYNC B1 ;  /* 0x0000000000017941 */ /* 0x000fea0003800000 */
.L_x_2750:
[----:B0-----:R-:W2:Y:S01]  /*3370*/  LDL R40, [R1+0x44] ;  /* 0x0000440001287983 */ /* 0x001ea20000100800 */
        /* <DEDUP_REMOVED lines=57> */
[----:B------:R-:W-:Y:S02]  /*3710*/  PRMT R169, R43, 0x7610, R169 ;  /* 0x000076102ba97816 */ /* 0x000fe400000000a9 */
[----:B------:R-:W-:Y:S02]  /*3720*/  PRMT R176, R41, 0x7610, R176 ;  /* 0x0000761029b07816 */ /* 0x000fe400000000b0 */
[----:B--2---:R-:W-:Y:S01]  /*3730*/  R2UR UR4, R40 ;  /* 0x00000000280472ca */ /* 0x004fe200000e0000 */
[----:B------:R-:W-:-:S05]  /*3740*/  IMAD.MOV.U32 R40, RZ, RZ, R76 ;  /* 0x000000ffff287224 */ /* 0x000fca00078e004c */
[----:B------:R-:W-:Y:S01]  /*3750*/  PRMT R179, R40, 0x7610, R179 ;  /* 0x0000761028b37816 */ /* 0x000fe200000000b3 */
[----:B------:R-:W-:-:S05]  /*3760*/  IMAD.MOV.U32 R40, RZ, RZ, R80 ;  /* 0x000000ffff287224 */ /* 0x000fca00078e0050 */
[----:B------:R-:W-:Y:S01]  /*3770*/  PRMT R180, R40, 0x7610, R180 ;  /* 0x0000761028b47816 */ /* 0x000fe200000000b4 */
[----:B------:R-:W-:Y:S01]  /*3780*/  IMAD.MOV.U32 R40, RZ, RZ, R92 ;  /* 0x000000ffff287224 */ /* 0x000fe200078e005c */
[----:B------:R-:W-:-:S04]  /*3790*/  UISETP.NE.AND UP0, UPT, UR4, 0x3, UPT ;  /* 0x000000030400788c */ /* 0x000fc8000bf05270 */
[----:B------:R-:W-:Y:S01]  /*37a0*/  PRMT R162, R40, 0x7610, R162 ;  /* 0x0000761028a27816 */ /* 0x000fe200000000a2 */
[----:B------:R-:W-:Y:S01]  /*37b0*/  IMAD.MOV.U32 R40, RZ, RZ, R74 ;  /* 0x000000ffff287224 */ /* 0x000fe200078e004a */
[----:B------:R-:W-:-:S04]  /*37c0*/  PLOP3.LUT P2, PT, PT, PT, UP0, 0x80, 0x0 ;  /* 0x000000000000781c */ /* 0x000fc80003f4f008 */
[----:B------:R-:W-:Y:S01]  /*37d0*/  PRMT R173, R40, 0x7610, R173 ;  /* 0x0000761028ad7816 */ /* 0x000fe200000000ad */
[----:B------:R-:W-:-:S05]  /*37e0*/  IMAD.MOV.U32 R40, RZ, RZ, R82 ;  /* 0x000000ffff287224 */ /* 0x000fca00078e0052 */
        /* <DEDUP_REMOVED lines=23> */
[----:B------:R-:W-:Y:S01]  /*3960*/  PRMT R166, R40, 0x7610, R166 ;  /* 0x0000761028a67816 */ /* 0x000fe200000000a6 */
[----:B------:R-:W-:-:S05]  /*3970*/  IMAD.MOV.U32 R40, RZ, RZ, R70 ;  /* 0x000000ffff287224 */ /* 0x000fca00078e0046 */
[----:B------:R-:W-:Y:S01]  /*3980*/  PRMT R175, R40, 0x7610, R175 ;  /* 0x0000761028af7816 */ /* 0x000fe200000000af */
[----:B------:R-:W-:Y:S06]  /*3990*/  @!P2 BRA `(.L_x_2752) ;  /* 0x000000000004a947 */ /* 0x000fec0003800000 */
[----:B------:R-:W-:Y:S01]  /*39a0*/  BPT.TRAP 0x1 ;  /* 0x000000040000795c */ /* 0x000fe20000300000 */
.L_x_2752:
[----:B------:R-:W-:Y:S01]  /*39b0*/  IMAD R98, R17, 0x8, R16 ;  /* 0x0000000811627824 */ /* 0x000fe200078e0210 */
[----:B------:R-:W-:Y:S01]  /*39c0*/  SHF.L.U32 R99, R209, 0x1f, RZ ;  /* 0x0000001fd1637819 */ /* 0x000fe200000006ff */
[----:B------:R-:W-:Y:S03]  /*39d0*/  BSSY B1, `(.L_x_2753) ;  /* 0x0000003000017945 */ /* 0x000fe60003800000 */
[----:B------:R-:W0:Y:S02]  /*39e0*/  SYNCS.PHASECHK.TRANS64.TRYWAIT P5, [R98+URZ+0x36890], R99 ;  /* 0x03689063620075a7 */ /* 0x000e2400080a017f */
[----:B0-----:R-:W-:Y:S05]  /*39f0*/  @!P5 BRA `(.L_x_2754) ;  /* 0x000002b80024d947 */ /* 0x001fea0003800000 */
.L_x_3127:
[----:B------:R-:W-:Y:S05]  /*3a00*/  BSYNC B1 ;  /* 0x0000000000017941 */ /* 0x000fea0003800000 */
.L_x_2753:
        /* <DEDUP_REMOVED lines=9> */
[--C-:B------:R-:W-:Y:S02]  /*3aa0*/  SHF.R.U64 R122, R122, 0x10, R123.reuse ;  /* 0x000000107a7a7819 */ /* 0x100fe4000000127b */
[----:B------:R-:W-:Y:S02]  /*3ab0*/  SHF.R.U32.HI R128, RZ, 0x10, R123 ;  /* 0x00000010ff807819 */ /* 0x000fe4000001167b */
[----:B------:R-:W-:Y:S01]  /*3ac0*/  SHF.R.U64 R123, R126, 0x10, R127 ;  /* 0x000000107e7b7819 */ /* 0x000fe2000000127f */
[----:B--2---:R-:W-:Y:S01]  /*3ad0*/  IMAD.U32 R126, R41, 0x10000, RZ ;  /* 0x00010000297e7824 */ /* 0x004fe200078e00ff */
[C---:B------:R-:W-:Y:S02]  /*3ae0*/  PRMT R122, R130.reuse, 0x5432, R122 ;  /* 0x00005432827a7816 */ /* 0x040fe4000000007a */
[----:B------:R-:W-:Y:S02]  /*3af0*/  PRMT R123, R130, 0x5410, R123 ;  /* 0x00005410827b7816 */ /* 0x000fe4000000007b */
[----:B------:R-:W-:-:S02]  /*3b00*/  SHF.R.U32.HI R129, RZ, 0x10, R127 ;  /* 0x00000010ff817819 */ /* 0x000fc4000001167f */
[----:B------:R-:W-:Y:S02]  /*3b10*/  LOP3.LUT R130, R41, 0xffff0000, RZ, 0xc0, !PT ;  /* 0xffff000029827812 */ /* 0x000fe400078ec0ff */
[----:B------:R-:W-:Y:S02]  /*3b20*/  LOP3.LUT R127, R123, 0xffff0000, RZ, 0xc0, !PT ;  /* 0xffff00007b7f7812 */ /* 0x000fe400078ec0ff */
[C---:B------:R-:W-:Y:S01]  /*3b30*/  LOP3.LUT R131, R122.reuse, 0xffff0000, RZ, 0xc0, !PT ;  /* 0xffff00007a837812 */ /* 0x040fe200078ec0ff */
[----:B------:R-:W-:Y:S02]  /*3b40*/  IMAD.U32 R122, R122, 0x10000, RZ ;  /* 0x000100007a7a7824 */ /* 0x000fe400078e00ff */
[C---:B------:R-:W-:Y:S02]  /*3b50*/  FMUL.FTZ R41, R130.reuse, R127 ;  /* 0x0000007f82297220 */ /* 0x040fe40000410000 */
[-C--:B------:R-:W-:Y:S02]  /*3b60*/  FMUL.FTZ R130, R130, R131.reuse ;  /* 0x0000008382827220 */ /* 0x080fe40000410000 */
[----:B------:R-:W-:-:S02]  /*3b70*/  FFMA.FTZ R41, R126, R131, -R41 ;  /* 0x000000837e297223 */ /* 0x000fc40000010829 */
[----:B------:R-:W-:Y:S01]  /*3b80*/  FFMA.FTZ R126, R126, R127, R130 ;  /* 0x0000007f7e7e7223 */ /* 0x000fe20000010082 */
[----:B------:R-:W-:Y:S02]  /*3b90*/  PRMT R127, R89, 0x5432, R128 ;  /* 0x00005432597f7816 */ /* 0x000fe40000000080 */
[----:B------:R-:W-:Y:S02]  /*3ba0*/  PRMT R128, R145, 0x5410, R129 ;  /* 0x0000541091807816 */ /* 0x000fe40000000081 */
[----:B------:R-:W-:Y:S01]  /*3bb0*/  LOP3.LUT R130, R42, 0xffff0000, RZ, 0xc0, !PT ;  /* 0xffff00002a827812 */ /* 0x000fe200078ec0ff */
[C---:B------:R-:W-:Y:S01]  /*3bc0*/  IMAD.U32 R131, R127.reuse, 0x10000, RZ ;  /* 0x000100007f837824 */ /* 0x040fe200078e00ff */
[----:B------:R-:W-:Y:S01]  /*3bd0*/  LOP3.LUT R127, R127, 0xffff0000, RZ, 0xc0, !PT ;  /* 0xffff00007f7f7812 */ /* 0x000fe200078ec0ff */
[----:B------:R-:W-:Y:S01]  /*3be0*/  IMAD.U32 R129, R128, 0x10000, RZ ;  /* 0x0001000080817824 */ /* 0x000fe200078e00ff */
[----:B------:R-:W-:Y:S01]  /*3bf0*/  F2FP.BF16.F32.PACK_AB R41, R126, R41 ;  /* 0x000000297e29723e */ /* 0x000fe200000010ff */
[----:B------:R-:W-:-:S02]  /*3c00*/  IMAD.U32 R42, R42, 0x10000, RZ ;  /* 0x000100002a2a7824 */ /* 0x000fc400078e00ff */
[C---:B------:R-:W-:Y:S01]  /*3c10*/  FMUL.FTZ R145, R130.reuse, R129 ;  /* 0x0000008182917220 */ /* 0x040fe20000410000 */
[----:B------:R-:W-:-:S03]  /*3c20*/  FMUL.FTZ R130, R130, R131 ;  /* 0x0000008382827220 */ /* 0x000fc60000410000 */
[C---:B------:R-:W-:Y:S01]  /*3c30*/  FFMA.FTZ R145, R42.reuse, R131, -R145 ;  /* 0x000000832a917223 */ /* 0x040fe20000010891 */
[----:B------:R-:W-:Y:S01]  /*3c40*/  FFMA.FTZ R130, R42, R129, R130 ;  /* 0x000000812a827223 */ /* 0x000fe20000010082 */
[----:B------:R-:W-:Y:S01]  /*3c50*/  LOP3.LUT R129, R128, 0xffff0000, RZ, 0xc0, !PT ;  /* 0xffff000080817812 */ /* 0x000fe200078ec0ff */
[C---:B------:R-:W-:Y:S01]  /*3c60*/  IMAD.U32 R128, R43.reuse, 0x10000, RZ ;  /* 0x000100002b807824 */ /* 0x040fe200078e00ff */
[----:B------:R-:W-:-:S05]  /*3c70*/  LOP3.LUT R42, R43, 0xffff0000, RZ, 0xc0, !PT ;  /* 0xffff00002b2a7812 */ /* 0x000fca00078ec0ff */
[C---:B------:R-:W-:Y:S01]  /*3c80*/  FMUL.FTZ R43, R42.reuse, R129 ;  /* 0x000000812a2b7220 */ /* 0x040fe20000410000 */
[----:B------:R-:W-:-:S03]  /*3c90*/  FMUL.FTZ R42, R42, R127 ;  /* 0x0000007f2a2a7220 */ /* 0x000fc60000410000 */
[C---:B------:R-:W-:Y:S01]  /*3ca0*/  FFMA.FTZ R43, R128.reuse, R127, -R43 ;  /* 0x0000007f802b7223 */ /* 0x040fe2000001082b */
[----:B------:R-:W-:Y:S01]  /*3cb0*/  FFMA.FTZ R42, R128, R129, R42 ;  /* 0x00000081802a7223 */ /* 0x000fe2000001002a */
[----:B------:R-:W-:Y:S01]  /*3cc0*/  IMAD.U32 R128, R123, 0x10000, RZ ;  /* 0x000100007b807824 */ /* 0x000fe200078e00ff */
[C---:B------:R-:W-:Y:S01]  /*3cd0*/  LOP3.LUT R123, R40.reuse, 0xffff0000, RZ, 0xc0, !PT ;  /* 0xffff0000287b7812 */ /* 0x040fe200078ec0ff */
[----:B------:R-:W-:Y:S02]  /*3ce0*/  IMAD.U32 R127, R40, 0x10000, RZ ;  /* 0x00010000287f7824 */ /* 0x000fe400078e00ff */
[----:B------:R-:W-:Y:S02]  /*3cf0*/  F2FP.BF16.F32.PACK_AB R43, R42, R43 ;  /* 0x0000002b2a2b723e */ /* 0x000fe400000010ff */
[C---:B------:R-:W-:Y:S01]  /*3d00*/  FMUL.FTZ R40, R123.reuse, R128 ;  /* 0x000000807b287220 */ /* 0x040fe20000410000 */
[----:B------:R-:W-:Y:S01]  /*3d10*/  FMUL.FTZ R123, R123, R122 ;  /* 0x0000007a7b7b7220 */ /* 0x000fe20000410000 */
[----:B------:R-:W-:-:S02]  /*3d20*/  F2FP.BF16.F32.PACK_AB R42, R130, R145 ;  /* 0x00000091822a723e */ /* 0x000fc400000010ff */
[C---:B------:R-:W-:Y:S01]  /*3d30*/  FFMA.FTZ R40, R127.reuse, R122, -R40 ;  /* 0x0000007a7f287223 */ /* 0x040fe20000010828 */
[----:B------:R-:W-:-:S05]  /*3d40*/  FFMA.FTZ R123, R127, R128, R123 ;  /* 0x000000807f7b7223 */ /* 0x000fca000001007b */
[----:B------:R-:W-:-:S07]  /*3d50*/  F2FP.BF16.F32.PACK_AB R40, R123, R40 ;  /* 0x000000287b28723e */ /* 0x000fce00000010ff */
.L_x_2760:
[----:B------:R-:W-:Y:S05]  /*3d60*/  BSYNC B3 ;  /* 0x0000000000037941 */ /* 0x000fea0003800000 */
.L_x_2759:
[----:B--2---:R1:W-:Y:S02]  /*3d70*/  STG.E.128 desc[UR60][R46.64], R40 ;  /* 0x000000282e007986 */ /* 0x0043e4000c101d3c */
.L_x_2758:
[----:B------:R-:W-:Y:S05]  /*3d80*/  BSYNC B2 ;  /* 0x0000000000027941 */ /* 0x000fea0003800000 */
.L_x_2757:
[----:B------:R-:W-:Y:S01]  /*3d90*/  ISETP.NE.AND P3, PT, R33, RZ, PT ;  /* 0x000000ff2100720c */ /* 0x000fe20003f65270 */
[----:B------:R-:W-:-:S12]  /*3da0*/  BSSY B2, `(.L_x_2761) ;  /* 0x0000036000027945 */ /* 0x000fd80003800000 */
[----:B------:R-:W-:Y:S05]  /*3db0*/  @!P3 BRA `(.L_x_2762) ;  /* 0x0000000000d0b947 */ /* 0x000fea0003800000 */
[----:B-1----:R1:W2:Y:S01]  /*3dc0*/  LDS.128 R40, [R96+0x21000] ;  /* 0x0210000060287984 */ /* 0x0022a20000000c00 */
[----:B------:R-:W-:Y:S01]  /*3dd0*/  ISETP.GE.AND P3, PT, R215, R119, PT ;  /* 0x00000077d700720c */ /* 0x000fe20003f66270 */
[----:B------:R-:W-:-:S12]  /*3de0*/  BSSY B3, `(.L_x_2763) ;  /* 0x0000030000037945 */ /* 0x000fd80003800000 */
[----:B-1----:R-:W-:Y:S05]  /*3df0*/  @P3 BRA `(.L_x_2764) ;  /* 0x0000000000b83947 */ /* 0x002fea0003800000 */
[----:B------:R-:W-:Y:S02]  /*3e00*/  SHF.R.U64 R123, R92, 0x10, R93 ;  /* 0x000000105c7b7819 */ /* 0x000fe4000000125d */
[----:B------:R-:W-:Y:S02]  /*3e10*/  SHF.R.U64 R92, R94, 0x10, R95 ;  /* 0x000000105e5c7819 */ /* 0x000fe4000000125f */
[----:B------:R-:W-:Y:S02]  /*3e20*/  PRMT R94, R162, 0x5410, R123 ;  /* 0x00005410a25e7816 */ /* 0x000fe4000000007b */
[----:B------:R-:W-:Y:S02]  /*3e30*/  PRMT R92, R146, 0x5432, R92 ;  /* 0x00005432925c7816 */ /* 0x000fe4000000005c */
[C---:B--2---:R-:W-:Y:S02]  /*3e40*/  LOP3.LUT R122, R41.reuse, 0xffff0000, RZ, 0xc0, !PT ;  /* 0xffff0000297a7812 */ /* 0x044fe400078ec0ff */
[C---:B------:R-:W-:Y:S01]  /*3e50*/  LOP3.LUT R123, R92.reuse, 0xffff0000, RZ, 0xc0, !PT ;  /* 0xffff00005c7b7812 */ /* 0x040fe200078ec0ff */
[----:B------:R-:W-:Y:S01]  /*3e60*/  IMAD.U32 R92, R92, 0x10000, RZ ;  /* 0x000100005c5c7824 */ /* 0x000fe200078e00ff */
[C---:B------:R-:W-:Y:S01]  /*3e70*/  LOP3.LUT R126, R94.reuse, 0xffff0000, RZ, 0xc0, !PT ;  /* 0xffff00005e7e7812 */ /* 0x040fe200078ec0ff */
[----:B------:R-:W-:Y:S01]  /*3e80*/  IMAD.U32 R94, R94, 0x10000, RZ ;  /* 0x000100005e5e7824 */ /* 0x000fe200078e00ff */
[----:B------:R-:W-:Y:S01]  /*3e90*/  SHF.R.U32.HI R127, RZ, 0x10, R95 ;  /* 0x00000010ff7f7819 */ /* 0x000fe2000001165f */
[CC--:B------:R-:W-:Y:S01]  /*3ea0*/  FMUL.FTZ R128, R122.reuse, R123.reuse ;  /* 0x0000007b7a807220 */ /* 0x0c0fe20000410000 */
[----:B------:R-:W-:Y:S01]  /*3eb0*/  SHF.R.U32.HI R93, RZ, 0x10, R93 ;  /* 0x00000010ff5d7819 */ /* 0x000fe2000001165d */
[-C--:B------:R-:W-:Y:S01]  /*3ec0*/  FMUL.FTZ R130, R122, R126.reuse ;  /* 0x0000007e7a827220 */ /* 0x080fe20000410000 */
[----:B------:R-:W-:Y:S01]  /*3ed0*/  IMAD.U32 R95, R41, 0x10000, RZ ;  /* 0x00010000295f7824 */ /* 0x000fe200078e00ff */
[----:B------:R-:W-:Y:S01]  /*3ee0*/  PRMT R122, R186, 0x5410, R127 ;  /* 0x00005410ba7a7816 */ /* 0x000fe2000000007f */
[----:B------:R-:W-:Y:S01]  /*3ef0*/  IMAD.U32 R127, R40, 0x10000, RZ ;  /* 0x00010000287f7824 */ /* 0x000fe200078e00ff */
[----:B------:R-:W-:Y:S01]  /*3f00*/  PRMT R93, R164, 0x5410, R93 ;  /* 0x00005410a45d7816 */ /* 0x000fe2000000005d */
[C---:B------:R-:W-:Y:S01]  /*3f10*/  FFMA.FTZ R126, R95.reuse, R126, -R128 ;  /* 0x0000007e5f7e7223 */ /* 0x040fe20000010880 */
[----:B------:R-:W-:Y:S01]  /*3f20*/  LOP3.LUT R41, R42, 0xffff0000, RZ, 0xc0, !PT ;  /* 0xffff00002a297812 */ /* 0x000fe200078ec0ff */
[----:B------:R-:W-:Y:S01]  /*3f30*/  FFMA.FTZ R95, R95, R123, R130 ;  /* 0x0000007b5f5f7223 */ /* 0x000fe20000010082 */
[C---:B------:R-:W-:Y:S01]  /*3f40*/  IMAD.U32 R128, R122.reuse, 0x10000, RZ ;  /* 0x000100007a807824 */ /* 0x040fe200078e00ff */
[----:B------:R-:W-:Y:S01]  /*3f50*/  LOP3.LUT R122, R122, 0xffff0000, RZ, 0xc0, !PT ;  /* 0xffff00007a7a7812 */ /* 0x000fe200078ec0ff */
[C---:B------:R-:W-:Y:S01]  /*3f60*/  IMAD.U32 R130, R93.reuse, 0x10000, RZ ;  /* 0x000100005d827824 */ /* 0x040fe200078e00ff */
[----:B------:R-:W-:Y:S01]  /*3f70*/  LOP3.LUT R93, R93, 0xffff0000, RZ, 0xc0, !PT ;  /* 0xffff00005d5d7812 */ /* 0x000fe200078ec0ff */
[----:B------:R-:W-:-:S02]  /*3f80*/  IMAD.U32 R123, R42, 0x10000, RZ ;  /* 0x000100002a7b7824 */ /* 0x000fc400078e00ff */
[----:B------:R-:W-:Y:S01]  /*3f90*/  FMUL.FTZ R162, R41, R128 ;  /* 0x0000008029a27220 */ /* 0x000fe20000410000 */
[----:B------:R-:W-:Y:S01]  /*3fa0*/  LOP3.LUT R42, R43, 0xffff0000, RZ, 0xc0, !PT ;  /* 0xffff00002b2a7812 */ /* 0x000fe200078ec0ff */
[-C--:B------:R-:W-:Y:S01]  /*3fb0*/  FMUL.FTZ R164, R41, R130.reuse ;  /* 0x0000008229a47220 */ /* 0x080fe20000410000 */
[----:B------:R-:W-:Y:S01]  /*3fc0*/  LOP3.LUT R40, R40, 0xffff0000, RZ, 0xc0, !PT ;  /* 0xffff000028287812 */ /* 0x000fe200078ec0ff */
[----:B------:R-:W-:Y:S01]  /*3fd0*/  FFMA.FTZ R162, R123, R130, -R162 ;  /* 0x000000827ba27223 */ /* 0x000fe200000108a2 */
[----:B------:R-:W-:Y:S02]  /*3fe0*/  IMAD.U32 R43, R43, 0x10000, RZ ;  /* 0x000100002b2b7824 */ /* 0x000fe400078e00ff */
[----:B------:R-:W-:Y:S01]  /*3ff0*/  FFMA.FTZ R123, R123, R128, R164 ;  /* 0x000000807b7b7223 */ /* 0x000fe200000100a4 */
        /* <DEDUP_REMOVED lines=14> */
.L_x_2764:
[----:B------:R-:W-:Y:S05]  /*40e0*/  BSYNC B3 ;  /* 0x0000000000037941 */ /* 0x000fea0003800000 */
.L_x_2763:
[----:B--2---:R2:W-:Y:S02]  /*40f0*/  STG.E.128 desc[UR60][R46.64+0x40], R40 ;  /* 0x000040282e007986 */ /* 0x0045e4000c101d3c */
.L_x_2762:
[----:B------:R-:W-:Y:S05]  /*4100*/  BSYNC B2 ;  /* 0x0000000000027941 */ /* 0x000fea0003800000 */
.L_x_2761:
[----:B------:R-:W-:Y:S01]  /*4110*/  ISETP.NE.AND P3, PT, R34, RZ, PT ;  /* 0x000000ff2200720c */ /* 0x000fe20003f65270 */
[----:B------:R-:W-:-:S12]  /*4120*/  BSSY B2, `(.L_x_2765) ;  /* 0x0000035000027945 */ /* 0x000fd80003800000 */
[----:B------:R-:W-:Y:S05]  /*4130*/  @!P3 BRA `(.L_x_2766) ;  /* 0x0000000000ccb947 */ /* 0x000fea0003800000 */
[----:B-12---:R1:W2:Y:S01]  /*4140*/  LDS.128 R40, [R39+0x24800] ;  /* 0x0248000027287984 */ /* 0x0062a20000000c00 */
[----:B------:R-:W-:Y:S01]  /*4150*/  ISETP.GE.AND P3, PT, R213, R119, PT ;  /* 0x00000077d500720c */ /* 0x000fe20003f66270 */
[----:B------:R-:W-:-:S12]  /*4160*/  BSSY B3, `(.L_x_2767) ;  /* 0x000002f000037945 */ /* 0x000fd80003800000 */
[----:B-1----:R-:W-:Y:S05]  /*4170*/  @P3 BRA `(.L_x_2768) ;  /* 0x0000000000b43947 */ /* 0x002fea0003800000 */
[----:B------:R-:W-:Y:S01]  /*4180*/  SHF.R.U64 R92, R86, 0x10, R87 ;  /* 0x00000010565c7819 */ /* 0x000fe20000001257 */
[----:B--2---:R-:W-:Y:S01]  /*4190*/  IMAD.U32 R94, R43, 0x10000, RZ ;  /* 0x000100002b5e7824 */ /* 0x004fe200078e00ff */
[----:B------:R-:W-:Y:S02]  /*41a0*/  SHF.R.U64 R93, R84, 0x10, R85 ;  /* 0x00000010545d7819 */ /* 0x000fe40000001255 */
[----:B------:R-:W-:Y:S02]  /*41b0*/  SHF.R.U32.HI R87, RZ, 0x10, R87 ;  /* 0x00000010ff577819 */ /* 0x000fe40000011657 */
[----:B------:R-:W-:Y:S02]  /*41c0*/  PRMT R92, R91, 0x5432, R92 ;  /* 0x000054325b5c7816 */ /* 0x000fe4000000005c */
[----:B------:R-:W-:Y:S01]  /*41d0*/  SHF.R.U32.HI R95, RZ, 0x10, R85 ;  /* 0x00000010ff5f7819 */ /* 0x000fe20000011655 */
[----:B------:R-:W-:Y:S01]  /*41e0*/  IMAD.U32 R85, R42, 0x10000, RZ ;  /* 0x000100002a557824 */ /* 0x000fe200078e00ff */
[----:B------:R-:W-:-:S02]  /*41f0*/  PRMT R93, R182, 0x5410, R93 ;  /* 0x00005410b65d7816 */ /* 0x000fc4000000005d */
[----:B------:R-:W-:Y:S02]  /*4200*/  PRMT R87, R185, 0x5410, R87 ;  /* 0x00005410b9577816 */ /* 0x000fe40000000057 */
[----:B------:R-:W-:Y:S02]  /*4210*/  LOP3.LUT R127, R41, 0xffff0000, RZ, 0xc0, !PT ;  /* 0xffff0000297f7812 */ /* 0x000fe400078ec0ff */
[C---:B------:R-:W-:Y:S01]  /*4220*/  LOP3.LUT R122, R92.reuse, 0xffff0000, RZ, 0xc0, !PT ;  /* 0xffff00005c7a7812 */ /* 0x040fe200078ec0ff */
        /* <DEDUP_REMOVED lines=8> */
[----:B------:R-:W-:-:S02]  /*42b0*/  IMAD.U32 R43, R41, 0x10000, RZ ;  /* 0x00010000292b7824 */ /* 0x000fc400078e00ff */
[-C--:B------:R-:W-:Y:S01]  /*42c0*/  FMUL.FTZ R127, R127, R126.reuse ;  /* 0x0000007e7f7f7220 */ /* 0x080fe20000410000 */
[----:B------:R-:W-:Y:S02]  /*42d0*/  IMAD.U32 R41, R40, 0x10000, RZ ;  /* 0x0001000028297824 */ /* 0x000fe400078e00ff */
[----:B------:R-:W-:Y:S01]  /*42e0*/  FMUL.FTZ R130, R42, R95 ;  /* 0x0000005f2a827220 */ /* 0x000fe20000410000 */
[----:B------:R-:W-:Y:S01]  /*42f0*/  LOP3.LUT R40, R40, 0xffff0000, RZ, 0xc0, !PT ;  /* 0xffff000028287812 */ /* 0x000fe200078ec0ff */
[C---:B------:R-:W-:Y:S01]  /*4300*/  FFMA.FTZ R128, R43.reuse, R126, -R128 ;  /* 0x0000007e2b807223 */ /* 0x040fe20000010880 */
[----:B------:R-:W-:Y:S01]  /*4310*/  FFMA.FTZ R127, R43, R122, R127 ;  /* 0x0000007a2b7f7223 */ /* 0x000fe2000001007f */
[-C--:B------:R-:W-:Y:S01]  /*4320*/  FMUL.FTZ R42, R42, R123.reuse ;  /* 0x0000007b2a2a7220 */ /* 0x080fe20000410000 */
[----:B------:R-:W-:Y:S01]  /*4330*/  LOP3.LUT R87, R87, 0xffff0000, RZ, 0xc0, !PT ;  /* 0xffff000057577812 */ /* 0x000fe200078ec0ff */
[----:B------:R-:W-:Y:S01]  /*4340*/  IMAD.U32 R93, R93, 0x10000, RZ ;  /* 0x000100005d5d7824 */ /* 0x000fe200078e00ff */
[----:B------:R-:W-:Y:S01]  /*4350*/  LOP3.LUT R43, R86, 0xffff0000, RZ, 0xc0, !PT ;  /* 0xffff0000562b7812 */ /* 0x000fe200078ec0ff */
[C---:B------:R-:W-:Y:S01]  /*4360*/  FFMA.FTZ R130, R85.reuse, R123, -R130 ;  /* 0x0000007b55827223 */ /* 0x040fe20000010882 */
[----:B------:R-:W-:Y:S01]  /*4370*/  FFMA.FTZ R85, R85, R95, R42 ;  /* 0x0000005f55557223 */ /* 0x000fe2000001002a */
[----:B------:R-:W-:Y:S01]  /*4380*/  FMUL.FTZ R95, R84, R87 ;  /* 0x00000057545f7220 */ /* 0x000fe20000410000 */
[CC--:B------:R-:W-:Y:S01]  /*4390*/  FMUL.FTZ R42, R40.reuse, R92.reuse ;  /* 0x0000005c282a7220 */ /* 0x0c0fe20000410000 */
[----:B------:R-:W-:Y:S01]  /*43a0*/  FMUL.FTZ R123, R40, R93 ;  /* 0x0000005d287b7220 */ /* 0x000fe20000410000 */
        /* <DEDUP_REMOVED lines=9> */
[----:B------:R-:W-:-:S07]  /*4440*/  F2FP.BF16.F32.PACK_AB R43, R84, R95 ;  /* 0x0000005f542b723e */ /* 0x000fce00000010ff */
.L_x_2768:
[----:B------:R-:W-:Y:S05]  /*4450*/  BSYNC B3 ;  /* 0x0000000000037941 */ /* 0x000fea0003800000 */
.L_x_2767:
[----:B--2---:R3:W-:Y:S02]  /*4460*/  STG.E.128 desc[UR60][R46.64+0x80], R40 ;  /* 0x000080282e007986 */ /* 0x0047e4000c101d3c */
.L_x_2766:
[----:B------:R-:W-:Y:S05]  /*4470*/  BSYNC B2 ;  /* 0x0000000000027941 */ /* 0x000fea0003800000 */
.L_x_2765:
        /* <DEDUP_REMOVED lines=52> */
.L_x_2772:
[----:B------:R-:W-:Y:S05]  /*47c0*/  BSYNC B3 ;  /* 0x0000000000037941 */ /* 0x000fea0003800000 */
.L_x_2771:
[----:B--2---:R4:W-:Y:S02]  /*47d0*/  STG.E.128 desc[UR60][R46.64+0xc0], R40 ;  /* 0x0000c0282e007986 */ /* 0x0049e4000c101d3c */
.L_x_2770:
[----:B------:R-:W-:Y:S05]  /*47e0*/  BSYNC B2 ;  /* 0x0000000000027941 */ /* 0x000fea0003800000 */
.L_x_2769:
        /* <DEDUP_REMOVED lines=52> */
.L_x_2776:
[----:B------:R-:W-:Y:S05]  /*4b30*/  BSYNC B3 ;  /* 0x0000000000037941 */ /* 0x000fea0003800000 */
.L_x_2775:
[----:B--2---:R1:W-:Y:S02]  /*4b40*/  STG.E.128 desc[UR60][R46.64+0x100], R40 ;  /* 0x000100282e007986 */ /* 0x0043e4000c101d3c */
.L_x_2774:
[----:B------:R-:W-:Y:S05]  /*4b50*/  BSYNC B2 ;  /* 0x0000000000027941 */ /* 0x000fea0003800000 */
.L_x_2773:
[----:B------:R-:W-:-:S13]  /*4b60*/  ISETP.NE.AND P3, PT, R37, RZ, PT ;  /* 0x000000ff2500720c */ /* 0x000fda0003f65270 */
[----:B------:R-:W-:Y:S05]  /*4b70*/  @!P3 BRA `(.L_x_2756) ;  /* 0x0000000000ccb947 */ /* 0x000fea0003800000 */
[----:B-1234-:R1:W2:Y:S01]  /*4b80*/  LDS.128 R40, [R96+0x28000] ;  /* 0x0280000060287984 */ /* 0x01e2a20000000c00 */
[----:B------:R-:W-:Y:S01]  /*4b90*/  ISETP.GE.AND P3, PT, R216, R119, PT ;  /* 0x00000077d800720c */ /* 0x000fe20003f66270 */
[----:B------:R-:W-:-:S12]  /*4ba0*/  BSSY B2, `(.L_x_2777) ;  /* 0x000002f000027945 */ /* 0x000fd80003800000 */
[----:B-1----:R-:W-:Y:S05]  /*4bb0*/  @P3 BRA `(.L_x_2778) ;  /* 0x0000000000b43947 */ /* 0x002fea0003800000 */
[----:B------:R-:W-:Y:S02]  /*4bc0*/  SHF.R.U64 R74, R74, 0x10, R75 ;  /* 0x000000104a4a7819 */ /* 0x000fe4000000124b */
[----:B------:R-:W-:Y:S01]  /*4bd0*/  SHF.R.U64 R77, R72, 0x10, R73 ;  /* 0x00000010484d7819 */ /* 0x000fe20000001249 */
[----:B--2---:R-:W-:Y:S01]  /*4be0*/  IMAD.U32 R72, R42, 0x10000, RZ ;  /* 0x000100002a487824 */ /* 0x004fe200078e00ff */
[----:B------:R-:W-:Y:S02]  /*4bf0*/  SHF.R.U32.HI R75, RZ, 0x10, R75 ;  /* 0x00000010ff4b7819 */ /* 0x000fe4000001164b */
[----:B------:R-:W-:Y:S02]  /*4c00*/  SHF.R.U32.HI R76, RZ, 0x10, R73 ;  /* 0x00000010ff4c7819 */ /* 0x000fe40000011649 */
[----:B------:R-:W-:Y:S02]  /*4c10*/  PRMT R173, R173, 0x5410, R74 ;  /* 0x00005410adad7816 */ /* 0x000fe4000000004a */
[----:B------:R-:W-:Y:S01]  /*4c20*/  PRMT R172, R172, 0x5410, R77 ;  /* 0x00005410acac7816 */ /* 0x000fe2000000004d */
[----:B------:R-:W-:Y:S01]  /*4c30*/  IMAD.U32 R77, R41, 0x10000, RZ ;  /* 0x00010000294d7824 */ /* 0x000fe200078e00ff */
[----:B------:R-:W-:-:S02]  /*4c40*/  PRMT R174, R174, 0x5410, R75 ;  /* 0x00005410aeae7816 */ /* 0x000fc4000000004b */
        /* <DEDUP_REMOVED lines=8> */
[----:B------:R-:W-:Y:S01]  /*4cd0*/  FMUL.FTZ R82, R75, R80 ;  /* 0x000000504b527220 */ /* 0x000fe20000410000 */
[----:B------:R-:W-:Y:S01]  /*4ce0*/  LOP3.LUT R42, R43, 0xffff0000, RZ, 0xc0, !PT ;  /* 0xffff00002b2a7812 */ /* 0x000fe200078ec0ff */
[C---:B------:R-:W-:Y:S01]  /*4cf0*/  FMUL.FTZ R81, R73.reuse, R74 ;  /* 0x0000004a49517220 */ /* 0x040fe20000410000 */
[----:B------:R-:W-:Y:S01]  /*4d00*/  FMUL.FTZ R73, R73, R76 ;  /* 0x0000004c49497220 */ /* 0x000fe20000410000 */
[-C--:B------:R-:W-:Y:S01]  /*4d10*/  FMUL.FTZ R79, R75, R78.reuse ;  /* 0x0000004e4b4f7220 */ /* 0x080fe20000410000 */
[----:B------:R-:W-:Y:S01]  /*4d20*/  LOP3.LUT R75, R40, 0xffff0000, RZ, 0xc0, !PT ;  /* 0xffff0000284b7812 */ /* 0x000fe200078ec0ff */
[----:B------:R-:W-:Y:S01]  /*4d30*/  FFMA.FTZ R40, R77, R78, -R82 ;  /* 0x0000004e4d287223 */ /* 0x000fe20000010852 */
[----:B------:R-:W-:Y:S01]  /*4d40*/  LOP3.LUT R174, R174, 0xffff0000, RZ, 0xc0, !PT ;  /* 0xffff0000aeae7812 */ /* 0x000fe200078ec0ff */
[----:B------:R-:W-:Y:S01]  /*4d50*/  IMAD.U32 R78, R173, 0x10000, RZ ;  /* 0x00010000ad4e7824 */ /* 0x000fe200078e00ff */
[----:B------:R-:W-:Y:S01]  /*4d60*/  LOP3.LUT R171, R171, 0xffff0000, RZ, 0xc0, !PT ;  /* 0xffff0000abab7812 */ /* 0x000fe200078ec0ff */
[----:B------:R-:W-:-:S02]  /*4d70*/  IMAD.U32 R172, R172, 0x10000, RZ ;  /* 0x00010000acac7824 */ /* 0x000fc400078e00ff */
[----:B------:R-:W-:Y:S01]  /*4d80*/  FFMA.FTZ R77, R77, R80, R79 ;  /* 0x000000504d4d7223 */ /* 0x000fe2000001004f */
[C---:B------:R-:W-:Y:S01]  /*4d90*/  FFMA.FTZ R76, R72.reuse, R76, -R81 ;  /* 0x0000004c484c7223 */ /* 0x040fe20000010851 */
[----:B------:R-:W-:Y:S01]  /*4da0*/  FFMA.FTZ R73, R72, R74, R73 ;  /* 0x0000004a48497223 */ /* 0x000fe20000010049 */
[C---:B------:R-:W-:Y:S01]  /*4db0*/  FMUL.FTZ R72, R42.reuse, R174 ;  /* 0x000000ae2a487220 */ /* 0x040fe20000410000 */
[-C--:B------:R-:W-:Y:S01]  /*4dc0*/  FMUL.FTZ R79, R42, R171.reuse ;  /* 0x000000ab2a4f7220 */ /* 0x080fe20000410000 */
[C---:B------:R-:W-:Y:S01]  /*4dd0*/  FMUL.FTZ R42, R75.reuse, R78 ;  /* 0x0000004e4b2a7220 */ /* 0x040fe20000410000 */
        /* <DEDUP_REMOVED lines=10> */
[----:B------:R-:W-:-:S07]  /*4e80*/  F2FP.BF16.F32.PACK_AB R43, R79, R72 ;  /* 0x000000484f2b723e */ /* 0x000fce00000010ff */
.L_x_2778:
[----:B------:R-:W-:Y:S05]  /*4e90*/  BSYNC B2 ;  /* 0x0000000000027941 */ /* 0x000fea0003800000 */
.L_x_2777:
[----:B--2---:R1:W-:Y:S02]  /*4ea0*/  STG.E.128 desc[UR60][R46.64+0x140], R40 ;  /* 0x000140282e007986 */ /* 0x0043e4000c101d3c */
.L_x_2756:
[----:B------:R-:W-:Y:S05]  /*4eb0*/  BSYNC B1 ;  /* 0x0000000000017941 */ /* 0x000fea0003800000 */
.L_x_2755:
        /* <DEDUP_REMOVED lines=23> */
[----:B------:R-:W-:Y:S01]  /*5030*/  IMAD.U32 R41, R40, 0x10000, RZ ;  /* 0x0001000028297824 */ /* 0x000fe200078e00ff */
[----:B------:R-:W-:Y:S01]  /*5040*/  LOP3.LUT R69, R42, 0xffff0000, RZ, 0xc0, !PT ;  /* 0xffff00002a457812 */ /* 0x000fe200078ec0ff */
[C---:B------:R-:W-:Y:S01]  /*5050*/  FMUL.FTZ R74, R68.reuse, R72 ;  /* 0x00000048444a7220 */ /* 0x040fe20000410000 */
[----:B------:R-:W-:Y:S01]  /*5060*/  LOP3.LUT R42, R43, 0xffff0000, RZ, 0xc0, !PT ;  /* 0xffff00002b2a7812 */ /* 0x000fe200078ec0ff */
[----:B------:R-:W-:Y:S01]  /*5070*/  FMUL.FTZ R75, R68, R70 ;  /* 0x00000046444b7220 */ /* 0x000fe20000410000 */
        /* <DEDUP_REMOVED lines=8> */
[----:B------:R-:W-:Y:S01]  /*5100*/  FFMA.FTZ R75, R47, R72, R75 ;  /* 0x000000482f4b7223 */ /* 0x000fe2000001004b */
[C---:B------:R-:W-:Y:S01]  /*5110*/  FMUL.FTZ R68, R42.reuse, R176 ;  /* 0x000000b02a447220 */ /* 0x040fe20000410000 */
[----:B------:R-:W-:Y:S01]  /*5120*/  FMUL.FTZ R47, R42, R168 ;  /* 0x000000a82a2f7220 */ /* 0x000fe20000410000 */
[----:B------:R-:W-:Y:S01]  /*5130*/  FFMA.FTZ R77, R46, R71, -R77 ;  /* 0x000000472e4d7223 */ /* 0x000fe2000001084d */
[----:B------:R-:W-:Y:S01]  /*5140*/  FMUL.FTZ R42, R40, R175 ;  /* 0x000000af282a7220 */ /* 0x000fe20000410000 */
[----:B------:R-:W-:Y:S01]  /*5150*/  FFMA.FTZ R46, R46, R73, R69 ;  /* 0x000000492e2e7223 */ /* 0x000fe20000010045 */
[-C--:B------:R-:W-:Y:S01]  /*5160*/  FMUL.FTZ R40, R40, R167.reuse ;  /* 0x000000a728287220 */ /* 0x080fe20000410000 */
[----:B------:R-:W-:Y:S02]  /*5170*/  IMAD.U32 R43, R43, 0x10000, RZ ;  /* 0x000100002b2b7824 */ /* 0x000fe400078e00ff */
[----:B------:R-:W-:Y:S01]  /*5180*/  FFMA.FTZ R42, R41, R167, -R42 ;  /* 0x000000a7292a7223 */ /* 0x000fe2000001082a */
[----:B------:R-:W-:Y:S01]  /*5190*/  F2FP.BF16.F32.PACK_AB R74, R75, R74 ;  /* 0x0000004a4b4a723e */ /* 0x000fe200000010ff */
        /* <DEDUP_REMOVED lines=8> */
.L_x_2783:
[----:B------:R-:W-:Y:S05]  /*5220*/  BSYNC B2 ;  /* 0x0000000000027941 */ /* 0x000fea0003800000 */
.L_x_2782:
[----:B--2---:R1:W-:Y:S02]  /*5230*/  STG.E.128 desc[UR60][R44.64], R40 ;  /* 0x000000282c007986 */ /* 0x0043e4000c101d3c */
.L_x_2781:
[----:B------:R-:W-:Y:S05]  /*5240*/  BSYNC B1 ;  /* 0x0000000000017941 */ /* 0x000fea0003800000 */
.L_x_2780:
        /* <DEDUP_REMOVED lines=28> */
[-C--:B------:R-:W-:Y:S01]  /*5410*/  FMUL.FTZ R71, R46, R66.reuse ;  /* 0x000000422e477220 */ /* 0x080fe20000410000 */
[----:B------:R-:W-:Y:S01]  /*5420*/  LOP3.LUT R40, R40, 0xffff0000, RZ, 0xc0, !PT ;  /* 0xffff000028287812 */ /* 0x000fe200078ec0ff */
[----:B------:R-:W-:Y:S01]  /*5430*/  FMUL.FTZ R46, R64, R69 ;  /* 0x00000045402e7220 */ /* 0x000fe20000410000 */
[----:B------:R-:W-:Y:S01]  /*5440*/  LOP3.LUT R170, R170, 0xffff0000, RZ, 0xc0, !PT ;  /* 0xffff0000aaaa7812 */ /* 0x000fe200078ec0ff */
[----:B------:R-:W-:Y:S01]  /*5450*/  IMAD.U32 R163, R163, 0x10000, RZ ;  /* 0x00010000a3a37824 */ /* 0x000fe200078e00ff */
[----:B------:R-:W-:Y:S01]  /*5460*/  LOP3.LUT R165, R165, 0xffff0000, RZ, 0xc0, !PT ;  /* 0xffff0000a5a57812 */ /* 0x000fe200078ec0ff */
[-C--:B------:R-:W-:Y:S01]  /*5470*/  FMUL.FTZ R64, R64, R67.reuse ;  /* 0x0000004340407220 */ /* 0x080fe20000410000 */
[C---:B------:R-:W-:Y:S01]  /*5480*/  FFMA.FTZ R70, R43.reuse, R66, -R70 ;  /* 0x000000422b467223 */ /* 0x040fe20000010846 */
[----:B------:R-:W-:Y:S01]  /*5490*/  FFMA.FTZ R71, R43, R68, R71 ;  /* 0x000000442b477223 */ /* 0x000fe20000010047 */
[----:B------:R-:W-:Y:S01]  /*54a0*/  FFMA.FTZ R67, R47, R67, -R46 ;  /* 0x000000432f437223 */ /* 0x000fe2000001082e */
[CC--:B------:R-:W-:Y:S01]  /*54b0*/  FMUL.FTZ R43, R65.reuse, R170.reuse ;  /* 0x000000aa412b7220 */ /* 0x0c0fe20000410000 */
[C---:B------:R-:W-:Y:S01]  /*54c0*/  FMUL.FTZ R46, R40.reuse, R169 ;  /* 0x000000a9282e7220 */ /* 0x040fe20000410000 */
[----:B------:R-:W-:Y:S01]  /*54d0*/  FMUL.FTZ R65, R65, R165 ;  /* 0x000000a541417220 */ /* 0x000fe20000410000 */
[----:B------:R-:W-:Y:S01]  /*54e0*/  FMUL.FTZ R40, R40, R163 ;  /* 0x000000a328287220 */ /* 0x000fe20000410000 */
[C---:B------:R-:W-:Y:S01]  /*54f0*/  FFMA.FTZ R43, R42.reuse, R165, -R43 ;  /* 0x000000a52a2b7223 */ /* 0x040fe2000001082b */
[C---:B------:R-:W-:Y:S01]  /*5500*/  FFMA.FTZ R46, R41.reuse, R163, -R46 ;  /* 0x000000a3292e7223 */ /* 0x040fe2000001082e */
[----:B------:R-:W-:Y:S01]  /*5510*/  FFMA.FTZ R42, R42, R170, R65 ;  /* 0x000000aa2a2a7223 */ /* 0x000fe20000010041 */
[----:B------:R-:W-:Y:S01]  /*5520*/  FFMA.FTZ R41, R41, R169, R40 ;  /* 0x000000a929297223 */ /* 0x000fe20000010028 */
[----:B------:R-:W-:Y:S01]  /*5530*/  FFMA.FTZ R64, R47, R69, R64 ;  /* 0x000000452f407223 */ /* 0x000fe20000010040 */
[----:B------:R-:W-:-:S02]  /*5540*/  F2FP.BF16.F32.PACK_AB R70, R71, R70 ;  /* 0x000000464746723e */ /* 0x000fc400000010ff */
[----:B------:R-:W-:Y:S02]  /*5550*/  F2FP.BF16.F32.PACK_AB R43, R42, R43 ;  /* 0x0000002b2a2b723e */ /* 0x000fe400000010ff */
[----:B------:R-:W-:Y:S01]  /*5560*/  F2FP.BF16.F32.PACK_AB R40, R41, R46 ;  /* 0x0000002e2928723e */ /* 0x000fe200000010ff */
[----:B------:R-:W-:Y:S01]  /*5570*/  IMAD.MOV.U32 R41, RZ, RZ, R70 ;  /* 0x000000ffff297224 */ /* 0x000fe200078e0046 */
[----:B------:R-:W-:-:S07]  /*5580*/  F2FP.BF16.F32.PACK_AB R42, R64, R67 ;  /* 0x00000043402a723e */ /* 0x000fce00000010ff */
.L_x_2787:
[----:B------:R-:W-:Y:S05]  /*5590*/  BSYNC B2 ;  /* 0x0000000000027941 */ /* 0x000fea0003800000 */
.L_x_2786:
[----:B--2---:R1:W-:Y:S02]  /*55a0*/  STG.E.128 desc[UR60][R44.64+0x40], R40 ;  /* 0x000040282c007986 */ /* 0x0043e4000c101d3c */
.L_x_2785:
[----:B------:R-:W-:Y:S05]  /*55b0*/  BSYNC B1 ;  /* 0x0000000000017941 */ /* 0x000fea0003800000 */
.L_x_2784:
        /* <DEDUP_REMOVED lines=53> */
.L_x_2791:
[----:B------:R-:W-:Y:S05]  /*5910*/  BSYNC B2 ;  /* 0x0000000000027941 */ /* 0x000fea0003800000 */
.L_x_2790:
[----:B--2---:R1:W-:Y:S02]  /*5920*/  STG.E.128 desc[UR60][R44.64+0x80], R40 ;  /* 0x000080282c007986 */ /* 0x0043e4000c101d3c */
.L_x_2789:
[----:B------:R-:W-:Y:S05]  /*5930*/  BSYNC B1 ;  /* 0x0000000000017941 */ /* 0x000fea0003800000 */
.L_x_2788:
        /* <DEDUP_REMOVED lines=53> */
.L_x_2795:
[----:B------:R-:W-:Y:S05]  /*5c90*/  BSYNC B2 ;  /* 0x0000000000027941 */ /* 0x000fea0003800000 */
.L_x_2794:
[----:B--2---:R1:W-:Y:S02]  /*5ca0*/  STG.E.128 desc[UR60][R44.64+0xc0], R40 ;  /* 0x0000c0282c007986 */ /* 0x0043e4000c101d3c */
.L_x_2793:
[----:B------:R-:W-:Y:S05]  /*5cb0*/  BSYNC B1 ;  /* 0x0000000000017941 */ /* 0x000fea0003800000 */
.L_x_2792:
        /* <DEDUP_REMOVED lines=53> */
.L_x_2799:
[----:B------:R-:W-:Y:S05]  /*6010*/  BSYNC B2 ;  /* 0x0000000000027941 */ /* 0x000fea0003800000 */
.L_x_2798:
[----:B--2---:R1:W-:Y:S02]  /*6020*/  STG.E.128 desc[UR60][R44.64+0x100], R40 ;  /* 0x000100282c007986 */ /* 0x0043e4000c101d3c */
.L_x_2797:
[----:B------:R-:W-:Y:S05]  /*6030*/  BSYNC B1 ;  /* 0x0000000000017941 */ /* 0x000fea0003800000 */
.L_x_2796:
[----:B------:R-:W-:-:S13]  /*6040*/  ISETP.NE.AND P3, PT, R37, RZ, PT ;  /* 0x000000ff2500720c */ /* 0x000fda0003f65270 */
        /* <DEDUP_REMOVED lines=51> */
.L_x_2801:
[----:B------:R-:W-:Y:S05]  /*6380*/  BSYNC B1 ;  /* 0x0000000000017941 */ /* 0x000fea0003800000 */
.L_x_2800:
[----:B--2---:R1:W-:Y:S01]  /*6390*/  STG.E.128 desc[UR60][R44.64+0x140], R40 ;  /* 0x000140282c007986 */ /* 0x0043e2000c101d3c */
[----:B------:R-:W-:Y:S05]  /*63a0*/  BRA `(.L_x_2779) ;  /* 0x0000004000587947 */ /* 0x000fea0003800000 */
.L_x_2747:
        /* <DEDUP_REMOVED lines=47> */
.L_x_2803:
[----:B------:R-:W-:Y:S05]  /*66a0*/  BSYNC B1 ;  /* 0x0000000000017941 */ /* 0x000fea0003800000 */
.L_x_2802:
        /* <DEDUP_REMOVED lines=48> */
.L_x_2805:
[----:B------:R-:W-:Y:S05]  /*69b0*/  BSYNC B1 ;  /* 0x0000000000017941 */ /* 0x000fea0003800000 */
.L_x_2804:
[----:B0-----:R-:W2:Y:S01]  /*69c0*/  LDL R88, [R1+0x44] ;  /* 0x0000440001587983 */ /* 0x001ea20000100800 */
[----:B------:R-:W-:Y:S01]  /*69d0*/  IMAD.MOV.U32 R89, RZ, RZ, R41 ;  /* 0x000000ffff597224 */ /* 0x000fe200078e0029 */
[----:B------:R-:W-:Y:S01]  /*69e0*/  PRMT R171, R93, 0x5410, R94 ;  /* 0x000054105dab7816 */ /* 0x000fe2000000005e */
[----:B------:R-:W-:Y:S02]  /*69f0*/  IMAD.MOV.U32 R90, RZ, RZ, R44 ;  /* 0x000000ffff5a7224 */ /* 0x000fe400078e002c */
[----:B------:R-:W-:-:S05]  /*6a00*/  IMAD.MOV.U32 R91, RZ, RZ, R45 ;  /* 0x000000ffff5b7224 */ /* 0x000fca00078e002d */
        /* <DEDUP_REMOVED lines=10> */
[----:B------:R-:W-:-:S05]  /*6ab0*/  IMAD.MOV.U32 R91, RZ, RZ, R62 ;  /* 0x000000ffff5b7224 */ /* 0x000fca00078e003e */
[----:B------:R-:W-:Y:S01]  /*6ac0*/  PRMT R180, R91, 0x7610, R180 ;  /* 0x000076105bb47816 */ /* 0x000fe200000000b4 */
[----:B-----5:R-:W-:Y:S01]  /*6ad0*/  IMAD.MOV.U32 R91, RZ, RZ, R66 ;  /* 0x000000ffff5b7224 */ /* 0x020fe200078e0042 */
        /* <DEDUP_REMOVED lines=15> */
[----:B------:R-:W-:Y:S01]  /*6bd0*/  IMAD.MOV.U32 R89, RZ, RZ, R55 ;  /* 0x000000ffff597224 */ /* 0x000fe200078e0037 */
[----:B------:R-:W-:Y:S01]  /*6be0*/  PRMT R181, R90, 0x7610, R181 ;  /* 0x000076105ab57816 */ /* 0x000fe200000000b5 */
        /* <DEDUP_REMOVED lines=38> */
[----:B------:R-:W-:-:S04]  /*6e50*/  PRMT R169, R91, 0x5410, R90 ;  /* 0x000054105ba97816 */ /* 0x000fc8000000005a */
[----:B------:R-:W-:Y:S01]  /*6e60*/  PRMT R160, R89, 0x5410, R88 ;  /* 0x0000541059a07816 */ /* 0x000fe20000000058 */
[----:B------:R-:W-:Y:S02]  /*6e70*/  IMAD.MOV.U32 R89, RZ, RZ, R84 ;  /* 0x000000ffff597224 */ /* 0x000fe400078e0054 */
[----:B------:R-:W-:-:S05]  /*6e80*/  IMAD.MOV.U32 R88, RZ, RZ, R85 ;  /* 0x000000ffff587224 */ /* 0x000fca00078e0055 */
[----:B------:R-:W-:Y:S01]  /*6e90*/  PRMT R170, R89, 0x5410, R88 ;  /* 0x0000541059aa7816 */ /* 0x000fe20000000058 */
[----:B------:R-:W-:Y:S06]  /*6ea0*/  @!P2 BRA `(.L_x_2806) ;  /* 0x000000000004a947 */ /* 0x000fec0003800000 */
[----:B------:R-:W-:Y:S01]  /*6eb0*/  BPT.TRAP 0x1 ;  /* 0x000000040000795c */ /* 0x000fe20000300000 */
.L_x_2806:
        /* <DEDUP_REMOVED lines=8> */
.L_x_3128:
[----:B------:R-:W-:Y:S05]  /*6f40*/  BSYNC B1 ;  /* 0x0000000000017941 */ /* 0x000fea0003800000 */
.L_x_2807:
        /* <DEDUP_REMOVED lines=33> */
[--C-:B------:R-:W-:Y:S02]  /*7160*/  SHF.R.U64 R49, R60, 0x10, R61.reuse ;  /* 0x000000103c317819 */ /* 0x100fe4000000123d */
[----:B------:R-:W-:Y:S02]  /*7170*/  SHF.R.U32.HI R60, RZ, 0x10, R61 ;  /* 0x00000010ff3c7819 */ /* 0x000fe4000001163d */
[--C-:B------:R-:W-:Y:S02]  /*7180*/  SHF.R.U64 R50, R50, 0x10, R51.reuse ;  /* 0x0000001032327819 */ /* 0x100fe40000001233 */
[----:B------:R-:W-:-:S02]  /*7190*/  SHF.R.U32.HI R163, RZ, 0x10, R51 ;  /* 0x00000010ffa37819 */ /* 0x000fc40000011633 */
[--C-:B------:R-:W-:Y:S02]  /*71a0*/  SHF.R.U64 R61, R62, 0x10, R63.reuse ;  /* 0x000000103e3d7819 */ /* 0x100fe4000000123f */
[----:B------:R-:W-:Y:S02]  /*71b0*/  SHF.R.U32.HI R51, RZ, 0x10, R63 ;  /* 0x00000010ff337819 */ /* 0x000fe4000001163f */
[----:B------:R-:W-:Y:S02]  /*71c0*/  PRMT R60, R167, 0x5432, R60 ;  /* 0x00005432a73c7816 */ /* 0x000fe4000000003c */
[C---:B------:R-:W-:Y:S02]  /*71d0*/  PRMT R63, R166.reuse, 0x5432, R48 ;  /* 0x00005432a63f7816 */ /* 0x040fe40000000030 */
[----:B------:R-:W-:Y:S01]  /*71e0*/  PRMT R165, R166, 0x5410, R165 ;  /* 0x00005410a6a57816 */ /* 0x000fe200000000a5 */
[----:B0-----:R-:W-:Y:S01]  /*71f0*/  IMAD.U32 R166, R93, 0x10000, RZ ;  /* 0x000100005da67824 */ /* 0x001fe200078e00ff */
[----:B------:R-:W-:Y:S01]  /*7200*/  PRMT R62, R164, 0x5432, R50 ;  /* 0x00005432a43e7816 */ /* 0x000fe20000000032 */
[----:B------:R-:W-:Y:S01]  /*7210*/  IMAD.U32 R50, R60, 0x10000, RZ ;  /* 0x000100003c327824 */ /* 0x000fe200078e00ff */
[----:B------:R-:W-:Y:S01]  /*7220*/  PRMT R48, R164, 0x5410, R163 ;  /* 0x00005410a4307816 */ /* 0x000fe200000000a3 */
[----:B------:R-:W-:Y:S01]  /*7230*/  IMAD.U32 R164, R63, 0x10000, RZ ;  /* 0x000100003fa47824 */ /* 0x000fe200078e00ff */
[----:B------:R-:W-:Y:S01]  /*7240*/  PRMT R49, R167, 0x5410, R49 ;  /* 0x00005410a7317816 */ /* 0x000fe20000000031 */
[----:B--2---:R-:W-:-:S02]  /*7250*/  IMAD.U32 R163, R89, 0x10000, RZ ;  /* 0x0001000059a37824 */ /* 0x004fc400078e00ff */
[C---:B------:R-:W-:Y:S01]  /*7260*/  FMUL.FTZ R167, R166.reuse, R50 ;  /* 0x00000032a6a77220 */ /* 0x040fe20000410000 */
[-C--:B------:R-:W-:Y:S01]  /*7270*/  FMUL.FTZ R166, R166, R164.reuse ;  /* 0x000000a4a6a67220 */ /* 0x080fe20000410000 */
[----:B------:R-:W-:Y:S02]  /*7280*/  LOP3.LUT R93, R93, 0xffff0000, RZ, 0xc0, !PT ;  /* 0xffff00005d5d7812 */ /* 0x000fe400078ec0ff */
[C---:B------:R-:W-:Y:S01]  /*7290*/  FFMA.FTZ R164, R163.reuse, R164, -R167 ;  /* 0x000000a4a3a47223 */ /* 0x040fe200000108a7 */
[----:B------:R-:W-:Y:S01]  /*72a0*/  FFMA.FTZ R163, R163, R50, R166 ;  /* 0x00000032a3a37223 */ /* 0x000fe200000100a6 */
[----:B------:R-:W-:Y:S01]  /*72b0*/  LOP3.LUT R166, R63, 0xffff0000, RZ, 0xc0, !PT ;  /* 0xffff00003fa67812 */ /* 0x000fe200078ec0ff */
[----:B------:R-:W-:Y:S01]  /*72c0*/  IMAD.U32 R167, R95, 0x10000, RZ ;  /* 0x000100005fa77824 */ /* 0x000fe200078e00ff */
[----:B------:R-:W-:Y:S02]  /*72d0*/  LOP3.LUT R63, R60, 0xffff0000, RZ, 0xc0, !PT ;  /* 0xffff00003c3f7812 */ /* 0x000fe400078ec0ff */
[----:B------:R-:W-:Y:S01]  /*72e0*/  LOP3.LUT R50, R89, 0xffff0000, RZ, 0xc0, !PT ;  /* 0xffff000059327812 */ /* 0x000fe200078ec0ff */
[----:B------:R-:W-:Y:S01]  /*72f0*/  FMUL.FTZ R89, R93, R166 ;  /* 0x000000a65d597220 */ /* 0x000fe20000410000 */
[----:B------:R-:W-:Y:S01]  /*7300*/  PRMT R51, R181, 0x5410, R51 ;  /* 0x00005410b5337816 */ /* 0x000fe20000000033 */
[----:B------:R-:W-:Y:S01]  /*7310*/  FMUL.FTZ R60, R93, R63 ;  /* 0x0000003f5d3c7220 */ /* 0x000fe20000410000 */
[----:B------:R-:W-:Y:S01]  /*7320*/  IMAD.U32 R93, R91, 0x10000, RZ ;  /* 0x000100005b5d7824 */ /* 0x000fe200078e00ff */
[----:B------:R-:W-:-:S02]  /*7330*/  LOP3.LUT R95, R95, 0xffff0000, RZ, 0xc0, !PT ;  /* 0xffff00005f5f7812 */ /* 0x000fc400078ec0ff */
[C---:B------:R-:W-:Y:S01]  /*7340*/  FFMA.FTZ R60, R50.reuse, R166, -R60 ;  /* 0x000000a6323c7223 */ /* 0x040fe2000001083c */
[----:B------:R-:W-:Y:S02]  /*7350*/  IMAD.U32 R166, R51, 0x10000, RZ ;  /* 0x0001000033a67824 */ /* 0x000fe400078e00ff */
[----:B------:R-:W-:Y:S01]  /*7360*/  FFMA.FTZ R50, R50, R63, R89 ;  /* 0x0000003f32327223 */ /* 0x000fe20000010059 */
[C---:B------:R-:W-:Y:S01]  /*7370*/  IMAD.U32 R63, R48.reuse, 0x10000, RZ ;  /* 0x00010000303f7824 */ /* 0x040fe200078e00ff */
[----:B------:R-:W-:Y:S01]  /*7380*/  LOP3.LUT R48, R48, 0xffff0000, RZ, 0xc0, !PT ;  /* 0xffff000030307812 */ /* 0x000fe200078ec0ff */
[----:B------:R-:W-:Y:S01]  /*7390*/  FMUL.FTZ R89, R167, R166 ;  /* 0x000000a6a7597220 */ /* 0x000fe20000410000 */
[----:B------:R-:W-:Y:S02]  /*73a0*/  LOP3.LUT R91, R91, 0xffff0000, RZ, 0xc0, !PT ;  /* 0xffff00005b5b7812 */ /* 0x000fe400078ec0ff */
[----:B------:R-:W-:Y:S01]  /*73b0*/  PRMT R61, R180, 0x5410, R61 ;  /* 0x00005410b43d7816 */ /* 0x000fe2000000003d */
[-C--:B------:R-:W-:Y:S01]  /*73c0*/  FFMA.FTZ R89, R93, R63.reuse, -R89 ;  /* 0x0000003f5d597223 */ /* 0x080fe20000010859 */
[----:B------:R-:W-:Y:S01]  /*73d0*/  FMUL.FTZ R63, R167, R63 ;  /* 0x0000003fa73f7220 */ /* 0x000fe20000410000 */
[----:B------:R-:W-:-:S02]  /*73e0*/  F2FP.BF16.F32.PACK_AB R60, R60, R164 ;  /* 0x000000a43c3c723e */ /* 0x000fc400000010ff */
[----:B------:R-:W-:Y:S01]  /*73f0*/  F2FP.BF16.F32.PACK_AB R50, R50, R163 ;  /* 0x000000a33232723e */ /* 0x000fe200000010ff */
[----:B------:R-:W-:Y:S01]  /*7400*/  FFMA.FTZ R63, R93, R166, R63 ;  /* 0x000000a65d3f7223 */ /* 0x000fe2000001003f */
[----:B------:R-:W-:Y:S01]  /*7410*/  LOP3.LUT R93, R51, 0xffff0000, RZ, 0xc0, !PT ;  /* 0xffff0000335d7812 */ /* 0x000fe200078ec0ff */
[----:B------:R-:W-:-:S04]  /*7420*/  IMAD.U32 R166, R165, 0x10000, RZ ;  /* 0x00010000a5a67824 */ /* 0x000fc800078e00ff */
[----:B------:R-:W-:-:S04]  /*7430*/  FMUL.FTZ R51, R95, R93 ;  /* 0x0000005d5f337220 */ /* 0x000fc80000410000 */
[-C--:B------:R-:W-:Y:S01]  /*7440*/  FFMA.FTZ R51, R91, R48.reuse, -R51 ;  /* 0x000000305b337223 */ /* 0x080fe20000010833 */
[----:B------:R-:W-:Y:S01]  /*7450*/  FMUL.FTZ R48, R95, R48 ;  /* 0x000000305f307220 */ /* 0x000fe20000410000 */
[C---:B------:R-:W-:Y:S01]  /*7460*/  IMAD.U32 R95, R92.reuse, 0x10000, RZ ;  /* 0x000100005c5f7824 */ /* 0x040fe200078e00ff */
[----:B------:R-:W-:Y:S02]  /*7470*/  LOP3.LUT R92, R92, 0xffff0000, RZ, 0xc0, !PT ;  /* 0xffff00005c5c7812 */ /* 0x000fe400078ec0ff */
[----:B------:R-:W-:Y:S01]  /*7480*/  FFMA.FTZ R48, R91, R93, R48 ;  /* 0x0000005d5b307223 */ /* 0x000fe20000010030 */
[----:B------:R-:W-:Y:S01]  /*7490*/  IMAD.U32 R93, R49, 0x10000, RZ ;  /* 0x00010000315d7824 */ /* 0x000fe200078e00ff */
[----:B------:R-:W-:Y:S01]  /*74a0*/  F2FP.BF16.F32.PACK_AB R51, R51, R89 ;  /* 0x000000593333723e */ /* 0x000fe200000010ff */
[C---:B------:R-:W-:Y:S01]  /*74b0*/  IMAD.U32 R91, R88.reuse, 0x10000, RZ ;  /* 0x00010000585b7824 */ /* 0x040fe200078e00ff */
[----:B------:R-:W-:Y:S01]  /*74c0*/  LOP3.LUT R88, R88, 0xffff0000, RZ, 0xc0, !PT ;  /* 0xffff000058587812 */ /* 0x000fe200078ec0ff */
[C---:B------:R-:W-:Y:S01]  /*74d0*/  FMUL.FTZ R167, R95.reuse, R93 ;  /* 0x0000005d5fa77220 */ /* 0x040fe20000410000 */
[----:B------:R-:W-:Y:S01]  /*74e0*/  FMUL.FTZ R95, R95, R166 ;  /* 0x000000a65f5f7220 */ /* 0x000fe20000410000 */
[----:B------:R-:W-:Y:S01]  /*74f0*/  F2FP.BF16.F32.PACK_AB R48, R48, R63 ;  /* 0x0000003f3030723e */ /* 0x000fe200000010ff */
[----:B------:R-:W-:-:S02]  /*7500*/  IMAD.MOV.U32 R89, RZ, RZ, R60 ;  /* 0x000000ffff597224 */ /* 0x000fc400078e003c */
[C---:B------:R-:W-:Y:S01]  /*7510*/  FFMA.FTZ R167, R91.reuse, R166, -R167 ;  /* 0x000000a65ba77223 */ /* 0x040fe200000108a7 */
[----:B------:R-:W-:Y:S01]  /*7520*/  FFMA.FTZ R95, R91, R93, R95 ;  /* 0x0000005d5b5f7223 */ /* 0x000fe2000001005f */
[----:B------:R-:W-:Y:S02]  /*7530*/  LOP3.LUT R91, R49, 0xffff0000, RZ, 0xc0, !PT ;  /* 0xffff0000315b7812 */ /* 0x000fe400078ec0ff */
[----:B------:R-:W-:Y:S01]  /*7540*/  LOP3.LUT R49, R165, 0xffff0000, RZ, 0xc0, !PT ;  /* 0xffff0000a5317812 */ /* 0x000fe200078ec0ff */
[C---:B------:R-:W-:Y:S01]  /*7550*/  IMAD.U32 R165, R62.reuse, 0x10000, RZ ;  /* 0x000100003ea57824 */ /* 0x040fe200078e00ff */
[----:B------:R-:W-:Y:S01]  /*7560*/  LOP3.LUT R62, R62, 0xffff0000, RZ, 0xc0, !PT ;  /* 0xffff00003e3e7812 */ /* 0x000fe200078ec0ff */
[C---:B------:R-:W-:Y:S02]  /*7570*/  FMUL.FTZ R93, R92.reuse, R91 ;  /* 0x0000005b5c5d7220 */ /* 0x040fe40000410000 */
[-C--:B------:R-:W-:Y:S02]  /*7580*/  FMUL.FTZ R92, R92, R49.reuse ;  /* 0x000000315c5c7220 */ /* 0x080fe40000410000 */
[----:B------:R-:W-:Y:S01]  /*7590*/  FFMA.FTZ R49, R88, R49, -R93 ;  /* 0x0000003158317223 */ /* 0x000fe2000001085d */
[----:B------:R-:W-:-:S02]  /*75a0*/  IMAD.U32 R93, R94, 0x10000, RZ ;  /* 0x000100005e5d7824 */ /* 0x000fc400078e00ff */
[----:B------:R-:W-:Y:S01]  /*75b0*/  FFMA.FTZ R88, R88, R91, R92 ;  /* 0x0000005b58587223 */ /* 0x000fe2000001005c */
[C---:B------:R-:W-:Y:S01]  /*75c0*/  IMAD.U32 R92, R61.reuse, 0x10000, RZ ;  /* 0x000100003d5c7824 */ /* 0x040fe200078e00ff */
[----:B------:R-:W-:Y:S01]  /*75d0*/  LOP3.LUT R94, R94, 0xffff0000, RZ, 0xc0, !PT ;  /* 0xffff00005e5e7812 */ /* 0x000fe200078ec0ff */
[C---:B------:R-:W-:Y:S01]  /*75e0*/  IMAD.U32 R91, R90.reuse, 0x10000, RZ ;  /* 0x000100005a5b7824 */ /* 0x040fe200078e00ff */
[----:B------:R-:W-:Y:S01]  /*75f0*/  LOP3.LUT R61, R61, 0xffff0000, RZ, 0xc0, !PT ;  /* 0xffff00003d3d7812 */ /* 0x000fe200078ec0ff */
[CC--:B------:R-:W-:Y:S01]  /*7600*/  FMUL.FTZ R166, R93.reuse, R92.reuse ;  /* 0x0000005c5da67220 */ /* 0x0c0fe20000410000 */
[-C--:B------:R-:W-:Y:S01]  /*7610*/  FMUL.FTZ R93, R93, R165.reuse ;  /* 0x000000a55d5d7220 */ /* 0x080fe20000410000 */
[----:B------:R-:W-:Y:S02]  /*7620*/  LOP3.LUT R90, R90, 0xffff0000, RZ, 0xc0, !PT ;  /* 0xffff00005a5a7812 */ /* 0x000fe400078ec0ff */
[C---:B------:R-:W-:Y:S01]  /*7630*/  FFMA.FTZ R166, R91.reuse, R165, -R166 ;  /* 0x000000a55ba67223 */ /* 0x040fe200000108a6 */
[----:B------:R-:W-:Y:S01]  /*7640*/  FFMA.FTZ R93, R91, R92, R93 ;  /* 0x0000005c5b5d7223 */ /* 0x000fe2000001005d */
[C---:B------:R-:W-:Y:S01]  /*7650*/  FMUL.FTZ R91, R94.reuse, R61 ;  /* 0x0000003d5e5b7220 */ /* 0x040fe20000410000 */
[----:B------:R-:W-:Y:S01]  /*7660*/  FMUL.FTZ R94, R94, R62 ;  /* 0x0000003e5e5e7220 */ /* 0x000fe20000410000 */
[----:B------:R-:W-:-:S02]  /*7670*/  F2FP.BF16.F32.PACK_AB R95, R88, R95 ;  /* 0x0000005f585f723e */ /* 0x000fc400000010ff */
[C---:B------:R-:W-:Y:S01]  /*7680*/  FFMA.FTZ R91, R90.reuse, R62, -R91 ;  /* 0x0000003e5a5b7223 */ /* 0x040fe2000001085b */
[----:B------:R-:W-:Y:S01]  /*7690*/  FFMA.FTZ R94, R90, R61, R94 ;  /* 0x0000003d5a5e7223 */ /* 0x000fe2000001005e */
[----:B------:R-:W-:Y:S01]  /*76a0*/  F2FP.BF16.F32.PACK_AB R49, R49, R167 ;  /* 0x000000a73131723e */ /* 0x000fe200000010ff */
[----:B------:R-:W-:Y:S02]  /*76b0*/  IMAD.MOV.U32 R92, RZ, RZ, R95 ;  /* 0x000000ffff5c7224 */ /* 0x000fe400078e005f */
[----:B------:R-:W-:Y:S01]  /*76c0*/  F2FP.BF16.F32.PACK_AB R91, R91, R166 ;  /* 0x000000a65b5b723e */ /* 0x000fe200000010ff */
[----:B------:R-:W-:Y:S01]  /*76d0*/  IMAD.MOV.U32 R95, RZ, RZ, R48 ;  /* 0x000000ffff5f7224 */ /* 0x000fe200078e0030 */
[----:B------:R-:W-:Y:S01]  /*76e0*/  F2FP.BF16.F32.PACK_AB R94, R94, R93 ;  /* 0x0000005d5e5e723e */ /* 0x000fe200000010ff */
[----:B------:R-:W-:Y:S02]  /*76f0*/  IMAD.MOV.U32 R88, RZ, RZ, R49 ;  /* 0x000000ffff587224 */ /* 0x000fe400078e0031 */
[----:B------:R-:W-:-:S02]  /*7700*/  IMAD.MOV.U32 R90, RZ, RZ, R91 ;  /* 0x000000ffff5a7224 */ /* 0x000fc400078e005b */
[----:B------:R-:W-:Y:S02]  /*7710*/  IMAD.MOV.U32 R93, RZ, RZ, R50 ;  /* 0x000000ffff5d7224 */ /* 0x000fe400078e0032 */
[----:B------:R-:W-:-:S07]  /*7720*/  IMAD.MOV.U32 R91, RZ, RZ, R51 ;  /* 0x000000ffff5b7224 */ /* 0x000fce00078e0033 */
.L_x_2814:
[----:B------:R-:W-:Y:S05]  /*7730*/  BSYNC B3 ;  /* 0x0000000000037941 */ /* 0x000fea0003800000 */
.L_x_2813:
        /* <DEDUP_REMOVED lines=12> */
.L_x_2812:
[----:B------:R-:W-:Y:S05]  /*7800*/  BSYNC B2 ;  /* 0x0000000000027941 */ /* 0x000fea0003800000 */
.L_x_2811:
        /* <DEDUP_REMOVED lines=27> */
[----:B--2---:R-:W-:Y:S01]  /*79c0*/  IMAD.U32 R161, R61, 0x10000, RZ ;  /* 0x000100003da17824 */ /* 0x004fe200078e00ff */
[----:B------:R-:W-:Y:S01]  /*79d0*/  SHF.R.U32.HI R92, RZ, 0x10, R45 ;  /* 0x00000010ff5c7819 */ /* 0x000fe2000001162d */
[----:B0-----:R-:W-:Y:S01]  /*79e0*/  IMAD.U32 R93, R49, 0x10000, RZ ;  /* 0x00010000315d7824 */ /* 0x001fe200078e00ff */
[----:B------:R-:W-:Y:S02]  /*79f0*/  PRMT R91, R179, 0x5410, R91 ;  /* 0x00005410b35b7816 */ /* 0x000fe4000000005b */
[----:B------:R-:W-:Y:S02]  /*7a00*/  PRMT R92, R177, 0x5432, R92 ;  /* 0x00005432b15c7816 */ /* 0x000fe4000000005c */
[----:B------:R-:W-:Y:S01]  /*7a10*/  LOP3.LUT R61, R61, 0xffff0000, RZ, 0xc0, !PT ;  /* 0xffff00003d3d7812 */ /* 0x000fe200078ec0ff */
[----:B------:R-:W-:Y:S01]  /*7a20*/  IMAD.U32 R95, R91, 0x10000, RZ ;  /* 0x000100005b5f7824 */ /* 0x000fe200078e00ff */
[----:B------:R-:W-:Y:S01]  /*7a30*/  LOP3.LUT R49, R49, 0xffff0000, RZ, 0xc0, !PT ;  /* 0xffff000031317812 */ /* 0x000fe200078ec0ff */
[----:B------:R-:W-:Y:S01]  /*7a40*/  IMAD.U32 R94, R92, 0x10000, RZ ;  /* 0x000100005c5e7824 */ /* 0x000fe200078e00ff */
[----:B------:R-:W-:Y:S01]  /*7a50*/  SHF.R.U64 R57, R56, 0x10, R57 ;  /* 0x0000001038397819 */ /* 0x000fe20000001239 */
[-C--:B------:R-:W-:Y:S01]  /*7a60*/  FMUL.FTZ R163, R161, R95.reuse ;  /* 0x0000005fa1a37220 */ /* 0x080fe20000410000 */
[----:B------:R-:W-:Y:S01]  /*7a70*/  LOP3.LUT R56, R63, 0xffff0000, RZ, 0xc0, !PT ;  /* 0xffff00003f387812 */ /* 0x000fe200078ec0ff */
[-C--:B------:R-:W-:Y:S01]  /*7a80*/  FMUL.FTZ R161, R161, R94.reuse ;  /* 0x0000005ea1a17220 */ /* 0x080fe20000410000 */
[----:B------:R-:W-:Y:S01]  /*7a90*/  SHF.R.U64 R45, R44, 0x10, R45 ;  /* 0x000000102c2d7819 */ /* 0x000fe2000000122d */
[----:B------:R-:W-:Y:S01]  /*7aa0*/  FFMA.FTZ R94, R93, R94, -R163 ;  /* 0x0000005e5d5e7223 */ /* 0x000fe200000108a3 */
[----:B------:R-:W-:Y:S01]  /*7ab0*/  LOP3.LUT R44, R51, 0xffff0000, RZ, 0xc0, !PT ;  /* 0xffff0000332c7812 */ /* 0x000fe200078ec0ff */
[----:B------:R-:W-:Y:S01]  /*7ac0*/  FFMA.FTZ R93, R93, R95, R161 ;  /* 0x0000005f5d5d7223 */ /* 0x000fe200000100a1 */
[----:B------:R-:W-:Y:S01]  /*7ad0*/  LOP3.LUT R95, R92, 0xffff0000, RZ, 0xc0, !PT ;  /* 0xffff00005c5f7812 */ /* 0x000fe200078ec0ff */
[----:B------:R-:W-:Y:S01]  /*7ae0*/  IMAD.U32 R163, R63, 0x10000, RZ ;  /* 0x000100003fa37824 */ /* 0x000fe200078e00ff */
[----:B------:R-:W-:-:S02]  /*7af0*/  LOP3.LUT R92, R91, 0xffff0000, RZ, 0xc0, !PT ;  /* 0xffff00005b5c7812 */ /* 0x000fc400078ec0ff */
[----:B------:R-:W-:Y:S02]  /*7b00*/  SHF.R.U64 R46, R46, 0x10, R47 ;  /* 0x000000102e2e7819 */ /* 0x000fe4000000122f */
[----:B------:R-:W-:Y:S01]  /*7b10*/  SHF.R.U64 R58, R58, 0x10, R59 ;  /* 0x000000103a3a7819 */ /* 0x000fe2000000123b */
[CC--:B------:R-:W-:Y:S01]  /*7b20*/  FMUL.FTZ R91, R61.reuse, R92.reuse ;  /* 0x0000005c3d5b7220 */ /* 0x0c0fe20000410000 */
[-C--:B------:R-:W-:Y:S01]  /*7b30*/  FMUL.FTZ R61, R61, R95.reuse ;  /* 0x0000005f3d3d7220 */ /* 0x080fe20000410000 */
[----:B------:R-:W-:Y:S02]  /*7b40*/  PRMT R46, R175, 0x5432, R46 ;  /* 0x00005432af2e7816 */ /* 0x000fe4000000002e */
[C---:B------:R-:W-:Y:S01]  /*7b50*/  FFMA.FTZ R91, R49.reuse, R95, -R91 ;  /* 0x0000005f315b7223 */ /* 0x040fe2000001085b */
[----:B------:R-:W-:Y:S01]  /*7b60*/  FFMA.FTZ R49, R49, R92, R61 ;  /* 0x0000005c31317223 */ /* 0x000fe2000001003d */
[----:B------:R-:W-:Y:S01]  /*7b70*/  SHF.R.U32.HI R61, RZ, 0x10, R59 ;  /* 0x00000010ff3d7819 */ /* 0x000fe2000001163b */
[----:B------:R-:W-:Y:S01]  /*7b80*/  IMAD.U32 R95, R51, 0x10000, RZ ;  /* 0x00010000335f7824 */ /* 0x000fe200078e00ff */
[----:B------:R-:W-:-:S02]  /*7b90*/  SHF.R.U32.HI R92, RZ, 0x10, R47 ;  /* 0x00000010ff5c7819 */ /* 0x000fc4000001162f */
[----:B------:R-:W-:Y:S02]  /*7ba0*/  PRMT R61, R178, 0x5410, R61 ;  /* 0x00005410b23d7816 */ /* 0x000fe4000000003d */
[----:B------:R-:W-:Y:S02]  /*7bb0*/  PRMT R92, R176, 0x5432, R92 ;  /* 0x00005432b05c7816 */ /* 0x000fe4000000005c */
[----:B------:R-:W-:Y:S01]  /*7bc0*/  PRMT R58, R175, 0x5410, R58 ;  /* 0x00005410af3a7816 */ /* 0x000fe2000000003a */
[C---:B------:R-:W-:Y:S01]  /*7bd0*/  IMAD.U32 R161, R61.reuse, 0x10000, RZ ;  /* 0x000100003da17824 */ /* 0x040fe200078e00ff */
[----:B------:R-:W-:Y:S01]  /*7be0*/  LOP3.LUT R61, R61, 0xffff0000, RZ, 0xc0, !PT ;  /* 0xffff00003d3d7812 */ /* 0x000fe200078ec0ff */
[C---:B------:R-:W-:Y:S01]  /*7bf0*/  IMAD.U32 R164, R92.reuse, 0x10000, RZ ;  /* 0x000100005ca47824 */ /* 0x040fe200078e00ff */
[----:B------:R-:W-:Y:S01]  /*7c00*/  LOP3.LUT R92, R92, 0xffff0000, RZ, 0xc0, !PT ;  /* 0xffff00005c5c7812 */ /* 0x000fe200078ec0ff */
[----:B------:R-:W-:Y:S01]  /*7c10*/  FMUL.FTZ R165, R163, R161 ;  /* 0x000000a1a3a57220 */ /* 0x000fe20000410000 */
[----:B------:R-:W-:Y:S01]  /*7c20*/  F2FP.BF16.F32.PACK_AB R91, R91, R94 ;  /* 0x0000005e5b5b723e */ /* 0x000fe200000010ff */
[C---:B------:R-:W-:Y:S01]  /*7c30*/  FMUL.FTZ R51, R56.reuse, R61 ;  /* 0x0000003d38337220 */ /* 0x040fe20000410000 */
[----:B------:R-:W-:Y:S01]  /*7c40*/  FMUL.FTZ R163, R163, R164 ;  /* 0x000000a4a3a37220 */ /* 0x000fe20000410000 */
[----:B------:R-:W-:Y:S01]  /*7c50*/  FMUL.FTZ R56, R56, R92 ;  /* 0x0000005c38387220 */ /* 0x000fe20000410000 */
[C---:B------:R-:W-:Y:S01]  /*7c60*/  FFMA.FTZ R164, R95.reuse, R164, -R165 ;  /* 0x000000a45fa47223 */ /* 0x040fe200000108a5 */
[C---:B------:R-:W-:Y:S01]  /*7c70*/  FFMA.FTZ R51, R44.reuse, R92, -R51 ;  /* 0x0000005c2c337223 */ /* 0x040fe20000010833 */
[----:B------:R-:W-:Y:S01]  /*7c80*/  FFMA.FTZ R163, R95, R161, R163 ;  /* 0x000000a15fa37223 */ /* 0x000fe200000100a3 */
[----:B------:R-:W-:Y:S01]  /*7c90*/  FFMA.FTZ R44, R44, R61, R56 ;  /* 0x0000003d2c2c7223 */ /* 0x000fe20000010038 */
[----:B------:R-:W-:Y:S01]  /*7ca0*/  PRMT R56, R177, 0x5410, R45 ;  /* 0x00005410b1387816 */ /* 0x000fe2000000002d */
[----:B------:R-:W-:Y:S01]  /*7cb0*/  IMAD.U32 R95, R60, 0x10000, RZ ;  /* 0x000100003c5f7824 */ /* 0x000fe200078e00ff */
[----:B------:R-:W-:Y:S01]  /*7cc0*/  PRMT R45, R176, 0x5410, R57 ;  /* 0x00005410b02d7816 */ /* 0x000fe20000000039 */
[----:B------:R-:W-:Y:S01]  /*7cd0*/  IMAD.U32 R57, R48, 0x10000, RZ ;  /* 0x0001000030397824 */ /* 0x000fe200078e00ff */
[----:B------:R-:W-:Y:S01]  /*7ce0*/  LOP3.LUT R60, R60, 0xffff0000, RZ, 0xc0, !PT ;  /* 0xffff00003c3c7812 */ /* 0x000fe200078ec0ff */
[C---:B------:R-:W-:Y:S01]  /*7cf0*/  IMAD.U32 R63, R56.reuse, 0x10000, RZ ;  /* 0x00010000383f7824 */ /* 0x040fe200078e00ff */
[C---:B------:R-:W-:Y:S01]  /*7d00*/  LOP3.LUT R47, R45.reuse, 0xffff0000, RZ, 0xc0, !PT ;  /* 0xffff00002d2f7812 */ /* 0x040fe200078ec0ff */
[----:B------:R-:W-:Y:S01]  /*7d10*/  IMAD.U32 R61, R45, 0x10000, RZ ;  /* 0x000100002d3d7824 */ /* 0x000fe200078e00ff */
[----:B------:R-:W-:-:S02]  /*7d20*/  LOP3.LUT R45, R56, 0xffff0000, RZ, 0xc0, !PT ;  /* 0xffff0000382d7812 */ /* 0x000fc400078ec0ff */
[----:B------:R-:W-:Y:S01]  /*7d30*/  LOP3.LUT R48, R48, 0xffff0000, RZ, 0xc0, !PT ;  /* 0xffff000030307812 */ /* 0x000fe200078ec0ff */
[C---:B------:R-:W-:Y:S01]  /*7d40*/  FMUL.FTZ R56, R60.reuse, R47 ;  /* 0x0000002f3c387220 */ /* 0x040fe20000410000 */
[C---:B------:R-:W-:Y:S01]  /*7d50*/  FMUL.FTZ R92, R95.reuse, R61 ;  /* 0x0000003d5f5c7220 */ /* 0x040fe20000410000 */
[----:B------:R-:W-:Y:S01]  /*7d60*/  FMUL.FTZ R60, R60, R45 ;  /* 0x0000002d3c3c7220 */ /* 0x000fe20000410000 */
[----:B------:R-:W-:Y:S01]  /*7d70*/  FMUL.FTZ R95, R95, R63 ;  /* 0x0000003f5f5f7220 */ /* 0x000fe20000410000 */
[C---:B------:R-:W-:Y:S01]  /*7d80*/  FFMA.FTZ R45, R48.reuse, R45, -R56 ;  /* 0x0000002d302d7223 */ /* 0x040fe20000010838 */
[C---:B------:R-:W-:Y:S01]  /*7d90*/  FFMA.FTZ R92, R57.reuse, R63, -R92 ;  /* 0x0000003f395c7223 */ /* 0x040fe2000001085c */
[----:B------:R-:W-:Y:S01]  /*7da0*/  FFMA.FTZ R47, R48, R47, R60 ;  /* 0x0000002f302f7223 */ /* 0x000fe2000001003c */
        /* <DEDUP_REMOVED lines=14> */
[-C--:B------:R-:W-:Y:S01]  /*7e90*/  FMUL.FTZ R62, R62, R46.reuse ;  /* 0x0000002e3e3e7220 */ /* 0x080fe20000410000 */
[----:B------:R-:W-:Y:S01]  /*7ea0*/  F2FP.BF16.F32.PACK_AB R93, R49, R93 ;  /* 0x0000005d315d723e */ /* 0x000fe200000010ff */
[----:B------:R-:W-:Y:S02]  /*7eb0*/  IMAD.MOV.U32 R49, RZ, RZ, R91 ;  /* 0x000000ffff317224 */ /* 0x000fe400078e005b */
[C---:B------:R-:W-:Y:S01]  /*7ec0*/  FFMA.FTZ R48, R50.reuse, R46, -R48 ;  /* 0x0000002e32307223 */ /* 0x040fe20000010830 */
[----:B------:R-:W-:Y:S01]  /*7ed0*/  FFMA.FTZ R62, R50, R58, R62 ;  /* 0x0000003a323e7223 */ /* 0x000fe2000001003e */
[----:B------:R-:W-:Y:S01]  /*7ee0*/  F2FP.BF16.F32.PACK_AB R44, R44, R163 ;  /* 0x000000a32c2c723e */ /* 0x000fe200000010ff */
[----:B------:R-:W-:Y:S01]  /*7ef0*/  IMAD.MOV.U32 R61, RZ, RZ, R93 ;  /* 0x000000ffff3d7224 */ /* 0x000fe200078e005d */
        /* <DEDUP_REMOVED lines=8> */
[----:B------:R-:W-:-:S07]  /*7f80*/  IMAD.MOV.U32 R50, RZ, RZ, R59 ;  /* 0x000000ffff327224 */ /* 0x000fce00078e003b */
.L_x_2818:
[----:B------:R-:W-:Y:S05]  /*7f90*/  BSYNC B3 ;  /* 0x0000000000037941 */ /* 0x000fea0003800000 */
.L_x_2817:
        /* <DEDUP_REMOVED lines=10> */
.L_x_2816:
[----:B------:R-:W-:Y:S05]  /*8040*/  BSYNC B2 ;  /* 0x0000000000027941 */ /* 0x000fea0003800000 */
.L_x_2815:
[----:B------:R-:W-:-:S13]  /*8050*/  ISETP.NE.AND P4, PT, R34, RZ, PT ;  /* 0x000000ff2200720c */ /* 0x000fda0003f85270 */
[----:B------:R-:W-:Y:S05]  /*8060*/  @!P4 BRA `(.L_x_2810) ;  /* 0x000000080004c947 */ /* 0x000fea0003800000 */
[----:B0-----:R-:W3:Y:S01]  /*8070*/  LDL R44, [R1+0x20] ;  /* 0x00002000012c7983 */ /* 0x001ee20000100800 */
        /* <DEDUP_REMOVED lines=24> */
[--C-:B------:R-:W-:Y:S01]  /*8200*/  SHF.R.U64 R42, R42, 0x10, R43.reuse ;  /* 0x000000102a2a7819 */ /* 0x100fe2000000122b */
[----:B--2---:R-:W-:Y:S01]  /*8210*/  IMAD.U32 R61, R49, 0x10000, RZ ;  /* 0x00010000313d7824 */ /* 0x004fe200078e00ff */
[----:B------:R-:W-:Y:S01]  /*8220*/  SHF.R.U32.HI R59, RZ, 0x10, R43 ;  /* 0x00000010ff3b7819 */ /* 0x000fe2000001162b */
[----:B------:R-:W-:Y:S01]  /*8230*/  IMAD.U32 R89, R51, 0x10000, RZ ;  /* 0x0001000033597824 */ /* 0x000fe200078e00ff */
[--C-:B------:R-:W-:Y:S01]  /*8240*/  SHF.R.U64 R43, R52, 0x10, R53.reuse ;  /* 0x00000010342b7819 */ /* 0x100fe20000001235 */
[----:B0-----:R-:W-:Y:S01]  /*8250*/  IMAD.U32 R88, R47, 0x10000, RZ ;  /* 0x000100002f587824 */ /* 0x001fe200078e00ff */
[----:B------:R-:W-:Y:S01]  /*8260*/  SHF.R.U32.HI R52, RZ, 0x10, R53 ;  /* 0x00000010ff347819 */ /* 0x000fe20000011635 */
[----:B------:R-:W-:Y:S01]  /*8270*/  IMAD.U32 R90, R50, 0x10000, RZ ;  /* 0x00010000325a7824 */ /* 0x000fe200078e00ff */
[--C-:B------:R-:W-:Y:S01]  /*8280*/  SHF.R.U64 R40, R40, 0x10, R41.reuse ;  /* 0x0000001028287819 */ /* 0x100fe20000001229 */
[----:B------:R-:W-:Y:S01]  /*8290*/  IMAD.U32 R63, R46, 0x10000, RZ ;  /* 0x000100002e3f7824 */ /* 0x000fe200078e00ff */
[----:B------:R-:W-:-:S02]  /*82a0*/  SHF.R.U32.HI R41, RZ, 0x10, R41 ;  /* 0x00000010ff297819 */ /* 0x000fc40000011629 */
[----:B------:R-:W-:Y:S02]  /*82b0*/  PRMT R52, R174, 0x5432, R52 ;  /* 0x00005432ae347816 */ /* 0x000fe40000000034 */
[----:B------:R-:W-:Y:S02]  /*82c0*/  SHF.R.U64 R53, R54, 0x10, R55 ;  /* 0x0000001036357819 */ /* 0x000fe40000001237 */
[----:B------:R-:W-:Y:S01]  /*82d0*/  PRMT R41, R172, 0x5432, R41 ;  /* 0x00005432ac297816 */ /* 0x000fe20000000029 */
[C---:B------:R-:W-:Y:S01]  /*82e0*/  IMAD.U32 R91, R52.reuse, 0x10000, RZ ;  /* 0x00010000345b7824 */ /* 0x040fe200078e00ff */
[----:B------:R-:W-:Y:S01]  /*82f0*/  SHF.R.U32.HI R54, RZ, 0x10, R55 ;  /* 0x00000010ff367819 */ /* 0x000fe20000011637 */
[----:B------:R-:W-:Y:S01]  /*8300*/  IMAD.U32 R55, R45, 0x10000, RZ ;  /* 0x000100002d377824 */ /* 0x000fe200078e00ff */
        /* <DEDUP_REMOVED lines=8> */
[----:B------:R-:W-:Y:S01]  /*8390*/  LOP3.LUT R41, R41, 0xffff0000, RZ, 0xc0, !PT ;  /* 0xffff000029297812 */ /* 0x000fe200078ec0ff */
[----:B------:R-:W-:Y:S01]  /*83a0*/  FMUL.FTZ R94, R62, R52 ;  /* 0x000000343e5e7220 */ /* 0x000fe20000410000 */
[----:B------:R-:W-:Y:S01]  /*83b0*/  LOP3.LUT R60, R45, 0xffff0000, RZ, 0xc0, !PT ;  /* 0xffff00002d3c7812 */ /* 0x000fe200078ec0ff */
[----:B------:R-:W-:Y:S01]  /*83c0*/  IMAD.U32 R92, R54, 0x10000, RZ ;  /* 0x00010000365c7824 */ /* 0x000fe200078e00ff */
[----:B------:R-:W-:Y:S01]  /*83d0*/  PRMT R59, R171, 0x5432, R59 ;  /* 0x00005432ab3b7816 */ /* 0x000fe2000000003b */
[----:B------:R-:W-:Y:S01]  /*83e0*/  FMUL.FTZ R62, R62, R41 ;  /* 0x000000293e3e7220 */ /* 0x000fe20000410000 */
[----:B------:R-:W-:Y:S01]  /*83f0*/  LOP3.LUT R51, R51, 0xffff0000, RZ, 0xc0, !PT ;  /* 0xffff000033337812 */ /* 0x000fe200078ec0ff */
[----:B------:R-:W-:Y:S01]  /*8400*/  FFMA.FTZ R61, R55, R91, R61 ;  /* 0x0000005b373d7223 */ /* 0x000fe2000001003d */
[----:B------:R-:W-:Y:S01]  /*8410*/  LOP3.LUT R54, R54, 0xffff0000, RZ, 0xc0, !PT ;  /* 0xffff000036367812 */ /* 0x000fe200078ec0ff */
[----:B------:R-:W-:Y:S01]  /*8420*/  FFMA.FTZ R94, R60, R41, -R94 ;  /* 0x000000293c5e7223 */ /* 0x000fe2000001085e */
[----:B------:R-:W-:Y:S01]  /*8430*/  PRMT R43, R174, 0x5410, R43 ;  /* 0x00005410ae2b7816 */ /* 0x000fe2000000002b */
[----:B------:R-:W-:-:S02]  /*8440*/  IMAD.U32 R55, R59, 0x10000, RZ ;  /* 0x000100003b377824 */ /* 0x000fc400078e00ff */
[----:B------:R-:W-:Y:S01]  /*8450*/  FMUL.FTZ R41, R89, R92 ;  /* 0x0000005c59297220 */ /* 0x000fe20000410000 */
[----:B------:R-:W-:Y:S01]  /*8460*/  PRMT R40, R172, 0x5410, R40 ;  /* 0x00005410ac287816 */ /* 0x000fe20000000028 */
[----:B------:R-:W-:Y:S01]  /*8470*/  FFMA.FTZ R62, R60, R52, R62 ;  /* 0x000000343c3e7223 */ /* 0x000fe2000001003e */
[----:B------:R-:W-:Y:S01]  /*8480*/  LOP3.LUT R47, R47, 0xffff0000, RZ, 0xc0, !PT ;  /* 0xffff00002f2f7812 */ /* 0x000fe200078ec0ff */
[----:B------:R-:W-:Y:S01]  /*8490*/  FMUL.FTZ R60, R51, R54 ;  /* 0x00000036333c7220 */ /* 0x000fe20000410000 */
[----:B------:R-:W-:Y:S01]  /*84a0*/  LOP3.LUT R59, R59, 0xffff0000, RZ, 0xc0, !PT ;  /* 0xffff00003b3b7812 */ /* 0x000fe200078ec0ff */
[-C--:B------:R-:W-:Y:S01]  /*84b0*/  FMUL.FTZ R89, R89, R55.reuse ;  /* 0x0000003759597220 */ /* 0x080fe20000410000 */
[----:B------:R-:W-:Y:S01]  /*84c0*/  FFMA.FTZ R41, R88, R55, -R41 ;  /* 0x0000003758297223 */ /* 0x000fe20000010829 */
[C---:B------:R-:W-:Y:S01]  /*84d0*/  IMAD.U32 R49, R48.reuse, 0x10000, RZ ;  /* 0x0001000030317824 */ /* 0x040fe200078e00ff */
[----:B------:R-:W-:Y:S01]  /*84e0*/  LOP3.LUT R48, R48, 0xffff0000, RZ, 0xc0, !PT ;  /* 0xffff000030307812 */ /* 0x000fe200078ec0ff */
[----:B------:R-:W-:-:S02]  /*84f0*/  IMAD.U32 R55, R43, 0x10000, RZ ;  /* 0x000100002b377824 */ /* 0x000fc400078e00ff */
[-C--:B------:R-:W-:Y:S01]  /*8500*/  FMUL.FTZ R51, R51, R59.reuse ;  /* 0x0000003b33337220 */ /* 0x080fe20000410000 */
[C---:B------:R-:W-:Y:S02]  /*8510*/  IMAD.U32 R52, R40.reuse, 0x10000, RZ ;  /* 0x0001000028347824 */ /* 0x040fe400078e00ff */
[----:B------:R-:W-:Y:S01]  /*8520*/  FFMA.FTZ R60, R47, R59, -R60 ;  /* 0x0000003b2f3c7223 */ /* 0x000fe2000001083c */
[----:B------:R-:W-:Y:S01]  /*8530*/  LOP3.LUT R59, R40, 0xffff0000, RZ, 0xc0, !PT ;  /* 0xffff0000283b7812 */ /* 0x000fe200078ec0ff */
[-C--:B------:R-:W-:Y:S01]  /*8540*/  FMUL.FTZ R40, R49, R55.reuse ;  /* 0x0000003731287220 */ /* 0x080fe20000410000 */
[C---:B------:R-:W-:Y:S01]  /*8550*/  IMAD.U32 R45, R44.reuse, 0x10000, RZ ;  /* 0x000100002c2d7824 */ /* 0x040fe200078e00ff */
[----:B------:R-:W-:Y:S01]  /*8560*/  LOP3.LUT R43, R43, 0xffff0000, RZ, 0xc0, !PT ;  /* 0xffff00002b2b7812 */ /* 0x000fe200078ec0ff */
[----:B------:R-:W-:Y:S01]  /*8570*/  FMUL.FTZ R49, R49, R52 ;  /* 0x0000003431317220 */ /* 0x000fe20000410000 */
[----:B------:R-:W-:Y:S01]  /*8580*/  PRMT R42, R171, 0x5410, R42 ;  /* 0x00005410ab2a7816 */ /* 0x000fe2000000002a */
[----:B------:R-:W-:Y:S01]  /*8590*/  FFMA.FTZ R51, R47, R54, R51 ;  /* 0x000000362f337223 */ /* 0x000fe20000010033 */
[C---:B------:R-:W-:Y:S01]  /*85a0*/  FFMA.FTZ R40, R45.reuse, R52, -R40 ;  /* 0x000000342d287223 */ /* 0x040fe20000010828 */
[----:B------:R-:W-:Y:S01]  /*85b0*/  FFMA.FTZ R49, R45, R55, R49 ;  /* 0x000000372d317223 */ /* 0x000fe20000010031 */
[----:B------:R-:W-:Y:S01]  /*85c0*/  LOP3.LUT R44, R44, 0xffff0000, RZ, 0xc0, !PT ;  /* 0xffff00002c2c7812 */ /* 0x000fe200078ec0ff */
[----:B------:R-:W-:Y:S01]  /*85d0*/  FMUL.FTZ R47, R48, R43 ;  /* 0x0000002b302f7220 */ /* 0x000fe20000410000 */
[C---:B------:R-:W-:Y:S01]  /*85e0*/  IMAD.U32 R45, R93.reuse, 0x10000, RZ ;  /* 0x000100005d2d7824 */ /* 0x040fe200078e00ff */
        /* <DEDUP_REMOVED lines=8> */
[----:B------:R-:W-:Y:S01]  /*8670*/  FMUL.FTZ R43, R90, R45 ;  /* 0x0000002d5a2b7220 */ /* 0x000fe20000410000 */
[----:B------:R-:W-:Y:S01]  /*8680*/  FMUL.FTZ R44, R50, R93 ;  /* 0x0000005d322c7220 */ /* 0x000fe20000410000 */
[----:B------:R-:W-:Y:S01]  /*8690*/  FMUL.FTZ R90, R90, R52 ;  /* 0x000000345a5a7220 */ /* 0x000fe20000410000 */
[----:B------:R-:W-:Y:S01]  /*86a0*/  FMUL.FTZ R50, R50, R42 ;  /* 0x0000002a32327220 */ /* 0x000fe20000410000 */
[C---:B------:R-:W-:Y:S01]  /*86b0*/  FFMA.FTZ R43, R63.reuse, R52, -R43 ;  /* 0x000000343f2b7223 */ /* 0x040fe2000001082b */
[----:B------:R-:W-:Y:S01]  /*86c0*/  FFMA.FTZ R44, R46, R42, -R44 ;  /* 0x0000002a2e2c7223 */ /* 0x000fe2000001082c */
[----:B------:R-:W-:Y:S01]  /*86d0*/  FFMA.FTZ R89, R88, R92, R89 ;  /* 0x0000005c58597223 */ /* 0x000fe20000010059 */
[----:B------:R-:W-:Y:S01]  /*86e0*/  FFMA.FTZ R90, R63, R45, R90 ;  /* 0x0000002d3f5a7223 */ /* 0x000fe2000001005a */
[----:B------:R-:W-:Y:S01]  /*86f0*/  FFMA.FTZ R50, R46, R93, R50 ;  /* 0x0000005d2e327223 */ /* 0x000fe20000010032 */
[----:B------:R-:W-:-:S02]  /*8700*/  F2FP.BF16.F32.PACK_AB R53, R94, R53 ;  /* 0x000000355e35723e */ /* 0x000fc400000010ff */
[----:B------:R-:W-:Y:S02]  /*8710*/  F2FP.BF16.F32.PACK_AB R41, R60, R41 ;  /* 0x000000293c29723e */ /* 0x000fe400000010ff */
[----:B------:R-:W-:Y:S01]  /*8720*/  F2FP.BF16.F32.PACK_AB R61, R62, R61 ;  /* 0x0000003d3e3d723e */ /* 0x000fe200000010ff */
[----:B------:R-:W-:Y:S01]  /*8730*/  IMAD.MOV.U32 R45, RZ, RZ, R53 ;  /* 0x000000ffff2d7224 */ /* 0x000fe200078e0035 */
[----:B------:R-:W-:Y:S01]  /*8740*/  F2FP.BF16.F32.PACK_AB R40, R47, R40 ;  /* 0x000000282f28723e */ /* 0x000fe200000010ff */
[----:B------:R-:W-:Y:S01]  /*8750*/  IMAD.MOV.U32 R47, RZ, RZ, R41 ;  /* 0x000000ffff2f7224 */ /* 0x000fe200078e0029 */
[----:B------:R-:W-:Y:S02]  /*8760*/  F2FP.BF16.F32.PACK_AB R43, R44, R43 ;  /* 0x0000002b2c2b723e */ /* 0x000fe400000010ff */
[----:B------:R-:W-:Y:S01]  /*8770*/  F2FP.BF16.F32.PACK_AB R48, R48, R49 ;  /* 0x000000313030723e */ /* 0x000fe200000010ff */
[----:B------:R-:W-:Y:S01]  /*8780*/  IMAD.MOV.U32 R44, RZ, RZ, R40 ;  /* 0x000000ffff2c7224 */ /* 0x000fe200078e0028 */
[----:B------:R-:W-:Y:S01]  /*8790*/  F2FP.BF16.F32.PACK_AB R51, R51, R89 ;  /* 0x000000593333723e */ /* 0x000fe200000010ff */
[----:B------:R-:W-:Y:S01]  /*87a0*/  IMAD.MOV.U32 R49, RZ, RZ, R61 ;  /* 0x000000ffff317224 */ /* 0x000fe200078e003d */
[----:B------:R-:W-:Y:S01]  /*87b0*/  F2FP.BF16.F32.PACK_AB R50, R50, R90 ;  /* 0x0000005a3232723e */ /* 0x000fe200000010ff */
[----:B------:R-:W-:-:S07]  /*87c0*/  IMAD.MOV.U32 R46, RZ, RZ, R43 ;  /* 0x000000ffff2e7224 */ /* 0x000fce00078e002b */
.L_x_2820:
[----:B------:R-:W-:Y:S05]  /*87d0*/  BSYNC B2 ;  /* 0x0000000000027941 */ /* 0x000fea0003800000 */
.L_x_2819:
        /* <DEDUP_REMOVED lines=10> */
.L_x_2810:
[----:B------:R-:W-:Y:S05]  /*8880*/  BSYNC B1 ;  /* 0x0000000000017941 */ /* 0x000fea0003800000 */
.L_x_2809:
[----:B---3--:R-:W-:Y:S02]  /*8890*/  VIADD R41, R204, 0x40 ;  /* 0x00000040cc297836 */ /* 0x008fe40000000000 */
[-C--:B--2---:R-:W-:Y:S02]  /*88a0*/  IMAD R40, R148, R128.reuse, RZ ;  /* 0x0000008094287224 */ /* 0x084fe400078e02ff */
        /* <DEDUP_REMOVED lines=11> */
[----:B------:R-:W-:Y:S02]  /*8960*/  IADD3.X R43, R5, R52, R30, P3, P4 ;  /* 0x00000034052b7210 */ /* 0x000fe40001fe841e */
[----:B------:R-:W-:Y:S02]  /*8970*/  LEA.HI R41, R41, R40, RZ, 0x4 ;  /* 0x0000002829297211 */ /* 0x000fe400078f20ff */
[----:B0-----:R-:W-:-:S02]  /*8980*/  SHF.R.U32.HI R46, RZ, 0x3, R217 ;  /* 0x00000003ff2e7819 */ /* 0x001fc400000116d9 */
        /* <DEDUP_REMOVED lines=28> */
[----:B0-----:R-:W-:Y:S01]  /*8b50*/  IMAD.U32 R57, R41, 0x10000, RZ ;  /* 0x0001000029397824 */ /* 0x001fe200078e00ff */
[----:B------:R-:W-:Y:S01]  /*8b60*/  SHF.R.U64 R53, R72, 0x10, R73 ;  /* 0x0000001048357819 */ /* 0x000fe20000001249 */
[----:B------:R-:W-:Y:S01]  /*8b70*/  IMAD.U32 R63, R47, 0x10000, RZ ;  /* 0x000100002f3f7824 */ /* 0x000fe200078e00ff */
[----:B------:R-:W-:Y:S01]  /*8b80*/  SHF.R.U64 R54, R74, 0x10, R75 ;  /* 0x000000104a367819 */ /* 0x000fe2000000124b */
[----:B------:R-:W-:Y:S01]  /*8b90*/  IMAD.U32 R62, R43, 0x10000, RZ ;  /* 0x000100002b3e7824 */ /* 0x000fe200078e00ff */
[----:B------:R-:W-:Y:S01]  /*8ba0*/  SHF.R.U32.HI R72, RZ, 0x10, R73 ;  /* 0x00000010ff487819 */ /* 0x000fe20000011649 */
[----:B------:R-:W-:Y:S01]  /*8bb0*/  IMAD.U32 R73, R46, 0x10000, RZ ;  /* 0x000100002e497824 */ /* 0x000fe200078e00ff */
[----:B------:R-:W-:Y:S01]  /*8bc0*/  SHF.R.U32.HI R74, RZ, 0x10, R75 ;  /* 0x00000010ff4a7819 */ /* 0x000fe2000001164b */
[----:B------:R-:W-:Y:S01]  /*8bd0*/  IMAD.U32 R61, R42, 0x10000, RZ ;  /* 0x000100002a3d7824 */ /* 0x000fe200078e00ff */
[----:B------:R-:W-:-:S02]  /*8be0*/  PRMT R75, R170, 0x5432, R84 ;  /* 0x00005432aa4b7816 */ /* 0x000fc40000000054 */
[--C-:B------:R-:W-:Y:S02]  /*8bf0*/  SHF.R.U64 R56, R86, 0x10, R87.reuse ;  /* 0x0000001056387819 */ /* 0x100fe40000001257 */
[----:B------:R-:W-:Y:S01]  /*8c00*/  SHF.R.U32.HI R86, RZ, 0x10, R87 ;  /* 0x00000010ff567819 */ /* 0x000fe20000011657 */
[----:B------:R-:W-:Y:S01]  /*8c10*/  IMAD.U32 R84, R75, 0x10000, RZ ;  /* 0x000100004b547824 */ /* 0x000fe200078e00ff */
[----:B------:R-:W-:Y:S02]  /*8c20*/  PRMT R72, R168, 0x5432, R72 ;  /* 0x00005432a8487816 */ /* 0x000fe40000000048 */
[----:B------:R-:W-:Y:S01]  /*8c30*/  LOP3.LUT R60, R45, 0xffff0000, RZ, 0xc0, !PT ;  /* 0xffff00002d3c7812 */ /* 0x000fe200078ec0ff */
[----:B------:R-:W-:Y:S01]  /*8c40*/  FMUL.FTZ R90, R59, R84 ;  /* 0x000000543b5a7220 */ /* 0x000fe20000410000 */
[----:B------:R-:W-:Y:S01]  /*8c50*/  LOP3.LUT R75, R75, 0xffff0000, RZ, 0xc0, !PT ;  /* 0xffff00004b4b7812 */ /* 0x000fe200078ec0ff */
[----:B------:R-:W-:Y:S01]  /*8c60*/  IMAD.U32 R88, R72, 0x10000, RZ ;  /* 0x0001000048587824 */ /* 0x000fe200078e00ff */
[----:B------:R-:W-:Y:S01]  /*8c70*/  PRMT R86, R169, 0x5432, R86 ;  /* 0x00005432a9567816 */ /* 0x000fe20000000056 */
[----:B------:R-:W-:Y:S01]  /*8c80*/  IMAD.U32 R45, R44, 0x10000, RZ ;  /* 0x000100002c2d7824 */ /* 0x000fe200078e00ff */
[----:B------:R-:W-:Y:S01]  /*8c90*/  PRMT R74, R162, 0x5432, R74 ;  /* 0x00005432a24a7816 */ /* 0x000fe2000000004a */
[----:B------:R-:W-:Y:S01]  /*8ca0*/  FMUL.FTZ R89, R60, R75 ;  /* 0x0000004b3c597220 */ /* 0x000fe20000410000 */
[----:B------:R-:W-:Y:S01]  /*8cb0*/  LOP3.LUT R87, R72, 0xffff0000, RZ, 0xc0, !PT ;  /* 0xffff000048577812 */ /* 0x000fe200078ec0ff */
[----:B------:R-:W-:Y:S01]  /*8cc0*/  FMUL.FTZ R92, R59, R88 ;  /* 0x000000583b5c7220 */ /* 0x000fe20000410000 */
[----:B------:R-:W-:Y:S01]  /*8cd0*/  LOP3.LUT R58, R41, 0xffff0000, RZ, 0xc0, !PT ;  /* 0xffff0000293a7812 */ /* 0x000fe200078ec0ff */
[----:B------:R-:W-:Y:S01]  /*8ce0*/  IMAD.U32 R85, R86, 0x10000, RZ ;  /* 0x0001000056557824 */ /* 0x000fe200078e00ff */
[----:B------:R-:W-:Y:S01]  /*8cf0*/  PRMT R170, R170, 0x5410, R55 ;  /* 0x00005410aaaa7816 */ /* 0x000fe20000000037 */
[----:B------:R-:W-:-:S02]  /*8d00*/  IMAD.U32 R59, R74, 0x10000, RZ ;  /* 0x000100004a3b7824 */ /* 0x000fc400078e00ff */
[-C--:B------:R-:W-:Y:S01]  /*8d10*/  FMUL.FTZ R91, R60, R87.reuse ;  /* 0x000000573c5b7220 */ /* 0x080fe20000410000 */
[----:B------:R-:W-:Y:S01]  /*8d20*/  FFMA.FTZ R55, R57, R88, -R90 ;  /* 0x0000005839377223 */ /* 0x000fe2000001085a */
[----:B------:R-:W-:Y:S01]  /*8d30*/  FFMA.FTZ R60, R58, R87, -R89 ;  /* 0x000000573a3c7223 */ /* 0x000fe20000010859 */
[----:B------:R-:W-:Y:S01]  /*8d40*/  LOP3.LUT R47, R47, 0xffff0000, RZ, 0xc0, !PT ;  /* 0xffff00002f2f7812 */ /* 0x000fe200078ec0ff */
[----:B------:R-:W-:Y:S01]  /*8d50*/  FFMA.FTZ R57, R57, R84, R92 ;  /* 0x0000005439397223 */ /* 0x000fe2000001005c */
[C---:B------:R-:W-:Y:S01]  /*8d60*/  FMUL.FTZ R87, R63.reuse, R85 ;  /* 0x000000553f577220 */ /* 0x040fe20000410000 */
[----:B------:R-:W-:Y:S01]  /*8d70*/  LOP3.LUT R72, R86, 0xffff0000, RZ, 0xc0, !PT ;  /* 0xffff000056487812 */ /* 0x000fe200078ec0ff */
[-C--:B------:R-:W-:Y:S01]  /*8d80*/  FMUL.FTZ R84, R63, R59.reuse ;  /* 0x0000003b3f547220 */ /* 0x080fe20000410000 */
[----:B------:R-:W-:Y:S01]  /*8d90*/  LOP3.LUT R74, R74, 0xffff0000, RZ, 0xc0, !PT ;  /* 0xffff00004a4a7812 */ /* 0x000fe200078ec0ff */
[----:B------:R-:W-:Y:S01]  /*8da0*/  FFMA.FTZ R59, R62, R59, -R87 ;  /* 0x0000003b3e3b7223 */ /* 0x000fe20000010857 */
[----:B------:R-:W-:Y:S01]  /*8db0*/  PRMT R53, R168, 0x5410, R53 ;  /* 0x00005410a8357816 */ /* 0x000fe20000000035 */
[----:B------:R-:W-:Y:S01]  /*8dc0*/  FFMA.FTZ R62, R62, R85, R84 ;  /* 0x000000553e3e7223 */ /* 0x000fe20000010054 */
[----:B------:R-:W-:Y:S01]  /*8dd0*/  LOP3.LUT R43, R43, 0xffff0000, RZ, 0xc0, !PT ;  /* 0xffff00002b2b7812 */ /* 0x000fe200078ec0ff */
[----:B------:R-:W-:Y:S01]  /*8de0*/  FMUL.FTZ R88, R47, R72 ;  /* 0x000000482f587220 */ /* 0x000fe20000410000 */
[----:B------:R-:W-:-:S02]  /*8df0*/  IMAD.U32 R84, R170, 0x10000, RZ ;  /* 0x00010000aa547824 */ /* 0x000fc400078e00ff */
[-C--:B------:R-:W-:Y:S01]  /*8e00*/  FMUL.FTZ R90, R47, R74.reuse ;  /* 0x0000004a2f5a7220 */ /* 0x080fe20000410000 */
[----:B------:R-:W-:Y:S01]  /*8e10*/  LOP3.LUT R44, R44, 0xffff0000, RZ, 0xc0, !PT ;  /* 0xffff00002c2c7812 */ /* 0x000fe200078ec0ff */
[----:B------:R-:W-:Y:S01]  /*8e20*/  IMAD.U32 R86, R53, 0x10000, RZ ;  /* 0x0001000035567824 */ /* 0x000fe200078e00ff */
[----:B------:R-:W-:Y:S01]  /*8e30*/  LOP3.LUT R47, R170, 0xffff0000, RZ, 0xc0, !PT ;  /* 0xffff0000aa2f7812 */ /* 0x000fe200078ec0ff */
[----:B------:R-:W-:Y:S01]  /*8e40*/  FFMA.FTZ R74, R43, R74, -R88 ;  /* 0x0000004a2b4a7223 */ /* 0x000fe20000010858 */
[C---:B------:R-:W-:Y:S01]  /*8e50*/  IMAD.U32 R41, R40.reuse, 0x10000, RZ ;  /* 0x0001000028297824 */ /* 0x040fe200078e00ff */
[----:B------:R-:W-:Y:S01]  /*8e60*/  LOP3.LUT R53, R53, 0xffff0000, RZ, 0xc0, !PT ;  /* 0xffff000035357812 */ /* 0x000fe200078ec0ff */
[C---:B------:R-:W-:Y:S01]  /*8e70*/  FMUL.FTZ R88, R45.reuse, R84 ;  /* 0x000000542d587220 */ /* 0x040fe20000410000 */
[----:B------:R-:W-:Y:S01]  /*8e80*/  LOP3.LUT R40, R40, 0xffff0000, RZ, 0xc0, !PT ;  /* 0xffff000028287812 */ /* 0x000fe200078ec0ff */
[----:B------:R-:W-:Y:S01]  /*8e90*/  FFMA.FTZ R58, R58, R75, R91 ;  /* 0x0000004b3a3a7223 */ /* 0x000fe2000001005b */
[-C--:B------:R-:W-:Y:S01]  /*8ea0*/  FMUL.FTZ R63, R45, R86.reuse ;  /* 0x000000562d3f7220 */ /* 0x080fe20000410000 */
[----:B------:R-:W-:Y:S01]  /*8eb0*/  PRMT R56, R169, 0x5410, R56 ;  /* 0x00005410a9387816 */ /* 0x000fe20000000038 */
[----:B------:R-:W-:Y:S01]  /*8ec0*/  FMUL.FTZ R75, R44, R47 ;  /* 0x0000002f2c4b7220 */ /* 0x000fe20000410000 */
[----:B------:R-:W-:Y:S01]  /*8ed0*/  PRMT R54, R162, 0x5410, R54 ;  /* 0x00005410a2367816 */ /* 0x000fe20000000036 */
[C---:B------:R-:W-:Y:S01]  /*8ee0*/  FFMA.FTZ R45, R41.reuse, R86, -R88 ;  /* 0x00000056292d7223 */ /* 0x040fe20000010858 */
[----:B------:R-:W-:Y:S01]  /*8ef0*/  FFMA.FTZ R41, R41, R84, R63 ;  /* 0x0000005429297223 */ /* 0x000fe2000001003f */
[-C--:B------:R-:W-:Y:S01]  /*8f00*/  FMUL.FTZ R85, R44, R53.reuse ;  /* 0x000000352c557220 */ /* 0x080fe20000410000 */
[----:B------:R-:W-:Y:S01]  /*8f10*/  LOP3.LUT R46, R46, 0xffff0000, RZ, 0xc0, !PT ;  /* 0xffff00002e2e7812 */ /* 0x000fe200078ec0ff */
[----:B------:R-:W-:Y:S01]  /*8f20*/  FFMA.FTZ R44, R40, R53, -R75 ;  /* 0x00000035282c7223 */ /* 0x000fe2000001084b */
[C---:B------:R-:W-:Y:S01]  /*8f30*/  LOP3.LUT R63, R56.reuse, 0xffff0000, RZ, 0xc0, !PT ;  /* 0xffff0000383f7812 */ /* 0x040fe200078ec0ff */
[----:B------:R-:W-:Y:S01]  /*8f40*/  FFMA.FTZ R43, R43, R72, R90 ;  /* 0x000000482b2b7223 */ /* 0x000fe2000001005a */
[----:B------:R-:W-:Y:S01]  /*8f50*/  IMAD.U32 R84, R56, 0x10000, RZ ;  /* 0x0001000038547824 */ /* 0x000fe200078e00ff */
[C---:B------:R-:W-:Y:S01]  /*8f60*/  LOP3.LUT R53, R54.reuse, 0xffff0000, RZ, 0xc0, !PT ;  /* 0xffff000036357812 */ /* 0x040fe200078ec0ff */
[----:B------:R-:W-:Y:S01]  /*8f70*/  IMAD.U32 R72, R54, 0x10000, RZ ;  /* 0x0001000036487824 */ /* 0x000fe200078e00ff */
[----:B------:R-:W-:Y:S01]  /*8f80*/  LOP3.LUT R42, R42, 0xffff0000, RZ, 0xc0, !PT ;  /* 0xffff00002a2a7812 */ /* 0x000fe200078ec0ff */
[----:B------:R-:W-:Y:S01]  /*8f90*/  FFMA.FTZ R40, R40, R47, R85 ;  /* 0x0000002f28287223 */ /* 0x000fe20000010055 */
[C---:B------:R-:W-:Y:S01]  /*8fa0*/  FMUL.FTZ R54, R73.reuse, R84 ;  /* 0x0000005449367220 */ /* 0x040fe20000410000 */
[C---:B------:R-:W-:Y:S01]  /*8fb0*/  FMUL.FTZ R47, R46.reuse, R63 ;  /* 0x0000003f2e2f7220 */ /* 0x040fe20000410000 */
[-C--:B------:R-:W-:Y:S01]  /*8fc0*/  FMUL.FTZ R73, R73, R72.reuse ;  /* 0x0000004849497220 */ /* 0x080fe20000410000 */
[-C--:B------:R-:W-:Y:S01]  /*8fd0*/  FMUL.FTZ R46, R46, R53.reuse ;  /* 0x000000352e2e7220 */ /* 0x080fe20000410000 */
[C---:B------:R-:W-:Y:S01]  /*8fe0*/  FFMA.FTZ R54, R61.reuse, R72, -R54 ;  /* 0x000000483d367223 */ /* 0x040fe20000010836 */
[----:B------:R-:W-:Y:S01]  /*8ff0*/  FFMA.FTZ R47, R42, R53, -R47 ;  /* 0x000000352a2f7223 */ /* 0x000fe2000001082f */
[----:B------:R-:W-:Y:S01]  /*9000*/  F2FP.BF16.F32.PACK_AB R44, R44, R45 ;  /* 0x0000002d2c2c723e */ /* 0x000fe200000010ff */
        /* <DEDUP_REMOVED lines=13> */
[----:B------:R-:W-:Y:S02]  /*90e0*/  IMAD.MOV.U32 R45, RZ, RZ, R57 ;  /* 0x000000ffff2d7224 */ /* 0x000fe400078e0039 */
[----:B------:R-:W-:-:S07]  /*90f0*/  IMAD.MOV.U32 R47, RZ, RZ, R62 ;  /* 0x000000ffff2f7224 */ /* 0x000fce00078e003e */
.L_x_2824:
[----:B------:R-:W-:Y:S05]  /*9100*/  BSYNC B2 ;  /* 0x0000000000027941 */ /* 0x000fea0003800000 */
.L_x_2823:
[----:B0-----:R3:W-:Y:S04]  /*9110*/  STG.E.128 desc[UR60][R48.64], R40 ;  /* 0x0000002830007986 */ /* 0x0017e8000c101d3c */
[----:B--2---:R3:W-:Y:S02]  /*9120*/  @!P3 STG.E.128 desc[UR60][R50.64], R44 ;  /* 0x0000002c3200b986 */ /* 0x0047e4000c101d3c */
.L_x_2822:
[----:B------:R-:W-:Y:S05]  /*9130*/  BSYNC B1 ;  /* 0x0000000000017941 */ /* 0x000fea0003800000 */
.L_x_2821:
[----:B------:R-:W-:Y:S01]  /*9140*/  ISETP.NE.AND P3, PT, R33, RZ, PT ;  /* 0x000000ff2100720c */ /* 0x000fe20003f65270 */
[----:B------:R-:W-:-:S12]  /*9150*/  BSSY B1, `(.L_x_2825) ;  /* 0x000007f000017945 */ /* 0x000fd80003800000 */
[----:B------:R-:W-:Y:S05]  /*9160*/  @!P3 BRA `(.L_x_2826) ;  /* 0x0000000400f4b947 */ /* 0x000fea0003800000 */
[----:B---3--:R-:W-:Y:S01]  /*9170*/  SEL R40, R124, R146, !P1 ;  /* 0x000000927c287207 */ /* 0x008fe20004800000 */
        /* <DEDUP_REMOVED lines=32> */
[----:B0-----:R-:W-:Y:S01]  /*9380*/  IMAD.U32 R59, R41, 0x10000, RZ ;  /* 0x00010000293b7824 */ /* 0x001fe200078e00ff */
[----:B------:R-:W-:Y:S01]  /*9390*/  SHF.R.U32.HI R70, RZ, 0x10, R71 ;  /* 0x00000010ff467819 */ /* 0x000fe20000011647 */
[----:B--2---:R-:W-:Y:S01]  /*93a0*/  IMAD.U32 R63, R47, 0x10000, RZ ;  /* 0x000100002f3f7824 */ /* 0x004fe200078e00ff */
[----:B------:R-:W-:Y:S01]  /*93b0*/  SHF.R.U32.HI R71, RZ, 0x10, R81 ;  /* 0x00000010ff477819 */ /* 0x000fe20000011651 */
[----:B------:R-:W-:Y:S01]  /*93c0*/  IMAD.U32 R56, R43, 0x10000, RZ ;  /* 0x000100002b387824 */ /* 0x000fe200078e00ff */
[--C-:B------:R-:W-:Y:S01]  /*93d0*/  SHF.R.U64 R57, R68, 0x10, R69.reuse ;  /* 0x0000001044397819 */ /* 0x100fe20000001245 */
[----:B------:R-:W-:Y:S01]  /*93e0*/  IMAD.U32 R68, R45, 0x10000, RZ ;  /* 0x000100002d447824 */ /* 0x000fe200078e00ff */
[----:B------:R-:W-:Y:S02]  /*93f0*/  SHF.R.U32.HI R69, RZ, 0x10, R69 ;  /* 0x00000010ff457819 */ /* 0x000fe40000011645 */
[----:B------:R-:W-:-:S02]  /*9400*/  PRMT R71, R160, 0x5432, R71 ;  /* 0x00005432a0477816 */ /* 0x000fc40000000047 */
[----:B------:R-:W-:Y:S02]  /*9410*/  PRMT R57, R158, 0x5410, R57 ;  /* 0x000054109e397816 */ /* 0x000fe40000000039 */
[----:B------:R-:W-:Y:S01]  /*9420*/  SHF.R.U64 R61, R80, 0x10, R81 ;  /* 0x00000010503d7819 */ /* 0x000fe20000001251 */
[----:B------:R-:W-:Y:S01]  /*9430*/  IMAD.U32 R72, R71, 0x10000, RZ ;  /* 0x0001000047487824 */ /* 0x000fe200078e00ff */
[----:B------:R-:W-:Y:S02]  /*9440*/  PRMT R158, R158, 0x5432, R69 ;  /* 0x000054329e9e7816 */ /* 0x000fe40000000045 */
[--C-:B------:R-:W-:Y:S02]  /*9450*/  SHF.R.U64 R62, R82, 0x10, R83.reuse ;  /* 0x00000010523e7819 */ /* 0x100fe40000001253 */
[----:B------:R-:W-:Y:S01]  /*9460*/  SHF.R.U32.HI R82, RZ, 0x10, R83 ;  /* 0x00000010ff527819 */ /* 0x000fe20000011653 */
[----:B------:R-:W-:Y:S01]  /*9470*/  IMAD.U32 R69, R158, 0x10000, RZ ;  /* 0x000100009e457824 */ /* 0x000fe200078e00ff */
[----:B------:R-:W-:-:S02]  /*9480*/  PRMT R160, R160, 0x5410, R61 ;  /* 0x00005410a0a07816 */ /* 0x000fc4000000003d */
[C---:B------:R-:W-:Y:S01]  /*9490*/  PRMT R61, R159.reuse, 0x5410, R62 ;  /* 0x000054109f3d7816 */ /* 0x040fe2000000003e */
[CC--:B------:R-:W-:Y:S01]  /*94a0*/  FMUL.FTZ R62, R68.reuse, R72.reuse ;  /* 0x00000048443e7220 */ /* 0x0c0fe20000410000 */
[----:B------:R-:W-:Y:S01]  /*94b0*/  PRMT R82, R159, 0x5432, R82 ;  /* 0x000054329f527816 */ /* 0x000fe20000000052 */
[-C--:B------:R-:W-:Y:S01]  /*94c0*/  FMUL.FTZ R68, R68, R69.reuse ;  /* 0x0000004544447220 */ /* 0x080fe20000410000 */
[----:B------:R-:W-:Y:S01]  /*94d0*/  PRMT R70, R157, 0x5432, R70 ;  /* 0x000054329d467816 */ /* 0x000fe20000000046 */
[----:B------:R-:W-:Y:S01]  /*94e0*/  FFMA.FTZ R62, R59, R69, -R62 ;  /* 0x000000453b3e7223 */ /* 0x000fe2000001083e */
[----:B------:R-:W-:Y:S01]  /*94f0*/  LOP3.LUT R60, R45, 0xffff0000, RZ, 0xc0, !PT ;  /* 0xffff00002d3c7812 */ /* 0x000fe200078ec0ff */
[----:B------:R-:W-:Y:S01]  /*9500*/  IMAD.U32 R73, R82, 0x10000, RZ ;  /* 0x0001000052497824 */ /* 0x000fe200078e00ff */
[----:B------:R-:W-:Y:S01]  /*9510*/  LOP3.LUT R71, R71, 0xffff0000, RZ, 0xc0, !PT ;  /* 0xffff000047477812 */ /* 0x000fe200078ec0ff */
[----:B------:R-:W-:Y:S01]  /*9520*/  FFMA.FTZ R59, R59, R72, R68 ;  /* 0x000000483b3b7223 */ /* 0x000fe20000010044 */
[----:B------:R-:W-:Y:S01]  /*9530*/  LOP3.LUT R69, R158, 0xffff0000, RZ, 0xc0, !PT ;  /* 0xffff00009e457812 */ /* 0x000fe200078ec0ff */
[----:B------:R-:W-:Y:S01]  /*9540*/  IMAD.U32 R68, R70, 0x10000, RZ ;  /* 0x0001000046447824 */ /* 0x000fe200078e00ff */
[----:B------:R-:W-:Y:S01]  /*9550*/  LOP3.LUT R55, R41, 0xffff0000, RZ, 0xc0, !PT ;  /* 0xffff000029377812 */ /* 0x000fe200078ec0ff */
[C---:B------:R-:W-:Y:S01]  /*9560*/  FMUL.FTZ R74, R60.reuse, R71 ;  /* 0x000000473c4a7220 */ /* 0x040fe20000410000 */
[----:B------:R-:W-:Y:S01]  /*9570*/  LOP3.LUT R47, R47, 0xffff0000, RZ, 0xc0, !PT ;  /* 0xffff00002f2f7812 */ /* 0x000fe200078ec0ff */
[----:B------:R-:W-:Y:S01]  /*9580*/  FMUL.FTZ R60, R60, R69 ;  /* 0x000000453c3c7220 */ /* 0x000fe20000410000 */
[C---:B------:R-:W-:Y:S01]  /*9590*/  FMUL.FTZ R75, R63.reuse, R73 ;  /* 0x000000493f4b7220 */ /* 0x040fe20000410000 */
[----:B------:R-:W-:Y:S01]  /*95a0*/  LOP3.LUT R82, R82, 0xffff0000, RZ, 0xc0, !PT ;  /* 0xffff000052527812 */ /* 0x000fe200078ec0ff */
[-C--:B------:R-:W-:Y:S01]  /*95b0*/  FMUL.FTZ R72, R63, R68.reuse ;  /* 0x000000443f487220 */ /* 0x080fe20000410000 */
[----:B------:R-:W-:Y:S01]  /*95c0*/  LOP3.LUT R70, R70, 0xffff0000, RZ, 0xc0, !PT ;  /* 0xffff000046467812 */ /* 0x000fe200078ec0ff */
[C---:B------:R-:W-:Y:S01]  /*95d0*/  FFMA.FTZ R69, R55.reuse, R69, -R74 ;  /* 0x0000004537457223 */ /* 0x040fe2000001084a */
[----:B------:R-:W-:Y:S01]  /*95e0*/  FFMA.FTZ R60, R55, R71, R60 ;  /* 0x00000047373c7223 */ /* 0x000fe2000001003c */
[----:B------:R-:W-:Y:S01]  /*95f0*/  LOP3.LUT R53, R43, 0xffff0000, RZ, 0xc0, !PT ;  /* 0xffff00002b357812 */ /* 0x000fe200078ec0ff */
[C---:B------:R-:W-:Y:S01]  /*9600*/  FFMA.FTZ R55, R56.reuse, R68, -R75 ;  /* 0x0000004438377223 */ /* 0x040fe2000001084b */
[----:B------:R-:W-:Y:S01]  /*9610*/  FFMA.FTZ R56, R56, R73, R72 ;  /* 0x0000004938387223 */ /* 0x000fe20000010048 */
[----:B------:R-:W-:Y:S01]  /*9620*/  FMUL.FTZ R74, R47, R82 ;  /* 0x000000522f4a7220 */ /* 0x000fe20000410000 */
[----:B------:R-:W-:-:S02]  /*9630*/  IMAD.U32 R45, R44, 0x10000, RZ ;  /* 0x000100002c2d7824 */ /* 0x000fc400078e00ff */
[-C--:B------:R-:W-:Y:S01]  /*9640*/  FMUL.FTZ R80, R47, R70.reuse ;  /* 0x000000462f507220 */ /* 0x080fe20000410000 */
[----:B------:R-:W-:Y:S01]  /*9650*/  IMAD.U32 R72, R160, 0x10000, RZ ;  /* 0x00010000a0487824 */ /* 0x000fe200078e00ff */
[----:B------:R-:W-:Y:S01]  /*9660*/  LOP3.LUT R44, R44, 0xffff0000, RZ, 0xc0, !PT ;  /* 0xffff00002c2c7812 */ /* 0x000fe200078ec0ff */
[----:B------:R-:W-:Y:S01]  /*9670*/  IMAD.U32 R68, R57, 0x10000, RZ ;  /* 0x0001000039447824 */ /* 0x000fe200078e00ff */
[----:B------:R-:W-:Y:S01]  /*9680*/  LOP3.LUT R47, R160, 0xffff0000, RZ, 0xc0, !PT ;  /* 0xffff0000a02f7812 */ /* 0x000fe200078ec0ff */
[----:B------:R-:W-:Y:S01]  /*9690*/  FFMA.FTZ R74, R53, R70, -R74 ;  /* 0x00000046354a7223 */ /* 0x000fe2000001084a */
[----:B------:R-:W-:Y:S01]  /*96a0*/  LOP3.LUT R57, R57, 0xffff0000, RZ, 0xc0, !PT ;  /* 0xffff000039397812 */ /* 0x000fe200078ec0ff */
[C---:B------:R-:W-:Y:S01]  /*96b0*/  FMUL.FTZ R70, R45.reuse, R72 ;  /* 0x000000482d467220 */ /* 0x040fe20000410000 */
[----:B------:R-:W-:Y:S02]  /*96c0*/  IMAD.U32 R41, R40, 0x10000, RZ ;  /* 0x0001000028297824 */ /* 0x000fe400078e00ff */
[----:B------:R-:W-:Y:S01]  /*96d0*/  FMUL.FTZ R45, R45, R68 ;  /* 0x000000442d2d7220 */ /* 0x000fe20000410000 */
[----:B------:R-:W-:Y:S01]  /*96e0*/  PRMT R58, R157, 0x5410, R58 ;  /* 0x000054109d3a7816 */ /* 0x000fe2000000003a */
[----:B------:R-:W-:Y:S01]  /*96f0*/  FFMA.FTZ R71, R53, R82, R80 ;  /* 0x0000005235477223 */ /* 0x000fe20000010050 */
[C---:B------:R-:W-:Y:S01]  /*9700*/  IMAD.U32 R43, R42.reuse, 0x10000, RZ ;  /* 0x000100002a2b7824 */ /* 0x040fe200078e00ff */
[----:B------:R-:W-:Y:S01]  /*9710*/  LOP3.LUT R54, R42, 0xffff0000, RZ, 0xc0, !PT ;  /* 0xffff00002a367812 */ /* 0x000fe200078ec0ff */
[C---:B------:R-:W-:Y:S01]  /*9720*/  FMUL.FTZ R53, R44.reuse, R47 ;  /* 0x0000002f2c357220 */ /* 0x040fe20000410000 */
[----:B------:R-:W-:Y:S01]  /*9730*/  FMUL.FTZ R63, R44, R57 ;  /* 0x000000392c3f7220 */ /* 0x000fe20000410000 */
[----:B------:R-:W-:Y:S01]  /*9740*/  LOP3.LUT R40, R40, 0xffff0000, RZ, 0xc0, !PT ;  /* 0xffff000028287812 */ /* 0x000fe200078ec0ff */
[C---:B------:R-:W-:Y:S01]  /*9750*/  IMAD.U32 R42, R46.reuse, 0x10000, RZ ;  /* 0x000100002e2a7824 */ /* 0x040fe200078e00ff */
[----:B------:R-:W-:Y:S01]  /*9760*/  LOP3.LUT R46, R46, 0xffff0000, RZ, 0xc0, !PT ;  /* 0xffff00002e2e7812 */ /* 0x000fe200078ec0ff */
[----:B------:R-:W-:-:S02]  /*9770*/  IMAD.U32 R44, R61, 0x10000, RZ ;  /* 0x000100003d2c7824 */ /* 0x000fc400078e00ff */
[----:B------:R-:W-:Y:S01]  /*9780*/  FFMA.FTZ R72, R41, R72, R45 ;  /* 0x0000004829487223 */ /* 0x000fe2000001002d */
[----:B------:R-:W-:Y:S01]  /*9790*/  LOP3.LUT R61, R61, 0xffff0000, RZ, 0xc0, !PT ;  /* 0xffff00003d3d7812 */ /* 0x000fe200078ec0ff */
[----:B------:R-:W-:Y:S01]  /*97a0*/  FFMA.FTZ R70, R41, R68, -R70 ;  /* 0x0000004429467223 */ /* 0x000fe20000010846 */
[C---:B------:R-:W-:Y:S01]  /*97b0*/  LOP3.LUT R45, R58.reuse, 0xffff0000, RZ, 0xc0, !PT ;  /* 0xffff00003a2d7812 */ /* 0x040fe200078ec0ff */
[----:B------:R-:W-:Y:S02]  /*97c0*/  IMAD.U32 R41, R58, 0x10000, RZ ;  /* 0x000100003a297824 */ /* 0x000fe400078e00ff */
        /* <DEDUP_REMOVED lines=20> */
.L_x_2828:
[----:B------:R-:W-:Y:S05]  /*9910*/  BSYNC B2 ;  /* 0x0000000000027941 */ /* 0x000fea0003800000 */
.L_x_2827:
[----:B0-----:R4:W-:Y:S04]  /*9920*/  STG.E.128 desc[UR60][R48.64], R40 ;  /* 0x0000002830007986 */ /* 0x0019e8000c101d3c */
[----:B--2---:R4:W-:Y:S02]  /*9930*/  @!P3 STG.E.128 desc[UR60][R50.64], R44 ;  /* 0x0000002c3200b986 */ /* 0x0049e4000c101d3c */
.L_x_2826:
[----:B------:R-:W-:Y:S05]  /*9940*/  BSYNC B1 ;  /* 0x0000000000017941 */ /* 0x000fea0003800000 */
.L_x_2825:
[----:B------:R-:W-:-:S13]  /*9950*/  ISETP.NE.AND P3, PT, R34, RZ, PT ;  /* 0x000000ff2200720c */ /* 0x000fda0003f65270 */
[----:B------:R-:W-:Y:S05]  /*9960*/  @!P3 BRA `(.L_x_2779) ;  /* 0x0000000800e8b947 */ /* 0x000fea0003800000 */
[----:B---34-:R-:W2:Y:S01]  /*9970*/  LDL R40, [R1+0x20] ;  /* 0x0000200001287983 */ /* 0x018ea20000100800 */
[----:B------:R-:W-:Y:S01]  /*9980*/  SHF.R.U32.HI R43, RZ, 0x3, R217 ;  /* 0x00000003ff2b7819 */ /* 0x000fe200000116d9 */
[----:B------:R-:W-:Y:S01]  /*9990*/  BSSY B1, `(.L_x_2829) ;  /* 0x0000074000017945 */ /* 0x000fe20003800000 */
[----:B------:R-:W-:-:S04]  /*99a0*/  IADD3 R42, P3, P4, R116, R126, R28 ;  /* 0x0000007e742a7210 */ /* 0x000fc80007c7e01c */
[----:B0-----:R-:W-:Y:S02]  /*99b0*/  IADD3.X R45, R5, R52, R32, P3, P4 ;  /* 0x00000034052d7210 */ /* 0x001fe40001fe8420 */
        /* <DEDUP_REMOVED lines=27> */
[----:B------:R-:W-:Y:S01]  /*9b70*/  SHF.R.U32.HI R63, RZ, 0x10, R77 ;  /* 0x00000010ff3f7819 */ /* 0x000fe2000001164d */
[----:B0-----:R-:W-:Y:S01]  /*9b80*/  IMAD.U32 R55, R41, 0x10000, RZ ;  /* 0x0001000029377824 */ /* 0x001fe200078e00ff */
[----:B------:R-:W-:Y:S01]  /*9b90*/  PRMT R62, R153, 0x5432, R62 ;  /* 0x00005432993e7816 */ /* 0x000fe2000000003e */
[----:B------:R-:W-:Y:S01]  /*9ba0*/  IMAD.U32 R57, R43, 0x10000, RZ ;  /* 0x000100002b397824 */ /* 0x000fe200078e00ff */
[----:B------:R-:W-:Y:S01]  /*9bb0*/  PRMT R153, R153, 0x5410, R64 ;  /* 0x0000541099997816 */ /* 0x000fe20000000040 */
[----:B------:R-:W-:Y:S01]  /*9bc0*/  IMAD.U32 R53, R44, 0x10000, RZ ;  /* 0x000100002c357824 */ /* 0x000fe200078e00ff */
[----:B------:R-:W-:Y:S01]  /*9bd0*/  PRMT R63, R156, 0x5432, R63 ;  /* 0x000054329c3f7816 */ /* 0x000fe2000000003f */
[----:B------:R-:W-:Y:S01]  /*9be0*/  IMAD.U32 R51, R40, 0x10000, RZ ;  /* 0x0001000028337824 */ /* 0x000fe200078e00ff */
[----:B------:R-:W-:-:S02]  /*9bf0*/  SHF.R.U64 R69, R66, 0x10, R67 ;  /* 0x0000001042457819 */ /* 0x000fc40000001243 */
[----:B------:R-:W-:Y:S01]  /*9c00*/  SHF.R.U64 R65, R76, 0x10, R77 ;  /* 0x000000104c417819 */ /* 0x000fe2000000124d */
[----:B------:R-:W-:Y:S01]  /*9c10*/  IMAD.U32 R64, R63, 0x10000, RZ ;  /* 0x000100003f407824 */ /* 0x000fe200078e00ff */
[----:B------:R-:W-:Y:S02]  /*9c20*/  SHF.R.U64 R66, R78, 0x10, R79 ;  /* 0x000000104e427819 */ /* 0x000fe4000000124f */
[----:B------:R-:W-:Y:S01]  /*9c30*/  LOP3.LUT R59, R45, 0xffff0000, RZ, 0xc0, !PT ;  /* 0xffff00002d3b7812 */ /* 0x000fe200078ec0ff */
[----:B------:R-:W-:Y:S01]  /*9c40*/  IMAD.U32 R45, R153, 0x10000, RZ ;  /* 0x00010000992d7824 */ /* 0x000fe200078e00ff */
[----:B------:R-:W-:Y:S02]  /*9c50*/  SHF.R.U32.HI R67, RZ, 0x10, R67 ;  /* 0x00000010ff437819 */ /* 0x000fe40000011643 */
[----:B------:R-:W-:Y:S01]  /*9c60*/  SHF.R.U32.HI R78, RZ, 0x10, R79 ;  /* 0x00000010ff4e7819 */ /* 0x000fe2000001164f */
[----:B------:R-:W-:Y:S01]  /*9c70*/  FMUL.FTZ R68, R58, R45 ;  /* 0x0000002d3a447220 */ /* 0x000fe20000410000 */
[----:B------:R-:W-:-:S02]  /*9c80*/  LOP3.LUT R61, R47, 0xffff0000, RZ, 0xc0, !PT ;  /* 0xffff00002f3d7812 */ /* 0x000fc400078ec0ff */
[----:B------:R-:W-:Y:S01]  /*9c90*/  PRMT R156, R156, 0x5410, R65 ;  /* 0x000054109c9c7816 */ /* 0x000fe20000000041 */
[-C--:B------:R-:W-:Y:S01]  /*9ca0*/  FFMA.FTZ R68, R55, R64.reuse, R68 ;  /* 0x0000004037447223 */ /* 0x080fe20000010044 */
[----:B------:R-:W-:Y:S02]  /*9cb0*/  PRMT R47, R154, 0x5432, R69 ;  /* 0x000054329a2f7816 */ /* 0x000fe40000000045 */
[----:B------:R-:W-:Y:S01]  /*9cc0*/  PRMT R65, R155, 0x5410, R66 ;  /* 0x000054109b417816 */ /* 0x000fe20000000042 */
[----:B------:R-:W-:Y:S01]  /*9cd0*/  FMUL.FTZ R66, R58, R64 ;  /* 0x000000403a427220 */ /* 0x000fe20000410000 */
[----:B------:R-:W-:Y:S02]  /*9ce0*/  LOP3.LUT R63, R63, 0xffff0000, RZ, 0xc0, !PT ;  /* 0xffff00003f3f7812 */ /* 0x000fe400078ec0ff */
[----:B------:R-:W-:Y:S01]  /*9cf0*/  PRMT R154, R154, 0x5410, R67 ;  /* 0x000054109a9a7816 */ /* 0x000fe20000000043 */
[----:B------:R-:W-:Y:S01]  /*9d00*/  FFMA.FTZ R45, R55, R45, -R66 ;  /* 0x0000002d372d7223 */ /* 0x000fe20000010842 */
[----:B------:R-:W-:Y:S01]  /*9d10*/  PRMT R155, R155, 0x5432, R78 ;  /* 0x000054329b9b7816 */ /* 0x000fe2000000004e */
[----:B------:R-:W-:Y:S01]  /*9d20*/  FMUL.FTZ R67, R59, R63 ;  /* 0x0000003f3b437220 */ /* 0x000fe20000410000 */
[----:B------:R-:W-:Y:S01]  /*9d30*/  LOP3.LUT R56, R41, 0xffff0000, RZ, 0xc0, !PT ;  /* 0xffff000029387812 */ /* 0x000fe200078ec0ff */
[----:B------:R-:W-:Y:S01]  /*9d40*/  IMAD.U32 R55, R154, 0x10000, RZ ;  /* 0x000100009a377824 */ /* 0x000fe200078e00ff */
[----:B------:R-:W-:Y:S01]  /*9d50*/  LOP3.LUT R153, R153, 0xffff0000, RZ, 0xc0, !PT ;  /* 0xffff000099997812 */ /* 0x000fe200078ec0ff */
[C---:B------:R-:W-:Y:S01]  /*9d60*/  IMAD.U32 R58, R155.reuse, 0x10000, RZ ;  /* 0x000100009b3a7824 */ /* 0x040fe200078e00ff */
[----:B------:R-:W-:Y:S01]  /*9d70*/  LOP3.LUT R155, R155, 0xffff0000, RZ, 0xc0, !PT ;  /* 0xffff00009b9b7812 */ /* 0x000fe200078ec0ff */
[----:B------:R-:W-:Y:S01]  /*9d80*/  IMAD.U32 R41, R42, 0x10000, RZ ;  /* 0x000100002a297824 */ /* 0x000fe200078e00ff */
[----:B------:R-:W-:Y:S01]  /*9d90*/  LOP3.LUT R154, R154, 0xffff0000, RZ, 0xc0, !PT ;  /* 0xffff00009a9a7812 */ /* 0x000fe200078ec0ff */
[----:B------:R-:W-:Y:S01]  /*9da0*/  FFMA.FTZ R64, R56, R153, -R67 ;  /* 0x0000009938407223 */ /* 0x000fe20000010843 */
[CC--:B------:R-:W-:Y:S01]  /*9db0*/  FMUL.FTZ R66, R60.reuse, R58.reuse ;  /* 0x0000003a3c427220 */ /* 0x0c0fe20000410000 */
[----:B------:R-:W-:Y:S01]  /*9dc0*/  FMUL.FTZ R67, R60, R55 ;  /* 0x000000373c437220 */ /* 0x000fe20000410000 */
[----:B------:R-:W-:Y:S01]  /*9dd0*/  FMUL.FTZ R59, R59, R153 ;  /* 0x000000993b3b7220 */ /* 0x000fe20000410000 */
[----:B------:R-:W-:Y:S01]  /*9de0*/  LOP3.LUT R54, R43, 0xffff0000, RZ, 0xc0, !PT ;  /* 0xffff00002b367812 */ /* 0x000fe200078ec0ff */
[C---:B------:R-:W-:Y:S01]  /*9df0*/  FFMA.FTZ R66, R57.reuse, R55, -R66 ;  /* 0x0000003739427223 */ /* 0x040fe20000010842 */
[----:B------:R-:W-:Y:S01]  /*9e00*/  FFMA.FTZ R67, R57, R58, R67 ;  /* 0x0000003a39437223 */ /* 0x000fe20000010043 */
[----:B------:R-:W-:Y:S01]  /*9e10*/  FFMA.FTZ R63, R56, R63, R59 ;  /* 0x0000003f383f7223 */ /* 0x000fe2000001003b */
[----:B------:R-:W-:Y:S01]  /*9e20*/  FMUL.FTZ R55, R61, R155 ;  /* 0x0000009b3d377220 */ /* 0x000fe20000410000 */
[----:B------:R-:W-:-:S02]  /*9e30*/  IMAD.U32 R58, R156, 0x10000, RZ ;  /* 0x000100009c3a7824 */ /* 0x000fc400078e00ff */
[-C--:B------:R-:W-:Y:S01]  /*9e40*/  FMUL.FTZ R59, R61, R154.reuse ;  /* 0x0000009a3d3b7220 */ /* 0x080fe20000410000 */
[----:B------:R-:W-:Y:S02]  /*9e50*/  IMAD.U32 R56, R62, 0x10000, RZ ;  /* 0x000100003e387824 */ /* 0x000fe400078e00ff */
[----:B------:R-:W-:Y:S01]  /*9e60*/  FFMA.FTZ R61, R54, R154, -R55 ;  /* 0x0000009a363d7223 */ /* 0x000fe20000010837 */
[C---:B------:R-:W-:Y:S01]  /*9e70*/  FMUL.FTZ R60, R53.reuse, R58 ;  /* 0x0000003a353c7220 */ /* 0x040fe20000410000 */
[----:B------:R-:W-:Y:S01]  /*9e80*/  LOP3.LUT R44, R44, 0xffff0000, RZ, 0xc0, !PT ;  /* 0xffff00002c2c7812 */ /* 0x000fe200078ec0ff */
[-C--:B------:R-:W-:Y:S01]  /*9e90*/  FMUL.FTZ R53, R53, R56.reuse ;  /* 0x0000003835357220 */ /* 0x080fe20000410000 */
[----:B------:R-:W-:Y:S01]  /*9ea0*/  LOP3.LUT R57, R156, 0xffff0000, RZ, 0xc0, !PT ;  /* 0xffff00009c397812 */ /* 0x000fe200078ec0ff */
[C---:B------:R-:W-:Y:S01]  /*9eb0*/  FFMA.FTZ R60, R51.reuse, R56, -R60 ;  /* 0x00000038333c7223 */ /* 0x040fe2000001083c */
[----:B------:R-:W-:Y:S01]  /*9ec0*/  LOP3.LUT R55, R62, 0xffff0000, RZ, 0xc0, !PT ;  /* 0xffff00003e377812 */ /* 0x000fe200078ec0ff */
[----:B------:R-:W-:Y:S01]  /*9ed0*/  FFMA.FTZ R62, R54, R155, R59 ;  /* 0x0000009b363e7223 */ /* 0x000fe2000001003b */
[----:B------:R-:W-:Y:S01]  /*9ee0*/  LOP3.LUT R40, R40, 0xffff0000, RZ, 0xc0, !PT ;  /* 0xffff000028287812 */ /* 0x000fe200078ec0ff */
[----:B------:R-:W-:Y:S01]  /*9ef0*/  FFMA.FTZ R53, R51, R58, R53 ;  /* 0x0000003a33357223 */ /* 0x000fe20000010035 */
[----:B------:R-:W-:-:S02]  /*9f00*/  IMAD.U32 R43, R46, 0x10000, RZ ;  /* 0x000100002e2b7824 */ /* 0x000fc400078e00ff */
[C---:B------:R-:W-:Y:S01]  /*9f10*/  FMUL.FTZ R59, R44.reuse, R57 ;  /* 0x000000392c3b7220 */ /* 0x040fe20000410000 */
[-C--:B------:R-:W-:Y:S01]  /*9f20*/  FMUL.FTZ R51, R44, R55.reuse ;  /* 0x000000372c337220 */ /* 0x080fe20000410000 */
[----:B------:R-:W-:Y:S01]  /*9f30*/  IMAD.U32 R54, R65, 0x10000, RZ ;  /* 0x0001000041367824 */ /* 0x000fe200078e00ff */
[----:B------:R-:W-:Y:S01]  /*9f40*/  LOP3.LUT R46, R46, 0xffff0000, RZ, 0xc0, !PT ;  /* 0xffff00002e2e7812 */ /* 0x000fe200078ec0ff */
[----:B------:R-:W-:Y:S01]  /*9f50*/  IMAD.U32 R44, R47, 0x10000, RZ ;  /* 0x000100002f2c7824 */ /* 0x000fe200078e00ff */
[----:B------:R-:W-:Y:S01]  /*9f60*/  LOP3.LUT R65, R65, 0xffff0000, RZ, 0xc0, !PT ;  /* 0xffff000041417812 */ /* 0x000fe200078ec0ff */
[C---:B------:R-:W-:Y:S01]  /*9f70*/  FFMA.FTZ R59, R40.reuse, R55, -R59 ;  /* 0x00000037283b7223 */ /* 0x040fe2000001083b */
[----:B------:R-:W-:Y:S01]  /*9f80*/  LOP3.LUT R47, R47, 0xffff0000, RZ, 0xc0, !PT ;  /* 0xffff00002f2f7812 */ /* 0x000fe200078ec0ff */
        /* <DEDUP_REMOVED lines=20> */
.L_x_2830:
[----:B------:R-:W-:Y:S05]  /*a0d0*/  BSYNC B1 ;  /* 0x0000000000017941 */ /* 0x000fea0003800000 */
.L_x_2829:
        /* <DEDUP_REMOVED lines=10> */
.L_x_2746:
[----:B------:R-:W2:Y:S02]  /*a180*/  LDL R40, [R1+0x44] ;  /* 0x0000440001287983 */ /* 0x000ea40000100800 */
[----:B--2---:R-:W-:-:S13]  /*a190*/  R2UR UR4, R40 ;  /* 0x00000000280472ca */ /* 0x004fda00000e0000 */
[----:B------:R-:W-:-:S06]  /*a1a0*/  UISETP.NE.AND UP0, UPT, UR4, 0x3, UPT ;  /* 0x000000030400788c */ /* 0x000fcc000bf05270 */
[----:B------:R-:W-:-:S13]  /*a1b0*/  PLOP3.LUT P2, PT, PT, PT, UP0, 0x80, 0x0 ;  /* 0x000000000000781c */ /* 0x000fda0003f4f008 */
[----:B------:R-:W-:Y:S05]  /*a1c0*/  @!P2 BRA `(.L_x_2831) ;  /* 0x000000000004a947 */ /* 0x000fea0003800000 */
[----:B------:R-:W-:Y:S01]  /*a1d0*/  BPT.TRAP 0x1 ;  /* 0x000000040000795c */ /* 0x000fe20000300000 */
.L_x_2831:
[----:B------:R-:W-:Y:S01]  /*a1e0*/  IMAD R98, R17, 0x8, R16 ;  /* 0x0000000811627824 */ /* 0x000fe200078e0210 */
[----:B------:R-:W-:Y:S01]  /*a1f0*/  SHF.L.U32 R99, R209, 0x1f, RZ ;  /* 0x0000001fd1637819 */ /* 0x000fe200000006ff */
[----:B------:R-:W-:Y:S01]  /*a200*/  IMAD R97, R24, -0x70, R2 ;  /* 0xffffff9018617824 */ /* 0x000fe200078e0202 */
[----:B------:R-:W-:Y:S02]  /*a210*/  BSSY B1, `(.L_x_2832) ;  /* 0x0000004000017945 */ /* 0x000fe40003800000 */
[----:B------:R-:W1:Y:S02]  /*a220*/  SYNCS.PHASECHK.TRANS64.TRYWAIT P3, [R98+URZ+0x36890], R99 ;  /* 0x03689063620075a7 */ /* 0x000e64000806017f */
[----:B------:R-:W-:Y:S01]  /*a230*/  VIMNMX R97, R97, 0x70, PT ;  /* 0x0000007061617848 */ /* 0x000fe20003fe0100 */
[----:B-1----:R-:W-:Y:S06]  /*a240*/  @!P3 BRA `(.L_x_2833) ;  /* 0x000002500038b947 */ /* 0x002fec0003800000 */
.L_x_3129:
[----:B------:R-:W-:Y:S05]  /*a250*/  BSYNC B1 ;  /* 0x0000000000017941 */ /* 0x000fea0003800000 */
.L_x_2832:
[----:B------:R-:W-:Y:S01]  /*a260*/  ISETP.GE.AND P3, PT, R204, R97, PT ;  /* 0x00000061cc00720c */ /* 0x000fe20003f66270 */
[----:B------:R-:W-:-:S12]  /*a270*/  BSSY B1, `(.L_x_2834) ;  /* 0x0000014000017945 */ /* 0x000fd80003800000 */
[----:B------:R-:W-:Y:S05]  /*a280*/  @P3 BRA `(.L_x_2835) ;  /* 0x0000000000483947 */ /* 0x000fea0003800000 */
[----:B------:R-:W-:-:S13]  /*a290*/  ISETP.NE.AND P3, PT, R29, RZ, PT ;  /* 0x000000ff1d00720c */ /* 0x000fda0003f65270 */
[----:B0-----:R-:W0:Y:S04]  /*a2a0*/  @P3 LDS.128 R40, [R39+0x21000] ;  /* 0x0210000027283984 */ /* 0x001e280000000c00 */
[----:B0-----:R-:W-:Y:S01]  /*a2b0*/  @P3 STG.E.128 desc[UR60][R46.64], R40 ;  /* 0x000000282e003986 */ /* 0x001fe2000c101d3c */
[----:B------:R-:W-:-:S13]  /*a2c0*/  ISETP.NE.AND P3, PT, R33, RZ, PT ;  /* 0x000000ff2100720c */ /* 0x000fda0003f65270 */
[----:B------:R-:W0:Y:S04]  /*a2d0*/  @P3 LDS.128 R40, [R96+0x21000] ;  /* 0x0210000060283984 */ /* 0x000e280000000c00 */
        /* <DEDUP_REMOVED lines=12> */
[----:B0-----:R2:W-:Y:S02]  /*a3a0*/  @P3 STG.E.128 desc[UR60][R46.64+0x140], R40 ;  /* 0x000140282e003986 */ /* 0x0015e4000c101d3c */
.L_x_2835:
[----:B------:R-:W-:Y:S05]  /*a3b0*/  BSYNC B1 ;  /* 0x0000000000017941 */ /* 0x000fea0003800000 */
.L_x_2834:
[----:B--2---:R-:W-:-:S05]  /*a3c0*/  VIADD R40, R204, 0x40 ;  /* 0x00000040cc287836 */ /* 0x004fca0000000000 */
[----:B------:R-:W-:-:S13]  /*a3d0*/  ISETP.GE.AND P3, PT, R40, R97, PT ;  /* 0x000000612800720c */ /* 0x000fda0003f66270 */
        /* <DEDUP_REMOVED lines=19> */
.L_x_2779:
[----:B------:R-:W-:Y:S05]  /*a510*/  BSYNC B0 ;  /* 0x0000000000007941 */ /* 0x000fea0003800000 */
.L_x_2745:
        /* <DEDUP_REMOVED lines=17> */
.L_x_2837:
[----:B------:R-:W-:Y:S05]  /*a630*/  BSYNC B0 ;  /* 0x0000000000007941 */ /* 0x000fea0003800000 */
.L_x_2836:
[----:B------:R-:W1:Y:S01]  /*a640*/  SYNCS.PHASECHK.TRANS64.TRYWAIT P2, [R98+URZ+0x368b0], R99 ;  /* 0x0368b063620075a7 */ /* 0x000e62000804017f */
[----:B------:R-:W-:Y:S01]  /*a650*/  ULDC.64 UR4, c[0x0][0x318] ;  /* 0x0000c60000047ab9 */ /* 0x000fe20000000a00 */
[----:B------:R-:W-:Y:S01]  /*a660*/  ULDC.64 UR6, c[0x0][0x328] ;  /* 0x0000ca0000067ab9 */ /* 0x000fe20000000a00 */
[----:B0-----:R-:W-:Y:S01]  /*a670*/  IMAD.U32 R40, RZ, RZ, UR4 ;  /* 0x00000004ff287e24 */ /* 0x001fe2000f8e00ff */
[----:B------:R-:W-:Y:S01]  /*a680*/  BSSY B0, `(.L_x_2838) ;  /* 0x0000009000007945 */ /* 0x000fe20003800000 */
[----:B------:R-:W-:Y:S02]  /*a690*/  IMAD.U32 R42, RZ, RZ, UR6 ;  /* 0x00000006ff2a7e24 */ /* 0x000fe4000f8e00ff */
[----:B------:R-:W-:Y:S01]  /*a6a0*/  IMAD.U32 R41, RZ, RZ, UR7 ;  /* 0x00000007ff297e24 */ /* 0x000fe2000f8e00ff */
[----:B------:R0:W-:Y:S04]  /*a6b0*/  STL [R1+0x38], R40 ;  /* 0x0000382801007387 */ /* 0x0001e80000100800 */
[----:B------:R2:W-:Y:S01]  /*a6c0*/  STL [R1+0x40], R42 ;  /* 0x0000402a01007387 */ /* 0x0005e20000100800 */
[----:B0-----:R-:W-:-:S05]  /*a6d0*/  IMAD.U32 R40, RZ, RZ, UR5 ;  /* 0x00000005ff287e24 */ /* 0x001fca000f8e00ff */
[----:B------:R2:W-:Y:S04]  /*a6e0*/  STL [R1+0x24], R40 ;  /* 0x0000242801007387 */ /* 0x0005e80000100800 */
[----:B------:R2:W-:Y:S02]  /*a6f0*/  STL [R1+0x3c], R41 ;  /* 0x00003c2901007387 */ /* 0x0005e40000100800 */
[----:B-12---:R-:W-:Y:S05]  /*a700*/  @!P2 BRA `(.L_x_2839) ;  /* 0x0000024c001ca947 */ /* 0x006fea0003800000 */
.L_x_3130:
[----:B------:R-:W-:Y:S05]  /*a710*/  BSYNC B0 ;  /* 0x0000000000007941 */ /* 0x000fea0003800000 */
.L_x_2838:
[----:B------:R1:W5:Y:S04]  /*a720*/  LDL R51, [R1+0x40] ;  /* 0x0000400001337983 */ /* 0x0003680000100800 */
[----:B------:R1:W5:Y:S04]  /*a730*/  LDL R50, [R1+0x3c] ;  /* 0x00003c0001327983 */ /* 0x0003680000100800 */
[----:B------:R1:W5:Y:S04]  /*a740*/  LDL R49, [R1+0x38] ;  /* 0x0000380001317983 */ /* 0x0003680000100800 */
[----:B------:R1:W5:Y:S01]  /*a750*/  LDL R48, [R1+0x24] ;  /* 0x0000240001307983 */ /* 0x0003620000100800 */
        /* <DEDUP_REMOVED lines=35> */
.L_x_2841:
[----:B------:R-:W-:Y:S05]  /*a990*/  BSYNC B0 ;  /* 0x0000000000007941 */ /* 0x000fea0003800000 */
.L_x_2840:
[----:B-1----:R-:W-:Y:S01]  /*a9a0*/  VIADD R40, R204, 0x40 ;  /* 0x00000040cc287836 */ /* 0x002fe20000000000 */
[----:B------:R-:W-:Y:S04]  /*a9b0*/  BSSY B0, `(.L_x_2842) ;  /* 0x0000024000007945 */ /* 0x000fe80003800000 */
[----:B------:R-:W-:-:S13]  /*a9c0*/  ISETP.GE.AND P2, PT, R40, R97, PT ;  /* 0x000000612800720c */ /* 0x000fda0003f46270 */
[----:B------:R-:W-:Y:S05]  /*a9d0*/  @P2 BRA `(.L_x_2843) ;  /* 0x0000000000842947 */ /* 0x000fea0003800000 */
[----:B-----5:R-:W-:Y:S01]  /*a9e0*/  R2UR UR7, R51 ;  /* 0x00000000330772ca */ /* 0x020fe200000e0000 */
[----:B------:R-:W-:Y:S01]  /*a9f0*/  IMAD.MOV.U32 R40, RZ, RZ, R114 ;  /* 0x000000ffff287224 */ /* 0x000fe200078e0072 */
        /* <DEDUP_REMOVED lines=31> */
.L_x_2843:
[----:B------:R-:W-:Y:S05]  /*abf0*/  BSYNC B0 ;  /* 0x0000000000007941 */ /* 0x000fea0003800000 */
.L_x_2842:
[----:B------:R-:W2:Y:S01]  /*ac00*/  LDL R39, [R1+0x20] ;  /* 0x0000200001277983 */ /* 0x000ea20000100800 */
        /* <DEDUP_REMOVED lines=13> */
[----:B-1----:R-:W-:Y:S02]  /*ace0*/  SEL R40, RZ, 0x1, P3 ;  /* 0x00000001ff287807 */ /* 0x002fe40001800000 */
[----:B------:R-:W-:Y:S02]  /*acf0*/  SEL R17, R17, RZ, P3 ;  /* 0x000000ff11117207 */ /* 0x000fe40001800000 */
[----:B------:R-:W-:Y:S02]  /*ad00*/  LOP3.LUT R209, R209, R40, RZ, 0x3c, !PT ;  /* 0x00000028d1d17212 */ /* 0x000fe400078e3cff */
[----:B--2---:R-:W-:-:S13]  /*ad10*/  LOP3.LUT P4, RZ, R39, 0x2, RZ, 0xc0, !PT ;  /* 0x0000000227ff7812 */ /* 0x004fda000788c0ff */
[----:B0-----:R-:W-:Y:S05]  /*ad20*/  @P4 BRA `(.L_x_2844) ;  /* 0xffffff7c00104947 */ /* 0x001fea000383ffff */
.L_x_2740:
[----:B------:R-:W0:Y:S01]  /*ad30*/  LDC R0, c[0x0][0x448] ;  /* 0x00011200ff007b82 */ /* 0x000e220000000800 */
[----:B------:R-:W-:Y:S01]  /*ad40*/  VIADD R2, R224, 0x7f ;  /* 0x0000007fe0027836 */ /* 0x000fe20000000000 */
[----:B------:R-:W-:Y:S01]  /*ad50*/  BSSY B0, `(.L_x_2845) ;  /* 0x0000047000007945 */ /* 0x000fe20003800000 */
[----:B------:R-:W-:Y:S02]  /*ad60*/  CS2R R118, SRZ ;  /* 0x0000000000767805 */ /* 0x000fe4000001ff00 */
        /* <DEDUP_REMOVED lines=20> */
[----:B0-----:R-:W-:-:S02]  /*aeb0*/  ISETP.NE.AND P0, PT, R0, 0x1, PT ;  /* 0x000000010000780c */ /* 0x001fc40003f05270 */
        /* <DEDUP_REMOVED lines=17> */
[----:B-----5:R-:W-:Y:S02]  /*afd0*/  CS2R R48, SRZ ;  /* 0x0000000000307805 */ /* 0x020fe4000001ff00 */
        /* <DEDUP_REMOVED lines=8> */
[----:B------:R-:W-:Y:S01]  /*b060*/  CS2R R32, SRZ ;  /* 0x0000000000207805 */ /* 0x000fe2000001ff00 */
[----:B------:R-:W-:Y:S02]  /*b070*/  IMAD.MOV.U32 R10, RZ, RZ, RZ ;  /* 0x000000ffff0a7224 */ /* 0x000fe400078e00ff */
[----:B------:R-:W-:-:S02]  /*b080*/  IMAD.MOV.U32 R30, RZ, RZ, RZ ;  /* 0x000000ffff1e7224 */ /* 0x000fc400078e00ff */
[----:B------:R-:W-:Y:S02]  /*b090*/  IMAD.MOV.U32 R6, RZ, RZ, RZ ;  /* 0x000000ffff067224 */ /* 0x000fe400078e00ff */
[----:B------:R-:W-:Y:S02]  /*b0a0*/  IMAD.MOV.U32 R28, RZ, RZ, RZ ;  /* 0x000000ffff1c7224 */ /* 0x000fe400078e00ff */
[----:B------:R-:W-:Y:S02]  /*b0b0*/  IMAD.MOV.U32 R136, RZ, RZ, RZ ;  /* 0x000000ffff887224 */ /* 0x000fe400078e00ff */
[----:B0-----:R-:W-:-:S04]  /*b0c0*/  @P0 IMAD.HI.U32 R3, R2, R3, RZ ;  /* 0x0000000302030227 */ /* 0x001fc800078e00ff */
[----:B------:R-:W-:Y:S01]  /*b0d0*/  IMAD.MOV.U32 R5, RZ, RZ, RZ ;  /* 0x000000ffff057224 */ /* 0x000fe200078e00ff */
[----:B-1----:R-:W-:Y:S01]  /*b0e0*/  @P0 SHF.R.U32.HI R2, RZ, R0, R3 ;  /* 0x00000000ff020219 */ /* 0x002fe20000011603 */
[----:B------:R-:W-:Y:S01]  /*b0f0*/  IMAD.MOV.U32 R0, RZ, RZ, RZ ;  /* 0x000000ffff007224 */ /* 0x000fe200078e00ff */
[----:B------:R-:W-:-:S03]  /*b100*/  PLOP3.LUT P0, PT, PT, PT, PT, 0x80, 0x0 ;  /* 0x000000000000781c */ /* 0x000fc60003f0f070 */
[----:B------:R-:W-:Y:S02]  /*b110*/  IMAD.IADD R3, R149, 0x1, R2 ;  /* 0x0000000195037824 */ /* 0x000fe400078e0202 */
[----:B------:R-:W-:-:S04]  /*b120*/  IMAD.MOV.U32 R2, RZ, RZ, RZ ;  /* 0x000000ffff027224 */ /* 0x000fc800078e00ff */
[----:B------:R-:W-:-:S05]  /*b130*/  IMAD.HI R2, R3, -0x6db6db6d, R2 ;  /* 0x9249249303027827 */ /* 0x000fca00078e0202 */
[----:B------:R-:W-:-:S04]  /*b140*/  SHF.R.U32.HI R3, RZ, 0x1f, R2 ;  /* 0x0000001fff037819 */ /* 0x000fc80000011602 */
[----:B------:R-:W-:Y:S01]  /*b150*/  LEA.HI.SX32 R3, R2, R3, 0x1a ;  /* 0x0000000302037211 */ /* 0x000fe200078fd2ff */
[----:B------:R-:W-:-:S03]  /*b160*/  IMAD.MOV.U32 R2, RZ, RZ, RZ ;  /* 0x000000ffff027224 */ /* 0x000fc600078e00ff */
[----:B------:R-:W-:-:S04]  /*b170*/  VIMNMX R150, R150, R3, PT ;  /* 0x0000000396967248 */ /* 0x000fc80003fe0100 */
[----:B------:R-:W-:Y:S01]  /*b180*/  ISETP.GE.AND P1, PT, R150, 0x1, PT ;  /* 0x000000019600780c */ /* 0x000fe20003f26270 */
[----:B------:R-:W-:-:S12]  /*b190*/  @P2 BRA `(.L_x_2846) ;  /* 0x0000000000082947 */ /* 0x000fd80003800000 */
[----:B------:R-:W0:Y:S02]  /*b1a0*/  FENCE.VIEW.ASYNC.G ;  /* 0x00000000000073c6 */ /* 0x000e240000000100 */
[----:B0-----:R-:W-:Y:S06]  /*b1b0*/  BAR.ARV 0xc, 0x180 ;  /* 0x0306000000007b1d */ /* 0x001fec0000002000 */
.L_x_2846:
[----:B------:R-:W-:Y:S05]  /*b1c0*/  BSYNC B0 ;  /* 0x0000000000007941 */ /* 0x000fea0003800000 */
.L_x_2845:
[----:B------:R-:W-:Y:S02]  /*b1d0*/  IMAD.MOV.U32 R4, RZ, RZ, RZ ;  /* 0x000000ffff047224 */ /* 0x000fe400078e00ff */
[----:B------:R-:W-:Y:S01]  /*b1e0*/  IMAD.MOV.U32 R3, RZ, RZ, RZ ;  /* 0x000000ffff037224 */ /* 0x000fe200078e00ff */
        /* <DEDUP_REMOVED lines=34> */
.L_x_2848:
[----:B------:R-:W-:Y:S02]  /*b410*/  ULDC UR4, c[0x0][0x3f4] ;  /* 0x0000fd0000047ab9 */ /* 0x000fe40000000800 */
[----:B------:R-:W-:-:S13]  /*b420*/  ISETP.LT.AND P0, PT, RZ, UR4, PT ;  /* 0x00000004ff007c0c */ /* 0x000fda000bf01270 */
[----:B------:R-:W-:Y:S05]  /*b430*/  @P0 BRA `(.L_x_2849) ;  /* 0x0000000000400947 */ /* 0x000fea0003800000 */
[----:B------:R-:W2:Y:S02]  /*b440*/  LDL R20, [R1+0x48] ;  /* 0x0000480001147983 */ /* 0x000ea40000100800 */
[----:B--2---:R-:W-:-:S04]  /*b450*/  LEA.HI R0, R20, R20, RZ, 0x1 ;  /* 0x0000001414007211 */ /* 0x004fc800078f08ff */
        /* <DEDUP_REMOVED lines=8> */
.L_x_2852:
[----:B-1----:R1:W2:Y:S02]  /*b4e0*/  SYNCS.PHASECHK.TRANS64.TRYWAIT P0, [R16+URZ+0x36800], R3 ;  /* 0x03680003100075a7 */ /* 0x0022a4000800017f */
[----:B--2---:R-:W-:Y:S05]  /*b4f0*/  @!P0 NANOSLEEP.SYNCS 0x989680 ;  /* 0x009896800000895d */ /* 0x004fea0003900000 */
[----:B------:R-:W2:Y:S02]  /*b500*/  @!P0 SYNCS.PHASECHK.TRANS64 P0, [R16+URZ+0x36800], R3 ;  /* 0x03680003100085a7 */ /* 0x000ea4000800007f */
[----:B--2---:R-:W-:Y:S05]  /*b510*/  @!P0 BRA `(.L_x_2852) ;  /* 0xfffffffc00f08947 */ /* 0x004fea000383ffff */
.L_x_2851:
[----:B------:R-:W-:Y:S05]  /*b520*/  BSYNC B0 ;  /* 0x0000000000007941 */ /* 0x000fea0003800000 */
.L_x_2850:
[----:B------:R-:W-:Y:S05]  /*b530*/  BRA `(.L_x_2853) ;  /* 0x0000007400dc7947 */ /* 0x000fea0003800000 */
.L_x_2849:
[----:B------:R-:W2:Y:S01]  /*b540*/  LDL R0, [R1+0x8c] ;  /* 0x00008c0001007983 */ /* 0x000ea20000100800 */
[----:B------:R-:W-:Y:S01]  /*b550*/  ULDC.64 UR6, c[0x0][0x408] ;  /* 0x0001020000067ab9 */ /* 0x000fe20000000a00 */
[----:B--2---:R-:W-:Y:S02]  /*b560*/  R2UR UR4, R0 ;  /* 0x00000000000472ca */ /* 0x004fe400000e0000 */
[----:B------:R-:W-:-:S05]  /*b570*/  SHF.R.S32.HI R0, RZ, 0x1f, R144 ;  /* 0x0000001fff007819 */ /* 0x000fca0000011490 */
[----:B------:R-:W-:-:S04]  /*b580*/  IMAD R5, R0, UR6, RZ ;  /* 0x0000000600057c24 */ /* 0x000fc8000f8e02ff */
[----:B------:R-:W-:Y:S02]  /*b590*/  IMAD R5, R144, UR7, R5 ;  /* 0x0000000790057c24 */ /* 0x000fe4000f8e0205 */
[----:B------:R-:W-:-:S03]  /*b5a0*/  ULOP3.LUT UP0, URZ, UR4, 0x3ff, URZ, 0xc0, !UPT ;  /* 0x000003ff043f7892 */ /* 0x000fc6000f80c03f */
[----:B------:R-:W-:Y:S02]  /*b5b0*/  ULDC.64 UR4, c[0x0][0x3f8] ;  /* 0x0000fe0000047ab9 */ /* 0x000fe40000000a00 */
[----:B------:R-:W-:Y:S01]  /*b5c0*/  IMAD R3, R0, UR4, RZ ;  /* 0x0000000400037c24 */ /* 0x000fe2000f8e02ff */
[----:B------:R-:W-:Y:S01]  /*b5d0*/  PLOP3.LUT P0, PT, PT, PT, UP0, 0x80, 0x0 ;  /* 0x000000000000781c */ /* 0x000fe20003f0f008 */
[----:B------:R-:W-:-:S04]  /*b5e0*/  IMAD.WIDE.U32 R24, R144, UR4, RZ ;  /* 0x0000000490187c25 */ /* 0x000fc8000f8e00ff */
[C---:B------:R-:W-:Y:S02]  /*b5f0*/  IMAD R3, R144.reuse, UR5, R3 ;  /* 0x0000000590037c24 */ /* 0x040fe4000f8e0203 */
[----:B------:R-:W-:-:S04]  /*b600*/  IMAD.WIDE.U32 R144, R144, UR6, RZ ;  /* 0x0000000690907c25 */ /* 0x000fc8000f8e00ff */
[----:B------:R-:W-:Y:S02]  /*b610*/  IMAD.IADD R27, R3, 0x1, R25 ;  /* 0x00000001031b7824 */ /* 0x000fe400078e0219 */
[----:B------:R-:W-:Y:S01]  /*b620*/  IMAD.IADD R29, R5, 0x1, R145 ;  /* 0x00000001051d7824 */ /* 0x000fe200078e0291 */
[----:B------:R-:W-:Y:S06]  /*b630*/  @!P0 BRA `(.L_x_2854) ;  /* 0x0000000000408947 */ /* 0x000fec0003800000 */
        /* <DEDUP_REMOVED lines=16> */
.L_x_2854:
[----:B------:R-:W-:Y:S01]  /*b740*/  ULDC.U8 UR4, c[0x0][0x410] ;  /* 0x0001040000047ab9 */ /* 0x000fe20000000000 */
[----:B------:R-:W-:Y:S01]  /*b750*/  BSSY B0, `(.L_x_2855) ;  /* 0x000074d000007945 */ /* 0x000fe20003800000 */
[----:B------:R-:W-:Y:S01]  /*b760*/  ISETP.NE.AND P0, PT, RZ, UR4, PT ;  /* 0x00000004ff007c0c */ /* 0x000fe2000bf05270 */
[----:B------:R-:W-:-:S12]  /*b770*/  IMAD.IADD R10, R204, 0x1, R224 ;  /* 0x00000001cc0a7824 */ /* 0x000fd800078e02e0 */
[----:B------:R-:W-:Y:S05]  /*b780*/  @!P0 BRA `(.L_x_2856) ;  /* 0x0000003800b88947 */ /* 0x000fea0003800000 */
[----:B------:R-:W0:Y:S01]  /*b790*/  LDC R63, c[0x0][0x448] ;  /* 0x00011200ff3f7b82 */ /* 0x000e220000000800 */
[----:B------:R-:W1:Y:S01]  /*b7a0*/  S2R R21, SR_TID.X ;  /* 0x0000000000157919 */ /* 0x000e620000002100 */
[----:B------:R-:W-:Y:S01]  /*b7b0*/  ULDC.64 UR4, c[0x0][0x3f8] ;  /* 0x0000fe0000047ab9 */ /* 0x000fe20000000a00 */
[----:B------:R-:W-:Y:S01]  /*b7c0*/  ULDC.64 UR6, c[0x0][0x408] ;  /* 0x0001020000067ab9 */ /* 0x000fe20000000a00 */
[----:B------:R-:W-:Y:S02]  /*b7d0*/  IMAD.MOV.U32 R8, RZ, RZ, R24 ;  /* 0x000000ffff087224 */ /* 0x000fe400078e0018 */
[----:B------:R-:W-:Y:S02]  /*b7e0*/  IMAD.MOV.U32 R9, RZ, RZ, R27 ;  /* 0x000000ffff097224 */ /* 0x000fe400078e001b */
[----:B------:R-:W-:Y:S02]  /*b7f0*/  IMAD.MOV.U32 R12, RZ, RZ, R144 ;  /* 0x000000ffff0c7224 */ /* 0x000fe400078e0090 */
[----:B------:R-:W-:Y:S01]  /*b800*/  IMAD.MOV.U32 R13, RZ, RZ, R29 ;  /* 0x000000ffff0d7224 */ /* 0x000fe200078e001d */
[----:B0-----:R-:W-:Y:S01]  /*b810*/  ISETP.NE.AND P0, PT, R63, 0x1, PT ;  /* 0x000000013f00780c */ /* 0x001fe20003f05270 */
[----:B-1----:R-:W-:-:S12]  /*b820*/  VIADD R21, R21, 0xffffff80 ;  /* 0xffffff8015157836 */ /* 0x002fd80000000000 */
[----:B------:R-:W0:Y:S01]  /*b830*/  @P0 LDC R0, c[0x0][0x44c] ;  /* 0x00011300ff000b82 */ /* 0x000e220000000800 */
[----:B------:R-:W-:-:S04]  /*b840*/  SHF.R.S32.HI R20, RZ, 0x1f, R21 ;  /* 0x0000001fff147819 */ /* 0x000fc80000011415 */
[----:B------:R-:W-:-:S03]  /*b850*/  LEA.HI R20, R20, R21, RZ, 0x2 ;  /* 0x0000001514147211 */ /* 0x000fc600078f10ff */
[----:B------:R-:W1:Y:S01]  /*b860*/  @P0 LDC R5, c[0x0][0x450] ;  /* 0x00011400ff050b82 */ /* 0x000e620000000800 */
[----:B------:R-:W-:-:S05]  /*b870*/  LOP3.LUT R20, R20, 0xfffffffc, RZ, 0xc0, !PT ;  /* 0xfffffffc14147812 */ /* 0x000fca00078ec0ff */
[----:B------:R-:W-:-:S04]  /*b880*/  IMAD.IADD R20, R21, 0x1, -R20 ;  /* 0x0000000115147824 */ /* 0x000fc800078e0a14 */
[----:B------:R-:W-:-:S04]  /*b890*/  IMAD R3, R20, 0x40, R10 ;  /* 0x0000004014037824 */ /* 0x000fc800078e020a */
[----:B0-----:R-:W-:-:S05]  /*b8a0*/  @P0 IMAD.HI.U32 R0, R3, R0, RZ ;  /* 0x0000000003000227 */ /* 0x001fca00078e00ff */
[----:B-1----:R-:W-:-:S04]  /*b8b0*/  @P0 SHF.R.U32.HI R3, RZ, R5, R0 ;  /* 0x00000005ff030219 */ /* 0x002fc80000011600 */
[----:B------:R-:W-:Y:S01]  /*b8c0*/  SHF.R.S32.HI R0, RZ, 0x1f, R3 ;  /* 0x0000001fff007819 */ /* 0x000fe20000011403 */
[----:B------:R-:W-:-:S04]  /*b8d0*/  IMAD.WIDE.U32 R8, R3, UR4, R8 ;  /* 0x0000000403087c25 */ /* 0x000fc8000f8e0008 */
[C---:B------:R-:W-:Y:S02]  /*b8e0*/  IMAD R4, R0.reuse, UR4, RZ ;  /* 0x0000000400047c24 */ /* 0x040fe4000f8e02ff */
[----:B------:R-:W-:Y:S02]  /*b8f0*/  IMAD R0, R0, UR6, RZ ;  /* 0x0000000600007c24 */ /* 0x000fe4000f8e02ff */
[C---:B------:R-:W-:Y:S01]  /*b900*/  IMAD R7, R3.reuse, UR5, R4 ;  /* 0x0000000503077c24 */ /* 0x040fe2000f8e0204 */
[----:B------:R-:W-:Y:S01]  /*b910*/  ULDC.64 UR4, c[0x0][0x3e8] ;  /* 0x0000fa0000047ab9 */ /* 0x000fe20000000a00 */
[C---:B------:R-:W-:Y:S01]  /*b920*/  IMAD.WIDE.U32 R12, R3.reuse, UR6, R12 ;  /* 0x00000006030c7c25 */ /* 0x040fe2000f8e000c */
[----:B------:R-:W-:Y:S01]  /*b930*/  LEA R6, P0, R8, UR4, 0x1 ;  /* 0x0000000408067c11 */ /* 0x000fe2000f8008ff */
[----:B------:R-:W-:Y:S02]  /*b940*/  UMOV UR4, 0xffffffff ;  /* 0xffffffff00047882 */ /* 0x000fe40000000000 */
[----:B------:R-:W-:Y:S01]  /*b950*/  IMAD R3, R3, UR7, R0 ;  /* 0x0000000703037c24 */ /* 0x000fe2000f8e0200 */
[----:B------:R-:W-:Y:S01]  /*b960*/  ULDC.64 UR6, c[0x0][0x400] ;  /* 0x0001000000067ab9 */ /* 0x000fe20000000a00 */
[----:B------:R-:W-:Y:S01]  /*b970*/  IMAD.IADD R7, R9, 0x1, R7 ;  /* 0x0000000109077824 */ /* 0x000fe200078e0207 */
[----:B------:R-:W-:Y:S01]  /*b980*/  LEA R4, P1, R12, UR6, 0x1 ;  /* 0x000000060c047c11 */ /* 0x000fe2000f8208ff */
[----:B------:R-:W-:-:S03]  /*b990*/  IMAD.IADD R3, R13, 0x1, R3 ;  /* 0x000000010d037824 */ /* 0x000fc600078e0203 */
[----:B------:R-:W-:Y:S02]  /*b9a0*/  LEA.HI.X R7, R8, UR5, R7, 0x1, P0 ;  /* 0x0000000508077c11 */ /* 0x000fe400080f0c07 */
[----:B------:R-:W-:Y:S01]  /*b9b0*/  LEA.HI.X R8, R12, UR7, R3, 0x1, P1 ;  /* 0x000000070c087c11 */ /* 0x000fe200088f0c03 */
[----:B------:R-:W-:Y:S06]  /*b9c0*/  BRA.DIV UR4, `(.L_x_2857) ;  /* 0x0000023a04807947 */ /* 0x000fec000b800000 */
[----:B------:R0:W1:Y:S04]  /*b9d0*/  SHFL.IDX PT, R3, R7, RZ, 0x1c1f ;  /* 0x001c1fff07037589 */ /* 0x00006800000e0000 */
[----:B------:R0:W2:Y:S04]  /*b9e0*/  SHFL.IDX PT, R0, R6, RZ, 0x1c1f ;  /* 0x001c1fff06007589 */ /* 0x0000a800000e0000 */
[----:B------:R0:W3:Y:S04]  /*b9f0*/  SHFL.IDX PT, R5, R8, RZ, 0x1c1f ;  /* 0x001c1fff08057589 */ /* 0x0000e800000e0000 */
[----:B------:R0:W4:Y:S02]  /*ba00*/  SHFL.IDX PT, R14, R4, RZ, 0x1c1f ;  /* 0x001c1fff040e7589 */ /* 0x00012400000e0000 */
.L_x_3136:
        /* <DEDUP_REMOVED lines=16> */
[----:B------:R-:W3:Y:S01]  /*bb10*/  LDL R15, [R1+0x74] ;  /* 0x00007400010f7983 */ /* 0x000ee20000100800 */
[----:B------:R-:W-:-:S03]  /*bb20*/  ULDC UR4, c[0x0][0x3f4] ;  /* 0x0000fd0000047ab9 */ /* 0x000fc60000000800 */
[----:B------:R-:W3:Y:S04]  /*bb30*/  LDL R12, [R1+0x70] ;  /* 0x00007000010c7983 */ /* 0x000ee80000100800 */
[----:B------:R-:W3:Y:S04]  /*bb40*/  LDL R13, [R1+0x6c] ;  /* 0x00006c00010d7983 */ /* 0x000ee80000100800 */
[----:B------:R-:W3:Y:S04]  /*bb50*/  LDL R11, [R1+0x68] ;  /* 0x00006800010b7983 */ /* 0x000ee80000100800 */
[----:B------:R-:W3:Y:S01]  /*bb60*/  LDL R9, [R1+0x64] ;  /* 0x0000640001097983 */ /* 0x000ee20000100800 */
[----:B------:R-:W-:-:S02]  /*bb70*/  ISETP.GE.AND P3, PT, R215, UR4, PT ;  /* 0x00000004d7007c0c */ /* 0x000fc4000bf66270 */
[----:B------:R-:W-:Y:S02]  /*bb80*/  CS2R R60, SRZ ;  /* 0x00000000003c7805 */ /* 0x000fe4000001ff00 */
[----:B------:R-:W-:Y:S02]  /*bb90*/  ISETP.GE.AND P2, PT, R213, UR4, PT ;  /* 0x00000004d5007c0c */ /* 0x000fe4000bf46270 */
[----:B------:R-:W-:Y:S02]  /*bba0*/  CS2R R58, SRZ ;  /* 0x00000000003a7805 */ /* 0x000fe4000001ff00 */
[----:B------:R-:W-:Y:S02]  /*bbb0*/  ISETP.GE.AND P1, PT, R214, UR4, PT ;  /* 0x00000004d6007c0c */ /* 0x000fe4000bf26270 */
[----:B------:R-:W-:Y:S02]  /*bbc0*/  ISETP.GE.AND P0, PT, R212, UR4, PT ;  /* 0x00000004d4007c0c */ /* 0x000fe4000bf06270 */
[----:B------:R-:W-:Y:S01]  /*bbd0*/  ISETP.GE.AND P4, PT, R22, UR4, PT ;  /* 0x0000000416007c0c */ /* 0x000fe2000bf86270 */
[----:B------:R-:W-:-:S04]  /*bbe0*/  @!P3 IMAD.SHL.U32 R27, R215, 0x2, RZ ;  /* 0x00000002d71bb824 */ /* 0x000fc800078e00ff */
[----:B------:R-:W-:-:S04]  /*bbf0*/  @!P2 IMAD.SHL.U32 R31, R213, 0x2, RZ ;  /* 0x00000002d51fa824 */ /* 0x000fc800078e00ff */
[----:B------:R-:W-:Y:S01]  /*bc00*/  @!P1 IMAD.SHL.U32 R35, R214, 0x2, RZ ;  /* 0x00000002d6239824 */ /* 0x000fe200078e00ff */
[-C--:B--2---:R-:W-:Y:S01]  /*bc10*/  @!P3 IADD3 R24, P6, R0, R27.reuse, RZ ;  /* 0x0000001b0018b210 */ /* 0x084fe20007fde0ff */
[----:B------:R-:W-:Y:S01]  /*bc20*/  @!P0 IMAD.SHL.U32 R65, R212, 0x2, RZ ;  /* 0x00000002d4418824 */ /* 0x000fe200078e00ff */
[----:B----4-:R-:W-:Y:S02]  /*bc30*/  @!P3 IADD3 R26, P5, R14, R27, RZ ;  /* 0x0000001b0e1ab210 */ /* 0x010fe40007fbe0ff */
        /* <DEDUP_REMOVED lines=8> */
[----:B---3--:R-:W-:Y:S01]  /*bcc0*/  @!P3 SHF.L.U64.HI R20, R215, 0x1, R15 ;  /* 0x00000001d714b819 */ /* 0x008fe2000001020f */
[----:B------:R-:W-:Y:S01]  /*bcd0*/  @!P4 IMAD.MOV.U32 R15, RZ, RZ, R5 ;  /* 0x000000ffff0fc224 */ /* 0x000fe200078e0005 */
[----:B------:R-:W-:-:S03]  /*bce0*/  @!P2 SHF.L.U64.HI R12, R213, 0x1, R12 ;  /* 0x00000001d50ca819 */ /* 0x000fc6000001020c */
[--C-:B-1----:R-:W-:Y:S01]  /*bcf0*/  @!P3 IMAD.X R25, R3, 0x1, R20.reuse, P6 ;  /* 0x000000010319b824 */ /* 0x102fe200030e0614 */
[-C--:B------:R-:W-:Y:S01]  /*bd00*/  @!P2 IADD3 R28, P6, R0, R31.reuse, RZ ;  /* 0x0000001f001ca210 */ /* 0x080fe20007fde0ff */
[----:B------:R-:W-:Y:S01]  /*bd10*/  @!P3 IMAD.X R27, R5, 0x1, R20, P5 ;  /* 0x00000001051bb824 */ /* 0x000fe200028e0614 */
[----:B------:R-:W-:Y:S02]  /*bd20*/  @!P2 IADD3 R30, P5, R14, R31, RZ ;  /* 0x0000001f0e1ea210 */ /* 0x000fe40007fbe0ff */
[----:B------:R-:W-:Y:S01]  /*bd30*/  @!P1 SHF.L.U64.HI R20, R214, 0x1, R13 ;  /* 0x00000001d6149819 */ /* 0x000fe2000001020d */
[--C-:B------:R-:W-:Y:S01]  /*bd40*/  @!P2 IMAD.X R29, R3, 0x1, R12.reuse, P6 ;  /* 0x00000001031da824 */ /* 0x100fe200030e060c */
[-C--:B------:R-:W-:Y:S01]  /*bd50*/  @!P1 IADD3 R32, P6, R0, R35.reuse, RZ ;  /* 0x0000002300209210 */ /* 0x080fe20007fde0ff */
[----:B------:R-:W-:Y:S01]  /*bd60*/  @!P2 IMAD.X R31, R5, 0x1, R12, P5 ;  /* 0x00000001051fa824 */ /* 0x000fe200028e060c */
[----:B------:R-:W-:Y:S01]  /*bd70*/  ISETP.GE.AND P5, PT, R216, UR4, PT ;  /* 0x00000004d8007c0c */ /* 0x000fe2000bfa6270 */
[----:B------:R-:W-:Y:S01]  /*bd80*/  @!P4 IMAD.MOV.U32 R12, RZ, RZ, R0 ;  /* 0x000000ffff0cc224 */ /* 0x000fe200078e0000 */
[----:B------:R-:W-:Y:S01]  /*bd90*/  @!P0 SHF.L.U64.HI R38, R212, 0x1, R11 ;  /* 0x00000001d4268819 */ /* 0x000fe2000001020b */
[--C-:B------:R-:W-:Y:S01]  /*bda0*/  @!P1 IMAD.X R33, R3, 0x1, R20.reuse, P6 ;  /* 0x0000000103219824 */ /* 0x100fe200030e0614 */
[----:B------:R-:W-:Y:S01]  /*bdb0*/  @!P1 IADD3 R34, P6, R14, R35, RZ ;  /* 0x000000230e229210 */ /* 0x000fe20007fde0ff */
[----:B------:R-:W-:Y:S01]  /*bdc0*/  @!P4 IMAD.MOV.U32 R13, RZ, RZ, R3 ;  /* 0x000000ffff0dc224 */ /* 0x000fe200078e0003 */
[----:B------:R1:W5:Y:S03]  /*bdd0*/  @!P3 LD.E.64 R56, desc[UR60][R24.64] ;  /* 0x0000003c1838b980 */ /* 0x000366000c101b00 */
[----:B------:R-:W-:Y:S01]  /*bde0*/  @!P1 IMAD.X R35, R5, 0x1, R20, P6 ;  /* 0x0000000105239824 */ /* 0x000fe200030e0614 */
[-C--:B------:R-:W-:Y:S01]  /*bdf0*/  @!P0 IADD3 R40, P6, R0, R65.reuse, RZ ;  /* 0x0000004100288210 */ /* 0x080fe20007fde0ff */
[----:B------:R-:W-:Y:S01]  /*be00*/  @!P4 IMAD.WIDE R12, R22, 0x2, R12 ;  /* 0x00000002160cc825 */ /* 0x000fe200078e020c */
[----:B------:R1:W5:Y:S03]  /*be10*/  @!P3 LD.E.64 R54, desc[UR60][R26.64] ;  /* 0x0000003c1a36b980 */ /* 0x000366000c101b00 */
[----:B------:R-:W-:Y:S01]  /*be20*/  @!P0 IMAD.X R41, R3, 0x1, R38, P6 ;  /* 0x0000000103298824 */ /* 0x000fe200030e0626 */
[----:B------:R-:W-:Y:S01]  /*be30*/  @!P0 IADD3 R64, P6, R14, R65, RZ ;  /* 0x000000410e408210 */ /* 0x000fe20007fde0ff */
[----:B------:R-:W-:Y:S01]  /*be40*/  @!P4 IMAD.WIDE R20, R22, 0x2, R14 ;  /* 0x000000021614c825 */ /* 0x000fe200078e020e */
[----:B------:R1:W5:Y:S03]  /*be50*/  @!P4 LD.E.64 R60, desc[UR60][R12.64] ;  /* 0x0000003c0c3cc980 */ /* 0x000366000c101b00 */
[C---:B------:R-:W-:Y:S01]  /*be60*/  @!P5 IMAD.SHL.U32 R15, R216.reuse, 0x2, RZ ;  /* 0x00000002d80fd824 */ /* 0x040fe200078e00ff */
[----:B------:R1:W5:Y:S01]  /*be70*/  @!P4 LD.E.64 R58, desc[UR60][R20.64] ;  /* 0x0000003c143ac980 */ /* 0x000362000c101b00 */
[----:B------:R-:W-:Y:S01]  /*be80*/  @!P0 IMAD.X R65, R5, 0x1, R38, P6 ;  /* 0x0000000105418824 */ /* 0x000fe200030e0626 */
[----:B------:R-:W-:-:S02]  /*be90*/  @!P5 SHF.L.U64.HI R36, R216, 0x1, R9 ;  /* 0x00000001d824d819 */ /* 0x000fc40000010209 */
[-C--:B------:R-:W-:Y:S01]  /*bea0*/  @!P5 IADD3 R66, P4, R0, R15.reuse, RZ ;  /* 0x0000000f0042d210 */ /* 0x080fe20007f9e0ff */
[----:B------:R1:W5:Y:S01]  /*beb0*/  @!P2 LD.E.64 R50, desc[UR60][R28.64] ;  /* 0x0000003c1c32a980 */ /* 0x000362000c101b00 */
[----:B------:R-:W-:Y:S02]  /*bec0*/  @!P5 IADD3 R14, P6, R14, R15, RZ ;  /* 0x0000000f0e0ed210 */ /* 0x000fe40007fde0ff */
[----:B------:R-:W-:Y:S01]  /*bed0*/  CS2R R38, SRZ ;  /* 0x0000000000267805 */ /* 0x000fe2000001ff00 */
[--C-:B------:R-:W-:Y:S01]  /*bee0*/  @!P5 IMAD.X R67, R3, 0x1, R36.reuse, P4 ;  /* 0x000000010343d824 */ /* 0x100fe200020e0624 */
[----:B------:R1:W5:Y:S01]  /*bef0*/  @!P2 LD.E.64 R52, desc[UR60][R30.64] ;  /* 0x0000003c1e34a980 */ /* 0x000362000c101b00 */
[----:B------:R-:W-:Y:S01]  /*bf00*/  @!P5 IMAD.X R15, R5, 0x1, R36, P6 ;  /* 0x00000001050fd824 */ /* 0x000fe200030e0624 */
[----:B------:R-:W-:Y:S02]  /*bf10*/  CS2R R36, SRZ ;  /* 0x0000000000247805 */ /* 0x000fe4000001ff00 */
[----:B------:R1:W5:Y:S04]  /*bf20*/  @!P1 LD.E.64 R46, desc[UR60][R32.64] ;  /* 0x0000003c202e9980 */ /* 0x000368000c101b00 */
[----:B------:R1:W5:Y:S04]  /*bf30*/  @!P1 LD.E.64 R48, desc[UR60][R34.64] ;  /* 0x0000003c22309980 */ /* 0x000368000c101b00 */
[----:B------:R1:W5:Y:S04]  /*bf40*/  @!P0 LD.E.64 R44, desc[UR60][R40.64] ;  /* 0x0000003c282c8980 */ /* 0x000368000c101b00 */
[----:B------:R1:W5:Y:S04]  /*bf50*/  @!P0 LD.E.64 R42, desc[UR60][R64.64] ;  /* 0x0000003c402a8980 */ /* 0x000368000c101b00 */
[----:B------:R1:W5:Y:S04]  /*bf60*/  @!P5 LD.E.64 R38, desc[UR60][R66.64] ;  /* 0x0000003c4226d980 */ /* 0x000368000c101b00 */
[----:B------:R1:W5:Y:S02]  /*bf70*/  @!P5 LD.E.64 R36, desc[UR60][R14.64] ;  /* 0x0000003c0e24d980 */ /* 0x000364000c101b00 */
.L_x_2859:
[----:B------:R-:W-:Y:S05]  /*bf80*/  BSYNC B1 ;  /* 0x0000000000017941 */ /* 0x000fea0003800000 */
.L_x_2858:
[----:B--2--5:R-:W-:Y:S01]  /*bf90*/  IMAD.MOV.U32 R0, RZ, RZ, R58 ;  /* 0x000000ffff007224 */ /* 0x024fe200078e003a */
[----:B------:R-:W-:Y:S01]  /*bfa0*/  UMOV UR4, 0xffffffff ;  /* 0xffffffff00047882 */ /* 0x000fe20000000000 */
[----:B-1----:R-:W-:Y:S01]  /*bfb0*/  IMAD.MOV.U32 R3, RZ, RZ, R59 ;  /* 0x000000ffff037224 */ /* 0x002fe200078e003b */
[----:B------:R-:W-:Y:S01]  /*bfc0*/  CS2R R30, SRZ ;  /* 0x00000000001e7805 */ /* 0x000fe2000001ff00 */
        /* <DEDUP_REMOVED lines=44> */
[----:B------:R-:W-:Y:S02]  /*c290*/  PRMT R78, R5, 0x7610, R78 ;  /* 0x00007610054e7816 */ /* 0x000fe4000000004e */
[----:B------:R-:W-:Y:S01]  /*c2a0*/  PRMT R79, R9, 0x7610, R79 ;  /* 0x00007610094f7816 */ /* 0x000fe2000000004f */
[----:B------:R-:W-:Y:S06]  /*c2b0*/  BRA.DIV UR4, `(.L_x_2860) ;  /* 0x0000023204b47947 */ /* 0x000fec000b800000 */
[----:B------:R1:W2:Y:S04]  /*c2c0*/  SHFL.IDX PT, R3, R7, 0x1, 0x1c1f ;  /* 0x003c1f0007037f89 */ /* 0x0002a800000e0000 */
[----:B------:R1:W3:Y:S04]  /*c2d0*/  SHFL.IDX PT, R0, R6, 0x1, 0x1c1f ;  /* 0x003c1f0006007f89 */ /* 0x0002e800000e0000 */
[----:B------:R1:W1:Y:S04]  /*c2e0*/  SHFL.IDX PT, R5, R8, 0x1, 0x1c1f ;  /* 0x003c1f0008057f89 */ /* 0x00026800000e0000 */
[----:B0-----:R-:W0:Y:S02]  /*c2f0*/  SHFL.IDX PT, R4, R4, 0x1, 0x1c1f ;  /* 0x003c1f0004047f89 */ /* 0x001e2400000e0000 */
.L_x_3142:
[----:B------:R-:W-:Y:S01]  /*c300*/  VIADD R10, R10, 0x40 ;  /* 0x000000400a0a7836 */ /* 0x000fe20000000000 */
[----:B-1----:R-:W-:Y:S01]  /*c310*/  LOP3.LUT R6, R218, 0x18, R18, 0xf8, !PT ;  /* 0x00000018da067812 */ /* 0x002fe200078ef812 */
[----:B------:R-:W-:Y:S01]  /*c320*/  BSSY B1, `(.L_x_2861) ;  /* 0x0000059000017945 */ /* 0x000fe20003800000 */
[----:B------:R-:W-:Y:S02]  /*c330*/  LOP3.LUT P0, RZ, R228, 0x4, RZ, 0xc0, !PT ;  /* 0x00000004e4ff7812 */ /* 0x000fe4000780c0ff */
[----:B------:R-:W-:Y:S02]  /*c340*/  CS2R R32, SRZ ;  /* 0x0000000000207805 */ /* 0x000fe4000001ff00 */
[----:B------:R-:W-:Y:S02]  /*c350*/  ISETP.GE.AND P1, PT, R10, R63, PT ;  /* 0x0000003f0a00720c */ /* 0x000fe40003f26270 */
[----:B------:R-:W-:Y:S02]  /*c360*/  CS2R R26, SRZ ;  /* 0x00000000001a7805 */ /* 0x000fe4000001ff00 */
[----:B------:R-:W-:-:S02]  /*c370*/  LOP3.LUT R7, R6, R219, RZ, 0x3c, !PT ;  /* 0x000000db06077212 */ /* 0x000fc400078e3cff */
[----:B------:R-:W-:Y:S02]  /*c380*/  CS2R R20, SRZ ;  /* 0x0000000000147805 */ /* 0x000fe4000001ff00 */
[----:B------:R-:W-:Y:S02]  /*c390*/  CS2R R12, SRZ ;  /* 0x00000000000c7805 */ /* 0x000fe4000001ff00 */
[----:B------:R-:W-:Y:S02]  /*c3a0*/  CS2R R8, SRZ ;  /* 0x0000000000087805 */ /* 0x000fe4000001ff00 */
[----:B------:R-:W-:Y:S01]  /*c3b0*/  CS2R R40, SRZ ;  /* 0x0000000000287805 */ /* 0x000fe2000001ff00 */
[----:B------:R-:W-:Y:S01]  /*c3c0*/  IMAD.IADD R7, R220, 0x1, R7 ;  /* 0x00000001dc077824 */ /* 0x000fe200078e0207 */
[----:B------:R-:W-:Y:S02]  /*c3d0*/  CS2R R34, SRZ ;  /* 0x0000000000227805 */ /* 0x000fe4000001ff00 */
[----:B------:R-:W-:-:S02]  /*c3e0*/  CS2R R28, SRZ ;  /* 0x00000000001c7805 */ /* 0x000fc4000001ff00 */
[----:B------:R-:W-:Y:S02]  /*c3f0*/  CS2R R24, SRZ ;  /* 0x0000000000187805 */ /* 0x000fe4000001ff00 */
[----:B----4-:R-:W-:Y:S01]  /*c400*/  CS2R R14, SRZ ;  /* 0x00000000000e7805 */ /* 0x010fe2000001ff00 */
[----:B------:R-:W-:Y:S01]  /*c410*/  IMAD R62, R7, 0x2, R16 ;  /* 0x00000002073e7824 */ /* 0x000fe200078e0210 */
[----:B------:R-:W-:Y:S01]  /*c420*/  CS2R R10, SRZ ;  /* 0x00000000000a7805 */ /* 0x000fe2000001ff00 */
[----:B------:R-:W-:Y:S06]  /*c430*/  @P1 BRA `(.L_x_2862) ;  /* 0x00000004001c1947 */ /* 0x000fec0003800000 */
[----:B------:R-:W4:Y:S01]  /*c440*/  LDL R68, [R1+0x74] ;  /* 0x0000740001447983 */ /* 0x000f220000100800 */
[----:B------:R-:W-:-:S03]  /*c450*/  ULDC UR4, c[0x0][0x3f4] ;  /* 0x0000fd0000047ab9 */ /* 0x000fc60000000800 */
[----:B------:R-:W2:Y:S04]  /*c460*/  LDL R67, [R1+0x70] ;  /* 0x0000700001437983 */ /* 0x000ea80000100800 */
[----:B------:R-:W2:Y:S04]  /*c470*/  LDL R65, [R1+0x6c] ;  /* 0x00006c0001417983 */ /* 0x000ea80000100800 */
[----:B------:R-:W2:Y:S04]  /*c480*/  LDL R64, [R1+0x68] ;  /* 0x0000680001407983 */ /* 0x000ea80000100800 */
[----:B------:R-:W2:Y:S01]  /*c490*/  LDL R66, [R1+0x64] ;  /* 0x0000640001427983 */ /* 0x000ea20000100800 */
[----:B------:R-:W-:-:S02]  /*c4a0*/  ISETP.GE.AND P4, PT, R215, UR4, PT ;  /* 0x00000004d7007c0c */ /* 0x000fc4000bf86270 */
[----:B------:R-:W-:Y:S02]  /*c4b0*/  ISETP.GE.AND P3, PT, R213, UR4, PT ;  /* 0x00000004d5007c0c */ /* 0x000fe4000bf66270 */
[----:B------:R-:W-:Y:S02]  /*c4c0*/  ISETP.GE.AND P2, PT, R214, UR4, PT ;  /* 0x00000004d6007c0c */ /* 0x000fe4000bf46270 */
[----:B------:R-:W-:-:S07]  /*c4d0*/  ISETP.GE.AND P1, PT, R212, UR4, PT ;  /* 0x00000004d4007c0c */ /* 0x000fce000bf26270 */
[----:B------:R-:W-:Y:S02]  /*c4e0*/  @!P4 IMAD.SHL.U32 R9, R215, 0x2, RZ ;  /* 0x00000002d709c824 */ /* 0x000fe400078e00ff */
[----:B------:R-:W-:-:S03]  /*c4f0*/  @!P3 IMAD.SHL.U32 R71, R213, 0x2, RZ ;  /* 0x00000002d547b824 */ /* 0x000fc600078e00ff */
[-C--:B---3--:R-:W-:Y:S02]  /*c500*/  @!P4 IADD3 R10, P5, R0, R9.reuse, RZ ;  /* 0x00000009000ac210 */ /* 0x088fe40007fbe0ff */
[----:B0-----:R-:W-:Y:S01]  /*c510*/  @!P4 IADD3 R8, P6, R4, R9, RZ ;  /* 0x000000090408c210 */ /* 0x001fe20007fde0ff */
[----:B------:R-:W-:Y:S01]  /*c520*/  @!P1 IMAD.SHL.U32 R7, R212, 0x2, RZ ;  /* 0x00000002d4079824 */ /* 0x000fe200078e00ff */
[----:B------:R-:W-:Y:S02]  /*c530*/  CS2R R40, SRZ ;  /* 0x0000000000287805 */ /* 0x000fe4000001ff00 */
[----:B------:R-:W-:Y:S02]  /*c540*/  CS2R R30, SRZ ;  /* 0x00000000001e7805 */ /* 0x000fe4000001ff00 */
[----:B------:R-:W-:Y:S02]  /*c550*/  CS2R R34, SRZ ;  /* 0x0000000000227805 */ /* 0x000fe4000001ff00 */
[----:B------:R-:W-:-:S02]  /*c560*/  CS2R R32, SRZ ;  /* 0x0000000000207805 */ /* 0x000fc4000001ff00 */
[----:B------:R-:W-:Y:S02]  /*c570*/  CS2R R28, SRZ ;  /* 0x00000000001c7805 */ /* 0x000fe4000001ff00 */
[----:B------:R-:W-:Y:S02]  /*c580*/  CS2R R26, SRZ ;  /* 0x00000000001a7805 */ /* 0x000fe4000001ff00 */
[----:B------:R-:W-:Y:S02]  /*c590*/  CS2R R24, SRZ ;  /* 0x0000000000187805 */ /* 0x000fe4000001ff00 */
[----:B----4-:R-:W-:Y:S02]  /*c5a0*/  @!P4 SHF.L.U64.HI R6, R215, 0x1, R68 ;  /* 0x00000001d706c819 */ /* 0x010fe40000010244 */
[----:B--2---:R-:W-:-:S03]  /*c5b0*/  @!P3 SHF.L.U64.HI R12, R213, 0x1, R67 ;  /* 0x00000001d50cb819 */ /* 0x004fc60000010243 */
[--C-:B------:R-:W-:Y:S01]  /*c5c0*/  @!P4 IMAD.X R11, R3, 0x1, R6.reuse, P5 ;  /* 0x00000001030bc824 */ /* 0x100fe200028e0606 */
[----:B------:R-:W-:Y:S01]  /*c5d0*/  @!P3 IADD3 R74, P5, R0, R71, RZ ;  /* 0x00000047004ab210 */ /* 0x000fe20007fbe0ff */
[C---:B------:R-:W-:Y:S01]  /*c5e0*/  @!P2 IMAD.SHL.U32 R67, R214.reuse, 0x2, RZ ;  /* 0x00000002d643a824 */ /* 0x040fe200078e00ff */
[----:B------:R-:W-:Y:S01]  /*c5f0*/  @!P2 SHF.L.U64.HI R14, R214, 0x1, R65 ;  /* 0x00000001d60ea819 */ /* 0x000fe20000010241 */
[----:B------:R-:W-:Y:S01]  /*c600*/  @!P4 IMAD.X R9, R5, 0x1, R6, P6 ;  /* 0x000000010509c824 */ /* 0x000fe200030e0606 */
[----:B------:R0:W5:Y:S01]  /*c610*/  @!P4 LD.E.64 R34, desc[UR60][R10.64] ;  /* 0x0000003c0a22c980 */ /* 0x000162000c101b00 */
[C---:B------:R-:W-:Y:S01]  /*c620*/  @!P3 IMAD.X R75, R3.reuse, 0x1, R12, P5 ;  /* 0x00000001034bb824 */ /* 0x040fe200028e060c */
[----:B------:R-:W-:Y:S02]  /*c630*/  @!P2 IADD3 R68, P5, R0, R67, RZ ;  /* 0x000000430044a210 */ /* 0x000fe40007fbe0ff */
[----:B------:R-:W-:Y:S01]  /*c640*/  @!P3 IADD3 R70, P6, R4, R71, RZ ;  /* 0x000000470446b210 */ /* 0x000fe20007fde0ff */
[----:B------:R1:W5:Y:S01]  /*c650*/  @!P4 LD.E.64 R32, desc[UR60][R8.64] ;  /* 0x0000003c0820c980 */ /* 0x000362000c101b00 */
[----:B------:R-:W-:Y:S01]  /*c660*/  @!P1 SHF.L.U64.HI R20, R212, 0x1, R64 ;  /* 0x00000001d4149819 */ /* 0x000fe20000010240 */
[----:B------:R-:W-:Y:S01]  /*c670*/  @!P2 IMAD.X R69, R3, 0x1, R14, P5 ;  /* 0x000000010345a824 */ /* 0x000fe200028e060e */
[----:B------:R-:W-:Y:S01]  /*c680*/  @!P1 IADD3 R64, P5, R0, R7, RZ ;  /* 0x0000000700409210 */ /* 0x000fe20007fbe0ff */
[----:B------:R-:W-:Y:S01]  /*c690*/  IMAD.MOV.U32 R72, RZ, RZ, R66 ;  /* 0x000000ffff487224 */ /* 0x000fe200078e0042 */
[----:B0-----:R-:W-:Y:S01]  /*c6a0*/  CS2R R10, SRZ ;  /* 0x00000000000a7805 */ /* 0x001fe2000001ff00 */
[----:B------:R-:W-:Y:S01]  /*c6b0*/  @!P3 IMAD.X R71, R5, 0x1, R12, P6 ;  /* 0x000000010547b824 */ /* 0x000fe200030e060c */
[C---:B------:R-:W-:Y:S01]  /*c6c0*/  @!P2 IADD3 R66, P6, R4.reuse, R67, RZ ;  /* 0x000000430442a210 */ /* 0x040fe20007fde0ff */
[----:B------:R-:W-:Y:S01]  /*c6d0*/  @!P1 IMAD.X R65, R3, 0x1, R20, P5 ;  /* 0x0000000103419824 */ /* 0x000fe200028e0614 */
[----:B------:R-:W-:-:S02]  /*c6e0*/  @!P1 IADD3 R6, P5, R4, R7, RZ ;  /* 0x0000000704069210 */ /* 0x000fc40007fbe0ff */
[----:B-1----:R-:W-:Y:S01]  /*c6f0*/  CS2R R8, SRZ ;  /* 0x0000000000087805 */ /* 0x002fe2000001ff00 */
[----:B------:R-:W5:Y:S01]  /*c700*/  @!P3 LD.E.64 R28, desc[UR60][R74.64] ;  /* 0x0000003c4a1cb980 */ /* 0x000f62000c101b00 */
[C---:B------:R-:W-:Y:S01]  /*c710*/  @!P2 IMAD.X R67, R5.reuse, 0x1, R14, P6 ;  /* 0x000000010543a824 */ /* 0x040fe200030e060e */
[----:B------:R-:W-:Y:S01]  /*c720*/  ISETP.GE.AND P6, PT, R22, UR4, PT ;  /* 0x0000000416007c0c */ /* 0x000fe2000bfc6270 */
[----:B------:R-:W-:Y:S01]  /*c730*/  @!P1 IMAD.X R7, R5, 0x1, R20, P5 ;  /* 0x0000000105079824 */ /* 0x000fe200028e0614 */
[----:B------:R-:W-:Y:S01]  /*c740*/  ISETP.GE.AND P5, PT, R216, UR4, PT ;  /* 0x00000004d8007c0c */ /* 0x000fe2000bfa6270 */
[----:B------:R-:W5:Y:S04]  /*c750*/  @!P3 LD.E.64 R26, desc[UR60][R70.64] ;  /* 0x0000003c461ab980 */ /* 0x000f68000c101b00 */
[----:B------:R-:W5:Y:S06]  /*c760*/  @!P2 LD.E.64 R24, desc[UR60][R68.64] ;  /* 0x0000003c4418a980 */ /* 0x000f6c000c101b00 */
[----:B------:R-:W-:-:S02]  /*c770*/  @!P6 IMAD.MOV.U32 R12, RZ, RZ, R0 ;  /* 0x000000ffff0ce224 */ /* 0x000fc400078e0000 */
[----:B------:R-:W-:Y:S02]  /*c780*/  @!P6 IMAD.MOV.U32 R13, RZ, RZ, R3 ;  /* 0x000000ffff0de224 */ /* 0x000fe400078e0003 */
[----:B------:R-:W-:-:S04]  /*c790*/  @!P6 IMAD.WIDE R14, R22, 0x2, R4 ;  /* 0x00000002160ee825 */ /* 0x000fc800078e0204 */
[----:B------:R-:W-:Y:S01]  /*c7a0*/  @!P6 IMAD.WIDE R12, R22, 0x2, R12 ;  /* 0x00000002160ce825 */ /* 0x000fe200078e020c */
[----:B------:R0:W5:Y:S03]  /*c7b0*/  @!P6 LD.E.64 R30, desc[UR60][R14.64] ;  /* 0x0000003c0e1ee980 */ /* 0x000166000c101b00 */
[C---:B------:R-:W-:Y:S01]  /*c7c0*/  @!P5 IMAD.SHL.U32 R21, R216.reuse, 0x2, RZ ;  /* 0x00000002d815d824 */ /* 0x040fe200078e00ff */
[----:B------:R1:W5:Y:S01]  /*c7d0*/  @!P6 LD.E.64 R40, desc[UR60][R12.64] ;  /* 0x0000003c0c28e980 */ /* 0x000362000c101b00 */
[----:B------:R-:W-:-:S03]  /*c7e0*/  @!P5 SHF.L.U64.HI R20, R216, 0x1, R72 ;  /* 0x00000001d814d819 */ /* 0x000fc60000010248 */
[----:B------:R-:W-:-:S05]  /*c7f0*/  @!P5 IADD3 R72, P6, R0, R21, RZ ;  /* 0x000000150048d210 */ /* 0x000fca0007fde0ff */
[--C-:B------:R-:W-:Y:S01]  /*c800*/  @!P5 IMAD.X R73, R3, 0x1, R20.reuse, P6 ;  /* 0x000000010349d824 */ /* 0x100fe200030e0614 */
[----:B------:R-:W-:Y:S02]  /*c810*/  @!P5 IADD3 R4, P6, R4, R21, RZ ;  /* 0x000000150404d210 */ /* 0x000fe40007fde0ff */
[----:B0-----:R-:W-:Y:S02]  /*c820*/  CS2R R14, SRZ ;  /* 0x00000000000e7805 */ /* 0x001fe4000001ff00 */
[----:B-1----:R-:W-:Y:S01]  /*c830*/  CS2R R12, SRZ ;  /* 0x00000000000c7805 */ /* 0x002fe2000001ff00 */
[----:B------:R1:W5:Y:S01]  /*c840*/  @!P5 LD.E.64 R10, desc[UR60][R72.64] ;  /* 0x0000003c480ad980 */ /* 0x000362000c101b00 */
[----:B------:R-:W-:Y:S01]  /*c850*/  @!P5 IMAD.X R5, R5, 0x1, R20, P6 ;  /* 0x000000010505d824 */ /* 0x000fe200030e0614 */
[----:B------:R-:W-:Y:S02]  /*c860*/  CS2R R20, SRZ ;  /* 0x0000000000147805 */ /* 0x000fe4000001ff00 */
[----:B------:R1:W5:Y:S04]  /*c870*/  @!P1 LD.E.64 R14, desc[UR60][R64.64] ;  /* 0x0000003c400e9980 */ /* 0x000368000c101b00 */
[----:B------:R1:W5:Y:S04]  /*c880*/  @!P2 LD.E.64 R20, desc[UR60][R66.64] ;  /* 0x0000003c4214a980 */ /* 0x000368000c101b00 */
[----:B------:R1:W5:Y:S04]  /*c890*/  @!P1 LD.E.64 R12, desc[UR60][R6.64] ;  /* 0x0000003c060c9980 */ /* 0x000368000c101b00 */
[----:B------:R1:W5:Y:S02]  /*c8a0*/  @!P5 LD.E.64 R8, desc[UR60][R4.64] ;  /* 0x0000003c0408d980 */ /* 0x000364000c101b00 */
.L_x_2862:
[----:B------:R-:W-:Y:S05]  /*c8b0*/  BSYNC B1 ;  /* 0x0000000000017941 */ /* 0x000fea0003800000 */
.L_x_2861:
[----:B-1----:R-:W2:Y:S01]  /*c8c0*/  LDL R7, [R1+0x48] ;  /* 0x0000480001077983 */ /* 0x002ea20000100800 */
[C---:B------:R-:W-:Y:S01]  /*c8d0*/  VIADD R5, R62.reuse, 0x15400 ;  /* 0x000154003e057836 */ /* 0x040fe20000000000 */
[----:B------:R-:W-:Y:S01]  /*c8e0*/  VIADDMNMX R63, R63, -R224, 0x80, PT ;  /* 0x000000803f3f7446 */ /* 0x000fe200038009e0 */
[----:B---3--:R-:W-:Y:S01]  /*c8f0*/  VIADD R0, R62, 0x15440 ;  /* 0x000154403e007836 */ /* 0x008fe20000000000 */
[----:B------:R-:W-:Y:S01]  /*c900*/  BSSY B1, `(.L_x_2863) ;  /* 0x0000037000017945 */ /* 0x000fe20003800000 */
[----:B------:R-:W-:Y:S01]  /*c910*/  @P0 VIADD R0, R5, 0xffffffc0 ;  /* 0xffffffc005000836 */ /* 0x000fe20000000000 */
[----:B------:R-:W-:Y:S01]  /*c920*/  ISETP.GE.AND P1, PT, R204, R63, PT ;  /* 0x0000003fcc00720c */ /* 0x000fe20003f26270 */
[----:B-----5:R-:W-:Y:S02]  /*c930*/  IMAD.MOV.U32 R5, RZ, RZ, R32 ;  /* 0x000000ffff057224 */ /* 0x020fe400078e0020 */
[----:B0-----:R-:W-:Y:S02]  /*c940*/  IMAD.MOV.U32 R4, RZ, RZ, R30 ;  /* 0x000000ffff047224 */ /* 0x001fe400078e001e */
        /* <DEDUP_REMOVED lines=32> */
[----:B--2---:R-:W-:-:S04]  /*cb50*/  LEA.HI R3, R7, R7, RZ, 0x1 ;  /* 0x0000000707037211 */ /* 0x004fc800078f08ff */
[----:B------:R-:W-:-:S05]  /*cb60*/  LOP3.LUT R3, R3, 0xfffffffe, RZ, 0xc0, !PT ;  /* 0xfffffffe03037812 */ /* 0x000fca00078ec0ff */
[----:B------:R-:W-:Y:S02]  /*cb70*/  IMAD.IADD R3, R7, 0x1, -R3 ;  /* 0x0000000107037824 */ /* 0x000fe400078e0a03 */
[----:B------:R-:W-:-:S03]  /*cb80*/  IMAD.MOV.U32 R7, RZ, RZ, R20 ;  /* 0x000000ffff077224 */ /* 0x000fc600078e0014 */
[----:B------:R-:W-:Y:S01]  /*cb90*/  SHF.L.U32 R5, R3, 0x1f, RZ ;  /* 0x0000001f03057819 */ /* 0x000fe200000006ff */
[----:B------:R-:W-:Y:S01]  /*cba0*/  IMAD.MOV.U32 R3, RZ, RZ, R21 ;  /* 0x000000ffff037224 */ /* 0x000fe200078e0015 */
[----:B------:R-:W-:Y:S01]  /*cbb0*/  PRMT R71, R7, 0x7610, R71 ;  /* 0x0000761007477816 */ /* 0x000fe20000000047 */
[----:B------:R-:W-:Y:S01]  /*cbc0*/  IMAD.MOV.U32 R7, RZ, RZ, R8 ;  /* 0x000000ffff077224 */ /* 0x000fe200078e0008 */
[----:B------:R-:W0:Y:S02]  /*cbd0*/  SYNCS.PHASECHK.TRANS64.TRYWAIT P0, [R16+URZ+0x36800], R5 ;  /* 0x03680005100075a7 */ /* 0x000e24000800017f */
[----:B------:R-:W-:Y:S02]  /*cbe0*/  PRMT R72, R3, 0x7610, R72 ;  /* 0x0000761003487816 */ /* 0x000fe40000000048 */
[----:B------:R-:W-:Y:S01]  /*cbf0*/  PRMT R3, R7, 0x7610, R3 ;  /* 0x0000761007037816 */ /* 0x000fe20000000003 */
[----:B------:R-:W-:-:S05]  /*cc00*/  IMAD.MOV.U32 R7, RZ, RZ, R41 ;  /* 0x000000ffff077224 */ /* 0x000fca00078e0029 */
[----:B------:R-:W-:Y:S01]  /*cc10*/  PRMT R102, R7, 0x7610, R102 ;  /* 0x0000761007667816 */ /* 0x000fe20000000066 */
[----:B------:R-:W-:-:S05]  /*cc20*/  IMAD.MOV.U32 R7, RZ, RZ, R29 ;  /* 0x000000ffff077224 */ /* 0x000fca00078e001d */
[----:B------:R-:W-:Y:S01]  /*cc30*/  PRMT R90, R7, 0x7610, R90 ;  /* 0x00007610075a7816 */ /* 0x000fe2000000005a */
[----:B------:R-:W-:-:S05]  /*cc40*/  IMAD.MOV.U32 R7, RZ, RZ, R14 ;  /* 0x000000ffff077224 */ /* 0x000fca00078e000e */
[----:B------:R-:W-:Y:S01]  /*cc50*/  PRMT R69, R7, 0x7610, R69 ;  /* 0x0000761007457816 */ /* 0x000fe20000000045 */
[----:B0-----:R-:W-:Y:S06]  /*cc60*/  @!P0 BRA `(.L_x_2864) ;  /* 0x0000022800bc8947 */ /* 0x001fec0003800000 */
.L_x_3143:
[----:B------:R-:W-:Y:S05]  /*cc70*/  BSYNC B1 ;  /* 0x0000000000017941 */ /* 0x000fea0003800000 */
.L_x_2863:
        /* <DEDUP_REMOVED lines=25> */
[----:B------:R-:W-:Y:S02]  /*ce10*/  PRMT R109, R109, 0x5410, R60 ;  /* 0x000054106d6d7816 */ /* 0x000fe4000000003c */
[----:B------:R-:W-:Y:S02]  /*ce20*/  LOP3.LUT R108, R111, 0xffff0000, RZ, 0xc0, !PT ;  /* 0xffff00006f6c7812 */ /* 0x000fe400078ec0ff */
[C---:B0-----:R-:W-:Y:S01]  /*ce30*/  LOP3.LUT R59, R6.reuse, 0xffff0000, RZ, 0xc0, !PT ;  /* 0xffff0000063b7812 */ /* 0x041fe200078ec0ff */
[----:B------:R-:W-:Y:S01]  /*ce40*/  IMAD.U32 R58, R6, 0x10000, RZ ;  /* 0x00010000063a7824 */ /* 0x000fe200078e00ff */
[C---:B------:R-:W-:Y:S01]  /*ce50*/  LOP3.LUT R61, R7.reuse, 0xffff0000, RZ, 0xc0, !PT ;  /* 0xffff0000073d7812 */ /* 0x040fe200078ec0ff */
[----:B------:R-:W-:-:S02]  /*ce60*/  IMAD.U32 R60, R7, 0x10000, RZ ;  /* 0x00010000073c7824 */ /* 0x000fc400078e00ff */
[CC--:B------:R-:W-:Y:S01]  /*ce70*/  FMUL.FTZ R115, R59.reuse, R112.reuse ;  /* 0x000000703b737220 */ /* 0x0c0fe20000410000 */
[-C--:B------:R-:W-:Y:S01]  /*ce80*/  FMUL.FTZ R59, R59, R107.reuse ;  /* 0x0000006b3b3b7220 */ /* 0x080fe20000410000 */
[C---:B------:R-:W-:Y:S01]  /*ce90*/  IMAD.U32 R6, R4.reuse, 0x10000, RZ ;  /* 0x0001000004067824 */ /* 0x040fe200078e00ff */
[----:B------:R-:W-:Y:S01]  /*cea0*/  LOP3.LUT R4, R4, 0xffff0000, RZ, 0xc0, !PT ;  /* 0xffff000004047812 */ /* 0x000fe200078ec0ff */
[C---:B------:R-:W-:Y:S02]  /*ceb0*/  IMAD.U32 R7, R5.reuse, 0x10000, RZ ;  /* 0x0001000005077824 */ /* 0x040fe400078e00ff */
[C---:B------:R-:W-:Y:S01]  /*cec0*/  FFMA.FTZ R115, R58.reuse, R107, -R115 ;  /* 0x0000006b3a737223 */ /* 0x040fe20000010873 */
[----:B------:R-:W-:Y:S01]  /*ced0*/  FFMA.FTZ R112, R58, R112, R59 ;  /* 0x000000703a707223 */ /* 0x000fe2000001003b */
[----:B------:R-:W-:Y:S01]  /*cee0*/  LOP3.LUT R5, R5, 0xffff0000, RZ, 0xc0, !PT ;  /* 0xffff000005057812 */ /* 0x000fe200078ec0ff */
[C---:B------:R-:W-:Y:S01]  /*cef0*/  FMUL.FTZ R117, R61.reuse, R113 ;  /* 0x000000713d757220 */ /* 0x040fe20000410000 */
[----:B------:R-:W-:Y:S01]  /*cf00*/  FMUL.FTZ R107, R61, R110 ;  /* 0x0000006e3d6b7220 */ /* 0x000fe20000410000 */
[----:B------:R-:W-:Y:S01]  /*cf10*/  LOP3.LUT R58, R109, 0xffff0000, RZ, 0xc0, !PT ;  /* 0xffff00006d3a7812 */ /* 0x000fe200078ec0ff */
[----:B------:R-:W-:-:S02]  /*cf20*/  IMAD.U32 R61, R111, 0x10000, RZ ;  /* 0x000100006f3d7824 */ /* 0x000fc400078e00ff */
[C---:B------:R-:W-:Y:S01]  /*cf30*/  FFMA.FTZ R117, R60.reuse, R110, -R117 ;  /* 0x0000006e3c757223 */ /* 0x040fe20000010875 */
[----:B------:R-:W-:Y:S02]  /*cf40*/  IMAD.U32 R59, R109, 0x10000, RZ ;  /* 0x000100006d3b7824 */ /* 0x000fe400078e00ff */
[----:B------:R-:W-:Y:S01]  /*cf50*/  FFMA.FTZ R114, R60, R113, R107 ;  /* 0x000000713c727223 */ /* 0x000fe2000001006b */
        /* <DEDUP_REMOVED lines=11> */
[----:B------:R-:W-:-:S05]  /*d010*/  F2FP.BF16.F32.PACK_AB R5, R108, R5 ;  /* 0x000000056c05723e */ /* 0x000fca00000010ff */
[----:B------:R0:W-:Y:S02]  /*d020*/  STS.128 [R62+0x15400], R4 ;  /* 0x015400043e007388 */ /* 0x0001e40000000c00 */
.L_x_2868:
[----:B------:R-:W-:Y:S05]  /*d030*/  BSYNC B2 ;  /* 0x0000000000027941 */ /* 0x000fea0003800000 */
.L_x_2867:
[----:B------:R-:W-:Y:S04]  /*d040*/  BSSY B2, `(.L_x_2869) ;  /* 0x0000030000027945 */ /* 0x000fe80003800000 */
[----:B------:R-:W-:Y:S05]  /*d050*/  @P1 BRA `(.L_x_2870) ;  /* 0x0000000000b81947 */ /* 0x000fea0003800000 */
[----:B0-----:R-:W0:Y:S01]  /*d060*/  LDS.128 R4, [R0] ;  /* 0x0000000000047984 */ /* 0x001e220000000c00 */
        /* <DEDUP_REMOVED lines=45> */
.L_x_2870:
[----:B------:R-:W-:Y:S05]  /*d340*/  BSYNC B2 ;  /* 0x0000000000027941 */ /* 0x000fea0003800000 */
.L_x_2869:
        /* <DEDUP_REMOVED lines=48> */
.L_x_2872:
[----:B------:R-:W-:Y:S05]  /*d650*/  BSYNC B2 ;  /* 0x0000000000027941 */ /* 0x000fea0003800000 */
.L_x_2871:
        /* <DEDUP_REMOVED lines=48> */
.L_x_2874:
[----:B------:R-:W-:Y:S05]  /*d960*/  BSYNC B2 ;  /* 0x0000000000027941 */ /* 0x000fea0003800000 */
.L_x_2873:
        /* <DEDUP_REMOVED lines=48> */
.L_x_2876:
[----:B------:R-:W-:Y:S05]  /*dc70*/  BSYNC B2 ;  /* 0x0000000000027941 */ /* 0x000fea0003800000 */
.L_x_2875:
[----:B------:R-:W-:Y:S05]  /*dc80*/  @P5 BRA `(.L_x_2866) ;  /* 0x0000000000b85947 */ /* 0x000fea0003800000 */
[----:B01234-:R-:W0:Y:S01]  /*dc90*/  LDS.128 R4, [R0+0x8000] ;  /* 0x0080000000047984 */ /* 0x01fe220000000c00 */
        /* <DEDUP_REMOVED lines=45> */
.L_x_2866:
[----:B------:R-:W-:Y:S05]  /*df70*/  BSYNC B1 ;  /* 0x0000000000017941 */ /* 0x000fea0003800000 */
.L_x_2865:
[----:B01234-:R-:W-:-:S05]  /*df80*/  VIADD R4, R204, 0x40 ;  /* 0x00000040cc047836 */ /* 0x01ffca0000000000 */
[----:B------:R-:W-:-:S13]  /*df90*/  ISETP.GE.AND P0, PT, R4, R63, PT ;  /* 0x0000003f0400720c */ /* 0x000fda0003f06270 */
[----:B------:R-:W-:Y:S05]  /*dfa0*/  @P0 BRA `(.L_x_2877) ;  /* 0x0000004c001c0947 */ /* 0x000fea0003800000 */
[----:B------:R-:W0:Y:S01]  /*dfb0*/  LDC R5, c[0x0][0x3f4] ;  /* 0x0000fd00ff057b82 */ /* 0x000e220000000800 */
        /* <DEDUP_REMOVED lines=54> */
.L_x_2879:
[----:B------:R-:W-:Y:S05]  /*e320*/  BSYNC B1 ;  /* 0x0000000000017941 */ /* 0x000fea0003800000 */
.L_x_2878:
        /* <DEDUP_REMOVED lines=48> */
.L_x_2881:
[----:B------:R-:W-:Y:S05]  /*e630*/  BSYNC B1 ;  /* 0x0000000000017941 */ /* 0x000fea0003800000 */
.L_x_2880:
        /* <DEDUP_REMOVED lines=48> */
.L_x_2883:
[----:B------:R-:W-:Y:S05]  /*e940*/  BSYNC B1 ;  /* 0x0000000000017941 */ /* 0x000fea0003800000 */
.L_x_2882:
        /* <DEDUP_REMOVED lines=48> */
.L_x_2885:
[----:B------:R-:W-:Y:S05]  /*ec50*/  BSYNC B1 ;  /* 0x0000000000017941 */ /* 0x000fea0003800000 */
.L_x_2884:
        /* <DEDUP_REMOVED lines=48> */
.L_x_2887:
[----:B------:R-:W-:Y:S05]  /*ef60*/  BSYNC B1 ;  /* 0x0000000000017941 */ /* 0x000fea0003800000 */
.L_x_2886:
        /* <DEDUP_REMOVED lines=15> */
[C---:B------:R-:W-:Y:S01]  /*f060*/  IMAD.U32 R10, R7.reuse, 0x10000, RZ ;  /* 0x00010000070a7824 */ /* 0x040fe200078e00ff */
[----:B------:R-:W-:Y:S01]  /*f070*/  LOP3.LUT R7, R7, 0xffff0000, RZ, 0xc0, !PT ;  /* 0xffff000007077812 */ /* 0x000fe200078ec0ff */
[----:B------:R-:W-:-:S02]  /*f080*/  IMAD.U32 R8, R6, 0x10000, RZ ;  /* 0x0001000006087824 */ /* 0x000fc400078e00ff */
[C---:B------:R-:W-:Y:S01]  /*f090*/  FMUL.FTZ R15, R9.reuse, R13 ;  /* 0x0000000d090f7220 */ /* 0x040fe20000410000 */
[-C--:B------:R-:W-:Y:S01]  /*f0a0*/  FMUL.FTZ R14, R9, R11.reuse ;  /* 0x0000000b090e7220 */ /* 0x080fe20000410000 */
[C---:B------:R-:W-:Y:S01]  /*f0b0*/  FMUL.FTZ R9, R7.reuse, R64 ;  /* 0x0000004007097220 */ /* 0x040fe20000410000 */
[----:B------:R-:W-:Y:S02]  /*f0c0*/  IMAD.U32 R3, R4, 0x10000, RZ ;  /* 0x0001000004037824 */ /* 0x000fe400078e00ff */
[C---:B------:R-:W-:Y:S01]  /*f0d0*/  FFMA.FTZ R15, R8.reuse, R11, -R15 ;  /* 0x0000000b080f7223 */ /* 0x040fe2000001080f */
[----:B------:R-:W-:Y:S01]  /*f0e0*/  FFMA.FTZ R14, R8, R13, R14 ;  /* 0x0000000d080e7223 */ /* 0x000fe2000001000e */
[-C--:B------:R-:W-:Y:S01]  /*f0f0*/  FMUL.FTZ R11, R7, R66.reuse ;  /* 0x00000042070b7220 */ /* 0x080fe20000410000 */
[C---:B------:R-:W-:Y:S01]  /*f100*/  IMAD.U32 R6, R5.reuse, 0x10000, RZ ;  /* 0x0001000005067824 */ /* 0x040fe200078e00ff */
[----:B------:R-:W-:Y:S01]  /*f110*/  LOP3.LUT R4, R4, 0xffff0000, RZ, 0xc0, !PT ;  /* 0xffff000004047812 */ /* 0x000fe200078ec0ff */
[C---:B------:R-:W-:Y:S01]  /*f120*/  IMAD.U32 R8, R12.reuse, 0x10000, RZ ;  /* 0x000100000c087824 */ /* 0x040fe200078e00ff */
        /* <DEDUP_REMOVED lines=20> */
.L_x_2856:
[----:B------:R-:W0:Y:S01]  /*f270*/  S2R R0, SR_TID.X ;  /* 0x0000000000007919 */ /* 0x000e220000002100 */
[----:B------:R-:W1:Y:S01]  /*f280*/  LDC R69, c[0x0][0x448] ;  /* 0x00011200ff457b82 */ /* 0x000e620000000800 */
[----:B------:R-:W-:Y:S01]  /*f290*/  ULDC.64 UR4, c[0x0][0x3f8] ;  /* 0x0000fe0000047ab9 */ /* 0x000fe20000000a00 */
[----:B------:R-:W-:Y:S01]  /*f2a0*/  ULDC.64 UR6, c[0x0][0x408] ;  /* 0x0001020000067ab9 */ /* 0x000fe20000000a00 */
[----:B------:R-:W-:Y:S02]  /*f2b0*/  IMAD.MOV.U32 R8, RZ, RZ, R24 ;  /* 0x000000ffff087224 */ /* 0x000fe400078e0018 */
[----:B------:R-:W-:Y:S02]  /*f2c0*/  IMAD.MOV.U32 R9, RZ, RZ, R27 ;  /* 0x000000ffff097224 */ /* 0x000fe400078e001b */
[----:B------:R-:W-:Y:S01]  /*f2d0*/  IMAD.MOV.U32 R4, RZ, RZ, R144 ;  /* 0x000000ffff047224 */ /* 0x000fe200078e0090 */
[----:B-1----:R-:W-:Y:S01]  /*f2e0*/  ISETP.NE.AND P0, PT, R69, 0x1, PT ;  /* 0x000000014500780c */ /* 0x002fe20003f05270 */
[----:B0-----:R-:W-:-:S05]  /*f2f0*/  VIADD R0, R0, 0xffffff80 ;  /* 0xffffff8000007836 */ /* 0x001fca0000000000 */
[----:B------:R-:W-:-:S07]  /*f300*/  SHF.R.S32.HI R3, RZ, 0x1f, R0 ;  /* 0x0000001fff037819 */ /* 0x000fce0000011400 */
[----:B------:R-:W0:Y:S01]  /*f310*/  @P0 LDC R5, c[0x0][0x450] ;  /* 0x00011400ff050b82 */ /* 0x000e220000000800 */
[----:B------:R-:W-:-:S04]  /*f320*/  LEA.HI R3, R3, R0, RZ, 0x2 ;  /* 0x0000000003037211 */ /* 0x000fc800078f10ff */
[----:B------:R-:W-:-:S05]  /*f330*/  LOP3.LUT R3, R3, 0xfffffffc, RZ, 0xc0, !PT ;  /* 0xfffffffc03037812 */ /* 0x000fca00078ec0ff */
[----:B------:R-:W-:Y:S02]  /*f340*/  IMAD.IADD R3, R0, 0x1, -R3 ;  /* 0x0000000100037824 */ /* 0x000fe400078e0a03 */
[----:B------:R-:W1:Y:S02]  /*f350*/  @P0 LDC R0, c[0x0][0x44c] ;  /* 0x00011300ff000b82 */ /* 0x000e640000000800 */
[----:B------:R-:W-:-:S04]  /*f360*/  IMAD R3, R3, 0x40, R10 ;  /* 0x0000004003037824 */ /* 0x000fc800078e020a */
[----:B-1----:R-:W-:-:S05]  /*f370*/  @P0 IMAD.HI.U32 R0, R3, R0, RZ ;  /* 0x0000000003000227 */ /* 0x002fca00078e00ff */
[----:B0-----:R-:W-:Y:S01]  /*f380*/  @P0 SHF.R.U32.HI R3, RZ, R5, R0 ;  /* 0x00000005ff030219 */ /* 0x001fe20000011600 */
[----:B------:R-:W-:-:S03]  /*f390*/  IMAD.MOV.U32 R5, RZ, RZ, R29 ;  /* 0x000000ffff057224 */ /* 0x000fc600078e001d */
        /* <DEDUP_REMOVED lines=17> */
[----:B------:R-:W0:Y:S04]  /*f4b0*/  SHFL.IDX PT, R3, R8, RZ, 0x1c1f ;  /* 0x001c1fff08037589 */ /* 0x000e2800000e0000 */
[----:B------:R-:W1:Y:S04]  /*f4c0*/  SHFL.IDX PT, R0, R6, RZ, 0x1c1f ;  /* 0x001c1fff06007589 */ /* 0x000e6800000e0000 */
[----:B------:R2:W3:Y:S04]  /*f4d0*/  SHFL.IDX PT, R5, R7, RZ, 0x1c1f ;  /* 0x001c1fff07057589 */ /* 0x0004e800000e0000 */
[----:B------:R2:W4:Y:S01]  /*f4e0*/  SHFL.IDX PT, R14, R9, RZ, 0x1c1f ;  /* 0x001c1fff090e7589 */ /* 0x00052200000e0000 */
[----:B0-----:R-:W-:-:S02]  /*f4f0*/  IMAD.MOV.U32 R21, RZ, RZ, R3 ;  /* 0x000000ffff157224 */ /* 0x001fc400078e0003 */
[----:B-12---:R-:W-:-:S07]  /*f500*/  IMAD.MOV.U32 R20, RZ, RZ, R0 ;  /* 0x000000ffff147224 */ /* 0x006fce00078e0000 */
.L_x_3149:
        /* <DEDUP_REMOVED lines=18> */
[----:B------:R-:W2:Y:S01]  /*f630*/  LDL R3, [R1+0x5c] ;  /* 0x00005c0001037983 */ /* 0x000ea20000100800 */
[----:B------:R-:W-:-:S03]  /*f640*/  ULDC UR4, c[0x0][0x3f4] ;  /* 0x0000fd0000047ab9 */ /* 0x000fc60000000800 */
[----:B------:R-:W3:Y:S01]  /*f650*/  LDL R0, [R1+0x60] ;  /* 0x0000600001007983 */ /* 0x000ee20000100800 */
[----:B------:R-:W-:Y:S02]  /*f660*/  ISETP.GE.AND P0, PT, R18, UR4, PT ;  /* 0x0000000412007c0c */ /* 0x000fe4000bf06270 */
[----:B------:R-:W-:Y:S02]  /*f670*/  CS2R R32, SRZ ;  /* 0x0000000000207805 */ /* 0x000fe4000001ff00 */
[----:B------:R-:W-:Y:S02]  /*f680*/  ISETP.GE.AND P1, PT, R206, UR4, PT ;  /* 0x00000004ce007c0c */ /* 0x000fe4000bf26270 */
[----:B------:R-:W-:Y:S02]  /*f690*/  CS2R R34, SRZ ;  /* 0x0000000000227805 */ /* 0x000fe4000001ff00 */
[----:B------:R-:W-:Y:S02]  /*f6a0*/  ISETP.GE.AND P2, PT, R207, UR4, PT ;  /* 0x00000004cf007c0c */ /* 0x000fe4000bf46270 */
[----:B------:R-:W-:-:S02]  /*f6b0*/  CS2R R44, SRZ ;  /* 0x00000000002c7805 */ /* 0x000fc4000001ff00 */
[----:B------:R-:W-:Y:S02]  /*f6c0*/  CS2R R46, SRZ ;  /* 0x00000000002e7805 */ /* 0x000fe4000001ff00 */
[----:B------:R-:W-:Y:S02]  /*f6d0*/  CS2R R28, SRZ ;  /* 0x00000000001c7805 */ /* 0x000fe4000001ff00 */
[----:B------:R-:W-:Y:S01]  /*f6e0*/  CS2R R30, SRZ ;  /* 0x00000000001e7805 */ /* 0x000fe2000001ff00 */
[----:B------:R-:W-:Y:S01]  /*f6f0*/  @!P0 IMAD.WIDE R4, R18, 0x2, R20 ;  /* 0x0000000212048825 */ /* 0x000fe200078e0214 */
[----:B------:R-:W-:Y:S02]  /*f700*/  CS2R R40, SRZ ;  /* 0x0000000000287805 */ /* 0x000fe4000001ff00 */
[----:B------:R-:W-:Y:S02]  /*f710*/  CS2R R42, SRZ ;  /* 0x00000000002a7805 */ /* 0x000fe4000001ff00 */
[----:B------:R-:W-:-:S02]  /*f720*/  CS2R R24, SRZ ;  /* 0x0000000000187805 */ /* 0x000fc4000001ff00 */
[----:B------:R-:W-:Y:S01]  /*f730*/  CS2R R26, SRZ ;  /* 0x00000000001a7805 */ /* 0x000fe2000001ff00 */
[----:B------:R0:W5:Y:S01]  /*f740*/  @!P0 LD.E.128 R32, desc[UR60][R4.64] ;  /* 0x0000003c04208980 */ /* 0x000162000c101d00 */
[----:B------:R-:W-:Y:S02]  /*f750*/  CS2R R36, SRZ ;  /* 0x0000000000247805 */ /* 0x000fe4000001ff00 */
[----:B------:R-:W-:Y:S01]  /*f760*/  CS2R R38, SRZ ;  /* 0x0000000000267805 */ /* 0x000fe2000001ff00 */
[----:B0-----:R-:W-:-:S05]  /*f770*/  @!P0 IMAD.WIDE R4, R18, 0x2, R50 ;  /* 0x0000000212048825 */ /* 0x001fca00078e0232 */
[----:B------:R0:W5:Y:S01]  /*f780*/  @!P0 LD.E.128 R44, desc[UR60][R4.64] ;  /* 0x0000003c042c8980 */ /* 0x000162000c101d00 */
[----:B--2---:R-:W-:Y:S02]  /*f790*/  @!P1 IMAD.SHL.U32 R15, R3, 0x8, RZ ;  /* 0x00000008030f9824 */ /* 0x004fe400078e00ff */
[----:B---3--:R-:W-:Y:S02]  /*f7a0*/  @!P2 IMAD.SHL.U32 R49, R0, 0x8, RZ ;  /* 0x000000080031a824 */ /* 0x008fe400078e00ff */
[----:B------:R-:W-:-:S04]  /*f7b0*/  @!P1 IMAD.WIDE R12, R15, 0x2, R20 ;  /* 0x000000020f0c9825 */ /* 0x000fc800078e0214 */
[----:B------:R-:W-:Y:S01]  /*f7c0*/  @!P2 IMAD.WIDE R20, R49, 0x2, R20 ;  /* 0x000000023114a825 */ /* 0x000fe200078e0214 */
[----:B------:R0:W5:Y:S03]  /*f7d0*/  @!P1 LD.E.128 R28, desc[UR60][R12.64] ;  /* 0x0000003c0c1c9980 */ /* 0x000166000c101d00 */
[--C-:B------:R-:W-:Y:S01]  /*f7e0*/  @!P1 IMAD.WIDE R14, R15, 0x2, R50.reuse ;  /* 0x000000020f0e9825 */ /* 0x100fe200078e0232 */
[----:B------:R0:W5:Y:S03]  /*f7f0*/  @!P2 LD.E.128 R24, desc[UR60][R20.64] ;  /* 0x0000003c1418a980 */ /* 0x000166000c101d00 */
[----:B------:R-:W-:Y:S01]  /*f800*/  @!P2 IMAD.WIDE R48, R49, 0x2, R50 ;  /* 0x000000023130a825 */ /* 0x000fe200078e0232 */
[----:B------:R0:W5:Y:S04]  /*f810*/  @!P1 LD.E.128 R40, desc[UR60][R14.64] ;  /* 0x0000003c0e289980 */ /* 0x000168000c101d00 */
[----:B------:R0:W5:Y:S02]  /*f820*/  @!P2 LD.E.128 R36, desc[UR60][R48.64] ;  /* 0x0000003c3024a980 */ /* 0x000164000c101d00 */
.L_x_2890:
[----:B------:R-:W-:Y:S05]  /*f830*/  BSYNC B1 ;  /* 0x0000000000017941 */ /* 0x000fea0003800000 */
.L_x_2889:
[----:B0----5:R-:W-:Y:S01]  /*f840*/  IMAD.MOV.U32 R4, RZ, RZ, R46 ;  /* 0x000000ffff047224 */ /* 0x021fe200078e002e */
        /* <DEDUP_REMOVED lines=52> */
[----:B------:R-:W2:Y:S04]  /*fb90*/  SHFL.IDX PT, R7, R7, 0x1, 0x1c1f ;  /* 0x003c1f0007077f89 */ /* 0x000ea800000e0000 */
[----:B------:R3:W4:Y:S01]  /*fba0*/  SHFL.IDX PT, R14, R9, 0x1, 0x1c1f ;  /* 0x003c1f00090e7f89 */ /* 0x00072200000e0000 */
[----:B0-----:R-:W-:-:S02]  /*fbb0*/  IMAD.MOV.U32 R21, RZ, RZ, R3 ;  /* 0x000000ffff157224 */ /* 0x001fc400078e0003 */
[----:B-1-3--:R-:W-:-:S07]  /*fbc0*/  IMAD.MOV.U32 R20, RZ, RZ, R0 ;  /* 0x000000ffff147224 */ /* 0x00afce00078e0000 */
.L_x_3155:
[----:B------:R-:W-:Y:S01]  /*fbd0*/  VIADD R10, R10, 0x40 ;  /* 0x000000400a0a7836 */ /* 0x000fe20000000000 */
[----:B------:R-:W-:Y:S01]  /*fbe0*/  BSSY B1, `(.L_x_2892) ;  /* 0x0000030000017945 */ /* 0x000fe20003800000 */
[----:B----4-:R-:W-:Y:S01]  /*fbf0*/  IMAD.MOV.U32 R60, RZ, RZ, R14 ;  /* 0x000000ffff3c7224 */ /* 0x010fe200078e000e */
[----:B------:R-:W-:Y:S01]  /*fc00*/  CS2R R8, SRZ ;  /* 0x0000000000087805 */ /* 0x000fe2000001ff00 */
[----:B--2---:R-:W-:Y:S01]  /*fc10*/  IMAD.MOV.U32 R61, RZ, RZ, R7 ;  /* 0x000000ffff3d7224 */ /* 0x004fe200078e0007 */
        /* <DEDUP_REMOVED lines=22> */
[----:B------:R-:W-:Y:S01]  /*fd80*/  CS2R R52, SRZ ;  /* 0x0000000000347805 */ /* 0x000fe2000001ff00 */
[----:B------:R-:W-:Y:S01]  /*fd90*/  @!P0 IMAD.WIDE R12, R18, 0x2, R20 ;  /* 0x00000002120c8825 */ /* 0x000fe200078e0214 */
[----:B------:R-:W-:Y:S02]  /*fda0*/  CS2R R54, SRZ ;  /* 0x0000000000367805 */ /* 0x000fe4000001ff00 */
[----:B------:R-:W-:Y:S02]  /*fdb0*/  CS2R R8, SRZ ;  /* 0x0000000000087805 */ /* 0x000fe4000001ff00 */
[----:B------:R-:W-:Y:S02]  /*fdc0*/  CS2R R10, SRZ ;  /* 0x00000000000a7805 */ /* 0x000fe4000001ff00 */
[----:B------:R-:W-:Y:S01]  /*fdd0*/  CS2R R56, SRZ ;  /* 0x0000000000387805 */ /* 0x000fe2000001ff00 */
[----:B------:R0:W5:Y:S01]  /*fde0*/  @!P0 LD.E.128 R48, desc[UR60][R12.64] ;  /* 0x0000003c0c308980 */ /* 0x000162000c101d00 */
[----:B------:R-:W-:-:S02]  /*fdf0*/  CS2R R58, SRZ ;  /* 0x00000000003a7805 */ /* 0x000fc4000001ff00 */
[----:B------:R-:W-:Y:S02]  /*fe00*/  CS2R R14, SRZ ;  /* 0x00000000000e7805 */ /* 0x000fe4000001ff00 */
[----:B0-----:R-:W-:Y:S01]  /*fe10*/  CS2R R12, SRZ ;  /* 0x00000000000c7805 */ /* 0x001fe2000001ff00 */
[----:B--2---:R-:W-:Y:S02]  /*fe20*/  @!P1 IMAD.SHL.U32 R65, R3, 0x8, RZ ;  /* 0x0000000803419824 */ /* 0x004fe400078e00ff */
[----:B---3--:R-:W-:Y:S02]  /*fe30*/  @!P2 IMAD.SHL.U32 R67, R0, 0x8, RZ ;  /* 0x000000080043a824 */ /* 0x008fe400078e00ff */
[----:B------:R-:W-:-:S04]  /*fe40*/  @!P1 IMAD.WIDE R62, R65, 0x2, R20 ;  /* 0x00000002413e9825 */ /* 0x000fc800078e0214 */
[----:B------:R-:W-:Y:S01]  /*fe50*/  @!P2 IMAD.WIDE R20, R67, 0x2, R20 ;  /* 0x000000024314a825 */ /* 0x000fe200078e0214 */
[----:B------:R0:W5:Y:S03]  /*fe60*/  @!P1 LD.E.128 R52, desc[UR60][R62.64] ;  /* 0x0000003c3e349980 */ /* 0x000166000c101d00 */
[--C-:B------:R-:W-:Y:S01]  /*fe70*/  @!P1 IMAD.WIDE R64, R65, 0x2, R60.reuse ;  /* 0x0000000241409825 */ /* 0x100fe200078e023c */
[----:B------:R0:W5:Y:S03]  /*fe80*/  @!P2 LD.E.128 R56, desc[UR60][R20.64] ;  /* 0x0000003c1438a980 */ /* 0x000166000c101d00 */
[--C-:B------:R-:W-:Y:S01]  /*fe90*/  @!P2 IMAD.WIDE R66, R67, 0x2, R60.reuse ;  /* 0x000000024342a825 */ /* 0x100fe200078e023c */
[----:B------:R0:W5:Y:S03]  /*fea0*/  @!P1 LD.E.128 R8, desc[UR60][R64.64] ;  /* 0x0000003c40089980 */ /* 0x000166000c101d00 */
[----:B------:R-:W-:Y:S01]  /*feb0*/  @!P0 IMAD.WIDE R60, R18, 0x2, R60 ;  /* 0x00000002123c8825 */ /* 0x000fe200078e023c */
[----:B------:R0:W5:Y:S04]  /*fec0*/  @!P2 LD.E.128 R12, desc[UR60][R66.64] ;  /* 0x0000003c420ca980 */ /* 0x000168000c101d00 */
[----:B------:R0:W5:Y:S02]  /*fed0*/  @!P0 LD.E.128 R4, desc[UR60][R60.64] ;  /* 0x0000003c3c048980 */ /* 0x000164000c101d00 */
.L_x_2893:
[----:B------:R-:W-:Y:S05]  /*fee0*/  BSYNC B1 ;  /* 0x0000000000017941 */ /* 0x000fea0003800000 */
.L_x_2892:
[----:B0-----:R-:W2:Y:S01]  /*fef0*/  LDL R60, [R1+0x48] ;  /* 0x00004800013c7983 */ /* 0x001ea20000100800 */
[----:B-----5:R-:W-:Y:S01]  /*ff00*/  IMAD.MOV.U32 R3, RZ, RZ, R4 ;  /* 0x000000ffff037224 */ /* 0x020fe200078e0004 */
[----:B------:R-:W-:Y:S01]  /*ff10*/  BSSY B1, `(.L_x_2894) ;  /* 0x0000034000017945 */ /* 0x000fe20003800000 */
        /* <DEDUP_REMOVED lines=26> */
[----:B------:R-:W-:Y:S02]  /*100c0*/  IMAD.MOV.U32 R20, RZ, RZ, R13 ;  /* 0x000000ffff147224 */ /* 0x000fe400078e000d */
[----:B------:R-:W-:Y:S01]  /*100d0*/  IMAD.MOV.U32 R21, RZ, RZ, R14 ;  /* 0x000000ffff157224 */ /* 0x000fe200078e000e */
        /* <DEDUP_REMOVED lines=13> */
[----:B------:R-:W-:Y:S01]  /*101b0*/  IMAD.MOV.U32 R3, RZ, RZ, R15 ;  /* 0x000000ffff037224 */ /* 0x000fe200078e000f */
[----:B------:R-:W-:Y:S01]  /*101c0*/  PRMT R97, R60, 0x7610, R97 ;  /* 0x000076103c617816 */ /* 0x000fe20000000061 */
[----:B------:R-:W-:-:S03]  /*101d0*/  IMAD.MOV.U32 R60, RZ, RZ, R54 ;  /* 0x000000ffff3c7224 */ /* 0x000fc600078e0036 */
[----:B------:R-:W-:Y:S02]  /*101e0*/  PRMT R68, R3, 0x7610, R68 ;  /* 0x0000761003447816 */ /* 0x000fe40000000044 */
[----:B------:R-:W-:Y:S02]  /*101f0*/  VIADDMNMX R3, R69, -R224, 0x80, PT ;  /* 0x0000008045037446 */ /* 0x000fe400038009e0 */
[----:B------:R-:W-:Y:S01]  /*10200*/  PRMT R80, R60, 0x7610, R80 ;  /* 0x000076103c507816 */ /* 0x000fe20000000050 */
[----:B------:R-:W-:Y:S01]  /*10210*/  IMAD.MOV.U32 R60, RZ, RZ, R58 ;  /* 0x000000ffff3c7224 */ /* 0x000fe200078e003a */
[----:B------:R-:W-:Y:S02]  /*10220*/  ISETP.GE.AND P1, PT, R204, R3, PT ;  /* 0x00000003cc00720c */ /* 0x000fe40003f26270 */
[----:B------:R-:W-:Y:S01]  /*10230*/  PRMT R69, R63, 0x7610, R69 ;  /* 0x000076103f457816 */ /* 0x000fe20000000045 */
[----:B0-----:R-:W-:Y:S10]  /*10240*/  @!P0 BRA `(.L_x_2895) ;  /* 0x000001f800488947 */ /* 0x001ff40003800000 */
.L_x_3156:
[----:B------:R-:W-:Y:S05]  /*10250*/  BSYNC B1 ;  /* 0x0000000000017941 */ /* 0x000fea0003800000 */
.L_x_2894:
[----:B------:R-:W-:Y:S01]  /*10260*/  BSSY B1, `(.L_x_2896) ;  /* 0x000014f000017945 */ /* 0x000fe20003800000 */
[----:B------:R-:W-:Y:S02]  /*10270*/  PRMT R71, R60, 0x7610, R71 ;  /* 0x000076103c477816 */ /* 0x000fe40000000047 */
[----:B------:R-:W-:Y:S01]  /*10280*/  PRMT R72, R62, 0x7610, R72 ;  /* 0x000076103e487816 */ /* 0x000fe20000000048 */
[----:B------:R-:W-:Y:S06]  /*10290*/  @P1 BRA `(.L_x_2897) ;  /* 0x00000014002c1947 */ /* 0x000fec0003800000 */
[----:B------:R-:W1:Y:S01]  /*102a0*/  LDC R73, c[0x0][0x3f4] ;  /* 0x0000fd00ff497b82 */ /* 0x000e620000000800 */
[----:B------:R-:W-:Y:S01]  /*102b0*/  BSSY B2, `(.L_x_2898) ;  /* 0x0000075000027945 */ /* 0x000fe20003800000 */
[-C--:B-1----:R-:W-:Y:S02]  /*102c0*/  ISETP.GE.AND P0, PT, R18, R73.reuse, PT ;  /* 0x000000491200720c */ /* 0x082fe40003f06270 */
[-C--:B------:R-:W-:Y:S02]  /*102d0*/  ISETP.GE.AND P1, PT, R206, R73.reuse, PT ;  /* 0x00000049ce00720c */ /* 0x080fe40003f26270 */
[----:B------:R-:W-:-:S09]  /*102e0*/  ISETP.GE.AND P2, PT, R207, R73, PT ;  /* 0x00000049cf00720c */ /* 0x000fd20003f46270 */
[----:B------:R-:W-:Y:S05]  /*102f0*/  @P0 BRA `(.L_x_2899) ;  /* 0x0000000400c00947 */ /* 0x000fea0003800000 */
[----:B------:R-:W1:Y:S01]  /*10300*/  S2R R64, SR_TID.X ;  /* 0x0000000000407919 */ /* 0x000e620000002100 */
[----:B------:R-:W-:Y:S02]  /*10310*/  LOP3.LUT R60, R218, 0x38, R18, 0xf8, !PT ;  /* 0x00000038da3c7812 */ /* 0x000fe400078ef812 */
[----:B------:R-:W-:Y:S02]  /*10320*/  SHF.R.U64 R115, R44, 0x10, R45 ;  /* 0x000000102c737819 */ /* 0x000fe4000000122d */
[----:B0-----:R-:W-:Y:S02]  /*10330*/  LOP3.LUT R61, R60, R219, RZ, 0x3c, !PT ;  /* 0x000000db3c3d7212 */ /* 0x001fe400078e3cff */
[----:B------:R-:W-:Y:S02]  /*10340*/  SHF.R.U64 R112, R32, 0x10, R33 ;  /* 0x0000001020707819 */ /* 0x000fe40000001221 */
[----:B------:R-:W-:Y:S01]  /*10350*/  SHF.R.U32.HI R44, RZ, 0x10, R45 ;  /* 0x00000010ff2c7819 */ /* 0x000fe2000001162d */
[----:B------:R-:W-:Y:S01]  /*10360*/  IMAD.IADD R61, R220, 0x1, R61 ;  /* 0x00000001dc3d7824 */ /* 0x000fe200078e023d */
[----:B------:R-:W-:-:S02]  /*10370*/  SHF.R.U64 R45, R46, 0x10, R47 ;  /* 0x000000102e2d7819 */ /* 0x000fc4000000122f */
[----:B------:R-:W-:Y:S01]  /*10380*/  PRMT R116, R108, 0x5410, R115 ;  /* 0x000054106c747816 */ /* 0x000fe20000000073 */
[----:B------:R-:W-:Y:S01]  /*10390*/  IMAD R106, R61, 0x2, R16 ;  /* 0x000000023d6a7824 */ /* 0x000fe200078e0210 */
[----:B------:R-:W-:Y:S02]  /*103a0*/  SHF.R.U32.HI R113, RZ, 0x10, R33 ;  /* 0x00000010ff717819 */ /* 0x000fe40000011621 */
[----:B------:R-:W-:Y:S01]  /*103b0*/  PRMT R112, R111, 0x5410, R112 ;  /* 0x000054106f707816 */ /* 0x000fe20000000070 */
[----:B------:R-:W-:Y:S01]  /*103c0*/  IMAD.U32 R118, R116, 0x10000, RZ ;  /* 0x0001000074767824 */ /* 0x000fe200078e00ff */
[--C-:B------:R-:W-:Y:S02]  /*103d0*/  SHF.R.U64 R33, R34, 0x10, R35.reuse ;  /* 0x0000001022217819 */ /* 0x100fe40000001223 */
[----:B------:R-:W-:Y:S01]  /*103e0*/  SHF.R.U32.HI R32, RZ, 0x10, R35 ;  /* 0x00000010ff207819 */ /* 0x000fe20000011623 */
[----:B------:R-:W-:Y:S01]  /*103f0*/  IMAD.U32 R114, R112, 0x10000, RZ ;  /* 0x0001000070727824 */ /* 0x000fe200078e00ff */
[----:B------:R-:W-:-:S02]  /*10400*/  PRMT R46, R68, 0x5432, R45 ;  /* 0x00005432442e7816 */ /* 0x000fc4000000002d */
[----:B------:R-:W-:Y:S02]  /*10410*/  SHF.R.U32.HI R35, RZ, 0x10, R47 ;  /* 0x00000010ff237819 */ /* 0x000fe4000001162f */
[----:B------:R-:W-:Y:S02]  /*10420*/  PRMT R113, R110, 0x5410, R113 ;  /* 0x000054106e717816 */ /* 0x000fe40000000071 */
[----:B------:R-:W-:Y:S02]  /*10430*/  PRMT R117, R109, 0x5410, R44 ;  /* 0x000054106d757816 */ /* 0x000fe4000000002c */
[----:B------:R-:W-:Y:S01]  /*10440*/  PRMT R35, R70, 0x5432, R35 ;  /* 0x0000543246237816 */ /* 0x000fe20000000023 */
[----:B-1----:R-:W-:Y:S01]  /*10450*/  VIADD R64, R64, 0xffffff80 ;  /* 0xffffff8040407836 */ /* 0x002fe20000000000 */
[----:B------:R-:W-:Y:S01]  /*10460*/  PRMT R32, R71, 0x5432, R32 ;  /* 0x0000543247207816 */ /* 0x000fe20000000020 */
[----:B------:R-:W-:Y:S01]  /*10470*/  IMAD.U32 R119, R117, 0x10000, RZ ;  /* 0x0001000075777824 */ /* 0x000fe200078e00ff */
[----:B------:R-:W-:Y:S01]  /*10480*/  LOP3.LUT R116, R116, 0xffff0000, RZ, 0xc0, !PT ;  /* 0xffff000074747812 */ /* 0x000fe200078ec0ff */
[----:B------:R-:W-:Y:S01]  /*10490*/  IMAD.U32 R115, R113, 0x10000, RZ ;  /* 0x0001000071737824 */ /* 0x000fe200078e00ff */
[----:B------:R-:W-:-:S02]  /*104a0*/  SHF.R.S32.HI R63, RZ, 0x1f, R64 ;  /* 0x0000001fff3f7819 */ /* 0x000fc40000011440 */
[----:B------:R-:W-:Y:S02]  /*104b0*/  LOP3.LUT R112, R112, 0xffff0000, RZ, 0xc0, !PT ;  /* 0xffff000070707812 */ /* 0x000fe400078ec0ff */
[----:B------:R-:W-:Y:S02]  /*104c0*/  LEA.HI R63, R63, R64, RZ, 0x2 ;  /* 0x000000403f3f7211 */ /* 0x000fe400078f10ff */
[----:B------:R-:W-:Y:S02]  /*104d0*/  PRMT R33, R72, 0x5432, R33 ;  /* 0x0000543248217816 */ /* 0x000fe40000000021 */
[----:B------:R-:W-:Y:S02]  /*104e0*/  LOP3.LUT R63, R63, 0xfffffffc, RZ, 0xc0, !PT ;  /* 0xfffffffc3f3f7812 */ /* 0x000fe400078ec0ff */
[----:B------:R-:W-:Y:S02]  /*104f0*/  LOP3.LUT R117, R117, 0xffff0000, RZ, 0xc0, !PT ;  /* 0xffff000075757812 */ /* 0x000fe400078ec0ff */
[----:B------:R-:W-:Y:S01]  /*10500*/  LOP3.LUT R113, R113, 0xffff0000, RZ, 0xc0, !PT ;  /* 0xffff000071717812 */ /* 0x000fe200078ec0ff */
[----:B------:R-:W-:-:S05]  /*10510*/  IMAD.IADD R63, R64, 0x1, -R63 ;  /* 0x00000001403f7824 */ /* 0x000fca00078e0a3f */
[----:B------:R-:W-:-:S04]  /*10520*/  LEA.HI R62, R73, R63, RZ, 0x1d ;  /* 0x0000003f493e7211 */ /* 0x000fc800078fe8ff */
[----:B------:R-:W-:Y:S01]  /*10530*/  SHF.R.S32.HI R65, RZ, 0x1f, R62 ;  /* 0x0000001fff417819 */ /* 0x000fe2000001143e */
[----:B------:R-:W-:-:S03]  /*10540*/  IMAD.SHL.U32 R63, R62, 0x8, RZ ;  /* 0x000000083e3f7824 */ /* 0x000fc600078e00ff */
[----:B------:R-:W-:Y:S02]  /*10550*/  LEA.HI R65, R65, R62, RZ, 0x3 ;  /* 0x0000003e41417211 */ /* 0x000fe400078f18ff */
[----:B------:R-:W-:-:S03]  /*10560*/  LOP3.LUT R60, R218, 0x38, R63, 0xf8, !PT ;  /* 0x00000038da3c7812 */ /* 0x000fc600078ef83f */
[----:B------:R-:W-:Y:S01]  /*10570*/  IMAD.SHL.U32 R65, R65, 0x400, RZ ;  /* 0x0000040041417824 */ /* 0x000fe200078e00ff */
[----:B------:R-:W-:-:S04]  /*10580*/  LOP3.LUT R60, R60, R219, RZ, 0x3c, !PT ;  /* 0x000000db3c3c7212 */ /* 0x000fc800078e3cff */
[----:B------:R-:W-:-:S04]  /*10590*/  LOP3.LUT R65, R65, 0x7fffe000, RZ, 0xc0, !PT ;  /* 0x7fffe00041417812 */ /* 0x000fc800078ec0ff */
[----:B------:R-:W-:Y:S02]  /*105a0*/  IADD3 R65, R60, R65, R220 ;  /* 0x000000413c417210 */ /* 0x000fe40007ffe0dc */
[----:B------:R-:W0:Y:S03]  /*105b0*/  LDS.128 R60, [R106+0x15400] ;  /* 0x015400006a3c7984 */ /* 0x000e260000000c00 */
[----:B------:R-:W-:-:S05]  /*105c0*/  IMAD R107, R65, 0x2, R16 ;  /* 0x00000002416b7824 */ /* 0x000fca00078e0210 */
[----:B------:R-:W1:Y:S01]  /*105d0*/  LDS.128 R64, [R107+0x15400] ;  /* 0x015400006b407984 */ /* 0x000e620000000c00 */
[----:B0-----:R-:W-:Y:S01]  /*105e0*/  IMAD.U32 R47, R60, 0x10000, RZ ;  /* 0x000100003c2f7824 */ /* 0x001fe200078e00ff */
[C---:B------:R-:W-:Y:S01]  /*105f0*/  LOP3.LUT R34, R62.reuse, 0xffff0000, RZ, 0xc0, !PT ;  /* 0xffff00003e227812 */ /* 0x040fe200078ec0ff */
[----:B------:R-:W-:Y:S01]  /*10600*/  IMAD.U32 R44, R62, 0x10000, RZ ;  /* 0x000100003e2c7824 */ /* 0x000fe200078e00ff */
[----:B------:R-:W-:Y:S01]  /*10610*/  LOP3.LUT R62, R63, 0xffff0000, RZ, 0xc0, !PT ;  /* 0xffff00003f3e7812 */ /* 0x000fe200078ec0ff */
[----:B------:R-:W-:Y:S01]  /*10620*/  IMAD.U32 R108, R61, 0x10000, RZ ;  /* 0x000100003d6c7824 */ /* 0x000fe200078e00ff */
[----:B------:R-:W-:Y:S01]  /*10630*/  LOP3.LUT R60, R60, 0xffff0000, RZ, 0xc0, !PT ;  /* 0xffff00003c3c7812 */ /* 0x000fe200078ec0ff */
[----:B------:R-:W-:Y:S01]  /*10640*/  IMAD.U32 R109, R63, 0x10000, RZ ;  /* 0x000100003f6d7824 */ /* 0x000fe200078e00ff */
        /* <DEDUP_REMOVED lines=20> */
[----:B------:R-:W-:Y:S01]  /*10790*/  FFMA.FTZ R120, R109, R120, R111 ;  /* 0x000000786d787223 */ /* 0x000fe2000001006f */
[----:B------:R-:W-:Y:S01]  /*107a0*/  FMUL.FTZ R109, R63, R112 ;  /* 0x000000703f6d7220 */ /* 0x000fe20000410000 */
[----:B------:R-:W-:-:S02]  /*107b0*/  IMAD.U32 R65, R66, 0x10000, RZ ;  /* 0x0001000042417824 */ /* 0x000fc400078e00ff */
[----:B------:R-:W-:Y:S01]  /*107c0*/  FFMA.FTZ R112, R60, R112, -R47 ;  /* 0x000000703c707223 */ /* 0x000fe2000001082f */
[----:B------:R-:W-:Y:S01]  /*107d0*/  IMAD.U32 R63, R46, 0x10000, RZ ;  /* 0x000100002e3f7824 */ /* 0x000fe200078e00ff */
[----:B------:R-:W-:Y:S01]  /*107e0*/  LOP3.LUT R66, R66, 0xffff0000, RZ, 0xc0, !PT ;  /* 0xffff000042427812 */ /* 0x000fe200078ec0ff */
[----:B------:R-:W-:Y:S01]  /*107f0*/  IMAD.U32 R47, R33, 0x10000, RZ ;  /* 0x00010000212f7824 */ /* 0x000fe200078e00ff */
[----:B------:R-:W-:Y:S01]  /*10800*/  LOP3.LUT R67, R67, 0xffff0000, RZ, 0xc0, !PT ;  /* 0xffff000043437812 */ /* 0x000fe200078ec0ff */
[----:B------:R-:W-:Y:S01]  /*10810*/  FMUL.FTZ R111, R65, R63 ;  /* 0x0000003f416f7220 */ /* 0x000fe20000410000 */
[----:B------:R-:W-:Y:S01]  /*10820*/  LOP3.LUT R33, R33, 0xffff0000, RZ, 0xc0, !PT ;  /* 0xffff000021217812 */ /* 0x000fe200078ec0ff */
[-C--:B------:R-:W-:Y:S01]  /*10830*/  FMUL.FTZ R65, R65, R47.reuse ;  /* 0x0000002f41417220 */ /* 0x080fe20000410000 */
[----:B------:R-:W-:Y:S01]  /*10840*/  LOP3.LUT R35, R35, 0xffff0000, RZ, 0xc0, !PT ;  /* 0xffff000023237812 */ /* 0x000fe200078ec0ff */
[----:B------:R-:W-:Y:S01]  /*10850*/  FFMA.FTZ R111, R44, R47, -R111 ;  /* 0x0000002f2c6f7223 */ /* 0x000fe2000001086f */
[----:B------:R-:W-:Y:S01]  /*10860*/  LOP3.LUT R47, R46, 0xffff0000, RZ, 0xc0, !PT ;  /* 0xffff00002e2f7812 */ /* 0x000fe200078ec0ff */
[----:B------:R-:W-:Y:S01]  /*10870*/  FFMA.FTZ R46, R44, R63, R65 ;  /* 0x0000003f2c2e7223 */ /* 0x000fe20000010041 */
[----:B------:R-:W-:Y:S01]  /*10880*/  LOP3.LUT R32, R32, 0xffff0000, RZ, 0xc0, !PT ;  /* 0xffff000020207812 */ /* 0x000fe200078ec0ff */
[----:B------:R-:W-:Y:S01]  /*10890*/  FMUL.FTZ R110, R64, R117 ;  /* 0x00000075406e7220 */ /* 0x000fe20000410000 */
[C---:B------:R-:W-:Y:S01]  /*108a0*/  FMUL.FTZ R65, R67.reuse, R35 ;  /* 0x0000002343417220 */ /* 0x040fe20000410000 */
[C---:B------:R-:W-:Y:S01]  /*108b0*/  FMUL.FTZ R63, R66.reuse, R47 ;  /* 0x0000002f423f7220 */ /* 0x040fe20000410000 */
[----:B------:R-:W-:Y:S01]  /*108c0*/  FMUL.FTZ R66, R66, R33 ;  /* 0x0000002142427220 */ /* 0x000fe20000410000 */
[-C--:B------:R-:W-:Y:S01]  /*108d0*/  FMUL.FTZ R64, R64, R113.reuse ;  /* 0x0000007140407220 */ /* 0x080fe20000410000 */
[----:B------:R-:W-:Y:S01]  /*108e0*/  FMUL.FTZ R44, R67, R32 ;  /* 0x00000020432c7220 */ /* 0x000fe20000410000 */
[----:B------:R-:W-:Y:S01]  /*108f0*/  FFMA.FTZ R109, R60, R116, R109 ;  /* 0x000000743c6d7223 */ /* 0x000fe2000001006d */
[C---:B------:R-:W-:Y:S01]  /*10900*/  FFMA.FTZ R110, R61.reuse, R113, -R110 ;  /* 0x000000713d6e7223 */ /* 0x040fe2000001086e */
[C---:B------:R-:W-:Y:S01]  /*10910*/  FFMA.FTZ R60, R34.reuse, R33, -R63 ;  /* 0x00000021223c7223 */ /* 0x040fe2000001083f */
[----:B------:R-:W-:Y:S01]  /*10920*/  FFMA.FTZ R47, R34, R47, R66 ;  /* 0x0000002f222f7223 */ /* 0x000fe20000010042 */
[C---:B------:R-:W-:Y:S01]  /*10930*/  FFMA.FTZ R65, R62.reuse, R32, -R65 ;  /* 0x000000203e417223 */ /* 0x040fe20000010841 */
        /* <DEDUP_REMOVED lines=9> */
[----:B------:R1:W-:Y:S01]  /*109d0*/  STS.128 [R106+0x15400], R32 ;  /* 0x015400206a007388 */ /* 0x0003e20000000c00 */
[----:B------:R-:W-:-:S05]  /*109e0*/  F2FP.BF16.F32.PACK_AB R47, R63, R120 ;  /* 0x000000783f2f723e */ /* 0x000fca00000010ff */
[----:B------:R1:W-:Y:S02]  /*109f0*/  STS.128 [R107+0x15400], R44 ;  /* 0x0154002c6b007388 */ /* 0x0003e40000000c00 */
.L_x_2899:
[----:B------:R-:W-:Y:S05]  /*10a00*/  BSYNC B2 ;  /* 0x0000000000027941 */ /* 0x000fea0003800000 */
.L_x_2898:
[----:B------:R-:W-:Y:S04]  /*10a10*/  BSSY B2, `(.L_x_2900) ;  /* 0x000006a000027945 */ /* 0x000fe80003800000 */
[----:B------:R-:W-:Y:S05]  /*10a20*/  @P1 BRA `(.L_x_2901) ;  /* 0x0000000400a01947 */ /* 0x000fea0003800000 */
[----:B-1----:R-:W2:Y:S04]  /*10a30*/  LDL R32, [R1+0x5c] ;  /* 0x00005c0001207983 */ /* 0x002ea80000100800 */
[----:B------:R-:W3:Y:S01]  /*10a40*/  LDL R66, [R1+0x88] ;  /* 0x0000880001427983 */ /* 0x000ee20000100800 */
[----:B------:R-:W-:Y:S02]  /*10a50*/  SHF.R.U64 R63, R28, 0x10, R29 ;  /* 0x000000101c3f7819 */ /* 0x000fe4000000121d */
[----:B0-----:R-:W-:Y:S02]  /*10a60*/  SHF.R.U64 R61, R30, 0x10, R31 ;  /* 0x000000101e3d7819 */ /* 0x001fe4000000121f */
[----:B------:R-:W-:Y:S02]  /*10a70*/  SHF.R.U32.HI R28, RZ, 0x10, R29 ;  /* 0x00000010ff1c7819 */ /* 0x000fe4000001161d */
[----:B------:R-:W-:-:S02]  /*10a80*/  SHF.R.U32.HI R30, RZ, 0x10, R31 ;  /* 0x00000010ff1e7819 */ /* 0x000fc4000001161f */
[----:B------:R-:W-:Y:S02]  /*10a90*/  SHF.R.U64 R31, R40, 0x10, R41 ;  /* 0x00000010281f7819 */ /* 0x000fe40000001229 */
[----:B------:R-:W-:Y:S02]  /*10aa0*/  SHF.R.U64 R29, R42, 0x10, R43 ;  /* 0x000000102a1d7819 */ /* 0x000fe4000000122b */
[----:B------:R-:W-:Y:S02]  /*10ab0*/  SHF.R.U32.HI R40, RZ, 0x10, R41 ;  /* 0x00000010ff287819 */ /* 0x000fe40000011629 */
[----:B------:R-:W-:Y:S02]  /*10ac0*/  PRMT R103, R103, 0x5410, R28 ;  /* 0x0000541067677816 */ /* 0x000fe4000000001c */
[----:B------:R-:W-:Y:S02]  /*10ad0*/  PRMT R98, R98, 0x5410, R31 ;  /* 0x0000541062627816 */ /* 0x000fe4000000001f */
[----:B------:R-:W-:-:S02]  /*10ae0*/  PRMT R100, R100, 0x5410, R29 ;  /* 0x0000541064647816 */ /* 0x000fc4000000001d */
[----:B------:R-:W-:Y:S02]  /*10af0*/  SHF.R.U32.HI R42, RZ, 0x10, R43 ;  /* 0x00000010ff2a7819 */ /* 0x000fe4000001162b */
[----:B------:R-:W-:Y:S02]  /*10b00*/  PRMT R105, R105, 0x5410, R30 ;  /* 0x0000541069697816 */ /* 0x000fe4000000001e */
[----:B------:R-:W-:Y:S01]  /*10b10*/  PRMT R102, R102, 0x5410, R63 ;  /* 0x0000541066667816 */ /* 0x000fe2000000003f */
[----:B------:R-:W-:Y:S01]  /*10b20*/  IMAD.U32 R63, R98, 0x10000, RZ ;  /* 0x00010000623f7824 */ /* 0x000fe200078e00ff */
[----:B------:R-:W-:Y:S02]  /*10b30*/  PRMT R99, R99, 0x5410, R40 ;  /* 0x0000541063637816 */ /* 0x000fe40000000028 */
[----:B------:R-:W-:Y:S01]  /*10b40*/  PRMT R101, R101, 0x5410, R42 ;  /* 0x0000541065657816 */ /* 0x000fe2000000002a */
[----:B------:R-:W-:Y:S01]  /*10b50*/  IMAD.U32 R62, R102, 0x10000, RZ ;  /* 0x00010000663e7824 */ /* 0x000fe200078e00ff */
[----:B------:R-:W-:-:S02]  /*10b60*/  PRMT R104, R104, 0x5410, R61 ;  /* 0x0000541068687816 */ /* 0x000fc4000000003d */
[----:B------:R-:W-:Y:S02]  /*10b70*/  LOP3.LUT R98, R98, 0xffff0000, RZ, 0xc0, !PT ;  /* 0xffff000062627812 */ /* 0x000fe400078ec0ff */
[----:B------:R-:W-:Y:S02]  /*10b80*/  LOP3.LUT R102, R102, 0xffff0000, RZ, 0xc0, !PT ;  /* 0xffff000066667812 */ /* 0x000fe400078ec0ff */
[----:B--2---:R-:W-:-:S04]  /*10b90*/  LEA.HI R32, R73, R32, RZ, 0x1d ;  /* 0x0000002049207211 */ /* 0x004fc800078fe8ff */
        /* <DEDUP_REMOVED lines=8> */
[----:B---3--:R-:W0:Y:S03]  /*10c20*/  LDS.128 R32, [R66] ;  /* 0x0000000042207984 */ /* 0x008e260000000c00 */
        /* <DEDUP_REMOVED lines=21> */
[----:B------:R-:W-:Y:S02]  /*10d80*/  IMAD.U32 R35, R103, 0x10000, RZ ;  /* 0x0001000067237824 */ /* 0x000fe400078e00ff */
[----:B------:R-:W-:Y:S01]  /*10d90*/  FFMA.FTZ R65, R28, R62, -R65 ;  /* 0x0000003e1c417223 */ /* 0x000fe20000010841 */
[----:B------:R-:W-:Y:S01]  /*10da0*/  FMUL.FTZ R107, R42, R47 ;  /* 0x0000002f2a6b7220 */ /* 0x000fe20000410000 */
[----:B------:R-:W-:Y:S02]  /*10db0*/  IMAD.U32 R62, R101, 0x10000, RZ ;  /* 0x00010000653e7824 */ /* 0x000fe400078e00ff */
[----:B------:R-:W-:Y:S01]  /*10dc0*/  FFMA.FTZ R67, R28, R63, R67 ;  /* 0x0000003f1c437223 */ /* 0x000fe20000010043 */
[----:B------:R-:W-:Y:S02]  /*10dd0*/  IMAD.U32 R28, R105, 0x10000, RZ ;  /* 0x00010000691c7824 */ /* 0x000fe400078e00ff */
[-C--:B------:R-:W-:Y:S01]  /*10de0*/  FMUL.FTZ R63, R42, R35.reuse ;  /* 0x000000232a3f7220 */ /* 0x080fe20000410000 */
[C---:B------:R-:W-:Y:S01]  /*10df0*/  FFMA.FTZ R107, R30.reuse, R35, -R107 ;  /* 0x000000231e6b7223 */ /* 0x040fe2000001086b */
[C---:B------:R-:W-:Y:S01]  /*10e00*/  FMUL.FTZ R35, R61.reuse, R62 ;  /* 0x0000003e3d237220 */ /* 0x040fe20000410000 */
[-C--:B------:R-:W-:Y:S01]  /*10e10*/  FMUL.FTZ R61, R61, R28.reuse ;  /* 0x0000001c3d3d7220 */ /* 0x080fe20000410000 */
[----:B------:R-:W-:Y:S01]  /*10e20*/  FFMA.FTZ R63, R30, R47, R63 ;  /* 0x0000002f1e3f7223 */ /* 0x000fe2000001003f */
[----:B------:R-:W-:Y:S01]  /*10e30*/  LOP3.LUT R99, R99, 0xffff0000, RZ, 0xc0, !PT ;  /* 0xffff000063637812 */ /* 0x000fe200078ec0ff */
[C---:B------:R-:W-:Y:S01]  /*10e40*/  FFMA.FTZ R47, R40.reuse, R28, -R35 ;  /* 0x0000001c282f7223 */ /* 0x040fe20000010823 */
[----:B------:R-:W-:Y:S01]  /*10e50*/  LOP3.LUT R103, R103, 0xffff0000, RZ, 0xc0, !PT ;  /* 0xffff000067677812 */ /* 0x000fe200078ec0ff */
[----:B------:R-:W-:Y:S01]  /*10e60*/  FMUL.FTZ R28, R41, R98 ;  /* 0x00000062291c7220 */ /* 0x000fe20000410000 */
[----:B------:R-:W-:Y:S01]  /*10e70*/  FFMA.FTZ R61, R40, R62, R61 ;  /* 0x0000003e283d7223 */ /* 0x000fe2000001003d */
[----:B------:R-:W-:-:S02]  /*10e80*/  IMAD.U32 R30, R100, 0x10000, RZ ;  /* 0x00010000641e7824 */ /* 0x000fc400078e00ff */
[-C--:B------:R-:W-:Y:S01]  /*10e90*/  FMUL.FTZ R40, R41, R102.reuse ;  /* 0x0000006629287220 */ /* 0x080fe20000410000 */
[C---:B------:R-:W-:Y:S01]  /*10ea0*/  FMUL.FTZ R35, R44.reuse, R99 ;  /* 0x000000632c237220 */ /* 0x040fe20000410000 */
[----:B------:R-:W-:Y:S01]  /*10eb0*/  FFMA.FTZ R102, R29, R102, -R28 ;  /* 0x000000661d667223 */ /* 0x000fe2000001081c */
[-C--:B------:R-:W-:Y:S01]  /*10ec0*/  FMUL.FTZ R44, R44, R103.reuse ;  /* 0x000000672c2c7220 */ /* 0x080fe20000410000 */
[----:B------:R-:W-:Y:S02]  /*10ed0*/  IMAD.U32 R28, R104, 0x10000, RZ ;  /* 0x00010000681c7824 */ /* 0x000fe400078e00ff */
[----:B------:R-:W-:Y:S01]  /*10ee0*/  FMUL.FTZ R62, R43, R30 ;  /* 0x0000001e2b3e7220 */ /* 0x000fe20000410000 */
[----:B------:R-:W-:Y:S01]  /*10ef0*/  LOP3.LUT R100, R100, 0xffff0000, RZ, 0xc0, !PT ;  /* 0xffff000064647812 */ /* 0x000fe200078ec0ff */
[----:B------:R-:W-:Y:S01]  /*10f00*/  FFMA.FTZ R42, R32, R103, -R35 ;  /* 0x00000067202a7223 */ /* 0x000fe20000010823 */
[----:B------:R-:W-:Y:S01]  /*10f10*/  LOP3.LUT R104, R104, 0xffff0000, RZ, 0xc0, !PT ;  /* 0xffff000068687812 */ /* 0x000fe200078ec0ff */
[----:B------:R-:W-:Y:S01]  /*10f20*/  FFMA.FTZ R44, R32, R99, R44 ;  /* 0x00000063202c7223 */ /* 0x000fe2000001002c */
[----:B------:R-:W-:Y:S01]  /*10f30*/  LOP3.LUT R101, R101, 0xffff0000, RZ, 0xc0, !PT ;  /* 0xffff000065657812 */ /* 0x000fe200078ec0ff */
[-C--:B------:R-:W-:Y:S01]  /*10f40*/  FMUL.FTZ R32, R43, R28.reuse ;  /* 0x0000001c2b207220 */ /* 0x080fe20000410000 */
[----:B------:R-:W-:Y:S01]  /*10f50*/  LOP3.LUT R105, R105, 0xffff0000, RZ, 0xc0, !PT ;  /* 0xffff000069697812 */ /* 0x000fe200078ec0ff */
[----:B------:R-:W-:Y:S01]  /*10f60*/  FFMA.FTZ R62, R31, R28, -R62 ;  /* 0x0000001c1f3e7223 */ /* 0x000fe2000001083e */
[----:B------:R-:W-:Y:S01]  /*10f70*/  FMUL.FTZ R28, R45, R100 ;  /* 0x000000642d1c7220 */ /* 0x000fe20000410000 */
[----:B------:R-:W-:Y:S01]  /*10f80*/  FFMA.FTZ R40, R29, R98, R40 ;  /* 0x000000621d287223 */ /* 0x000fe20000010028 */
[----:B------:R-:W-:Y:S01]  /*10f90*/  FMUL.FTZ R45, R45, R104 ;  /* 0x000000682d2d7220 */ /* 0x000fe20000410000 */
[----:B------:R-:W-:Y:S01]  /*10fa0*/  FFMA.FTZ R31, R31, R30, R32 ;  /* 0x0000001e1f1f7223 */ /* 0x000fe20000010020 */
        /* <DEDUP_REMOVED lines=16> */
.L_x_2901:
[----:B------:R-:W-:Y:S05]  /*110b0*/  BSYNC B2 ;  /* 0x0000000000027941 */ /* 0x000fea0003800000 */
.L_x_2900:
[----:B------:R-:W-:Y:S05]  /*110c0*/  @P2 BRA `(.L_x_2897) ;  /* 0x0000000400a02947 */ /* 0x000fea0003800000 */
[----:B--2---:R-:W2:Y:S04]  /*110d0*/  LDL R28, [R1+0x60] ;  /* 0x00006000011c7983 */ /* 0x004ea80000100800 */
[----:B------:R-:W3:Y:S01]  /*110e0*/  LDL R60, [R1+0x80] ;  /* 0x00008000013c7983 */ /* 0x000ee20000100800 */
[----:B------:R-:W-:Y:S02]  /*110f0*/  SHF.R.U64 R43, R24, 0x10, R25 ;  /* 0x00000010182b7819 */ /* 0x000fe40000001219 */
[----:B------:R-:W-:Y:S02]  /*11100*/  SHF.R.U64 R41, R26, 0x10, R27 ;  /* 0x000000101a297819 */ /* 0x000fe4000000121b */
        /* <DEDUP_REMOVED lines=8> */
[----:B------:R-:W-:Y:S01]  /*11190*/  PRMT R89, R89, 0x5410, R26 ;  /* 0x0000541059597816 */ /* 0x000fe2000000001a */
[----:B------:R-:W-:Y:S01]  /*111a0*/  IMAD.U32 R42, R82, 0x10000, RZ ;  /* 0x00010000522a7824 */ /* 0x000fe200078e00ff */
[----:B------:R-:W-:Y:S02]  /*111b0*/  PRMT R86, R86, 0x5410, R43 ;  /* 0x0000541056567816 */ /* 0x000fe4000000002b */
[----:B------:R-:W-:Y:S02]  /*111c0*/  PRMT R83, R83, 0x5410, R36 ;  /* 0x0000541053537816 */ /* 0x000fe40000000024 */
[----:B------:R-:W-:Y:S02]  /*111d0*/  SHF.R.U32.HI R38, RZ, 0x10, R39 ;  /* 0x00000010ff267819 */ /* 0x000fe40000011627 */
[----:B------:R-:W-:Y:S01]  /*111e0*/  PRMT R88, R88, 0x5410, R41 ;  /* 0x0000541058587816 */ /* 0x000fe20000000029 */
[----:B------:R-:W-:Y:S01]  /*111f0*/  IMAD.U32 R41, R86, 0x10000, RZ ;  /* 0x0001000056297824 */ /* 0x000fe200078e00ff */
[----:B------:R-:W-:Y:S01]  /*11200*/  PRMT R85, R85, 0x5410, R38 ;  /* 0x0000541055557816 */ /* 0x000fe20000000026 */
[----:B------:R-:W-:Y:S01]  /*11210*/  IMAD.U32 R43, R83, 0x10000, RZ ;  /* 0x00010000532b7824 */ /* 0x000fe200078e00ff */
[----:B------:R-:W-:-:S02]  /*11220*/  LOP3.LUT R82, R82, 0xffff0000, RZ, 0xc0, !PT ;  /* 0xffff000052527812 */ /* 0x000fc400078ec0ff */
        /* <DEDUP_REMOVED lines=11> */
[----:B---3--:R-:W2:Y:S03]  /*112e0*/  LDS.128 R28, [R60] ;  /* 0x000000003c1c7984 */ /* 0x008ea60000000c00 */
[----:B------:R-:W-:-:S05]  /*112f0*/  IMAD R40, R73, 0x2, R16 ;  /* 0x0000000249287824 */ /* 0x000fca00078e0210 */
[----:B-1----:R-:W1:Y:S01]  /*11300*/  LDS.128 R32, [R40+0x15400] ;  /* 0x0154000028207984 */ /* 0x002e620000000c00 */
[C---:B--2---:R-:W-:Y:S01]  /*11310*/  IMAD.U32 R24, R28.reuse, 0x10000, RZ ;  /* 0x000100001c187824 */ /* 0x044fe200078e00ff */
        /* <DEDUP_REMOVED lines=14> */
[----:B0-----:R-:W-:Y:S01]  /*11400*/  FMUL.FTZ R61, R37, R43 ;  /* 0x0000002b253d7220 */ /* 0x001fe20000410000 */
        /* <DEDUP_REMOVED lines=21> */
[-C--:B------:R-:W-:Y:S01]  /*11560*/  FMUL.FTZ R38, R38, R24.reuse ;  /* 0x0000001826267220 */ /* 0x080fe20000410000 */
        /* <DEDUP_REMOVED lines=30> */
.L_x_2897:
[----:B------:R-:W-:Y:S05]  /*11750*/  BSYNC B1 ;  /* 0x0000000000017941 */ /* 0x000fea0003800000 */
.L_x_2896:
[----:B---3--:R-:W-:-:S05]  /*11760*/  VIADD R24, R204, 0x40 ;  /* 0x00000040cc187836 */ /* 0x008fca0000000000 */
[----:B------:R-:W-:-:S13]  /*11770*/  ISETP.GE.AND P0, PT, R24, R3, PT ;  /* 0x000000031800720c */ /* 0x000fda0003f06270 */
[----:B------:R-:W-:Y:S05]  /*11780*/  @P0 BRA `(.L_x_2877) ;  /* 0x0000001400240947 */ /* 0x000fea0003800000 */
[----:B------:R-:W3:Y:S01]  /*11790*/  LDC R3, c[0x0][0x3f4] ;  /* 0x0000fd00ff037b82 */ /* 0x000ee20000000800 */
[----:B------:R-:W-:Y:S01]  /*117a0*/  BSSY B1, `(.L_x_2902) ;  /* 0x0000073000017945 */ /* 0x000fe20003800000 */
[----:B-1----:R-:W-:Y:S02]  /*117b0*/  SHF.R.U32.HI R44, RZ, 0x3, R217 ;  /* 0x00000003ff2c7819 */ /* 0x002fe400000116d9 */
[-C--:B---3--:R-:W-:Y:S02]  /*117c0*/  ISETP.GE.AND P0, PT, R18, R3.reuse, PT ;  /* 0x000000031200720c */ /* 0x088fe40003f06270 */
[-C--:B------:R-:W-:Y:S02]  /*117d0*/  ISETP.GE.AND P1, PT, R206, R3.reuse, PT ;  /* 0x00000003ce00720c */ /* 0x080fe40003f26270 */
[----:B------:R-:W-:-:S09]  /*117e0*/  ISETP.GE.AND P2, PT, R207, R3, PT ;  /* 0x00000003cf00720c */ /* 0x000fd20003f46270 */
[----:B------:R-:W-:Y:S05]  /*117f0*/  @P0 BRA `(.L_x_2903) ;  /* 0x0000000400b40947 */ /* 0x000fea0003800000 */
[----:B------:R-:W3:Y:S01]  /*11800*/  LDL R42, [R1+0x84] ;  /* 0x00008400012a7983 */ /* 0x000ee20000100800 */
[----:B------:R-:W1:Y:S02]  /*11810*/  S2R R25, SR_TID.X ;  /* 0x0000000000197919 */ /* 0x000e640000002100 */
[----:B-1----:R-:W-:-:S05]  /*11820*/  VIADD R25, R25, 0xffffff80 ;  /* 0xffffff8019197836 */ /* 0x002fca0000000000 */
[----:B------:R-:W-:-:S04]  /*11830*/  SHF.R.S32.HI R24, RZ, 0x1f, R25 ;  /* 0x0000001fff187819 */ /* 0x000fc80000011419 */
[----:B------:R-:W-:-:S04]  /*11840*/  LEA.HI R24, R24, R25, RZ, 0x2 ;  /* 0x0000001918187211 */ /* 0x000fc800078f10ff */
[----:B------:R-:W-:-:S05]  /*11850*/  LOP3.LUT R24, R24, 0xfffffffc, RZ, 0xc0, !PT ;  /* 0xfffffffc18187812 */ /* 0x000fca00078ec0ff */
        /* <DEDUP_REMOVED lines=9> */
[----:B--2---:R-:W-:-:S05]  /*118f0*/  IADD3 R29, R25, R26, R222 ;  /* 0x0000001a191d7210 */ /* 0x004fca0007ffe0de */
[----:B------:R-:W-:-:S05]  /*11900*/  IMAD R32, R29, 0x2, R16 ;  /* 0x000000021d207824 */ /* 0x000fca00078e0210 */
[----:B------:R-:W1:Y:S01]  /*11910*/  LDS.128 R28, [R32+0x15400] ;  /* 0x01540000201c7984 */ /* 0x000e620000000c00 */
[--C-:B------:R-:W-:Y:S02]  /*11920*/  SHF.R.U64 R33, R4, 0x10, R5.reuse ;  /* 0x0000001004217819 */ /* 0x100fe40000001205 */
[----:B------:R-:W-:Y:S02]  /*11930*/  SHF.R.U32.HI R4, RZ, 0x10, R5 ;  /* 0x00000010ff047819 */ /* 0x000fe40000011605 */
[--C-:B------:R-:W-:Y:S02]  /*11940*/  SHF.R.U64 R5, R6, 0x10, R7.reuse ;  /* 0x0000001006057819 */ /* 0x100fe40000001207 */
[----:B------:R-:W-:Y:S02]  /*11950*/  SHF.R.U32.HI R6, RZ, 0x10, R7 ;  /* 0x00000010ff067819 */ /* 0x000fe40000011607 */
[----:B------:R-:W-:Y:S02]  /*11960*/  SHF.R.U64 R37, R48, 0x10, R49 ;  /* 0x0000001030257819 */ /* 0x000fe40000001231 */
[----:B------:R-:W-:-:S02]  /*11970*/  PRMT R90, R90, 0x5410, R33 ;  /* 0x000054105a5a7816 */ /* 0x000fc40000000021 */
[----:B------:R-:W-:Y:S02]  /*11980*/  PRMT R91, R91, 0x5410, R4 ;  /* 0x000054105b5b7816 */ /* 0x000fe40000000004 */
[----:B------:R-:W-:Y:S02]  /*11990*/  PRMT R92, R92, 0x5410, R5 ;  /* 0x000054105c5c7816 */ /* 0x000fe40000000005 */
[----:B------:R-:W-:Y:S02]  /*119a0*/  PRMT R93, R93, 0x5410, R6 ;  /* 0x000054105d5d7816 */ /* 0x000fe40000000006 */
[----:B------:R-:W-:Y:S01]  /*119b0*/  PRMT R94, R94, 0x5410, R37 ;  /* 0x000054105e5e7816 */ /* 0x000fe20000000025 */
[----:B------:R-:W-:Y:S01]  /*119c0*/  IMAD.U32 R38, R90, 0x10000, RZ ;  /* 0x000100005a267824 */ /* 0x000fe200078e00ff */
[----:B------:R-:W-:Y:S02]  /*119d0*/  SHF.R.U32.HI R48, RZ, 0x10, R49 ;  /* 0x00000010ff307819 */ /* 0x000fe40000011631 */
[----:B------:R-:W-:Y:S01]  /*119e0*/  SHF.R.U64 R35, R50, 0x10, R51 ;  /* 0x0000001032237819 */ /* 0x000fe20000001233 */
[----:B------:R-:W-:Y:S01]  /*119f0*/  IMAD.U32 R37, R94, 0x10000, RZ ;  /* 0x000100005e257824 */ /* 0x000fe200078e00ff */
[----:B------:R-:W-:-:S02]  /*11a00*/  PRMT R95, R95, 0x5410, R48 ;  /* 0x000054105f5f7816 */ /* 0x000fc40000000030 */
[----:B------:R-:W-:Y:S01]  /*11a10*/  SHF.R.U32.HI R50, RZ, 0x10, R51 ;  /* 0x00000010ff327819 */ /* 0x000fe20000011633 */
[----:B------:R-:W-:-:S03]  /*11a20*/  IMAD.U32 R39, R91, 0x10000, RZ ;  /* 0x000100005b277824 */ /* 0x000fc600078e00ff */
[----:B------:R-:W-:Y:S02]  /*11a30*/  PRMT R97, R97, 0x5410, R50 ;  /* 0x0000541061617816 */ /* 0x000fe40000000032 */
[----:B------:R-:W-:Y:S01]  /*11a40*/  LOP3.LUT R90, R90, 0xffff0000, RZ, 0xc0, !PT ;  /* 0xffff00005a5a7812 */ /* 0x000fe200078ec0ff */
[----:B-1----:R-:W-:Y:S02]  /*11a50*/  IMAD.U32 R34, R29, 0x10000, RZ ;  /* 0x000100001d227824 */ /* 0x002fe400078e00ff */
[----:B------:R-:W-:Y:S02]  /*11a60*/  IMAD.U32 R36, R31, 0x10000, RZ ;  /* 0x000100001f247824 */ /* 0x000fe400078e00ff */
[----:B------:R-:W-:Y:S01]  /*11a70*/  FMUL.FTZ R45, R34, R39 ;  /* 0x00000027222d7220 */ /* 0x000fe20000410000 */
[----:B------:R-:W-:Y:S02]  /*11a80*/  LOP3.LUT R94, R94, 0xffff0000, RZ, 0xc0, !PT ;  /* 0xffff00005e5e7812 */ /* 0x000fe400078ec0ff */
[----:B------:R-:W-:-:S02]  /*11a90*/  LOP3.LUT R29, R29, 0xffff0000, RZ, 0xc0, !PT ;  /* 0xffff00001d1d7812 */ /* 0x000fc400078ec0ff */
[----:B------:R-:W-:Y:S02]  /*11aa0*/  LOP3.LUT R91, R91, 0xffff0000, RZ, 0xc0, !PT ;  /* 0xffff00005b5b7812 */ /* 0x000fe400078ec0ff */
[----:B------:R-:W-:Y:S01]  /*11ab0*/  PRMT R96, R96, 0x5410, R35 ;  /* 0x0000541060607816 */ /* 0x000fe20000000023 */
[C---:B------:R-:W-:Y:S01]  /*11ac0*/  IMAD.U32 R35, R30.reuse, 0x10000, RZ ;  /* 0x000100001e237824 */ /* 0x040fe200078e00ff */
[----:B------:R-:W-:Y:S02]  /*11ad0*/  LOP3.LUT R30, R30, 0xffff0000, RZ, 0xc0, !PT ;  /* 0xffff00001e1e7812 */ /* 0x000fe400078ec0ff */
[----:B------:R-:W-:Y:S01]  /*11ae0*/  LOP3.LUT R31, R31, 0xffff0000, RZ, 0xc0, !PT ;  /* 0xffff00001f1f7812 */ /* 0x000fe200078ec0ff */
[----:B---3--:R-:W1:Y:S02]  /*11af0*/  LDS.128 R24, [R42] ;  /* 0x000000002a187984 */ /* 0x008e640000000c00 */
        /* <DEDUP_REMOVED lines=8> */
[----:B------:R-:W-:-:S04]  /*11b80*/  IMAD.U32 R27, R28, 0x10000, RZ ;  /* 0x000100001c1b7824 */ /* 0x000fc800078e00ff */
[CC--:B------:R-:W-:Y:S01]  /*11b90*/  FMUL.FTZ R41, R27.reuse, R38.reuse ;  /* 0x000000261b297220 */ /* 0x0c0fe20000410000 */
[-C--:B------:R-:W-:Y:S01]  /*11ba0*/  FMUL.FTZ R43, R27, R37.reuse ;  /* 0x000000251b2b7220 */ /* 0x080fe20000410000 */
[----:B------:R-:W-:Y:S02]  /*11bb0*/  IMAD.U32 R27, R95, 0x10000, RZ ;  /* 0x000100005f1b7824 */ /* 0x000fe400078e00ff */
[C---:B------:R-:W-:Y:S01]  /*11bc0*/  FFMA.FTZ R41, R4.reuse, R37, -R41 ;  /* 0x0000002504297223 */ /* 0x040fe20000010829 */
[----:B------:R-:W-:Y:S02]  /*11bd0*/  IMAD.U32 R37, R93, 0x10000, RZ ;  /* 0x000100005d257824 */ /* 0x000fe400078e00ff */
[----:B------:R-:W-:Y:S01]  /*11be0*/  FFMA.FTZ R43, R4, R38, R43 ;  /* 0x00000026042b7223 */ /* 0x000fe2000001002b */
[----:B------:R-:W-:Y:S01]  /*11bf0*/  FMUL.FTZ R47, R34, R27 ;  /* 0x0000001b222f7220 */ /* 0x000fe20000410000 */
[----:B------:R-:W-:Y:S01]  /*11c00*/  LOP3.LUT R28, R28, 0xffff0000, RZ, 0xc0, !PT ;  /* 0xffff00001c1c7812 */ /* 0x000fe200078ec0ff */
[----:B------:R-:W-:-:S02]  /*11c10*/  IMAD.U32 R4, R97, 0x10000, RZ ;  /* 0x0001000061047824 */ /* 0x000fc400078e00ff */
[----:B------:R-:W-:Y:S01]  /*11c20*/  FMUL.FTZ R34, R36, R37 ;  /* 0x0000002524227220 */ /* 0x000fe20000410000 */
[----:B------:R-:W-:Y:S01]  /*11c30*/  FFMA.FTZ R47, R6, R39, R47 ;  /* 0x00000027062f7223 */ /* 0x000fe2000001002f */
[----:B------:R-:W-:Y:S01]  /*11c40*/  LOP3.LUT R95, R95, 0xffff0000, RZ, 0xc0, !PT ;  /* 0xffff00005f5f7812 */ /* 0x000fe200078ec0ff */
[-C--:B------:R-:W-:Y:S01]  /*11c50*/  FMUL.FTZ R36, R36, R4.reuse ;  /* 0x0000000424247220 */ /* 0x080fe20000410000 */
[C---:B------:R-:W-:Y:S01]  /*11c60*/  FFMA.FTZ R39, R33.reuse, R4, -R34 ;  /* 0x0000000421277223 */ /* 0x040fe20000010822 */
[----:B------:R-:W-:Y:S01]  /*11c70*/  FMUL.FTZ R4, R28, R90 ;  /* 0x0000005a1c047220 */ /* 0x000fe20000410000 */
[----:B------:R-:W-:Y:S01]  /*11c80*/  FFMA.FTZ R45, R6, R27, -R45 ;  /* 0x0000001b062d7223 */ /* 0x000fe2000001082d */
[----:B------:R-:W-:Y:S01]  /*11c90*/  FFMA.FTZ R33, R33, R37, R36 ;  /* 0x0000002521217223 */ /* 0x000fe20000010024 */
[-C--:B------:R-:W-:Y:S01]  /*11ca0*/  FMUL.FTZ R28, R28, R94.reuse ;  /* 0x0000005e1c1c7220 */ /* 0x080fe20000410000 */
[----:B------:R-:W-:Y:S01]  /*11cb0*/  FFMA.FTZ R94, R5, R94, -R4 ;  /* 0x0000005e055e7223 */ /* 0x000fe20000010804 */
[----:B------:R-:W-:-:S02]  /*11cc0*/  IMAD.U32 R6, R92, 0x10000, RZ ;  /* 0x000100005c067824 */ /* 0x000fc400078e00ff */
[C---:B------:R-:W-:Y:S01]  /*11cd0*/  FMUL.FTZ R27, R29.reuse, R91 ;  /* 0x0000005b1d1b7220 */ /* 0x040fe20000410000 */
[-C--:B------:R-:W-:Y:S01]  /*11ce0*/  FMUL.FTZ R36, R29, R95.reuse ;  /* 0x0000005f1d247220 */ /* 0x080fe20000410000 */
[C---:B------:R-:W-:Y:S01]  /*11cf0*/  IMAD.U32 R4, R96.reuse, 0x10000, RZ ;  /* 0x0001000060047824 */ /* 0x040fe200078e00ff */
[----:B------:R-:W-:Y:S01]  /*11d00*/  LOP3.LUT R96, R96, 0xffff0000, RZ, 0xc0, !PT ;  /* 0xffff000060607812 */ /* 0x000fe200078ec0ff */
[C---:B------:R-:W-:Y:S01]  /*11d10*/  FMUL.FTZ R38, R35.reuse, R6 ;  /* 0x0000000623267220 */ /* 0x040fe20000410000 */
[C---:B------:R-:W-:Y:S01]  /*11d20*/  FFMA.FTZ R34, R24.reuse, R95, -R27 ;  /* 0x0000005f18227223 */ /* 0x040fe2000001081b */
[----:B------:R-:W-:Y:S01]  /*11d30*/  FFMA.FTZ R36, R24, R91, R36 ;  /* 0x0000005b18247223 */ /* 0x000fe20000010024 */
[----:B------:R-:W-:Y:S01]  /*11d40*/  LOP3.LUT R92, R92, 0xffff0000, RZ, 0xc0, !PT ;  /* 0xffff00005c5c7812 */ /* 0x000fe200078ec0ff */
[----:B------:R-:W-:Y:S01]  /*11d50*/  FMUL.FTZ R24, R35, R4 ;  /* 0x0000000423187220 */ /* 0x000fe20000410000 */
[----:B------:R-:W-:Y:S02]  /*11d60*/  LOP3.LUT R93, R93, 0xffff0000, RZ, 0xc0, !PT ;  /* 0xffff00005d5d7812 */ /* 0x000fe400078ec0ff */
[----:B------:R-:W-:Y:S01]  /*11d70*/  LOP3.LUT R97, R97, 0xffff0000, RZ, 0xc0, !PT ;  /* 0xffff000061617812 */ /* 0x000fe200078ec0ff */
[----:B------:R-:W-:Y:S01]  /*11d80*/  FFMA.FTZ R28, R5, R90, R28 ;  /* 0x0000005a051c7223 */ /* 0x000fe2000001001c */
[C---:B------:R-:W-:Y:S01]  /*11d90*/  FFMA.FTZ R38, R7.reuse, R4, -R38 ;  /* 0x0000000407267223 */ /* 0x040fe20000010826 */
[C---:B------:R-:W-:Y:S01]  /*11da0*/  FMUL.FTZ R5, R30.reuse, R96 ;  /* 0x000000601e057220 */ /* 0x040fe20000410000 */
[----:B------:R-:W-:Y:S01]  /*11db0*/  FFMA.FTZ R7, R7, R6, R24 ;  /* 0x0000000607077223 */ /* 0x000fe20000010018 */
        /* <DEDUP_REMOVED lines=15> */
[----:B------:R1:W-:Y:S04]  /*11eb0*/  STS.128 [R42], R4 ;  /* 0x000000042a007388 */ /* 0x0003e80000000c00 */
[----:B------:R1:W-:Y:S02]  /*11ec0*/  STS.128 [R32+0x15400], R24 ;  /* 0x0154001820007388 */ /* 0x0003e40000000c00 */
.L_x_2903:
[----:B------:R-:W-:Y:S05]  /*11ed0*/  BSYNC B1 ;  /* 0x0000000000017941 */ /* 0x000fea0003800000 */
.L_x_2902:
[----:B------:R-:W-:Y:S04]  /*11ee0*/  BSSY B1, `(.L_x_2904) ;  /* 0x000006a000017945 */ /* 0x000fe80003800000 */
[----:B------:R-:W-:Y:S05]  /*11ef0*/  @P1 BRA `(.L_x_2905) ;  /* 0x0000000400a01947 */ /* 0x000fea0003800000 */
[----:B-1----:R-:W3:Y:S04]  /*11f00*/  LDL R4, [R1+0x5c] ;  /* 0x00005c0001047983 */ /* 0x002ee80000100800 */
[----:B------:R-:W4:Y:S01]  /*11f10*/  LDL R43, [R1+0x7c] ;  /* 0x00007c00012b7983 */ /* 0x000f220000100800 */
[----:B--2---:R-:W-:Y:S02]  /*11f20*/  SHF.R.U64 R29, R8, 0x10, R9 ;  /* 0x00000010081d7819 */ /* 0x004fe40000001209 */
[----:B------:R-:W-:Y:S02]  /*11f30*/  SHF.R.U64 R33, R52, 0x10, R53 ;  /* 0x0000001034217819 */ /* 0x000fe40000001235 */
[----:B------:R-:W-:Y:S02]  /*11f40*/  PRMT R74, R74, 0x5410, R29 ;  /* 0x000054104a4a7816 */ /* 0x000fe4000000001d */
[----:B------:R-:W-:-:S02]  /*11f50*/  SHF.R.U32.HI R8, RZ, 0x10, R9 ;  /* 0x00000010ff087819 */ /* 0x000fc40000011609 */
[----:B------:R-:W-:Y:S01]  /*11f60*/  PRMT R78, R78, 0x5410, R33 ;  /* 0x000054104e4e7816 */ /* 0x000fe20000000021 */
[----:B------:R-:W-:Y:S01]  /*11f70*/  IMAD.U32 R34, R74, 0x10000, RZ ;  /* 0x000100004a227824 */ /* 0x000fe200078e00ff */
[----:B------:R-:W-:Y:S02]  /*11f80*/  SHF.R.U32.HI R52, RZ, 0x10, R53 ;  /* 0x00000010ff347819 */ /* 0x000fe40000011635 */
[----:B------:R-:W-:Y:S01]  /*11f90*/  SHF.R.U64 R9, R10, 0x10, R11 ;  /* 0x000000100a097819 */ /* 0x000fe2000000120b */
[----:B------:R-:W-:Y:S01]  /*11fa0*/  IMAD.U32 R33, R78, 0x10000, RZ ;  /* 0x000100004e217824 */ /* 0x000fe200078e00ff */
[----:B------:R-:W-:Y:S02]  /*11fb0*/  SHF.R.U64 R31, R54, 0x10, R55 ;  /* 0x00000010361f7819 */ /* 0x000fe40000001237 */
[----:B------:R-:W-:Y:S02]  /*11fc0*/  SHF.R.U32.HI R10, RZ, 0x10, R11 ;  /* 0x00000010ff0a7819 */ /* 0x000fe4000001160b */
[----:B------:R-:W-:-:S02]  /*11fd0*/  PRMT R75, R75, 0x5410, R8 ;  /* 0x000054104b4b7816 */ /* 0x000fc40000000008 */
[----:B------:R-:W-:Y:S02]  /*11fe0*/  SHF.R.U32.HI R54, RZ, 0x10, R55 ;  /* 0x00000010ff367819 */ /* 0x000fe40000011637 */
[----:B------:R-:W-:Y:S01]  /*11ff0*/  PRMT R79, R79, 0x5410, R52 ;  /* 0x000054104f4f7816 */ /* 0x000fe20000000034 */
[----:B------:R-:W-:Y:S01]  /*12000*/  IMAD.U32 R35, R75, 0x10000, RZ ;  /* 0x000100004b237824 */ /* 0x000fe200078e00ff */
[----:B------:R-:W-:Y:S02]  /*12010*/  PRMT R77, R77, 0x5410, R10 ;  /* 0x000054104d4d7816 */ /* 0x000fe4000000000a */
[----:B------:R-:W-:Y:S02]  /*12020*/  PRMT R81, R81, 0x5410, R54 ;  /* 0x0000541051517816 */ /* 0x000fe40000000036 */
[----:B------:R-:W-:Y:S02]  /*12030*/  PRMT R76, R76, 0x5410, R9 ;  /* 0x000054104c4c7816 */ /* 0x000fe40000000009 */
[----:B------:R-:W-:-:S02]  /*12040*/  PRMT R80, R80, 0x5410, R31 ;  /* 0x0000541050507816 */ /* 0x000fc4000000001f */
[----:B---3--:R-:W-:-:S04]  /*12050*/  LEA.HI R4, R3, R4, RZ, 0x1d ;  /* 0x0000000403047211 */ /* 0x008fc800078fe8ff */
        /* <DEDUP_REMOVED lines=8> */
[----:B----4-:R-:W1:Y:S03]  /*120e0*/  LDS.128 R4, [R43] ;  /* 0x000000002b047984 */ /* 0x010e660000000c00 */
[----:B------:R-:W-:-:S05]  /*120f0*/  IMAD R28, R25, 0x2, R16 ;  /* 0x00000002191c7824 */ /* 0x000fca00078e0210 */
[----:B------:R-:W2:Y:S01]  /*12100*/  LDS.128 R24, [R28+0x15400] ;  /* 0x015400001c187984 */ /* 0x000ea20000000c00 */
        /* <DEDUP_REMOVED lines=8> */
[C---:B--2---:R-:W-:Y:S01]  /*12190*/  IMAD.U32 R29, R24.reuse, 0x10000, RZ ;  /* 0x00010000181d7824 */ /* 0x044fe200078e00ff */
        /* <DEDUP_REMOVED lines=14> */
[----:B------:R-:W-:Y:S01]  /*12280*/  FMUL.FTZ R34, R32, R33 ;  /* 0x0000002120227220 */ /* 0x000fe20000410000 */
[----:B------:R-:W-:Y:S01]  /*12290*/  LOP3.LUT R29, R74, 0xffff0000, RZ, 0xc0, !PT ;  /* 0xffff00004a1d7812 */ /* 0x000fe200078ec0ff */
[-C--:B------:R-:W-:Y:S01]  /*122a0*/  FMUL.FTZ R32, R32, R8.reuse ;  /* 0x0000000820207220 */ /* 0x080fe20000410000 */
[----:B------:R-:W-:Y:S01]  /*122b0*/  FFMA.FTZ R35, R9, R35, R30 ;  /* 0x0000002309237223 */ /* 0x000fe2000001001e */
[----:B------:R-:W-:Y:S01]  /*122c0*/  LOP3.LUT R9, R78, 0xffff0000, RZ, 0xc0, !PT ;  /* 0xffff00004e097812 */ /* 0x000fe200078ec0ff */
[C---:B------:R-:W-:Y:S01]  /*122d0*/  FFMA.FTZ R38, R11.reuse, R8, -R34 ;  /* 0x000000080b267223 */ /* 0x040fe20000010822 */
[----:B------:R-:W-:Y:S01]  /*122e0*/  FFMA.FTZ R40, R11, R33, R32 ;  /* 0x000000210b287223 */ /* 0x000fe20000010020 */
[----:B------:R-:W-:Y:S01]  /*122f0*/  FMUL.FTZ R11, R24, R29 ;  /* 0x0000001d180b7220 */ /* 0x000fe20000410000 */
[----:B------:R-:W-:-:S02]  /*12300*/  IMAD.U32 R31, R26, 0x10000, RZ ;  /* 0x000100001a1f7824 */ /* 0x000fc400078e00ff */
[-C--:B------:R-:W-:Y:S01]  /*12310*/  FMUL.FTZ R33, R24, R9.reuse ;  /* 0x0000000918217220 */ /* 0x080fe20000410000 */
[----:B------:R-:W-:Y:S01]  /*12320*/  LOP3.LUT R8, R79, 0xffff0000, RZ, 0xc0, !PT ;  /* 0xffff00004f087812 */ /* 0x000fe200078ec0ff */
[----:B------:R-:W-:Y:S01]  /*12330*/  FFMA.FTZ R24, R4, R9, -R11 ;  /* 0x0000000904187223 */ /* 0x000fe2000001080b */
[----:B------:R-:W-:Y:S01]  /*12340*/  LOP3.LUT R30, R75, 0xffff0000, RZ, 0xc0, !PT ;  /* 0xffff00004b1e7812 */ /* 0x000fe200078ec0ff */
[----:B------:R-:W-:Y:S02]  /*12350*/  IMAD.U32 R11, R76, 0x10000, RZ ;  /* 0x000100004c0b7824 */ /* 0x000fe400078e00ff */
[----:B------:R-:W-:Y:S01]  /*12360*/  FFMA.FTZ R32, R4, R29, R33 ;  /* 0x0000001d04207223 */ /* 0x000fe20000010021 */
[----:B------:R-:W-:Y:S02]  /*12370*/  IMAD.U32 R9, R80, 0x10000, RZ ;  /* 0x0001000050097824 */ /* 0x000fe400078e00ff */
[----:B------:R-:W-:Y:S01]  /*12380*/  FMUL.FTZ R41, R25, R8 ;  /* 0x0000000819297220 */ /* 0x000fe20000410000 */
[----:B------:R-:W-:Y:S01]  /*12390*/  FMUL.FTZ R29, R31, R11 ;  /* 0x0000000b1f1d7220 */ /* 0x000fe20000410000 */
[----:B------:R-:W-:Y:S01]  /*123a0*/  FMUL.FTZ R34, R25, R30 ;  /* 0x0000001e19227220 */ /* 0x000fe20000410000 */
[-C--:B------:R-:W-:Y:S01]  /*123b0*/  FMUL.FTZ R31, R31, R9.reuse ;  /* 0x000000091f1f7220 */ /* 0x080fe20000410000 */
[----:B------:R-:W-:Y:S01]  /*123c0*/  LOP3.LUT R26, R26, 0xffff0000, RZ, 0xc0, !PT ;  /* 0xffff00001a1a7812 */ /* 0x000fe200078ec0ff */
[----:B------:R-:W-:Y:S01]  /*123d0*/  FFMA.FTZ R29, R10, R9, -R29 ;  /* 0x000000090a1d7223 */ /* 0x000fe2000001081d */
[C---:B------:R-:W-:Y:S01]  /*123e0*/  FFMA.FTZ R25, R5.reuse, R8, -R34 ;  /* 0x0000000805197223 */ /* 0x040fe20000010822 */
[----:B------:R-:W-:Y:S01]  /*123f0*/  FFMA.FTZ R30, R5, R30, R41 ;  /* 0x0000001e051e7223 */ /* 0x000fe20000010029 */
[----:B------:R-:W-:Y:S01]  /*12400*/  LOP3.LUT R9, R76, 0xffff0000, RZ, 0xc0, !PT ;  /* 0xffff00004c097812 */ /* 0x000fe200078ec0ff */
[----:B------:R-:W-:Y:S01]  /*12410*/  FFMA.FTZ R10, R10, R11, R31 ;  /* 0x0000000b0a0a7223 */ /* 0x000fe2000001001f */
[----:B------:R-:W-:-:S02]  /*12420*/  LOP3.LUT R27, R27, 0xffff0000, RZ, 0xc0, !PT ;  /* 0xffff00001b1b7812 */ /* 0x000fc400078ec0ff */
[----:B------:R-:W-:Y:S01]  /*12430*/  LOP3.LUT R5, R80, 0xffff0000, RZ, 0xc0, !PT ;  /* 0xffff000050057812 */ /* 0x000fe200078ec0ff */
[C---:B------:R-:W-:Y:S01]  /*12440*/  FMUL.FTZ R11, R26.reuse, R9 ;  /* 0x000000091a0b7220 */ /* 0x040fe20000410000 */
[----:B------:R-:W-:Y:S02]  /*12450*/  LOP3.LUT R8, R77, 0xffff0000, RZ, 0xc0, !PT ;  /* 0xffff00004d087812 */ /* 0x000fe400078ec0ff */
[----:B------:R-:W-:Y:S01]  /*12460*/  LOP3.LUT R4, R81, 0xffff0000, RZ, 0xc0, !PT ;  /* 0xffff000051047812 */ /* 0x000fe200078ec0ff */
[-C--:B------:R-:W-:Y:S01]  /*12470*/  FMUL.FTZ R34, R26, R5.reuse ;  /* 0x000000051a227220 */ /* 0x080fe20000410000 */
[C---:B------:R-:W-:Y:S01]  /*12480*/  FFMA.FTZ R26, R6.reuse, R5, -R11 ;  /* 0x00000005061a7223 */ /* 0x040fe2000001080b */
[----:B------:R-:W-:Y:S01]  /*12490*/  FMUL.FTZ R42, R27, R8 ;  /* 0x000000081b2a7220 */ /* 0x000fe20000410000 */
[----:B------:R-:W-:Y:S01]  /*124a0*/  F2FP.BF16.F32.PACK_AB R5, R25, R36 ;  /* 0x000000241905723e */ /* 0x000fe200000010ff */
        /* <DEDUP_REMOVED lines=13> */
.L_x_2905:
[----:B------:R-:W-:Y:S05]  /*12580*/  BSYNC B1 ;  /* 0x0000000000017941 */ /* 0x000fea0003800000 */
.L_x_2904:
[----:B------:R-:W-:Y:S05]  /*12590*/  @P2 BRA `(.L_x_2877) ;  /* 0x0000000400a02947 */ /* 0x000fea0003800000 */
[----:B-1-3--:R-:W3:Y:S04]  /*125a0*/  LDL R4, [R1+0x60] ;  /* 0x0000600001047983 */ /* 0x00aee80000100800 */
[----:B--2---:R-:W2:Y:S01]  /*125b0*/  LDL R34, [R1+0x78] ;  /* 0x0000780001227983 */ /* 0x004ea20000100800 */
[----:B------:R-:W-:Y:S02]  /*125c0*/  SHF.R.U64 R26, R56, 0x10, R57 ;  /* 0x00000010381a7819 */ /* 0x000fe40000001239 */
[----:B------:R-:W-:Y:S02]  /*125d0*/  SHF.R.U64 R25, R12, 0x10, R13 ;  /* 0x000000100c197819 */ /* 0x000fe4000000120d */
[----:B------:R-:W-:Y:S02]  /*125e0*/  SHF.R.U64 R30, R14, 0x10, R15 ;  /* 0x000000100e1e7819 */ /* 0x000fe4000000120f */
[----:B------:R-:W-:-:S02]  /*125f0*/  PRMT R69, R69, 0x5410, R26 ;  /* 0x0000541045457816 */ /* 0x000fc4000000001a */
[----:B------:R-:W-:Y:S02]  /*12600*/  SHF.R.U32.HI R15, RZ, 0x10, R15 ;  /* 0x00000010ff0f7819 */ /* 0x000fe4000001160f */
[----:B------:R-:W-:Y:S01]  /*12610*/  PRMT R26, R0, 0x5410, R25 ;  /* 0x00005410001a7816 */ /* 0x000fe20000000019 */
[----:B------:R-:W-:Y:S01]  /*12620*/  IMAD.U32 R25, R69, 0x10000, RZ ;  /* 0x0001000045197824 */ /* 0x000fe200078e00ff */
[----:B------:R-:W-:Y:S02]  /*12630*/  SHF.R.U32.HI R13, RZ, 0x10, R13 ;  /* 0x00000010ff0d7819 */ /* 0x000fe4000001160d */
[----:B------:R-:W-:Y:S01]  /*12640*/  PRMT R68, R68, 0x5410, R15 ;  /* 0x0000541044447816 */ /* 0x000fe2000000000f */
[----:B------:R-:W-:Y:S01]  /*12650*/  IMAD.U32 R27, R26, 0x10000, RZ ;  /* 0x000100001a1b7824 */ /* 0x000fe200078e00ff */
[--C-:B------:R-:W-:Y:S02]  /*12660*/  SHF.R.U64 R24, R58, 0x10, R59.reuse ;  /* 0x000000103a187819 */ /* 0x100fe4000000123b */
[----:B------:R-:W-:-:S02]  /*12670*/  SHF.R.U32.HI R59, RZ, 0x10, R59 ;  /* 0x00000010ff3b7819 */ /* 0x000fc4000001163b */
[----:B------:R-:W-:Y:S02]  /*12680*/  SHF.R.U32.HI R57, RZ, 0x10, R57 ;  /* 0x00000010ff397819 */ /* 0x000fe40000011639 */
[----:B------:R-:W-:Y:S02]  /*12690*/  PRMT R28, R20, 0x5410, R13 ;  /* 0x00005410141c7816 */ /* 0x000fe4000000000d */
[----:B------:R-:W-:Y:S02]  /*126a0*/  PRMT R72, R72, 0x5410, R59 ;  /* 0x0000541048487816 */ /* 0x000fe4000000003b */
[----:B------:R-:W-:Y:S01]  /*126b0*/  PRMT R70, R70, 0x5410, R57 ;  /* 0x0000541046467816 */ /* 0x000fe20000000039 */
[C---:B------:R-:W-:Y:S01]  /*126c0*/  IMAD.U32 R29, R28.reuse, 0x10000, RZ ;  /* 0x000100001c1d7824 */ /* 0x040fe200078e00ff */
[----:B------:R-:W-:Y:S02]  /*126d0*/  PRMT R71, R71, 0x5410, R24 ;  /* 0x0000541047477816 */ /* 0x000fe40000000018 */
[----:B------:R-:W-:-:S02]  /*126e0*/  LOP3.LUT R28, R28, 0xffff0000, RZ, 0xc0, !PT ;  /* 0xffff00001c1c7812 */ /* 0x000fc400078ec0ff */
[----:B------:R-:W-:Y:S02]  /*126f0*/  LOP3.LUT R69, R69, 0xffff0000, RZ, 0xc0, !PT ;  /* 0xffff000045457812 */ /* 0x000fe400078ec0ff */
[----:B------:R-:W-:Y:S02]  /*12700*/  PRMT R30, R21, 0x5410, R30 ;  /* 0x00005410151e7816 */ /* 0x000fe4000000001e */
        /* <DEDUP_REMOVED lines=9> */
[----:B--2---:R-:W1:Y:S03]  /*127a0*/  LDS.128 R4, [R34] ;  /* 0x0000000022047984 */ /* 0x004e660000000c00 */
        /* <DEDUP_REMOVED lines=19> */
[----:B------:R-:W-:Y:S02]  /*128e0*/  IMAD.U32 R31, R68, 0x10000, RZ ;  /* 0x00010000441f7824 */ /* 0x000fe400078e00ff */
[----:B------:R-:W-:Y:S01]  /*128f0*/  FMUL.FTZ R35, R20, R29 ;  /* 0x0000001d14237220 */ /* 0x000fe20000410000 */
[----:B------:R-:W-:Y:S02]  /*12900*/  IMAD.U32 R25, R72, 0x10000, RZ ;  /* 0x0001000048197824 */ /* 0x000fe400078e00ff */
[----:B------:R-:W-:Y:S01]  /*12910*/  FFMA.FTZ R33, R0, R27, R33 ;  /* 0x0000001b00217223 */ /* 0x000fe20000010021 */
[----:B------:R-:W-:Y:S01]  /*12920*/  FMUL.FTZ R37, R24, R31 ;  /* 0x0000001f18257220 */ /* 0x000fe20000410000 */
[----:B------:R-:W-:Y:S01]  /*12930*/  FMUL.FTZ R27, R20, R15 ;  /* 0x0000000f141b7220 */ /* 0x000fe20000410000 */
[----:B------:R-:W-:Y:S01]  /*12940*/  FMUL.FTZ R24, R24, R25 ;  /* 0x0000001918187220 */ /* 0x000fe20000410000 */
[----:B------:R-:W-:Y:S01]  /*12950*/  FFMA.FTZ R35, R12, R15, -R35 ;  /* 0x0000000f0c237223 */ /* 0x000fe20000010823 */
[----:B------:R-:W-:Y:S01]  /*12960*/  LOP3.LUT R70, R70, 0xffff0000, RZ, 0xc0, !PT ;  /* 0xffff000046467812 */ /* 0x000fe200078ec0ff */
[----:B------:R-:W-:Y:S01]  /*12970*/  FFMA.FTZ R37, R14, R25, -R37 ;  /* 0x000000190e257223 */ /* 0x000fe20000010825 */
[----:B------:R-:W-:Y:S01]  /*12980*/  LOP3.LUT R15, R26, 0xffff0000, RZ, 0xc0, !PT ;  /* 0xffff00001a0f7812 */ /* 0x000fe200078ec0ff */
[----:B------:R-:W-:Y:S01]  /*12990*/  FFMA.FTZ R24, R14, R31, R24 ;  /* 0x0000001f0e187223 */ /* 0x000fe20000010018 */
[C---:B------:R-:W-:Y:S01]  /*129a0*/  FMUL.FTZ R14, R9.reuse, R28 ;  /* 0x0000001c090e7220 */ /* 0x040fe20000410000 */
[----:B------:R-:W-:Y:S01]  /*129b0*/  FFMA.FTZ R29, R12, R29, R27 ;  /* 0x0000001d0c1d7223 */ /* 0x000fe2000001001b */
[----:B------:R-:W-:Y:S01]  /*129c0*/  FMUL.FTZ R9, R9, R70 ;  /* 0x0000004609097220 */ /* 0x000fe20000410000 */
[C---:B------:R-:W-:Y:S01]  /*129d0*/  FMUL.FTZ R25, R8.reuse, R15 ;  /* 0x0000000f08197220 */ /* 0x040fe20000410000 */
[----:B------:R-:W-:Y:S01]  /*129e0*/  FMUL.FTZ R27, R8, R69 ;  /* 0x00000045081b7220 */ /* 0x000fe20000410000 */
[----:B------:R-:W-:-:S02]  /*129f0*/  IMAD.U32 R21, R10, 0x10000, RZ ;  /* 0x000100000a157824 */ /* 0x000fc400078e00ff */
[C---:B------:R-:W-:Y:S01]  /*12a00*/  FFMA.FTZ R14, R5.reuse, R70, -R14 ;  /* 0x00000046050e7223 */ /* 0x040fe2000001080e */
[----:B------:R-:W-:Y:S02]  /*12a10*/  IMAD.U32 R8, R30, 0x10000, RZ ;  /* 0x000100001e087824 */ /* 0x000fe400078e00ff */
[----:B------:R-:W-:Y:S01]  /*12a20*/  FFMA.FTZ R28, R5, R28, R9 ;  /* 0x0000001c051c7223 */ /* 0x000fe20000010009 */
[----:B------:R-:W-:Y:S01]  /*12a30*/  IMAD.U32 R0, R71, 0x10000, RZ ;  /* 0x0001000047007824 */ /* 0x000fe200078e00ff */
[----:B------:R-:W-:Y:S01]  /*12a40*/  LOP3.LUT R10, R10, 0xffff0000, RZ, 0xc0, !PT ;  /* 0xffff00000a0a7812 */ /* 0x000fe200078ec0ff */
[C---:B------:R-:W-:Y:S01]  /*12a50*/  FFMA.FTZ R25, R4.reuse, R69, -R25 ;  /* 0x0000004504197223 */ /* 0x040fe20000010819 */
[----:B------:R-:W-:Y:S01]  /*12a60*/  FFMA.FTZ R12, R4, R15, R27 ;  /* 0x0000000f040c7223 */ /* 0x000fe2000001001b */
[----:B------:R-:W-:Y:S01]  /*12a70*/  LOP3.LUT R5, R30, 0xffff0000, RZ, 0xc0, !PT ;  /* 0xffff00001e057812 */ /* 0x000fe200078ec0ff */
[----:B------:R-:W-:Y:S01]  /*12a80*/  FMUL.FTZ R4, R21, R8 ;  /* 0x0000000815047220 */ /* 0x000fe20000410000 */
[----:B------:R-:W-:Y:S01]  /*12a90*/  LOP3.LUT R11, R11, 0xffff0000, RZ, 0xc0, !PT ;  /* 0xffff00000b0b7812 */ /* 0x000fe200078ec0ff */
[-C--:B------:R-:W-:Y:S01]  /*12aa0*/  FMUL.FTZ R20, R21, R0.reuse ;  /* 0x0000000015147220 */ /* 0x080fe20000410000 */
[----:B------:R-:W-:Y:S01]  /*12ab0*/  LOP3.LUT R71, R71, 0xffff0000, RZ, 0xc0, !PT ;  /* 0xffff000047477812 */ /* 0x000fe200078ec0ff */
[C---:B------:R-:W-:Y:S01]  /*12ac0*/  FFMA.FTZ R0, R13.reuse, R0, -R4 ;  /* 0x000000000d007223 */ /* 0x040fe20000010804 */
[----:B------:R-:W-:Y:S01]  /*12ad0*/  LOP3.LUT R68, R68, 0xffff0000, RZ, 0xc0, !PT ;  /* 0xffff000044447812 */ /* 0x000fe200078ec0ff */
[----:B------:R-:W-:Y:S01]  /*12ae0*/  FMUL.FTZ R9, R10, R5 ;  /* 0x000000050a097220 */ /* 0x000fe20000410000 */
[----:B------:R-:W-:Y:S01]  /*12af0*/  LOP3.LUT R72, R72, 0xffff0000, RZ, 0xc0, !PT ;  /* 0xffff000048487812 */ /* 0x000fe200078ec0ff */
[----:B------:R-:W-:Y:S01]  /*12b00*/  FFMA.FTZ R20, R13, R8, R20 ;  /* 0x000000080d147223 */ /* 0x000fe20000010014 */
[-C--:B------:R-:W-:Y:S01]  /*12b10*/  FMUL.FTZ R10, R10, R71.reuse ;  /* 0x000000470a0a7220 */ /* 0x080fe20000410000 */
[C---:B------:R-:W-:Y:S01]  /*12b20*/  FMUL.FTZ R4, R11.reuse, R68 ;  /* 0x000000440b047220 */ /* 0x040fe20000410000 */
[C---:B------:R-:W-:Y:S01]  /*12b30*/  FFMA.FTZ R71, R6.reuse, R71, -R9 ;  /* 0x0000004706477223 */ /* 0x040fe20000010809 */
[-C--:B------:R-:W-:Y:S01]  /*12b40*/  FMUL.FTZ R13, R11, R72.reuse ;  /* 0x000000480b0d7220 */ /* 0x080fe20000410000 */
[----:B------:R-:W-:Y:S01]  /*12b50*/  FFMA.FTZ R11, R6, R5, R10 ;  /* 0x00000005060b7223 */ /* 0x000fe2000001000a */
[----:B------:R-:W-:Y:S01]  /*12b60*/  FFMA.FTZ R72, R7, R72, -R4 ;  /* 0x0000004807487223 */ /* 0x000fe20000010804 */
        /* <DEDUP_REMOVED lines=11> */
.L_x_2877:
[----:B------:R-:W-:Y:S05]  /*12c20*/  BSYNC B0 ;  /* 0x0000000000007941 */ /* 0x000fea0003800000 */
.L_x_2855:
        /* <DEDUP_REMOVED lines=8> */
.L_x_2853:
[----:B01-3--:R-:W3:Y:S02]  /*12cb0*/  LDL R0, [R1+0x44] ;  /* 0x0000440001007983 */ /* 0x00bee40000100800 */
[----:B---3--:R-:W-:-:S13]  /*12cc0*/  R2UR UR4, R0 ;  /* 0x00000000000472ca */ /* 0x008fda00000e0000 */
[----:B------:R-:W-:-:S05]  /*12cd0*/  IMAD.U32 R0, RZ, RZ, UR4 ;  /* 0x00000004ff007e24 */ /* 0x000fca000f8e00ff */
[----:B------:R-:W-:-:S13]  /*12ce0*/  ISETP.NE.AND P0, PT, R0, 0x3, PT ;  /* 0x000000030000780c */ /* 0x000fda0003f05270 */
[----:B------:R-:W-:Y:S05]  /*12cf0*/  @!P0 BRA `(.L_x_2906) ;  /* 0x0000000000048947 */ /* 0x000fea0003800000 */
[----:B------:R-:W-:Y:S01]  /*12d00*/  BPT.TRAP 0x1 ;  /* 0x000000040000795c */ /* 0x000fe20000300000 */
.L_x_2906:
[----:B------:R-:W-:Y:S01]  /*12d10*/  IMAD R0, R205, 0x8, R16 ;  /* 0x00000008cd007824 */ /* 0x000fe200078e0210 */
[----:B----4-:R-:W-:-:S04]  /*12d20*/  SHF.L.U32 R3, R208, 0x1f, RZ ;  /* 0x0000001fd0037819 */ /* 0x010fc800000006ff */
[----:B------:R0:W1:Y:S01]  /*12d30*/  SYNCS.PHASECHK.TRANS64.TRYWAIT P2, [R0+URZ+0x36830], R3 ;  /* 0x03683003000075a7 */ /* 0x000062000804017f */
[----:B------:R-:W-:Y:S05]  /*12d40*/  @!P0 BRA `(.L_x_2907) ;  /* 0x0000000000048947 */ /* 0x000fea0003800000 */
[----:B------:R-:W-:Y:S01]  /*12d50*/  BPT.TRAP 0x1 ;  /* 0x000000040000795c */ /* 0x000fe20000300000 */
.L_x_2907:
[----:B--2---:R-:W2:Y:S02]  /*12d60*/  S2R R4, SR_TID.X ;  /* 0x0000000000047919 */ /* 0x004ea40000002100 */
[----:B--2---:R-:W-:-:S04]  /*12d70*/  LOP3.LUT R4, R4, 0x7f, RZ, 0xc0, !PT ;  /* 0x0000007f04047812 */ /* 0x004fc800078ec0ff */
[----:B------:R-:W-:Y:S01]  /*12d80*/  ISETP.NE.AND P1, PT, R4, RZ, PT ;  /* 0x000000ff0400720c */ /* 0x000fe20003f25270 */
[----:B-1----:R-:W-:-:S12]  /*12d90*/  @P2 BRA `(.L_x_2908) ;  /* 0x0000000000082947 */ /* 0x002fd80003800000 */
[----:B------:R-:W1:Y:S02]  /*12da0*/  SYNCS.PHASECHK.TRANS64.TRYWAIT P2, [R0+URZ+0x36830], R3 ;  /* 0x03683003000075a7 */ /* 0x000e64000804017f */
[----:B-1----:R-:W-:Y:S05]  /*12db0*/  @!P2 BRA `(.L_x_2909) ;  /* 0x000001cc0080a947 */ /* 0x002fea0003800000 */
.L_x_2908:
[----:B------:R-:W-:Y:S05]  /*12dc0*/  WARPSYNC.ALL ;  /* 0x0000000000007948 */ /* 0x000fea0003800000 */
[----:B01----:R-:W-:Y:S01]  /*12dd0*/  VIADD R3, R16, 0x21400 ;  /* 0x0002140010037836 */ /* 0x003fe20000000000 */
[----:B------:R-:W-:Y:S01]  /*12de0*/  R2UR UR24, R2 ;  /* 0x00000000021872ca */ /* 0x000fe200000e0000 */
[----:B------:R-:W-:Y:S01]  /*12df0*/  WARPGROUP.ARRIVE ;  /* 0x00000000000079c5 */ /* 0x000fe20000000000 */
[----:B------:R-:W-:Y:S01]  /*12e00*/  UMOV UR5, 0x40000040 ;  /* 0x4000004000057882 */ /* 0x000fe20000000000 */
[----:B------:R-:W-:Y:S01]  /*12e10*/  IMAD.MOV.U32 R5, RZ, RZ, 0x40000040 ;  /* 0x40000040ff057424 */ /* 0x000fe200078e00ff */
[----:B------:R-:W-:Y:S01]  /*12e20*/  SHF.R.U32.HI R3, RZ, 0x4, R3 ;  /* 0x00000004ff037819 */ /* 0x000fe20000011603 */
[----:B------:R-:W-:Y:S01]  /*12e30*/  UMOV UR27, UR5 ;  /* 0x00000005001b7c82 */ /* 0x000fe20008000000 */
[----:B------:R-:W-:Y:S01]  /*12e40*/  IMAD.MOV.U32 R7, RZ, RZ, 0x40000040 ;  /* 0x40000040ff077424 */ /* 0x000fe200078e00ff */
[----:B------:R-:W-:Y:S01]  /*12e50*/  UMOV UR17, UR27 ;  /* 0x0000001b00117c82 */ /* 0x000fe20008000000 */
[----:B------:R-:W-:Y:S01]  /*12e60*/  LOP3.LUT R3, R3, 0x3fff, RZ, 0xc0, !PT ;  /* 0x00003fff03037812 */ /* 0x000fe200078ec0ff */
[----:B------:R-:W-:Y:S01]  /*12e70*/  UMOV UR21, UR27 ;  /* 0x0000001b00157c82 */ /* 0x000fe20008000000 */
[----:B------:R-:W-:Y:S01]  /*12e80*/  R2UR UR19, R5 ;  /* 0x00000000051372ca */ /* 0x000fe200000e0000 */
[----:B------:R-:W-:Y:S01]  /*12e90*/  IMAD.MOV.U32 R5, RZ, RZ, 0x40000040 ;  /* 0x40000040ff057424 */ /* 0x000fe200078e00ff */
[----:B------:R-:W-:Y:S01]  /*12ea0*/  LOP3.LUT R221, R3, 0x10000, RZ, 0xfc, !PT ;  /* 0x0001000003dd7812 */ /* 0x000fe200078efcff */
[----:B------:R-:W-:Y:S01]  /*12eb0*/  IMAD.MOV.U32 R3, RZ, RZ, 0x40000040 ;  /* 0x40000040ff037424 */ /* 0x000fe200078e00ff */
[----:B------:R-:W-:Y:S01]  /*12ec0*/  ULOP3.LUT UR24, UR24, 0x10000, URZ, 0xfc, !UPT ;  /* 0x0001000018187892 */ /* 0x000fe2000f8efc3f */
[----:B------:R-:W-:Y:S01]  /*12ed0*/  R2UR UR23, R7 ;  /* 0x00000000071772ca */ /* 0x000fe200000e0000 */
[----:B------:R-:W-:Y:S01]  /*12ee0*/  IMAD.U32 R11, RZ, RZ, UR5 ;  /* 0x00000005ff0b7e24 */ /* 0x000fe2000f8e00ff */
[----:B------:R-:W-:Y:S01]  /*12ef0*/  UMOV UR9, UR27 ;  /* 0x0000001b00097c82 */ /* 0x000fe20008000000 */
[----:B------:R-:W-:Y:S01]  /*12f00*/  IMAD R2, R205, 0xa80, R221 ;  /* 0x00000a80cd027824 */ /* 0x000fe200078e02dd */
[----:B------:R-:W-:Y:S01]  /*12f10*/  R2UR UR7, R3 ;  /* 0x00000000030772ca */ /* 0x000fe200000e0000 */
[----:B------:R-:W-:Y:S01]  /*12f20*/  IMAD.MOV.U32 R9, RZ, RZ, 0x40000040 ;  /* 0x40000040ff097424 */ /* 0x000fe200078e00ff */
[----:B------:R-:W-:Y:S01]  /*12f30*/  UMOV UR4, UR24 ;  /* 0x0000001800047c82 */ /* 0x000fe20008000000 */
[C---:B------:R-:W-:Y:S01]  /*12f40*/  VIADD R4, R2.reuse, 0x80 ;  /* 0x0000008002047836 */ /* 0x040fe20000000000 */
[C---:B------:R-:W-:Y:S01]  /*12f50*/  R2UR UR6, R2.reuse ;  /* 0x00000000020672ca */ /* 0x040fe200000e0000 */
[----:B------:R-:W-:Y:S01]  /*12f60*/  UMOV UR26, UR4 ;  /* 0x00000004001a7c82 */ /* 0x000fe20008000000 */
[----:B------:R-:W-:Y:S01]  /*12f70*/  VIADD R6, R2, 0x100 ;  /* 0x0000010002067836 */ /* 0x000fe20000000000 */
[----:B------:R-:W-:Y:S01]  /*12f80*/  UMOV UR16, UR26 ;  /* 0x0000001a00107c82 */ /* 0x000fe20008000000 */
[----:B------:R-:W-:Y:S01]  /*12f90*/  R2UR UR18, R4 ;  /* 0x00000000041272ca */ /* 0x000fe200000e0000 */
[----:B------:R-:W-:Y:S01]  /*12fa0*/  UMOV UR20, UR26 ;  /* 0x0000001a00147c82 */ /* 0x000fe20008000000 */
[----:B------:R-:W-:Y:S01]  /*12fb0*/  VIADD R4, R2, 0x180 ;  /* 0x0000018002047836 */ /* 0x000fe20000000000 */
[----:B------:R-:W-:Y:S01]  /*12fc0*/  R2UR UR22, R6 ;  /* 0x00000000061672ca */ /* 0x000fe200000e0000 */
[----:B------:R-:W-:Y:S01]  /*12fd0*/  IMAD.U32 R10, RZ, RZ, UR4 ;  /* 0x00000004ff0a7e24 */ /* 0x000fe2000f8e00ff */
[----:B------:R-:W-:Y:S01]  /*12fe0*/  R2UR UR11, R9 ;  /* 0x00000000090b72ca */ /* 0x000fe200000e0000 */
[C---:B------:R-:W-:Y:S01]  /*12ff0*/  VIADD R8, R2.reuse, 0x200 ;  /* 0x0000020002087836 */ /* 0x040fe20000000000 */
[----:B------:R-:W-:Y:S01]  /*13000*/  UMOV UR8, UR26 ;  /* 0x0000001a00087c82 */ /* 0x000fe20008000000 */
[----:B------:R-:W-:Y:S01]  /*13010*/  VIADD R6, R2, 0x280 ;  /* 0x0000028002067836 */ /* 0x000fe20000000000 */
[----:B------:R-:W-:Y:S01]  /*13020*/  HGMMA.64x16x16.F32.BF16 R72, gdesc[UR4], RZ, !UPT, gsb0 ;  /* 0x00200000044879f0 */ /* 0x000fe2000c0018ff */
[----:B------:R-:W-:Y:S01]  /*13030*/  R2UR UR6, R4 ;  /* 0x00000000040672ca */ /* 0x000fe200000e0000 */
[----:B------:R-:W-:Y:S01]  /*13040*/  UMOV UR4, UR26 ;  /* 0x0000001a00047c82 */ /* 0x000fe20008000000 */
[----:B------:R-:W-:Y:S01]  /*13050*/  R2UR UR7, R5 ;  /* 0x00000000050772ca */ /* 0x000fe200000e0000 */
[----:B------:R-:W-:Y:S01]  /*13060*/  UMOV UR5, UR27 ;  /* 0x0000001b00057c82 */ /* 0x000fe20008000000 */
[----:B------:R-:W-:Y:S01]  /*13070*/  R2UR UR10, R8 ;  /* 0x00000000080a72ca */ /* 0x000fe200000e0000 */
[----:B------:R-:W-:Y:S01]  /*13080*/  IMAD.MOV.U32 R7, RZ, RZ, 0x40000040 ;  /* 0x40000040ff077424 */ /* 0x000fe200078e00ff */
[----:B------:R-:W-:Y:S01]  /*13090*/  R2UR UR14, R6 ;  /* 0x00000000060e72ca */ /* 0x000fe200000e0000 */
[----:B------:R-:W-:Y:S01]  /*130a0*/  UMOV UR12, UR26 ;  /* 0x0000001a000c7c82 */ /* 0x000fe20008000000 */
[----:B------:R-:W-:Y:S01]  /*130b0*/  UMOV UR13, UR27 ;  /* 0x0000001b000d7c82 */ /* 0x000fe20008000000 */
[C---:B------:R-:W-:Y:S01]  /*130c0*/  VIADD R4, R2.reuse, 0x300 ;  /* 0x0000030002047836 */ /* 0x040fe20000000000 */
[----:B------:R-:W-:Y:S01]  /*130d0*/  R2UR UR15, R7 ;  /* 0x00000000070f72ca */ /* 0x000fe200000e0000 */
[----:B------:R-:W-:Y:S01]  /*130e0*/  IMAD.MOV.U32 R5, RZ, RZ, 0x40000040 ;  /* 0x40000040ff057424 */ /* 0x000fe200078e00ff */
[----:B------:R-:W-:Y:S01]  /*130f0*/  UMOV UR29, 0x40000040 ;  /* 0x40000040001d7882 */ /* 0x000fe20000000000 */
[C---:B------:R-:W-:Y:S01]  /*13100*/  VIADD R6, R2.reuse, 0x2 ;  /* 0x0000000202067836 */ /* 0x040fe20000000000 */
[----:B------:R0:W-:Y:S01]  /*13110*/  STL.64 [R1], R10 ;  /* 0x0000000a01007387 */ /* 0x0001e20000100a00 */
[----:B------:R-:W-:Y:S01]  /*13120*/  IMAD.MOV.U32 R7, RZ, RZ, 0x40000040 ;  /* 0x40000040ff077424 */ /* 0x000fe200078e00ff */
[----:B------:R-:W-:Y:S01]  /*13130*/  UIADD3 UR56, UR24, 0x404, URZ ;  /* 0x0000040418387890 */ /* 0x000fe2000fffe03f */
[----:B------:R-:W-:Y:S01]  /*13140*/  VIADD R8, R2, 0x202 ;  /* 0x0000020202087836 */ /* 0x000fe20000000000 */
[----:B------:R-:W-:Y:S01]  /*13150*/  R2UR UR30, R6 ;  /* 0x00000000061e72ca */ /* 0x000fe200000e0000 */
[C---:B------:R-:W-:Y:S01]  /*13160*/  VIADD R6, R2.reuse, 0x102 ;  /* 0x0000010202067836 */ /* 0x040fe20000000000 */
[----:B------:R-:W-:Y:S01]  /*13170*/  R2UR UR31, R7 ;  /* 0x00000000071f72ca */ /* 0x000fe200000e0000 */
[----:B------:R-:W-:Y:S01]  /*13180*/  IMAD.MOV.U32 R7, RZ, RZ, 0x40000040 ;  /* 0x40000040ff077424 */ /* 0x000fe200078e00ff */
[----:B------:R-:W-:Y:S01]  /*13190*/  UMOV UR57, 0x40000040 ;  /* 0x4000004000397882 */ /* 0x000fe20000000000 */
[----:B------:R-:W-:Y:S01]  /*131a0*/  IMAD.MOV.U32 R9, RZ, RZ, 0x40000040 ;  /* 0x40000040ff097424 */ /* 0x000fe200078e00ff */
[----:B------:R-:W-:Y:S01]  /*131b0*/  UIADD3 UR52, UR24, 0x406, URZ ;  /* 0x0000040618347890 */ /* 0x000fe2000fffe03f */
[C---:B------:R-:W-:Y:S01]  /*131c0*/  VIADD R14, R2.reuse, 0x886 ;  /* 0x00000886020e7836 */ /* 0x040fe20000000000 */
[----:B------:R-:W-:Y:S01]  /*131d0*/  UMOV UR53, 0x40000040 ;  /* 0x4000004000357882 */ /* 0x000fe20000000000 */
[----:B0-----:R-:W-:Y:S01]  /*131e0*/  IMAD.U32 R11, RZ, RZ, UR29 ;  /* 0x0000001dff0b7e24 */ /* 0x001fe2000f8e00ff */
[----:B------:R-:W-:Y:S01]  /*131f0*/  UIADD3 UR48, UR24, 0x800, URZ ;  /* 0x0000080018307890 */ /* 0x000fe2000fffe03f */
[----:B------:R-:W-:Y:S01]  /*13200*/  IMAD.MOV.U32 R15, RZ, RZ, 0x40000040 ;  /* 0x40000040ff0f7424 */ /* 0x000fe200078e00ff */
[----:B------:R-:W-:Y:S01]  /*13210*/  UMOV UR49, 0x40000040 ;  /* 0x4000004000317882 */ /* 0x000fe20000000000 */
[----:B------:R-:W-:Y:S01]  /*13220*/  UIADD3 UR44, UR24, 0x802, URZ ;  /* 0x00000802182c7890 */ /* 0x000fe2000fffe03f */
[----:B------:R-:W0:Y:S01]  /*13230*/  LDC R3, c[0x0][0x448] ;  /* 0x00011200ff037b82 */ /* 0x000e220000000800 */
[----:B------:R-:W-:Y:S01]  /*13240*/  UMOV UR45, 0x40000040 ;  /* 0x40000040002d7882 */ /* 0x000fe20000000000 */
[----:B------:R-:W-:Y:S01]  /*13250*/  UIADD3 UR40, UR24, 0x804, URZ ;  /* 0x0000080418287890 */ /* 0x000fe2000fffe03f */
[----:B------:R-:W-:Y:S01]  /*13260*/  VIADD R20, R2, 0x906 ;  /* 0x0000090602147836 */ /* 0x000fe20000000000 */
[----:B------:R-:W-:Y:S01]  /*13270*/  UMOV UR41, 0x40000040 ;  /* 0x4000004000297882 */ /* 0x000fe20000000000 */
[----:B------:R-:W-:Y:S01]  /*13280*/  UIADD3 UR36, UR24, 0x806, URZ ;  /* 0x0000080618247890 */ /* 0x000fe2000fffe03f */
[----:B------:R-:W-:Y:S01]  /*13290*/  IMAD.MOV.U32 R21, RZ, RZ, 0x40000040 ;  /* 0x40000040ff157424 */ /* 0x000fe200078e00ff */
[----:B------:R-:W-:Y:S01]  /*132a0*/  UMOV UR37, 0x40000040 ;  /* 0x4000004000257882 */ /* 0x000fe20000000000 */
[----:B------:R-:W-:Y:S01]  /*132b0*/  @!P1 VIADD R0, R0, 0x36840 ;  /* 0x0003684000009836 */ /* 0x000fe20000000000 */
[----:B------:R-:W-:Y:S01]  /*132c0*/  BSSY B0, `(.L_x_2910) ;  /* 0x0000ae3000007945 */ /* 0x000fe20003800000 */
[----:B------:R-:W-:-:S02]  /*132d0*/  CS2R R118, SRZ ;  /* 0x0000000000767805 */ /* 0x000fc4000001ff00 */
[----:B------:R-:W-:Y:S02]  /*132e0*/  CS2R R116, SRZ ;  /* 0x0000000000747805 */ /* 0x000fe4000001ff00 */
[----:B------:R-:W-:Y:S02]  /*132f0*/  CS2R R114, SRZ ;  /* 0x0000000000727805 */ /* 0x000fe4000001ff00 */
[----:B------:R-:W-:Y:S02]  /*13300*/  @!P1 PRMT R0, RZ, 0x654, R0 ;  /* 0x00000654ff009816 */ /* 0x000fe40000000000 */
[----:B------:R-:W-:Y:S02]  /*13310*/  CS2R R112, SRZ ;  /* 0x0000000000707805 */ /* 0x000fe4000001ff00 */
[----:B------:R-:W-:Y:S02]  /*13320*/  CS2R R110, SRZ ;  /* 0x00000000006e7805 */ /* 0x000fe4000001ff00 */
[----:B------:R-:W-:-:S02]  /*13330*/  CS2R R108, SRZ ;  /* 0x00000000006c7805 */ /* 0x000fc4000001ff00 */
[----:B------:R-:W-:Y:S02]  /*13340*/  CS2R R106, SRZ ;  /* 0x00000000006a7805 */ /* 0x000fe4000001ff00 */
[----:B------:R-:W-:Y:S01]  /*13350*/  CS2R R104, SRZ ;  /* 0x0000000000687805 */ /* 0x000fe2000001ff00 */
[----:B------:R-:W-:Y:S02]  /*13360*/  WARPGROUP.DEPBAR.LE gsb0, 0x0 ;  /* 0x00008000000079c5 */ /* 0x000fe40000010000 */
[----:B------:R-:W-:Y:S01]  /*13370*/  WARPGROUP.ARRIVE ;  /* 0x00000000000079c5 */ /* 0x000fe20000000000 */
[----:B------:R-:W-:Y:S02]  /*13380*/  CS2R R102, SRZ ;  /* 0x0000000000667805 */ /* 0x000fe4000001ff00 */
[----:B------:R-:W-:Y:S02]  /*13390*/  CS2R R100, SRZ ;  /* 0x0000000000647805 */ /* 0x000fe4000001ff00 */
[----:B0-----:R-:W-:-:S02]  /*133a0*/  ISETP.NE.AND P2, PT, R3, 0x1, PT ;  /* 0x000000010300780c */ /* 0x001fc40003f45270 */
[----:B------:R-:W-:Y:S02]  /*133b0*/  CS2R R98, SRZ ;  /* 0x0000000000627805 */ /* 0x000fe4000001ff00 */
[----:B------:R-:W-:Y:S01]  /*133c0*/  CS2R R96, SRZ ;  /* 0x0000000000607805 */ /* 0x000fe2000001ff00 */
        /* <DEDUP_REMOVED lines=8> */
[----:B------:R-:W-:Y:S01]  /*13450*/  CS2R R94, SRZ ;  /* 0x00000000005e7805 */ /* 0x000fe2000001ff00 */
[----:B------:R-:W0:Y:S01]  /*13460*/  @P2 LDC R3, c[0x0][0x44c] ;  /* 0x00011300ff032b82 */ /* 0x000e220000000800 */
[----:B------:R-:W-:-:S02]  /*13470*/  WARPGROUP.DEPBAR.LE gsb0, 0x0 ;  /* 0x00008000000079c5 */ /* 0x000fc40000010000 */
        /* <DEDUP_REMOVED lines=57> */
[----:B-1----:R-:W-:Y:S01]  /*13810*/  IMAD.U32 R11, RZ, RZ, UR29 ;  /* 0x0000001dff0b7e24 */ /* 0x002fe2000f8e00ff */
        /* <DEDUP_REMOVED lines=273> */
[----:B------:R-:W-:Y:S03]  /*14930*/  HGMMA.64x16x16.F32.BF16 R72, gdesc[UR28], R72, gsb0 ;  /* 0x002000001c4879f0 */ /* 0x000fe60008001848 */
        /* <DEDUP_REMOVED lines=21> */
[----:B------:R-:W-:Y:S01]  /*14a90*/  UMOV UR4, UR56 ;  /* 0x0000003800047c82 */ /* 0x000fe20008000000 */
        /* <DEDUP_REMOVED lines=263> */
[----:B------:R-:W-:Y:S02]  /*15b10*/  R2UR UR38, R6 ;  /* 0x00000000062672ca */ /* 0x000fe400000e0000 */
[----:B------:R-:W-:Y:S01]  /*15b20*/  R2UR UR39, R7 ;  /* 0x00000000072772ca */ /* 0x000fe200000e0000 */
        /* <DEDUP_REMOVED lines=16> */
[----:B------:R-:W-:Y:S01]  /*15c30*/  ULDC UR42, c[0x0][0x9d8] ;  /* 0x00027600002a7ab9 */ /* 0x000fe20000000800 */
[----:B------:R-:W-:Y:S01]  /*15c40*/  ULDC UR43, c[0x0][0x9d8] ;  /* 0x00027600002b7ab9 */ /* 0x000fe20000000800 */
        /* <DEDUP_REMOVED lines=12> */
[----:B------:R-:W-:Y:S02]  /*15d10*/  ULDC UR8, c[0x0][0x9d8] ;  /* 0x0002760000087ab9 */ /* 0x000fe40000000800 */
        /* <DEDUP_REMOVED lines=16> */
[----:B------:R-:W2:Y:S01]  /*15e20*/  @P2 LDC R4, c[0x0][0x450] ;  /* 0x00011400ff042b82 */ /* 0x000ea20000000800 */
[----:B------:R-:W-:Y:S02]  /*15e30*/  WARPGROUP.DEPBAR.LE gsb0, 0x0 ;  /* 0x00008000000079c5 */ /* 0x000fe40000010000 */
[----:B------:R-:W-:-:S06]  /*15e40*/  WARPGROUP.ARRIVE ;  /* 0x00000000000079c5 */ /* 0x000fcc0000000000 */
[----:B------:R-:W-:Y:S03]  /*15e50*/  HGMMA.64x16x16.F32.BF16 R72, gdesc[UR36], R72, gsb0 ;  /* 0x00200000244879f0 */ /* 0x000fe60008001848 */
        /* <DEDUP_REMOVED lines=8> */
[----:B------:R-:W-:Y:S01]  /*15ee0*/  R2UR UR6, R8 ;  /* 0x00000000080672ca */ /* 0x000fe200000e0000 */
[----:B------:R-:W-:Y:S01]  /*15ef0*/  UMOV UR4, UR36 ;  /* 0x0000002400047c82 */ /* 0x000fe20008000000 */
[----:B------:R-:W-:Y:S01]  /*15f00*/  R2UR UR7, R9 ;  /* 0x00000000090772ca */ /* 0x000fe200000e0000 */
[----:B------:R-:W-:Y:S01]  /*15f10*/  UMOV UR5, UR37 ;  /* 0x0000002500057c82 */ /* 0x000fe20008000000 */
[----:B------:R-:W3:Y:S01]  /*15f20*/  MUFU.TANH R74, R74 ;  /* 0x0000004a004a7308 */ /* 0x000ee20000002400 */
[----:B------:R-:W-:Y:S01]  /*15f30*/  FMUL.FTZ R8, R77, UR8 ;  /* 0x000000084d087c20 */ /* 0x000fe20008410000 */
[----:B------:R-:W-:Y:S01]  /*15f40*/  FMUL.FTZ R5, R72, UR8 ;  /* 0x0000000848057c20 */ /* 0x000fe20008410000 */
[----:B------:R-:W-:-:S05]  /*15f50*/  FMUL.FTZ R7, R76, UR8 ;  /* 0x000000084c077c20 */ /* 0x000fca0008410000 */
[----:B------:R-:W4:Y:S08]  /*15f60*/  MUFU.TANH R75, R75 ;  /* 0x0000004b004b7308 */ /* 0x000f300000002400 */
[----:B------:R-:W5:Y:S08]  /*15f70*/  MUFU.TANH R78, R78 ;  /* 0x0000004e004e7308 */ /* 0x000f700000002400 */
[----:B------:R-:W5:Y:S08]  /*15f80*/  MUFU.TANH R79, R79 ;  /* 0x0000004f004f7308 */ /* 0x000f700000002400 */
        /* <DEDUP_REMOVED lines=8> */
[----:B-1----:R-:W-:Y:S01]  /*16010*/  FMUL.FTZ R10, R65, UR8 ;  /* 0x00000008410a7c20 */ /* 0x002fe20008410000 */
[----:B------:R-:W-:Y:S01]  /*16020*/  HGMMA.64x16x16.F32.BF16 R56, gdesc[UR4], R56, gsb0 ;  /* 0x00200000043879f0 */ /* 0x000fe20008001838 */
[----:B------:R-:W-:Y:S01]  /*16030*/  R2UR UR6, R14 ;  /* 0x000000000e0672ca */ /* 0x000fe200000e0000 */
[----:B------:R-:W-:Y:S01]  /*16040*/  UMOV UR4, UR36 ;  /* 0x0000002400047c82 */ /* 0x000fe20008000000 */
[----:B------:R-:W-:Y:S01]  /*16050*/  R2UR UR7, R15 ;  /* 0x000000000f0772ca */ /* 0x000fe200000e0000 */
[----:B------:R-:W-:Y:S01]  /*16060*/  UMOV UR5, UR37 ;  /* 0x0000002500057c82 */ /* 0x000fe20008000000 */
[----:B------:R-:W1:Y:S01]  /*16070*/  MUFU.TANH R66, R66 ;  /* 0x0000004200427308 */ /* 0x000e620000002400 */
[----:B------:R-:W-:Y:S01]  /*16080*/  FMUL.FTZ R9, R64, UR8 ;  /* 0x0000000840097c20 */ /* 0x000fe20008410000 */
[----:B------:R-:W-:Y:S01]  /*16090*/  FMUL.FTZ R12, R69, UR8 ;  /* 0x00000008450c7c20 */ /* 0x000fe20008410000 */
[----:B------:R-:W-:-:S05]  /*160a0*/  FMUL.FTZ R11, R68, UR8 ;  /* 0x00000008440b7c20 */ /* 0x000fca0008410000 */
[----:B------:R-:W1:Y:S08]  /*160b0*/  MUFU.TANH R67, R67 ;  /* 0x0000004300437308 */ /* 0x000e700000002400 */
[----:B------:R-:W1:Y:S08]  /*160c0*/  MUFU.TANH R70, R70 ;  /* 0x0000004600467308 */ /* 0x000e700000002400 */
[----:B------:R-:W1:Y:S08]  /*160d0*/  MUFU.TANH R71, R71 ;  /* 0x0000004700477308 */ /* 0x000e700000002400 */
[----:B------:R-:W-:Y:S08]  /*160e0*/  MUFU.TANH R7, R7 ;  /* 0x0000000700077308 */ /* 0x000ff00000002400 */
[----:B------:R-:W-:Y:S01]  /*160f0*/  MUFU.TANH R8, R8 ;  /* 0x0000000800087308 */ /* 0x000fe20000002400 */
[----:B------:R-:W-:-:S02]  /*16100*/  WARPGROUP.DEPBAR.LE gsb0, 0x0 ;  /* 0x00008000000079c5 */ /* 0x000fc40000010000 */
[----:B------:R-:W-:Y:S01]  /*16110*/  WARPGROUP.ARRIVE ;  /* 0x00000000000079c5 */ /* 0x000fe20000000000 */
[----:B------:R-:W-:Y:S01]  /*16120*/  FMUL.FTZ R13, R56, UR8 ;  /* 0x00000008380d7c20 */ /* 0x000fe20008410000 */
[----:B------:R-:W-:Y:S02]  /*16130*/  IMAD.IADD R56, R230, 0x1, R224 ;  /* 0x00000001e6387824 */ /* 0x000fe400078e02e0 */
        /* <DEDUP_REMOVED lines=8> */
[----:B0-----:R-:W-:-:S04]  /*161c0*/  @P2 IMAD.HI.U32 R3, R56, R3, RZ ;  /* 0x0000000338032227 */ /* 0x001fc800078e00ff */
[----:B------:R-:W-:Y:S01]  /*161d0*/  FMUL.FTZ R20, R61, UR8 ;  /* 0x000000083d147c20 */ /* 0x000fe20008410000 */
[----:B------:R0:W1:Y:S01]  /*161e0*/  MUFU.TANH R57, R58 ;  /* 0x0000003a00397308 */ /* 0x0000620000002400 */
[----:B------:R-:W-:Y:S01]  /*161f0*/  FMUL.FTZ R59, R59, UR8 ;  /* 0x000000083b3b7c20 */ /* 0x000fe20008410000 */
[----:B------:R-:W-:Y:S01]  /*16200*/  IMAD.MOV.U32 R61, RZ, RZ, -0x70 ;  /* 0xffffff90ff3d7424 */ /* 0x000fe200078e00ff */
[----:B--2---:R-:W-:Y:S01]  /*16210*/  @P2 SHF.R.U32.HI R56, RZ, R4, R3 ;  /* 0x00000004ff382219 */ /* 0x004fe20000011603 */
[----:B------:R-:W-:Y:S02]  /*16220*/  IMAD R4, R150, -0x70, R227 ;  /* 0xffffff9096047824 */ /* 0x000fe400078e02e3 */
[----:B------:R-:W-:Y:S01]  /*16230*/  FMUL.FTZ R62, R62, UR8 ;  /* 0x000000083e3e7c20 */ /* 0x000fe20008410000 */
[----:B------:R-:W-:Y:S01]  /*16240*/  FMUL.FTZ R63, R63, UR8 ;  /* 0x000000083f3f7c20 */ /* 0x000fe20008410000 */
[----:B------:R-:W-:Y:S01]  /*16250*/  VIADD R4, R4, 0x70 ;  /* 0x0000007004047836 */ /* 0x000fe20000000000 */
[----:B------:R-:W2:Y:S01]  /*16260*/  MUFU.TANH R59, R59 ;  /* 0x0000003b003b7308 */ /* 0x000ea20000002400 */
[----:B0-----:R-:W-:-:S04]  /*16270*/  IMAD R58, R150, R61, 0x71 ;  /* 0x00000071963a7424 */ /* 0x001fc800078e023d */
[----:B------:R-:W-:-:S03]  /*16280*/  IMAD R58, R229, -0x2, R58 ;  /* 0xfffffffee53a7824 */ /* 0x000fc600078e023a */
[----:B------:R-:W0:Y:S02]  /*16290*/  MUFU.TANH R62, R62 ;  /* 0x0000003e003e7308 */ /* 0x000e240000002400 */
[----:B------:R-:W-:-:S06]  /*162a0*/  IADD3 R89, -R226, R58, R227 ;  /* 0x0000003ae2597210 */ /* 0x000fcc0007ffe1e3 */
[----:B------:R-:W0:Y:S08]  /*162b0*/  MUFU.TANH R63, R63 ;  /* 0x0000003f003f7308 */ /* 0x000e300000002400 */
[----:B------:R-:W-:Y:S08]  /*162c0*/  MUFU.TANH R9, R9 ;  /* 0x0000000900097308 */ /* 0x000ff00000002400 */
[----:B------:R-:W-:Y:S01]  /*162d0*/  MUFU.TANH R10, R10 ;  /* 0x0000000a000a7308 */ /* 0x000fe20000002400 */
[----:B------:R-:W-:-:S02]  /*162e0*/  WARPGROUP.DEPBAR.LE gsb0, 0x0 ;  /* 0x00008000000079c5 */ /* 0x000fc40000010000 */
[----:B------:R-:W-:Y:S01]  /*162f0*/  WARPGROUP.ARRIVE ;  /* 0x00000000000079c5 */ /* 0x000fe20000000000 */
[----:B------:R-:W-:Y:S01]  /*16300*/  FMUL.FTZ R21, R48, UR8 ;  /* 0x0000000830157c20 */ /* 0x000fe20008410000 */
[----:B------:R-:W-:Y:S01]  /*16310*/  FMUL.FTZ R3, R49, UR8 ;  /* 0x0000000831037c20 */ /* 0x000fe20008410000 */
[----:B------:R-:W-:Y:S02]  /*16320*/  VIADD R48, R2, 0x986 ;  /* 0x0000098602307836 */ /* 0x000fe40000000000 */
[----:B------:R-:W-:Y:S01]  /*16330*/  FMUL.FTZ R50, R50, UR8 ;  /* 0x0000000832327c20 */ /* 0x000fe20008410000 */
[----:B------:R-:W-:Y:S01]  /*16340*/  IMAD.MOV.U32 R49, RZ, RZ, 0x40000040 ;  /* 0x40000040ff317424 */ /* 0x000fe200078e00ff */
[----:B------:R-:W-:Y:S01]  /*16350*/  HGMMA.64x16x16.F32.BF16 R40, gdesc[UR4], R40, gsb0 ;  /* 0x00200000042879f0 */ /* 0x000fe20008001828 */
[----:B------:R-:W-:Y:S01]  /*16360*/  UMOV UR4, UR36 ;  /* 0x0000002400047c82 */ /* 0x000fe20008000000 */
[----:B------:R-:W-:Y:S01]  /*16370*/  R2UR UR6, R48 ;  /* 0x00000000300672ca */ /* 0x000fe200000e0000 */
[----:B------:R-:W-:Y:S01]  /*16380*/  UMOV UR5, UR37 ;  /* 0x0000002500057c82 */ /* 0x000fe20008000000 */
[----:B------:R-:W-:Y:S01]  /*16390*/  R2UR UR7, R49 ;  /* 0x00000000310772ca */ /* 0x000fe200000e0000 */
[----:B------:R3:W0:Y:S01]  /*163a0*/  MUFU.TANH R60, R50 ;  /* 0x00000032003c7308 */ /* 0x0006220000002400 */
[----:B------:R-:W4:Y:S01]  /*163b0*/  SHFL.IDX PT, R49, R56, 0x1, 0x1c1f ;  /* 0x003c1f0038317f89 */ /* 0x000f2200000e0000 */
[----:B------:R-:W-:-:S02]  /*163c0*/  VIADD R2, R2, 0xa06 ;  /* 0x00000a0602027836 */ /* 0x000fc40000000000 */
[----:B------:R-:W-:Y:S01]  /*163d0*/  FMUL.FTZ R51, R51, UR8 ;  /* 0x0000000833337c20 */ /* 0x000fe20008410000 */
[----:B------:R-:W-:Y:S01]  /*163e0*/  FMUL.FTZ R54, R54, UR8 ;  /* 0x0000000836367c20 */ /* 0x000fe20008410000 */
[----:B------:R-:W-:Y:S01]  /*163f0*/  FMUL.FTZ R55, R55, UR8 ;  /* 0x0000000837377c20 */ /* 0x000fe20008410000 */
[----:B------:R-:W0:Y:S01]  /*16400*/  SHFL.IDX PT, R56, R56, RZ, 0x1c1f ;  /* 0x001c1fff38387589 */ /* 0x000e2200000e0000 */
[----:B------:R-:W-:Y:S01]  /*16410*/  FMUL.FTZ R52, R52, UR8 ;  /* 0x0000000834347c20 */ /* 0x000fe20008410000 */
[----:B------:R5:W-:Y:S01]  /*16420*/  MUFU.TANH R48, R3 ;  /* 0x0000000300307308 */ /* 0x000be20000002400 */
[----:B---3--:R-:W-:-:S07]  /*16430*/  IMAD R50, R229, -0x2, R4 ;  /* 0xfffffffee5327824 */ /* 0x008fce00078e0204 */
[----:B------:R-:W3:Y:S01]  /*16440*/  MUFU.TANH R51, R51 ;  /* 0x0000003300337308 */ /* 0x000ee20000002400 */
[----:B-----5:R-:W-:-:S07]  /*16450*/  IMAD.MOV.U32 R3, RZ, RZ, 0x40000040 ;  /* 0x40000040ff037424 */ /* 0x020fce00078e00ff */
[----:B------:R-:W-:Y:S01]  /*16460*/  MUFU.TANH R54, R54 ;  /* 0x0000003600367308 */ /* 0x000fe20000002400 */
[----:B----4-:R-:W-:-:S04]  /*16470*/  VIADDMNMX R4, R49, R89, R50, PT ;  /* 0x0000005931047246 */ /* 0x010fc80003800132 */
[C---:B------:R-:W-:Y:S02]  /*16480*/  ISETP.GT.AND P5, PT, R4.reuse, RZ, PT ;  /* 0x000000ff0400720c */ /* 0x040fe40003fa4270 */
[C---:B------:R-:W-:Y:S01]  /*16490*/  ISETP.GT.AND P6, PT, R4.reuse, 0x1, PT ;  /* 0x000000010400780c */ /* 0x040fe20003fc4270 */
[----:B------:R0:W4:Y:S01]  /*164a0*/  MUFU.TANH R58, R55 ;  /* 0x00000037003a7308 */ /* 0x0001220000002400 */
[----:B------:R-:W-:Y:S02]  /*164b0*/  ISETP.GT.AND P4, PT, R4, 0x8, PT ;  /* 0x000000080400780c */ /* 0x000fe40003f84270 */
[----:B------:R-:W-:Y:S02]  /*164c0*/  FSEL R93, R74, -INF , P5 ;  /* 0xff8000004a5d7808 */ /* 0x000fe40002800000 */
[----:B------:R-:W-:Y:S02]  /*164d0*/  FSEL R91, R75, -INF , P6 ;  /* 0xff8000004b5b7808 */ /* 0x000fe40003000000 */
[----:B------:R-:W-:Y:S01]  /*164e0*/  ISETP.GT.AND P3, PT, R4, 0x9, PT ;  /* 0x000000090400780c */ /* 0x000fe20003f64270 */
[----:B------:R-:W-:Y:S01]  /*164f0*/  MUFU.TANH R11, R11 ;  /* 0x0000000b000b7308 */ /* 0x000fe20000002400 */
[----:B------:R-:W-:-:S02]  /*16500*/  FSEL R87, R78, -INF , P4 ;  /* 0xff8000004e577808 */ /* 0x000fc40002000000 */
[C---:B------:R-:W-:Y:S02]  /*16510*/  ISETP.GT.AND P5, PT, R4.reuse, 0x10, PT ;  /* 0x000000100400780c */ /* 0x040fe40003fa4270 */
[----:B------:R-:W-:Y:S01]  /*16520*/  FSEL R85, R79, -INF , P3 ;  /* 0xff8000004f557808 */ /* 0x000fe20001800000 */
[----:B------:R-:W-:Y:S02]  /*16530*/  WARPGROUP.DEPBAR.LE gsb0, 0x0 ;  /* 0x00008000000079c5 */ /* 0x000fe40000010000 */
[----:B------:R-:W-:Y:S01]  /*16540*/  WARPGROUP.ARRIVE ;  /* 0x00000000000079c5 */ /* 0x000fe20000000000 */
[----:B------:R-:W-:Y:S01]  /*16550*/  ISETP.GT.AND P3, PT, R4, 0x11, PT ;  /* 0x000000110400780c */ /* 0x000fe20003f64270 */
[----:B------:R-:W-:Y:S01]  /*16560*/  FMUL.FTZ R42, R42, UR8 ;  /* 0x000000082a2a7c20 */ /* 0x000fe20008410000 */
[----:B-1----:R-:W-:Y:S01]  /*16570*/  FSEL R83, R66, -INF , P5 ;  /* 0xff80000042537808 */ /* 0x002fe20002800000 */
[----:B------:R-:W-:Y:S01]  /*16580*/  FMUL.FTZ R47, R47, UR8 ;  /* 0x000000082f2f7c20 */ /* 0x000fe20008410000 */
[----:B------:R-:W-:Y:S01]  /*16590*/  ISETP.GT.AND P4, PT, R4, 0x18, PT ;  /* 0x000000180400780c */ /* 0x000fe20003f84270 */
[----:B------:R-:W-:Y:S01]  /*165a0*/  HGMMA.64x16x16.F32.BF16 R32, gdesc[UR4], R32, gsb0 ;  /* 0x00200000042079f0 */ /* 0x000fe20008001820 */
[----:B------:R-:W-:Y:S01]  /*165b0*/  R2UR UR6, R2 ;  /* 0x00000000020672ca */ /* 0x000fe200000e0000 */
[----:B------:R-:W-:Y:S01]  /*165c0*/  UMOV UR4, UR36 ;  /* 0x0000002400047c82 */ /* 0x000fe20008000000 */
[----:B------:R-:W-:Y:S01]  /*165d0*/  R2UR UR7, R3 ;  /* 0x00000000030772ca */ /* 0x000fe200000e0000 */
[----:B------:R-:W-:Y:S01]  /*165e0*/  UMOV UR5, UR37 ;  /* 0x0000002500057c82 */ /* 0x000fe20008000000 */
[----:B------:R-:W-:Y:S01]  /*165f0*/  FMNMX.FTZ R2, R93, R91, !PT ;  /* 0x0000005b5d027209 */ /* 0x000fe20007810000 */
[----:B------:R-:W1:Y:S01]  /*16600*/  MUFU.TANH R42, R42 ;  /* 0x0000002a002a7308 */ /* 0x000e620000002400 */
[----:B------:R-:W-:Y:S01]  /*16610*/  FSEL R81, R67, -INF , P3 ;  /* 0xff80000043517808 */ /* 0x000fe20001800000 */
[----:B------:R-:W-:Y:S01]  /*16620*/  FMUL.FTZ R43, R43, UR8 ;  /* 0x000000082b2b7c20 */ /* 0x000fe20008410000 */
[----:B------:R-:W-:Y:S01]  /*16630*/  FMNMX.FTZ R2, R87, R2, !PT ;  /* 0x0000000257027209 */ /* 0x000fe20007810000 */
[----:B------:R-:W-:Y:S01]  /*16640*/  FMUL.FTZ R46, R46, UR8 ;  /* 0x000000082e2e7c20 */ /* 0x000fe20008410000 */
[----:B------:R-:W-:Y:S01]  /*16650*/  ISETP.GT.AND P3, PT, R4, 0x19, PT ;  /* 0x000000190400780c */ /* 0x000fe20003f64270 */
[----:B------:R-:W-:Y:S01]  /*16660*/  FMUL.FTZ R45, R45, UR8 ;  /* 0x000000082d2d7c20 */ /* 0x000fe20008410000 */
[----:B------:R-:W-:Y:S01]  /*16670*/  FMNMX.FTZ R2, R85, R2, !PT ;  /* 0x0000000255027209 */ /* 0x000fe20007810000 */
[----:B------:R5:W-:Y:S01]  /*16680*/  MUFU.TANH R61, R47 ;  /* 0x0000002f003d7308 */ /* 0x000be20000002400 */
[----:B------:R-:W-:Y:S01]  /*16690*/  FSEL R79, R70, -INF , P4 ;  /* 0xff800000464f7808 */ /* 0x000fe20002000000 */
[----:B------:R-:W-:Y:S01]  /*166a0*/  FMUL.FTZ R40, R40, UR8 ;  /* 0x0000000828287c20 */ /* 0x000fe20008410000 */
[----:B------:R-:W-:Y:S01]  /*166b0*/  FMNMX.FTZ R2, R83, R2, !PT ;  /* 0x0000000253027209 */ /* 0x000fe20007810000 */
[----:B------:R-:W-:Y:S01]  /*166c0*/  FMUL.FTZ R41, R41, UR8 ;  /* 0x0000000829297c20 */ /* 0x000fe20008410000 */
[----:B------:R-:W-:Y:S01]  /*166d0*/  ISETP.GT.AND P4, PT, R4, 0x20, PT ;  /* 0x000000200400780c */ /* 0x000fe20003f84270 */
[----:B------:R-:W-:Y:S01]  /*166e0*/  FMUL.FTZ R44, R44, UR8 ;  /* 0x000000082c2c7c20 */ /* 0x000fe20008410000 */
[----:B------:R-:W-:Y:S01]  /*166f0*/  FMNMX.FTZ R2, R81, R2, !PT ;  /* 0x0000000251027209 */ /* 0x000fe20007810000 */
[----:B------:R3:W1:Y:S01]  /*16700*/  MUFU.TANH R3, R43 ;  /* 0x0000002b00037308 */ /* 0x0006620000002400 */
[----:B------:R-:W-:-:S02]  /*16710*/  FSEL R77, R71, -INF , P3 ;  /* 0xff800000474d7808 */ /* 0x000fc40001800000 */
[----:B------:R-:W-:Y:S02]  /*16720*/  FMNMX.FTZ R2, R79, R2, !PT ;  /* 0x000000024f027209 */ /* 0x000fe40007810000 */
[C---:B------:R-:W-:Y:S02]  /*16730*/  ISETP.GT.AND P3, PT, R4.reuse, 0x21, PT ;  /* 0x000000210400780c */ /* 0x040fe40003f64270 */
[----:B------:R-:W-:Y:S01]  /*16740*/  FSEL R75, R57, -INF , P4 ;  /* 0xff800000394b7808 */ /* 0x000fe20002000000 */
[----:B------:R-:W-:Y:S01]  /*16750*/  MUFU.TANH R46, R46 ;  /* 0x0000002e002e7308 */ /* 0x000fe20000002400 */
[----:B------:R-:W-:Y:S02]  /*16760*/  FMNMX.FTZ R2, R77, R2, !PT ;  /* 0x000000024d027209 */ /* 0x000fe40007810000 */
[----:B------:R-:W-:Y:S02]  /*16770*/  ISETP.GT.AND P4, PT, R4, 0x28, PT ;  /* 0x000000280400780c */ /* 0x000fe40003f84270 */
[----:B--2---:R-:W-:-:S02]  /*16780*/  FSEL R65, R59, -INF , P3 ;  /* 0xff8000003b417808 */ /* 0x004fc40001800000 */
[----:B------:R-:W-:Y:S01]  /*16790*/  FMNMX.FTZ R2, R75, R2, !PT ;  /* 0x000000024b027209 */ /* 0x000fe20007810000 */
[----:B------:R-:W-:Y:S01]  /*167a0*/  MUFU.TANH R12, R12 ;  /* 0x0000000c000c7308 */ /* 0x000fe20000002400 */
[----:B------:R-:W-:Y:S02]  /*167b0*/  ISETP.GT.AND P3, PT, R4, 0x29, PT ;  /* 0x000000290400780c */ /* 0x000fe40003f64270 */
[----:B0-----:R-:W-:Y:S02]  /*167c0*/  FSEL R55, R62, -INF , P4 ;  /* 0xff8000003e377808 */ /* 0x001fe40002000000 */
[----:B------:R-:W-:Y:S02]  /*167d0*/  FMNMX.FTZ R2, R65, R2, !PT ;  /* 0x0000000241027209 */ /* 0x000fe40007810000 */
[----:B------:R-:W-:Y:S01]  /*167e0*/  ISETP.GT.AND P4, PT, R4, 0x30, PT ;  /* 0x000000300400780c */ /* 0x000fe20003f84270 */
[----:B------:R-:W-:Y:S01]  /*167f0*/  MUFU.TANH R13, R13 ;  /* 0x0000000d000d7308 */ /* 0x000fe20000002400 */
[----:B------:R-:W-:-:S02]  /*16800*/  FSEL R49, R63, -INF , P3 ;  /* 0xff8000003f317808 */ /* 0x000fc40001800000 */
[----:B------:R-:W-:Y:S02]  /*16810*/  FMNMX.FTZ R2, R55, R2, !PT ;  /* 0x0000000237027209 */ /* 0x000fe40007810000 */
[----:B------:R-:W-:Y:S01]  /*16820*/  ISETP.GT.AND P3, PT, R4, 0x31, PT ;  /* 0x000000310400780c */ /* 0x000fe20003f64270 */
[----:B------:R-:W-:Y:S02]  /*16830*/  WARPGROUP.DEPBAR.LE gsb0, 0x0 ;  /* 0x00008000000079c5 */ /* 0x000fe40000010000 */
[----:B------:R-:W-:Y:S01]  /*16840*/  WARPGROUP.ARRIVE ;  /* 0x00000000000079c5 */ /* 0x000fe20000000000 */
[----:B------:R-:W-:Y:S01]  /*16850*/  FMUL.FTZ R34, R34, UR8 ;  /* 0x0000000822227c20 */ /* 0x000fe20008410000 */
[----:B-----5:R-:W-:Y:S01]  /*16860*/  FSEL R47, R60, -INF , P4 ;  /* 0xff8000003c2f7808 */ /* 0x020fe20002000000 */
[----:B------:R-:W-:Y:S01]  /*16870*/  FMUL.FTZ R35, R35, UR8 ;  /* 0x0000000823237c20 */ /* 0x000fe20008410000 */
[----:B------:R-:W-:Y:S01]  /*16880*/  FMNMX.FTZ R2, R49, R2, !PT ;  /* 0x0000000231027209 */ /* 0x000fe20007810000 */
[----:B------:R0:W-:Y:S01]  /*16890*/  MUFU.TANH R64, R34 ;  /* 0x0000002200407308 */ /* 0x0001e20000002400 */
[----:B------:R-:W-:Y:S01]  /*168a0*/  HGMMA.64x16x16.F32.BF16 R24, gdesc[UR4], R24, gsb0 ;  /* 0x00200000041879f0 */ /* 0x000fe20008001818 */
[----:B------:R-:W-:Y:S01]  /*168b0*/  ISETP.GT.AND P4, PT, R4, 0x38, PT ;  /* 0x000000380400780c */ /* 0x000fe20003f84270 */
[----:B------:R-:W-:Y:S01]  /*168c0*/  FMUL.FTZ R38, R38, UR8 ;  /* 0x0000000826267c20 */ /* 0x000fe20008410000 */
[----:B---3--:R-:W-:Y:S01]  /*168d0*/  FSEL R43, R51, -INF , P3 ;  /* 0xff800000332b7808 */ /* 0x008fe20001800000 */
[----:B------:R-:W-:Y:S01]  /*168e0*/  ULDC UR4, c[0x0][0x988] ;  /* 0x0002620000047ab9 */ /* 0x000fe20000000800 */
[----:B------:R-:W-:Y:S01]  /*168f0*/  ISETP.GT.AND P3, PT, R4, 0x39, PT ;  /* 0x000000390400780c */ /* 0x000fe20003f64270 */
[----:B------:R-:W-:Y:S01]  /*16900*/  FMUL.FTZ R33, R33, UR8 ;  /* 0x0000000821217c20 */ /* 0x000fe20008410000 */
[----:B------:R2:W3:Y:S01]  /*16910*/  MUFU.TANH R62, R35 ;  /* 0x00000023003e7308 */ /* 0x0004e20000002400 */
[----:B0-----:R-:W-:Y:S01]  /*16920*/  FMNMX.FTZ R34, R47, R2, !PT ;  /* 0x000000022f227209 */ /* 0x001fe20007810000 */
[----:B------:R-:W-:Y:S01]  /*16930*/  FMUL.FTZ R2, R39, UR8 ;  /* 0x0000000827027c20 */ /* 0x000fe20008410000 */
[----:B----4-:R-:W-:Y:S01]  /*16940*/  FSEL R39, R58, -INF , P3 ;  /* 0xff8000003a277808 */ /* 0x010fe20001800000 */
[----:B------:R-:W-:Y:S01]  /*16950*/  FMUL.FTZ R37, R37, UR8 ;  /* 0x0000000825257c20 */ /* 0x000fe20008410000 */
[----:B------:R-:W-:Y:S01]  /*16960*/  FMNMX.FTZ R34, R43, R34, !PT ;  /* 0x000000222b227209 */ /* 0x000fe20007810000 */
[----:B------:R-:W-:Y:S01]  /*16970*/  FMUL.FTZ R32, R32, UR8 ;  /* 0x0000000820207c20 */ /* 0x000fe20008410000 */
[----:B------:R-:W-:Y:S01]  /*16980*/  ISETP.GT.AND P3, PT, R4, 0x41, PT ;  /* 0x000000410400780c */ /* 0x000fe20003f64270 */
[----:B------:R-:W0:Y:S01]  /*16990*/  MUFU.TANH R67, R2 ;  /* 0x0000000200437308 */ /* 0x000e220000002400 */
[----:B--2---:R-:W-:Y:S01]  /*169a0*/  FSEL R35, R54, -INF , P4 ;  /* 0xff80000036237808 */ /* 0x004fe20002000000 */
[----:B------:R-:W-:Y:S01]  /*169b0*/  FMUL.FTZ R36, R36, UR8 ;  /* 0x0000000824247c20 */ /* 0x000fe20008410000 */
[----:B------:R-:W-:-:S02]  /*169c0*/  ISETP.GT.AND P4, PT, R4, 0x40, PT ;  /* 0x000000400400780c */ /* 0x000fc40003f84270 */
[----:B------:R-:W-:Y:S02]  /*169d0*/  FMNMX.FTZ R34, R35, R34, !PT ;  /* 0x0000002223227209 */ /* 0x000fe40007810000 */
[----:B-1----:R-:W-:Y:S01]  /*169e0*/  FSEL R51, R42, -INF , P4 ;  /* 0xff8000002a337808 */ /* 0x002fe20002000000 */
[----:B------:R-:W1:Y:S01]  /*169f0*/  MUFU.TANH R38, R38 ;  /* 0x0000002600267308 */ /* 0x000e620000002400 */
[----:B------:R-:W-:Y:S02]  /*16a00*/  FMNMX.FTZ R34, R39, R34, !PT ;  /* 0x0000002227227209 */ /* 0x000fe40007810000 */
[C---:B------:R-:W-:Y:S02]  /*16a10*/  ISETP.GT.AND P4, PT, R4.reuse, 0x48, PT ;  /* 0x000000480400780c */ /* 0x040fe40003f84270 */
[----:B------:R-:W-:Y:S02]  /*16a20*/  FSEL R57, R3, -INF , P3 ;  /* 0xff80000003397808 */ /* 0x000fe40001800000 */
[----:B------:R-:W-:Y:S01]  /*16a30*/  FMNMX.FTZ R34, R51, R34, !PT ;  /* 0x0000002233227209 */ /* 0x000fe20007810000 */
[----:B------:R-:W-:Y:S01]  /*16a40*/  MUFU.TANH R14, R14 ;  /* 0x0000000e000e7308 */ /* 0x000fe20000002400 */
[----:B------:R-:W-:-:S02]  /*16a50*/  ISETP.GT.AND P3, PT, R4, 0x49, PT ;  /* 0x000000490400780c */ /* 0x000fc40003f64270 */
[----:B------:R-:W-:Y:S02]  /*16a60*/  FMNMX.FTZ R34, R57, R34, !PT ;  /* 0x0000002239227209 */ /* 0x000fe40007810000 */
[----:B------:R-:W-:Y:S02]  /*16a70*/  FSEL R59, R61, -INF , P3 ;  /* 0xff8000003d3b7808 */ /* 0x000fe40001800000 */
[----:B------:R-:W-:Y:S01]  /*16a80*/  ISETP.GT.AND P3, PT, R4, 0x51, PT ;  /* 0x000000510400780c */ /* 0x000fe20003f64270 */
[----:B------:R-:W-:Y:S01]  /*16a90*/  MUFU.TANH R15, R15 ;  /* 0x0000000f000f7308 */ /* 0x000fe20000002400 */
[----:B------:R-:W-:Y:S02]  /*16aa0*/  VIADDMNMX R56, R56, R89, R50, PT ;  /* 0x0000005938387246 */ /* 0x000fe40003800132 */
[----:B---3--:R-:W-:Y:S02]  /*16ab0*/  FSEL R63, R62, -INF , P3 ;  /* 0xff8000003e3f7808 */ /* 0x008fe40001800000 */
[----:B------:R-:W-:-:S02]  /*16ac0*/  ISETP.GT.AND P3, PT, R4, 0x59, PT ;  /* 0x000000590400780c */ /* 0x000fc40003f64270 */
[----:B------:R-:W-:Y:S01]  /*16ad0*/  ISETP.GT.AND P5, PT, R56, 0x8, PT ;  /* 0x000000083800780c */ /* 0x000fe20003fa4270 */
[----:B------:R-:W-:Y:S01]  /*16ae0*/  MUFU.TANH R20, R20 ;  /* 0x0000001400147308 */ /* 0x000fe20000002400 */
[----:B0-----:R-:W-:Y:S02]  /*16af0*/  FSEL R67, R67, -INF , P3 ;  /* 0xff80000043437808 */ /* 0x001fe40001800000 */
[----:B------:R-:W-:Y:S01]  /*16b00*/  ISETP.GT.AND P3, PT, R4, 0x61, PT ;  /* 0x000000610400780c */ /* 0x000fe20003f64270 */
        /* <DEDUP_REMOVED lines=18> */
[----:B------:R0:W-:Y:S01]  /*16c30*/  @!P1 SYNCS.ARRIVE.TRANS64.RED.A1T0 RZ, [R0+URZ], RZ ;  /* 0x000000ff00ff99a7 */ /* 0x0001e2000810043f */
[----:B------:R-:W-:-:S02]  /*16c40*/  FMNMX.FTZ R34, R63, R34, !PT ;  /* 0x000000223f227209 */ /* 0x000fc40007810000 */
[C---:B------:R-:W-:Y:S02]  /*16c50*/  ISETP.GT.AND P4, PT, R4.reuse, 0x60, PT ;  /* 0x000000600400780c */ /* 0x040fe40003f84270 */
[----:B------:R-:W1:Y:S01]  /*16c60*/  MUFU.TANH R30, R30 ;  /* 0x0000001e001e7308 */ /* 0x000e620000002400 */
[----:B------:R-:W-:Y:S02]  /*16c70*/  FMNMX.FTZ R34, R31, R34, !PT ;  /* 0x000000221f227209 */ /* 0x000fe40007810000 */
[----:B--2---:R-:W-:Y:S02]  /*16c80*/  FSEL R73, R73, -INF , P3 ;  /* 0xff80000049497808 */ /* 0x004fe40001800000 */
[----:B------:R-:W-:Y:S02]  /*16c90*/  FMNMX.FTZ R34, R67, R34, !PT ;  /* 0x0000002243227209 */ /* 0x000fe40007810000 */
[----:B------:R-:W-:Y:S01]  /*16ca0*/  ISETP.GT.AND P3, PT, R4, 0x69, PT ;  /* 0x000000690400780c */ /* 0x000fe20003f64270 */
[----:B------:R2:W4:Y:S01]  /*16cb0*/  MUFU.TANH R3, R2 ;  /* 0x0000000200037308 */ /* 0x0005220000002400 */
[----:B---3--:R-:W-:-:S02]  /*16cc0*/  FSEL R71, R26, -INF , P4 ;  /* 0xff8000001a477808 */ /* 0x008fc40002000000 */
[----:B------:R-:W-:Y:S01]  /*16cd0*/  ISETP.GT.AND P4, PT, R4, 0x68, PT ;  /* 0x000000680400780c */ /* 0x000fe20003f84270 */
[----:B------:R-:W-:Y:S01]  /*16ce0*/  IMAD.U32 R4, RZ, RZ, UR4 ;  /* 0x00000004ff047e24 */ /* 0x000fe2000f8e00ff */
[----:B------:R-:W-:Y:S02]  /*16cf0*/  FMNMX.FTZ R34, R71, R34, !PT ;  /* 0x0000002247227209 */ /* 0x000fe40007810000 */
[----:B------:R-:W-:Y:S01]  /*16d00*/  FSEL R7, R7, -INF , P5 ;  /* 0xff80000007077808 */ /* 0x000fe20002800000 */
[----:B------:R-:W-:Y:S01]  /*16d10*/  MUFU.TANH R46, R24 ;  /* 0x00000018002e7308 */ /* 0x000fe20000002400 */
[----:B-1----:R-:W-:Y:S01]  /*16d20*/  FSEL R69, R30, -INF , P4 ;  /* 0xff8000001e457808 */ /* 0x002fe20002000000 */
[----:B--2---:R-:W-:Y:S01]  /*16d30*/  FMUL.FTZ R2, R53, UR8 ;  /* 0x0000000835027c20 */ /* 0x004fe20008410000 */
[----:B------:R-:W-:Y:S02]  /*16d40*/  FMNMX.FTZ R34, R73, R34, !PT ;  /* 0x0000002249227209 */ /* 0x000fe40007810000 */
[----:B------:R-:W-:-:S02]  /*16d50*/  ISETP.GT.AND P4, PT, R56, 0x1, PT ;  /* 0x000000013800780c */ /* 0x000fc40003f84270 */
[----:B------:R-:W-:Y:S01]  /*16d60*/  FMNMX.FTZ R34, R69, R34, !PT ;  /* 0x0000002245227209 */ /* 0x000fe20007810000 */
[----:B------:R1:W-:Y:S01]  /*16d70*/  MUFU.TANH R30, R2 ;  /* 0x00000002001e7308 */ /* 0x0003e20000002400 */
[----:B----4-:R-:W-:Y:S02]  /*16d80*/  FSEL R53, R3, -INF , P3 ;  /* 0xff80000003357808 */ /* 0x010fe40001800000 */
[----:B------:R-:W-:Y:S02]  /*16d90*/  FSEL R6, R6, -INF , P4 ;  /* 0xff80000006067808 */ /* 0x000fe40002000000 */
[----:B------:R-:W-:Y:S02]  /*16da0*/  FMNMX.FTZ R34, R53, R34, !PT ;  /* 0x0000002235227209 */ /* 0x000fe40007810000 */
[----:B------:R-:W-:Y:S01]  /*16db0*/  ISETP.GT.AND P4, PT, R56, 0x10, PT ;  /* 0x000000103800780c */ /* 0x000fe20003f84270 */
[----:B------:R2:W-:Y:S02]  /*16dc0*/  MUFU.TANH R54, R25 ;  /* 0x0000001900367308 */ /* 0x0005e40000002400 */
[----:B------:R-:W3:Y:S01]  /*16dd0*/  SHFL.BFLY PT, R3, R34, 0x2, 0x1f ;  /* 0x0c401f0022037f89 */ /* 0x000ee200000e0000 */
[----:B------:R-:W-:-:S02]  /*16de0*/  FSEL R9, R9, -INF , P4 ;  /* 0xff80000009097808 */ /* 0x000fc40002000000 */
[----:B------:R-:W-:-:S03]  /*16df0*/  ISETP.GT.AND P4, PT, R56, 0x18, PT ;  /* 0x000000183800780c */ /* 0x000fc60003f84270 */
[----:B------:R-:W-:Y:S01]  /*16e00*/  MUFU.TANH R42, R37 ;  /* 0x00000025002a7308 */ /* 0x000fe20000002400 */
[----:B------:R-:W-:Y:S02]  /*16e10*/  FSEL R11, R11, -INF , P4 ;  /* 0xff8000000b0b7808 */ /* 0x000fe40002000000 */
[----:B------:R-:W-:-:S04]  /*16e20*/  ISETP.GT.AND P4, PT, R56, 0x20, PT ;  /* 0x000000203800780c */ /* 0x000fc80003f84270 */
[----:B------:R-:W-:Y:S01]  /*16e30*/  FSEL R13, R13, -INF , P4 ;  /* 0xff8000000d0d7808 */ /* 0x000fe20002000000 */
[----:B------:R-:W4:Y:S01]  /*16e40*/  MUFU.TANH R21, R21 ;  /* 0x0000001500157308 */ /* 0x000f220000002400 */
[----:B------:R-:W-:-:S07]  /*16e50*/  ISETP.GT.AND P4, PT, R56, 0x28, PT ;  /* 0x000000283800780c */ /* 0x000fce0003f84270 */
[----:B------:R-:W-:Y:S01]  /*16e60*/  MUFU.TANH R38, R45 ;  /* 0x0000002d00267308 */ /* 0x000fe20000002400 */
[----:B---3--:R-:W-:-:S05]  /*16e70*/  FMNMX.FTZ R3, R34, R3, !PT ;  /* 0x0000000322037209 */ /* 0x008fca0007810000 */
[----:B-1----:R-:W1:Y:S02]  /*16e80*/  SHFL.BFLY PT, R2, R3, 0x1, 0x1f ;  /* 0x0c201f0003027f89 */ /* 0x002e6400000e0000 */
[----:B------:R3:W-:Y:S08]  /*16e90*/  MUFU.TANH R34, R33 ;  /* 0x0000002100227308 */ /* 0x0007f00000002400 */
[----:B------:R-:W5:Y:S08]  /*16ea0*/  MUFU.TANH R52, R52 ;  /* 0x0000003400347308 */ /* 0x000f700000002400 */
[----:B------:R-:W0:Y:S01]  /*16eb0*/  MUFU.TANH R40, R40 ;  /* 0x0000002800287308 */ /* 0x000e220000002400 */
[----:B-1----:R-:W-:Y:S01]  /*16ec0*/  FMNMX.FTZ R3, R3, R2, !PT ;  /* 0x0000000203037209 */ /* 0x002fe20007810000 */
[----:B------:R-:W-:-:S06]  /*16ed0*/  FMUL.FTZ R2, R29, UR8 ;  /* 0x000000081d027c20 */ /* 0x000fcc0008410000 */
[----:B------:R-:W1:Y:S01]  /*16ee0*/  MUFU.TANH R41, R41 ;  /* 0x0000002900297308 */ /* 0x000e620000002400 */
[C---:B------:R-:W-:Y:S01]  /*16ef0*/  FSETP.NEU.FTZ.AND P3, PT, R3.reuse, -INF , PT ;  /* 0xff8000000300780b */ /* 0x040fe20003f7d000 */
[----:B------:R-:W-:-:S05]  /*16f00*/  FMUL.FTZ R26, R3, R4 ;  /* 0x00000004031a7220 */ /* 0x000fca0000410000 */
[----:B------:R-:W-:Y:S01]  /*16f10*/  FSEL R24, R26, RZ, P3 ;  /* 0x000000ff1a187208 */ /* 0x000fe20001800000 */
[----:B------:R-:W1:Y:S01]  /*16f20*/  MUFU.TANH R44, R44 ;  /* 0x0000002c002c7308 */ /* 0x000e620000002400 */
[----:B------:R-:W-:-:S03]  /*16f30*/  ISETP.GT.AND P3, PT, R56, RZ, PT ;  /* 0x000000ff3800720c */ /* 0x000fc60003f64270 */
[-CC-:B------:R-:W-:Y:S01]  /*16f40*/  FFMA.FTZ R197, R83, R4.reuse, -R24.reuse ;  /* 0x0000000453c57223 */ /* 0x180fe20000010818 */
[----:B------:R-:W-:Y:S01]  /*16f50*/  FSEL R29, R5, -INF , P3 ;  /* 0xff800000051d7808 */ /* 0x000fe20001800000 */
[-CC-:B------:R-:W-:Y:S01]  /*16f60*/  FFMA.FTZ R199, R79, R4.reuse, -R24.reuse ;  /* 0x000000044fc77223 */ /* 0x180fe20000010818 */
[----:B------:R-:W-:Y:S01]  /*16f70*/  ISETP.GT.AND P3, PT, R56, 0x9, PT ;  /* 0x000000093800780c */ /* 0x000fe20003f64270 */
[--C-:B------:R-:W-:Y:S01]  /*16f80*/  FFMA.FTZ R91, R91, R4, -R24.reuse ;  /* 0x000000045b5b7223 */ /* 0x100fe20000010818 */
[----:B------:R-:W-:Y:S01]  /*16f90*/  FMNMX.FTZ R26, R29, R6, !PT ;  /* 0x000000061d1a7209 */ /* 0x000fe20007810000 */
[-CC-:B------:R-:W-:Y:S01]  /*16fa0*/  FFMA.FTZ R203, R87, R4.reuse, -R24.reuse ;  /* 0x0000000457cb7223 */ /* 0x180fe20000010818 */
[----:B--2---:R-:W-:Y:S01]  /*16fb0*/  FSEL R25, R8, -INF , P3 ;  /* 0xff80000008197808 */ /* 0x004fe20001800000 */
[--C-:B------:R-:W-:Y:S01]  /*16fc0*/  FFMA.FTZ R8, R85, R4, -R24.reuse ;  /* 0x0000000455087223 */ /* 0x100fe20000010818 */
[----:B------:R-:W-:Y:S01]  /*16fd0*/  FMNMX.FTZ R26, R7, R26, !PT ;  /* 0x0000001a071a7209 */ /* 0x000fe20007810000 */
[----:B------:R-:W-:Y:S01]  /*16fe0*/  MUFU.TANH R50, R2 ;  /* 0x0000000200327308 */ /* 0x000fe20000002400 */
[----:B------:R-:W-:Y:S01]  /*16ff0*/  ISETP.GT.AND P3, PT, R56, 0x11, PT ;  /* 0x000000113800780c */ /* 0x000fe20003f64270 */
[--C-:B------:R-:W-:Y:S01]  /*17000*/  FFMA.FTZ R195, R55, R4, -R24.reuse ;  /* 0x0000000437c37223 */ /* 0x100fe20000010818 */
[----:B------:R-:W-:Y:S01]  /*17010*/  FMNMX.FTZ R26, R25, R26, !PT ;  /* 0x0000001a191a7209 */ /* 0x000fe20007810000 */
[-CC-:B------:R-:W-:Y:S01]  /*17020*/  FFMA.FTZ R193, R75, R4.reuse, -R24.reuse ;  /* 0x000000044bc17223 */ /* 0x180fe20000010818 */
[----:B---3--:R-:W-:Y:S01]  /*17030*/  FSEL R33, R10, -INF , P3 ;  /* 0xff8000000a217808 */ /* 0x008fe20001800000 */
[--C-:B------:R-:W-:Y:S01]  /*17040*/  FFMA.FTZ R10, R81, R4, -R24.reuse ;  /* 0x00000004510a7223 */ /* 0x100fe20000010818 */
[----:B------:R-:W-:Y:S01]  /*17050*/  FMNMX.FTZ R26, R9, R26, !PT ;  /* 0x0000001a091a7209 */ /* 0x000fe20007810000 */
[----:B------:R2:W-:Y:S01]  /*17060*/  MUFU.EX2 R2, R91 ;  /* 0x0000005b00027308 */ /* 0x0005e20000000800 */
[----:B------:R-:W-:Y:S01]  /*17070*/  ISETP.GT.AND P3, PT, R56, 0x19, PT ;  /* 0x000000193800780c */ /* 0x000fe20003f64270 */
[--C-:B------:R-:W-:Y:S01]  /*17080*/  FFMA.FTZ R189, R47, R4, -R24.reuse ;  /* 0x000000042fbd7223 */ /* 0x100fe20000010818 */
[----:B------:R-:W-:Y:S01]  /*17090*/  FMNMX.FTZ R26, R33, R26, !PT ;  /* 0x0000001a211a7209 */ /* 0x000fe20007810000 */
[-CC-:B------:R-:W-:Y:S01]  /*170a0*/  FFMA.FTZ R201, R93, R4.reuse, -R24.reuse ;  /* 0x000000045dc97223 */ /* 0x180fe20000010818 */
[----:B------:R-:W-:Y:S01]  /*170b0*/  FSEL R37, R12, -INF , P3 ;  /* 0xff8000000c257808 */ /* 0x000fe20001800000 */
[--C-:B------:R-:W-:Y:S01]  /*170c0*/  FFMA.FTZ R12, R77, R4, -R24.reuse ;  /* 0x000000044d0c7223 */ /* 0x100fe20000010818 */
[----:B------:R-:W-:Y:S01]  /*170d0*/  FMNMX.FTZ R26, R11, R26, !PT ;  /* 0x0000001a0b1a7209 */ /* 0x000fe20007810000 */
[----:B------:R-:W3:Y:S01]  /*170e0*/  MUFU.TANH R32, R32 ;  /* 0x0000002000207308 */ /* 0x000ee20000002400 */
        /* <DEDUP_REMOVED lines=8> */
[C---:B------:R-:W-:Y:S01]  /*17170*/  ISETP.GT.AND P3, PT, R56.reuse, 0x29, PT ;  /* 0x000000293800780c */ /* 0x040fe20003f64270 */
[----:B------:R-:W5:Y:S01]  /*17180*/  @P2 LDC R35, c[0x0][0x44c] ;  /* 0x00011300ff232b82 */ /* 0x000f620000000800 */
[----:B------:R-:W-:Y:S01]  /*17190*/  FSEL R83, R15, -INF , P4 ;  /* 0xff8000000f537808 */ /* 0x000fe20002000000 */
[--C-:B------:R-:W-:Y:S01]  /*171a0*/  FFMA.FTZ R183, R31, R4, -R24.reuse ;  /* 0x000000041fb77223 */ /* 0x100fe20000010818 */
[----:B------:R-:W-:Y:S01]  /*171b0*/  FMNMX.FTZ R26, R45, R26, !PT ;  /* 0x0000001a2d1a7209 */ /* 0x000fe20007810000 */
[-CC-:B------:R-:W-:Y:S01]  /*171c0*/  FFMA.FTZ R185, R51, R4.reuse, -R24.reuse ;  /* 0x0000000433b97223 */ /* 0x180fe20000010818 */
[----:B------:R-:W-:Y:S01]  /*171d0*/  ISETP.GT.AND P4, PT, R56, 0x30, PT ;  /* 0x000000303800780c */ /* 0x000fe20003f84270 */
[----:B------:R-:W3:Y:S01]  /*171e0*/  MUFU.TANH R28, R28 ;  /* 0x0000001c001c7308 */ /* 0x000ee20000002400 */
[----:B------:R-:W-:Y:S01]  /*171f0*/  FSEL R81, R20, -INF , P3 ;  /* 0xff80000014517808 */ /* 0x000fe20001800000 */
[--C-:B------:R-:W-:Y:S01]  /*17200*/  FFMA.FTZ R20, R49, R4, -R24.reuse ;  /* 0x0000000431147223 */ /* 0x100fe20000010818 */
[----:B------:R-:W-:Y:S01]  /*17210*/  FMNMX.FTZ R26, R83, R26, !PT ;  /* 0x0000001a531a7209 */ /* 0x000fe20007810000 */
[-CC-:B------:R-:W-:Y:S01]  /*17220*/  FFMA.FTZ R57, R57, R4.reuse, -R24.reuse ;  /* 0x0000000439397223 */ /* 0x180fe20000010818 */
[C---:B------:R-:W-:Y:S01]  /*17230*/  ISETP.GT.AND P3, PT, R56.reuse, 0x31, PT ;  /* 0x000000313800780c */ /* 0x040fe20003f64270 */
[--C-:B------:R-:W-:Y:S01]  /*17240*/  FFMA.FTZ R181, R61, R4, -R24.reuse ;  /* 0x000000043db57223 */ /* 0x100fe20000010818 */
[----:B----4-:R-:W-:Y:S01]  /*17250*/  FSEL R85, R21, -INF , P4 ;  /* 0xff80000015557808 */ /* 0x010fe20002000000 */
[----:B------:R-:W4:Y:S01]  /*17260*/  MUFU.EX2 R201, R201 ;  /* 0x000000c900c97308 */ /* 0x000f220000000800 */
[----:B------:R-:W-:Y:S01]  /*17270*/  FMNMX.FTZ R26, R81, R26, !PT ;  /* 0x0000001a511a7209 */ /* 0x000fe20007810000 */
[-CC-:B------:R-:W-:Y:S01]  /*17280*/  FFMA.FTZ R177, R71, R4.reuse, -R24.reuse ;  /* 0x0000000447b17223 */ /* 0x180fe20000010818 */
[----:B------:R-:W-:Y:S01]  /*17290*/  ISETP.GT.AND P4, PT, R56, 0x38, PT ;  /* 0x000000383800780c */ /* 0x000fe20003f84270 */
[-CC-:B------:R-:W-:Y:S01]  /*172a0*/  FFMA.FTZ R73, R73, R4.reuse, -R24.reuse ;  /* 0x0000000449497223 */ /* 0x180fe20000010818 */
[----:B------:R-:W-:Y:S01]  /*172b0*/  FSEL R79, R48, -INF , P3 ;  /* 0xff800000304f7808 */ /* 0x000fe20001800000 */
[----:B------:R-:W-:Y:S01]  /*172c0*/  FFMA.FTZ R179, R69, R4, -R24 ;  /* 0x0000000445b37223 */ /* 0x000fe20000010818 */
[----:B------:R-:W-:Y:S01]  /*172d0*/  FMNMX.FTZ R26, R85, R26, !PT ;  /* 0x0000001a551a7209 */ /* 0x000fe20007810000 */
[----:B------:R-:W4:Y:S01]  /*172e0*/  MUFU.EX2 R203, R203 ;  /* 0x000000cb00cb7308 */ /* 0x000f220000000800 */
[----:B------:R-:W-:Y:S01]  /*172f0*/  ISETP.GT.AND P3, PT, R56, 0x39, PT ;  /* 0x000000393800780c */ /* 0x000fe20003f64270 */
[----:B-----5:R-:W-:Y:S01]  /*17300*/  @P2 IMAD.HI.U32 R35, R224, R35, RZ ;  /* 0x00000023e0232227 */ /* 0x020fe200078e00ff */
[----:B------:R-:W-:-:S02]  /*17310*/  FSEL R87, R52, -INF , P4 ;  /* 0xff80000034577808 */ /* 0x000fc40002000000 */
[----:B------:R-:W-:Y:S02]  /*17320*/  CS2R R70, SRZ ;  /* 0x0000000000467805 */ /* 0x000fe4000001ff00 */
[----:B------:R-:W-:Y:S02]  /*17330*/  FMNMX.FTZ R26, R79, R26, !PT ;  /* 0x0000001a4f1a7209 */ /* 0x000fe40007810000 */
[----:B------:R-:W-:Y:S02]  /*17340*/  CS2R R68, SRZ ;  /* 0x0000000000447805 */ /* 0x000fe4000001ff00 */
[----:B------:R-:W-:Y:S01]  /*17350*/  ISETP.GT.AND P4, PT, R56, 0x40, PT ;  /* 0x000000403800780c */ /* 0x000fe20003f84270 */
[----:B------:R-:W5:Y:S01]  /*17360*/  MUFU.EX2 R8, R8 ;  /* 0x0000000800087308 */ /* 0x000f620000000800 */
[----:B--2---:R-:W-:Y:S01]  /*17370*/  FSEL R91, R30, -INF , P3 ;  /* 0xff8000001e5b7808 */ /* 0x004fe20001800000 */
[----:B------:R-:W-:Y:S01]  /*17380*/  FFMA.FTZ R30, R43, R4, -R24 ;  /* 0x000000042b1e7223 */ /* 0x000fe20000010818 */
[----:B------:R-:W-:-:S02]  /*17390*/  FMNMX.FTZ R26, R87, R26, !PT ;  /* 0x0000001a571a7209 */ /* 0x000fc40007810000 */
[----:B------:R-:W-:Y:S02]  /*173a0*/  CS2R R60, SRZ ;  /* 0x00000000003c7805 */ /* 0x000fe4000001ff00 */
[----:B------:R-:W-:Y:S02]  /*173b0*/  ISETP.GT.AND P3, PT, R56, 0x41, PT ;  /* 0x000000413800780c */ /* 0x000fe40003f64270 */
[----:B0-----:R-:W-:Y:S01]  /*173c0*/  FSEL R89, R40, -INF , P4 ;  /* 0xff80000028597808 */ /* 0x001fe20002000000 */
[----:B------:R-:W0:Y:S01]  /*173d0*/  MUFU.EX2 R197, R197 ;  /* 0x000000c500c57308 */ /* 0x000e220000000800 */
[----:B------:R-:W-:Y:S02]  /*173e0*/  FMNMX.FTZ R26, R91, R26, !PT ;  /* 0x0000001a5b1a7209 */ /* 0x000fe40007810000 */
[----:B------:R-:W-:Y:S02]  /*173f0*/  ISETP.GT.AND P4, PT, R56, 0x48, PT ;  /* 0x000000483800780c */ /* 0x000fe40003f84270 */
[----:B-1----:R-:W-:-:S02]  /*17400*/  FSEL R77, R41, -INF , P3 ;  /* 0xff800000294d7808 */ /* 0x002fc40001800000 */
[----:B------:R-:W-:Y:S01]  /*17410*/  FMNMX.FTZ R26, R89, R26, !PT ;  /* 0x0000001a591a7209 */ /* 0x000fe20007810000 */
[----:B------:R-:W1:Y:S01]  /*17420*/  MUFU.EX2 R10, R10 ;  /* 0x0000000a000a7308 */ /* 0x000e620000000800 */
[----:B------:R-:W-:Y:S02]  /*17430*/  ISETP.GT.AND P3, PT, R56, 0x49, PT ;  /* 0x000000493800780c */ /* 0x000fe40003f64270 */
[----:B------:R-:W-:Y:S01]  /*17440*/  FSEL R21, R44, -INF , P4 ;  /* 0xff8000002c157808 */ /* 0x000fe20002000000 */
[----:B------:R-:W-:Y:S01]  /*17450*/  IMAD.MOV.U32 R44, RZ, RZ, R224 ;  /* 0x000000ffff2c7224 */ /* 0x000fe200078e00e0 */
[----:B------:R-:W-:Y:S02]  /*17460*/  FMNMX.FTZ R26, R77, R26, !PT ;  /* 0x0000001a4d1a7209 */ /* 0x000fe40007810000 */
[----:B------:R-:W-:Y:S01]  /*17470*/  ISETP.GT.AND P4, PT, R56, 0x50, PT ;  /* 0x000000503800780c */ /* 0x000fe20003f84270 */
[----:B------:R-:W2:Y:S01]  /*17480*/  MUFU.EX2 R199, R199 ;  /* 0x000000c700c77308 */ /* 0x000ea20000000800 */
[----:B------:R-:W-:-:S02]  /*17490*/  FSEL R15, R38, -INF , P3 ;  /* 0xff800000260f7808 */ /* 0x000fc40001800000 */
[----:B------:R-:W-:Y:S02]  /*174a0*/  FMNMX.FTZ R26, R21, R26, !PT ;  /* 0x0000001a151a7209 */ /* 0x000fe40007810000 */
[----:B------:R-:W-:Y:S02]  /*174b0*/  ISETP.GT.AND P3, PT, R56, 0x51, PT ;  /* 0x000000513800780c */ /* 0x000fe40003f64270 */
[----:B---3--:R-:W-:Y:S01]  /*174c0*/  FSEL R41, R32, -INF , P4 ;  /* 0xff80000020297808 */ /* 0x008fe20002000000 */
[----:B------:R-:W3:Y:S01]  /*174d0*/  MUFU.EX2 R12, R12 ;  /* 0x0000000c000c7308 */ /* 0x000ee20000000800 */
[----:B------:R-:W-:Y:S01]  /*174e0*/  FMNMX.FTZ R26, R15, R26, !PT ;  /* 0x0000001a0f1a7209 */ /* 0x000fe20007810000 */
[----:B------:R-:W-:Y:S01]  /*174f0*/  FFMA.FTZ R32, R59, R4, -R24 ;  /* 0x000000043b207223 */ /* 0x000fe20000010818 */
[----:B------:R-:W-:Y:S02]  /*17500*/  ISETP.GT.AND P4, PT, R56, 0x58, PT ;  /* 0x000000583800780c */ /* 0x000fe40003f84270 */
[----:B------:R-:W-:-:S02]  /*17510*/  CS2R R58, SRZ ;  /* 0x00000000003a7805 */ /* 0x000fc4000001ff00 */
[----:B------:R-:W-:Y:S02]  /*17520*/  FSEL R55, R34, -INF , P3 ;  /* 0xff80000022377808 */ /* 0x000fe40001800000 */
[----:B------:R-:W-:Y:S01]  /*17530*/  FMNMX.FTZ R26, R41, R26, !PT ;  /* 0x0000001a291a7209 */ /* 0x000fe20007810000 */
[----:B------:R-:W-:Y:S01]  /*17540*/  MUFU.EX2 R193, R193 ;  /* 0x000000c100c17308 */ /* 0x000fe20000000800 */
[----:B------:R-:W-:Y:S02]  /*17550*/  ISETP.GT.AND P3, PT, R56, 0x59, PT ;  /* 0x000000593800780c */ /* 0x000fe40003f64270 */
[----:B------:R-:W-:Y:S01]  /*17560*/  FSEL R65, R36, -INF , P4 ;  /* 0xff80000024417808 */ /* 0x000fe20002000000 */
[----:B------:R-:W-:Y:S01]  /*17570*/  FFMA.FTZ R36, R67, R4, -R24 ;  /* 0x0000000443247223 */ /* 0x000fe20000010818 */
[----:B------:R-:W-:Y:S02]  /*17580*/  FMNMX.FTZ R26, R55, R26, !PT ;  /* 0x0000001a371a7209 */ /* 0x000fe40007810000 */
[----:B------:R-:W-:-:S02]  /*17590*/  CS2R R66, SRZ ;  /* 0x0000000000427805 */ /* 0x000fc4000001ff00 */
[----:B------:R-:W-:Y:S01]  /*175a0*/  ISETP.GT.AND P4, PT, R56, 0x60, PT ;  /* 0x000000603800780c */ /* 0x000fe20003f84270 */
[----:B------:R-:W-:Y:S01]  /*175b0*/  MUFU.EX2 R14, R14 ;  /* 0x0000000e000e7308 */ /* 0x000fe20000000800 */
[----:B------:R-:W-:Y:S02]  /*175c0*/  FSEL R49, R42, -INF , P3 ;  /* 0xff8000002a317808 */ /* 0x000fe40001800000 */
[----:B------:R-:W-:Y:S01]  /*175d0*/  FMNMX.FTZ R26, R65, R26, !PT ;  /* 0x0000001a411a7209 */ /* 0x000fe20007810000 */
[----:B------:R-:W4:Y:S01]  /*175e0*/  @P2 LDC R42, c[0x0][0x450] ;  /* 0x00011400ff2a2b82 */ /* 0x000f220000000800 */
[----:B------:R-:W-:Y:S02]  /*175f0*/  ISETP.GT.AND P3, PT, R56, 0x61, PT ;  /* 0x000000613800780c */ /* 0x000fe40003f64270 */
[----:B------:R-:W-:Y:S01]  /*17600*/  FSEL R75, R46, -INF , P4 ;  /* 0xff8000002e4b7808 */ /* 0x000fe20002000000 */
[----:B------:R-:W-:Y:S01]  /*17610*/  MUFU.EX2 R195, R195 ;  /* 0x000000c300c37308 */ /* 0x000fe20000000800 */
[----:B------:R-:W-:-:S02]  /*17620*/  FMNMX.FTZ R26, R49, R26, !PT ;  /* 0x0000001a311a7209 */ /* 0x000fc40007810000 */
[----:B------:R-:W-:Y:S02]  /*17630*/  ISETP.GT.AND P4, PT, R56, 0x68, PT ;  /* 0x000000683800780c */ /* 0x000fe40003f84270 */
[----:B------:R-:W-:Y:S02]  /*17640*/  FSEL R47, R54, -INF , P3 ;  /* 0xff800000362f7808 */ /* 0x000fe40001800000 */
[----:B------:R-:W-:Y:S01]  /*17650*/  FMNMX.FTZ R26, R75, R26, !PT ;  /* 0x0000001a4b1a7209 */ /* 0x000fe20007810000 */
[----:B------:R-:W-:Y:S01]  /*17660*/  MUFU.EX2 R20, R20 ;  /* 0x0000001400147308 */ /* 0x000fe20000000800 */
[----:B------:R-:W-:Y:S02]  /*17670*/  FSEL R93, R28, -INF , P4 ;  /* 0xff8000001c5d7808 */ /* 0x000fe40002000000 */
[----:B------:R-:W-:Y:S02]  /*17680*/  ISETP.GT.AND P3, PT, R56, 0x69, PT ;  /* 0x000000693800780c */ /* 0x000fe40003f64270 */
[----:B------:R-:W-:-:S02]  /*17690*/  FMNMX.FTZ R28, R47, R26, !PT ;  /* 0x0000001a2f1c7209 */ /* 0x000fc40007810000 */
[----:B------:R-:W-:Y:S01]  /*176a0*/  FSEL R43, R50, -INF , P3 ;  /* 0xff800000322b7808 */ /* 0x000fe20001800000 */
[----:B------:R-:W-:Y:S01]  /*176b0*/  MUFU.EX2 R189, R189 ;  /* 0x000000bd00bd7308 */ /* 0x000fe20000000800 */
[----:B------:R-:W-:Y:S02]  /*176c0*/  FMNMX.FTZ R28, R93, R28, !PT ;  /* 0x0000001c5d1c7209 */ /* 0x000fe40007810000 */
[----:B------:R-:W-:Y:S02]  /*176d0*/  CS2R R50, SRZ ;  /* 0x0000000000327805 */ /* 0x000fe4000001ff00 */
[----:B----4-:R-:W-:Y:S02]  /*176e0*/  @P2 SHF.R.U32.HI R44, RZ, R42, R35 ;  /* 0x0000002aff2c2219 */ /* 0x010fe40000011623 */
[----:B------:R-:W-:Y:S01]  /*176f0*/  FMNMX.FTZ R5, R43, R28, !PT ;  /* 0x0000001c2b057209 */ /* 0x000fe20007810000 */
[--C-:B------:R-:W-:Y:S01]  /*17700*/  FFMA.FTZ R28, R39, R4, -R24.reuse ;  /* 0x00000004271c7223 */ /* 0x100fe20000010818 */
[----:B------:R-:W-:Y:S03]  /*17710*/  MUFU.EX2 R26, R30 ;  /* 0x0000001e001a7308 */ /* 0x000fe60000000800 */
[----:B------:R-:W4:Y:S05]  /*17720*/  SHFL.BFLY PT, R34, R5, 0x2, 0x1f ;  /* 0x0c401f0005227f89 */ /* 0x000f2a00000e0000 */
[----:B------:R-:W-:Y:S08]  /*17730*/  MUFU.EX2 R191, R191 ;  /* 0x000000bf00bf7308 */ /* 0x000ff00000000800 */
[----:B------:R-:W-:Y:S08]  /*17740*/  MUFU.EX2 R28, R28 ;  /* 0x0000001c001c7308 */ /* 0x000ff00000000800 */
[----:B------:R-:W-:Y:S01]  /*17750*/  MUFU.EX2 R185, R185 ;  /* 0x000000b900b97308 */ /* 0x000fe20000000800 */
[----:B----4-:R-:W-:Y:S01]  /*17760*/  FMNMX.FTZ R27, R5, R34, !PT ;  /* 0x00000022051b7209 */ /* 0x010fe20007810000 */
[-CC-:B------:R-:W-:Y:S01]  /*17770*/  FFMA.FTZ R34, R63, R4.reuse, -R24.reuse ;  /* 0x000000043f227223 */ /* 0x180fe20000010818 */
[----:B------:R-:W-:Y:S01]  /*17780*/  FFMA.FTZ R24, R53, R4, -R24 ;  /* 0x0000000435187223 */ /* 0x000fe20000010818 */
[----:B------:R-:W-:-:S02]  /*17790*/  CS2R R62, SRZ ;  /* 0x00000000003e7805 */ /* 0x000fc4000001ff00 */
[----:B------:R-:W-:Y:S01]  /*177a0*/  CS2R R52, SRZ ;  /* 0x0000000000347805 */ /* 0x000fe2000001ff00 */
[----:B------:R-:W4:Y:S01]  /*177b0*/  SHFL.BFLY PT, R38, R27, 0x1, 0x1f ;  /* 0x0c201f001b267f89 */ /* 0x000f2200000e0000 */
[----:B------:R5:W-:Y:S08]  /*177c0*/  MUFU.EX2 R30, R57 ;  /* 0x00000039001e7308 */ /* 0x000bf00000000800 */
[----:B------:R-:W-:Y:S01]  /*177d0*/  MUFU.EX2 R187, R187 ;  /* 0x000000bb00bb7308 */ /* 0x000fe20000000800 */
[----:B-----5:R-:W-:-:S07]  /*177e0*/  CS2R R56, SRZ ;  /* 0x0000000000387805 */ /* 0x020fce000001ff00 */
[----:B------:R-:W-:Y:S01]  /*177f0*/  MUFU.EX2 R32, R32 ;  /* 0x0000002000207308 */ /* 0x000fe20000000800 */
[----:B----4-:R-:W-:-:S07]  /*17800*/  FMNMX.FTZ R5, R27, R38, !PT ;  /* 0x000000261b057209 */ /* 0x010fce0007810000 */
[----:B------:R-:W-:Y:S01]  /*17810*/  MUFU.EX2 R181, R181 ;  /* 0x000000b500b57308 */ /* 0x000fe20000000800 */
[C---:B------:R-:W-:Y:S01]  /*17820*/  FSETP.NEU.FTZ.AND P3, PT, R5.reuse, -INF , PT ;  /* 0xff8000000500780b */ /* 0x040fe20003f7d000 */
[----:B------:R-:W-:-:S06]  /*17830*/  FMUL.FTZ R27, R5, R4 ;  /* 0x00000004051b7220 */ /* 0x000fcc0000410000 */
[----:B------:R-:W-:Y:S01]  /*17840*/  MUFU.EX2 R34, R34 ;  /* 0x0000002200227308 */ /* 0x000fe20000000800 */
[----:B------:R-:W-:-:S05]  /*17850*/  FSEL R40, R27, RZ, P3 ;  /* 0x000000ff1b287208 */ /* 0x000fca0001800000 */
[-CC-:B------:R-:W-:Y:S01]  /*17860*/  FFMA.FTZ R200, R29, R4.reuse, -R40.reuse ;  /* 0x000000041dc87223 */ /* 0x180fe20000010828 */
[-CC-:B------:R-:W-:Y:S01]  /*17870*/  FFMA.FTZ R27, R6, R4.reuse, -R40.reuse ;  /* 0x00000004061b7223 */ /* 0x180fe20000010828 */
[-C--:B------:R-:W-:Y:S01]  /*17880*/  FFMA.FTZ R202, R7, R4.reuse, -R40 ;  /* 0x0000000407ca7223 */ /* 0x080fe20000010828 */
[----:B------:R-:W-:Y:S01]  /*17890*/  FADD.FTZ R6, R201, R2 ;  /* 0x00000002c9067221 */ /* 0x000fe20000010000 */
[-CC-:B------:R-:W-:Y:S01]  /*178a0*/  FFMA.FTZ R25, R25, R4.reuse, -R40.reuse ;  /* 0x0000000419197223 */ /* 0x180fe20000010828 */
[-C--:B------:R-:W-:Y:S01]  /*178b0*/  FFMA.FTZ R196, R9, R4.reuse, -R40 ;  /* 0x0000000409c47223 */ /* 0x080fe20000010828 */
[----:B------:R-:W-:Y:S01]  /*178c0*/  MUFU.EX2 R200, R200 ;  /* 0x000000c800c87308 */ /* 0x000fe20000000800 */
[----:B------:R-:W-:Y:S01]  /*178d0*/  FADD.FTZ R7, R203, R6 ;  /* 0x00000006cb077221 */ /* 0x000fe20000010000 */
[-CC-:B------:R-:W-:Y:S01]  /*178e0*/  FFMA.FTZ R9, R33, R4.reuse, -R40.reuse ;  /* 0x0000000421097223 */ /* 0x180fe20000010828 */
[-CC-:B------:R-:W-:Y:S01]  /*178f0*/  FFMA.FTZ R198, R11, R4.reuse, -R40.reuse ;  /* 0x000000040bc67223 */ /* 0x180fe20000010828 */
[-CC-:B------:R-:W-:Y:S01]  /*17900*/  FFMA.FTZ R11, R37, R4.reuse, -R40.reuse ;  /* 0x00000004250b7223 */ /* 0x180fe20000010828 */
[----:B------:R-:W-:Y:S01]  /*17910*/  FADD.FTZ R6, R8, R7 ;  /* 0x0000000708067221 */ /* 0x000fe20000010000 */
[-CC-:B------:R-:W-:Y:S01]  /*17920*/  FFMA.FTZ R192, R13, R4.reuse, -R40.reuse ;  /* 0x000000040dc07223 */ /* 0x180fe20000010828 */
[-C--:B------:R-:W-:Y:S01]  /*17930*/  FFMA.FTZ R13, R45, R4.reuse, -R40 ;  /* 0x000000042d0d7223 */ /* 0x080fe20000010828 */
[----:B------:R-:W4:Y:S01]  /*17940*/  MUFU.EX2 R27, R27 ;  /* 0x0000001b001b7308 */ /* 0x000f220000000800 */
[----:B0-----:R-:W-:Y:S01]  /*17950*/  FADD.FTZ R7, R197, R6 ;  /* 0x00000006c5077221 */ /* 0x001fe20000010000 */
[-CC-:B------:R-:W-:Y:S01]  /*17960*/  FFMA.FTZ R194, R83, R4.reuse, -R40.reuse ;  /* 0x0000000453c27223 */ /* 0x180fe20000010828 */
[-CC-:B------:R-:W-:Y:S01]  /*17970*/  FFMA.FTZ R29, R81, R4.reuse, -R40.reuse ;  /* 0x00000004511d7223 */ /* 0x180fe20000010828 */
[-CC-:B------:R-:W-:Y:S01]  /*17980*/  FFMA.FTZ R188, R85, R4.reuse, -R40.reuse ;  /* 0x0000000455bc7223 */ /* 0x180fe20000010828 */
[----:B-1----:R-:W-:Y:S01]  /*17990*/  FADD.FTZ R6, R10, R7 ;  /* 0x000000070a067221 */ /* 0x002fe20000010000 */
[-CC-:B------:R-:W-:Y:S01]  /*179a0*/  FFMA.FTZ R31, R79, R4.reuse, -R40.reuse ;  /* 0x000000044f1f7223 */ /* 0x180fe20000010828 */
[-C--:B------:R-:W-:Y:S01]  /*179b0*/  FFMA.FTZ R190, R87, R4.reuse, -R40 ;  /* 0x0000000457be7223 */ /* 0x080fe20000010828 */
[----:B------:R-:W0:Y:S01]  /*179c0*/  MUFU.EX2 R202, R202 ;  /* 0x000000ca00ca7308 */ /* 0x000e220000000800 */
[----:B--2---:R-:W-:Y:S01]  /*179d0*/  FADD.FTZ R37, R199, R6 ;  /* 0x00000006c7257221 */ /* 0x004fe20000010000 */
[-CC-:B------:R-:W-:Y:S01]  /*179e0*/  FFMA.FTZ R33, R91, R4.reuse, -R40.reuse ;  /* 0x000000045b217223 */ /* 0x180fe20000010828 */
[-CC-:B------:R-:W-:Y:S01]  /*179f0*/  FFMA.FTZ R184, R89, R4.reuse, -R40.reuse ;  /* 0x0000000459b87223 */ /* 0x180fe20000010828 */
[-CC-:B------:R-:W-:Y:S01]  /*17a00*/  FFMA.FTZ R35, R77, R4.reuse, -R40.reuse ;  /* 0x000000044d237223 */ /* 0x180fe20000010828 */
[----:B---3--:R-:W-:Y:S01]  /*17a10*/  FADD.FTZ R42, R12, R37 ;  /* 0x000000250c2a7221 */ /* 0x008fe20000010000 */
[-CC-:B------:R-:W-:Y:S01]  /*17a20*/  FFMA.FTZ R21, R21, R4.reuse, -R40.reuse ;  /* 0x0000000415157223 */ /* 0x180fe20000010828 */
[-C--:B------:R-:W-:Y:S01]  /*17a30*/  FFMA.FTZ R15, R15, R4.reuse, -R40 ;  /* 0x000000040f0f7223 */ /* 0x080fe20000010828 */
[----:B------:R-:W1:Y:S01]  /*17a40*/  MUFU.EX2 R25, R25 ;  /* 0x0000001900197308 */ /* 0x000e620000000800 */
[----:B----4-:R-:W-:Y:S01]  /*17a50*/  FADD.FTZ R7, R200, R27 ;  /* 0x0000001bc8077221 */ /* 0x010fe20000010000 */
[----:B------:R-:W-:Y:S01]  /*17a60*/  FADD.FTZ R39, R193, R42 ;  /* 0x0000002ac1277221 */ /* 0x000fe20000010000 */
[-CC-:B------:R-:W-:Y:S01]  /*17a70*/  FFMA.FTZ R41, R41, R4.reuse, -R40.reuse ;  /* 0x0000000429297223 */ /* 0x180fe20000010828 */
[-CC-:B------:R-:W-:Y:S01]  /*17a80*/  FFMA.FTZ R55, R55, R4.reuse, -R40.reuse ;  /* 0x0000000437377223 */ /* 0x180fe20000010828 */
[-CC-:B------:R-:W-:Y:S01]  /*17a90*/  FFMA.FTZ R65, R65, R4.reuse, -R40.reuse ;  /* 0x0000000441417223 */ /* 0x180fe20000010828 */
[----:B------:R-:W-:Y:S01]  /*17aa0*/  FADD.FTZ R42, R14, R39 ;  /* 0x000000270e2a7221 */ /* 0x000fe20000010000 */
[-C--:B------:R-:W-:Y:S01]  /*17ab0*/  FFMA.FTZ R49, R49, R4.reuse, -R40 ;  /* 0x0000000431317223 */ /* 0x080fe20000010828 */
[----:B------:R-:W2:Y:S01]  /*17ac0*/  MUFU.EX2 R196, R196 ;  /* 0x000000c400c47308 */ /* 0x000ea20000000800 */
[----:B0-----:R-:W-:Y:S01]  /*17ad0*/  FADD.FTZ R6, R202, R7 ;  /* 0x00000007ca067221 */ /* 0x001fe20000010000 */
[----:B------:R-:W-:Y:S01]  /*17ae0*/  IADD3 R7, R44, R227, -R226 ;  /* 0x000000e32c077210 */ /* 0x000fe20007ffe8e2 */
[----:B------:R-:W-:Y:S01]  /*17af0*/  FADD.FTZ R39, R195, R42 ;  /* 0x0000002ac3277221 */ /* 0x000fe20000010000 */
[-CC-:B------:R-:W-:Y:S01]  /*17b00*/  FFMA.FTZ R75, R75, R4.reuse, -R40.reuse ;  /* 0x000000044b4b7223 */ /* 0x180fe20000010828 */
[----:B------:R-:W-:Y:S01]  /*17b10*/  F2FP.BF16.F32.PACK_AB R201, R2, R201 ;  /* 0x000000c902c9723e */ /* 0x000fe200000010ff */
[-C--:B------:R-:W-:Y:S01]  /*17b20*/  FFMA.FTZ R47, R47, R4.reuse, -R40 ;  /* 0x000000042f2f7223 */ /* 0x080fe20000010828 */
[----:B------:R-:W-:Y:S01]  /*17b30*/  FADD.FTZ R42, R20, R39 ;  /* 0x00000027142a7221 */ /* 0x000fe20000010000 */
[----:B------:R-:W0:Y:S01]  /*17b40*/  MUFU.EX2 R9, R9 ;  /* 0x0000000900097308 */ /* 0x000e220000000800 */
[----:B-1----:R-:W-:Y:S01]  /*17b50*/  FADD.FTZ R37, R25, R6 ;  /* 0x0000000619257221 */ /* 0x002fe20000010000 */
[-CC-:B------:R-:W-:Y:S01]  /*17b60*/  FFMA.FTZ R93, R93, R4.reuse, -R40.reuse ;  /* 0x000000045d5d7223 */ /* 0x180fe20000010828 */
[----:B------:R-:W-:Y:S01]  /*17b70*/  FFMA.FTZ R40, R43, R4, -R40 ;  /* 0x000000042b287223 */ /* 0x000fe20000010828 */
[----:B------:R-:W-:Y:S01]  /*17b80*/  F2FP.BF16.F32.PACK_AB R203, R8, R203 ;  /* 0x000000cb08cb723e */ /* 0x000fe200000010ff */
[----:B------:R-:W-:Y:S01]  /*17b90*/  VIADD R8, R150, 0xfffffffe ;  /* 0xfffffffe96087836 */ /* 0x000fe20000000000 */
[----:B------:R-:W-:-:S02]  /*17ba0*/  F2FP.BF16.F32.PACK_AB R200, R27, R200 ;  /* 0x000000c81bc8723e */ /* 0x000fc400000010ff */
[----:B------:R-:W-:Y:S01]  /*17bb0*/  CS2R R90, SRZ ;  /* 0x00000000005a7805 */ /* 0x000fe2000001ff00 */
[----:B------:R-:W1:Y:S01]  /*17bc0*/  MUFU.EX2 R198, R198 ;  /* 0x000000c600c67308 */ /* 0x000e620000000800 */
[----:B--2---:R-:W-:Y:S01]  /*17bd0*/  FADD.FTZ R6, R196, R37 ;  /* 0x00000025c4067221 */ /* 0x004fe20000010000 */
[----:B------:R-:W-:Y:S02]  /*17be0*/  F2FP.BF16.F32.PACK_AB R202, R25, R202 ;  /* 0x000000ca19ca723e */ /* 0x000fe400000010ff */
[----:B------:R-:W-:Y:S02]  /*17bf0*/  CS2R R88, SRZ ;  /* 0x0000000000587805 */ /* 0x000fe4000001ff00 */
[----:B------:R-:W-:Y:S02]  /*17c00*/  F2FP.BF16.F32.PACK_AB R197, R10, R197 ;  /* 0x000000c50ac5723e */ /* 0x000fe400000010ff */
[----:B------:R-:W-:Y:S02]  /*17c10*/  CS2R R86, SRZ ;  /* 0x0000000000567805 */ /* 0x000fe4000001ff00 */
[----:B------:R-:W-:-:S02]  /*17c20*/  F2FP.BF16.F32.PACK_AB R199, R12, R199 ;  /* 0x000000c70cc7723e */ /* 0x000fc400000010ff */
[----:B------:R-:W-:Y:S01]  /*17c30*/  CS2R R84, SRZ ;  /* 0x0000000000547805 */ /* 0x000fe2000001ff00 */
[----:B------:R-:W2:Y:S01]  /*17c40*/  MUFU.EX2 R11, R11 ;  /* 0x0000000b000b7308 */ /* 0x000ea20000000800 */
[----:B0-----:R-:W-:Y:S01]  /*17c50*/  FADD.FTZ R37, R9, R6 ;  /* 0x0000000609257221 */ /* 0x001fe20000010000 */
[----:B------:R-:W-:Y:S01]  /*17c60*/  IMAD.MOV.U32 R6, RZ, RZ, RZ ;  /* 0x000000ffff067224 */ /* 0x000fe200078e00ff */
[----:B------:R-:W-:Y:S02]  /*17c70*/  F2FP.BF16.F32.PACK_AB R193, R14, R193 ;  /* 0x000000c10ec1723e */ /* 0x000fe400000010ff */
[----:B------:R-:W-:Y:S02]  /*17c80*/  CS2R R82, SRZ ;  /* 0x0000000000527805 */ /* 0x000fe4000001ff00 */
[----:B------:R-:W-:Y:S01]  /*17c90*/  F2FP.BF16.F32.PACK_AB R195, R20, R195 ;  /* 0x000000c314c3723e */ /* 0x000fe200000010ff */
[----:B------:R-:W-:Y:S01]  /*17ca0*/  IMAD.HI R223, R7, -0x6db6db6d, R6 ;  /* 0x9249249307df7827 */ /* 0x000fe200078e0206 */
[----:B------:R-:W-:Y:S01]  /*17cb0*/  F2FP.BF16.F32.PACK_AB R196, R9, R196 ;  /* 0x000000c409c4723e */ /* 0x000fe200000010ff */
[----:B------:R-:W0:Y:S02]  /*17cc0*/  MUFU.EX2 R192, R192 ;  /* 0x000000c000c07308 */ /* 0x000e240000000800 */
[----:B-1----:R-:W-:Y:S01]  /*17cd0*/  FADD.FTZ R0, R198, R37 ;  /* 0x00000025c6007221 */ /* 0x002fe20000010000 */
[----:B------:R-:W-:Y:S01]  /*17ce0*/  FADD.FTZ R37, R189, R42 ;  /* 0x0000002abd257221 */ /* 0x000fe20000010000 */
[----:B------:R-:W-:-:S02]  /*17cf0*/  SHF.R.U32.HI R42, RZ, 0x1f, R223 ;  /* 0x0000001fff2a7819 */ /* 0x000fc400000116df */
[----:B------:R-:W-:Y:S02]  /*17d00*/  CS2R R80, SRZ ;  /* 0x0000000000507805 */ /* 0x000fe4000001ff00 */
[C---:B------:R-:W-:Y:S01]  /*17d10*/  F2FP.BF16.F32.PACK_AB R189, R26.reuse, R189 ;  /* 0x000000bd1abd723e */ /* 0x040fe200000010ff */
[----:B------:R-:W-:Y:S01]  /*17d20*/  FADD.FTZ R6, R26, R37 ;  /* 0x000000251a067221 */ /* 0x000fe20000010000 */
[----:B------:R-:W-:Y:S01]  /*17d30*/  LEA.HI.SX32 R223, R223, R42, 0x1a ;  /* 0x0000002adfdf7211 */ /* 0x000fe200078fd2ff */
[----:B------:R-:W1:Y:S01]  /*17d40*/  MUFU.EX2 R13, R13 ;  /* 0x0000000d000d7308 */ /* 0x000e620000000800 */
[----:B--2---:R-:W-:Y:S01]  /*17d50*/  FADD.FTZ R7, R11, R0 ;  /* 0x000000000b077221 */ /* 0x004fe20000010000 */
[----:B------:R-:W-:Y:S01]  /*17d60*/  FADD.FTZ R37, R191, R6 ;  /* 0x00000006bf257221 */ /* 0x000fe20000010000 */
[----:B------:R-:W-:Y:S02]  /*17d70*/  VIMNMX R223, RZ, R223, !PT ;  /* 0x000000dfffdf7248 */ /* 0x000fe40007fe0100 */
[----:B------:R-:W-:-:S02]  /*17d80*/  CS2R R78, SRZ ;  /* 0x00000000004e7805 */ /* 0x000fc4000001ff00 */
[C---:B------:R-:W-:Y:S01]  /*17d90*/  F2FP.BF16.F32.PACK_AB R191, R28.reuse, R191 ;  /* 0x000000bf1cbf723e */ /* 0x040fe200000010ff */
[----:B------:R-:W-:Y:S01]  /*17da0*/  FADD.FTZ R6, R28, R37 ;  /* 0x000000251c067221 */ /* 0x000fe20000010000 */
[----:B------:R-:W-:Y:S01]  /*17db0*/  ISETP.GE.AND P3, PT, R8, R223, PT ;  /* 0x000000df0800720c */ /* 0x000fe20003f66270 */
[----:B------:R-:W2:Y:S01]  /*17dc0*/  MUFU.EX2 R194, R194 ;  /* 0x000000c200c27308 */ /* 0x000ea20000000800 */
[----:B0-----:R-:W-:Y:S01]  /*17dd0*/  FADD.FTZ R0, R192, R7 ;  /* 0x00000007c0007221 */ /* 0x001fe20000010000 */
[----:B------:R-:W-:Y:S02]  /*17de0*/  F2FP.BF16.F32.PACK_AB R198, R11, R198 ;  /* 0x000000c60bc6723e */ /* 0x000fe400000010ff */
[----:B------:R-:W-:Y:S02]  /*17df0*/  CS2R R76, SRZ ;  /* 0x00000000004c7805 */ /* 0x000fe4000001ff00 */
[----:B------:R-:W-:Y:S02]  /*17e00*/  CS2R R44, SRZ ;  /* 0x00000000002c7805 */ /* 0x000fe4000001ff00 */
[----:B------:R-:W-:-:S02]  /*17e10*/  CS2R R42, SRZ ;  /* 0x00000000002a7805 */ /* 0x000fc4000001ff00 */
[----:B------:R-:W-:Y:S01]  /*17e20*/  CS2R R26, SRZ ;  /* 0x00000000001a7805 */ /* 0x000fe2000001ff00 */
[----:B------:R-:W0:Y:S01]  /*17e30*/  MUFU.EX2 R29, R29 ;  /* 0x0000001d001d7308 */ /* 0x000e220000000800 */
[C---:B-1----:R-:W-:Y:S01]  /*17e40*/  FADD.FTZ R7, R13.reuse, R0 ;  /* 0x000000000d077221 */ /* 0x042fe20000010000 */
[----:B------:R-:W-:-:S06]  /*17e50*/  F2FP.BF16.F32.PACK_AB R192, R13, R192 ;  /* 0x000000c00dc0723e */ /* 0x000fcc00000010ff */
[----:B------:R-:W1:Y:S01]  /*17e60*/  MUFU.EX2 R188, R188 ;  /* 0x000000bc00bc7308 */ /* 0x000e620000000800 */
[----:B--2---:R-:W-:-:S07]  /*17e70*/  FADD.FTZ R0, R194, R7 ;  /* 0x00000007c2007221 */ /* 0x004fce0000010000 */
[----:B------:R-:W2:Y:S01]  /*17e80*/  MUFU.EX2 R31, R31 ;  /* 0x0000001f001f7308 */ /* 0x000ea20000000800 */
[C---:B0-----:R-:W-:Y:S01]  /*17e90*/  FADD.FTZ R7, R29.reuse, R0 ;  /* 0x000000001d077221 */ /* 0x041fe20000010000 */
[----:B------:R-:W-:Y:S02]  /*17ea0*/  F2FP.BF16.F32.PACK_AB R194, R29, R194 ;  /* 0x000000c21dc2723e */ /* 0x000fe400000010ff */
[----:B------:R-:W-:-:S04]  /*17eb0*/  CS2R R28, SRZ ;  /* 0x00000000001c7805 */ /* 0x000fc8000001ff00 */
        /* <DEDUP_REMOVED lines=9> */
[----:B------:R-:W-:-:S06]  /*17f50*/  F2FP.BF16.F32.PACK_AB R190, R33, R190 ;  /* 0x000000be21be723e */ /* 0x000fcc00000010ff */
[----:B------:R-:W1:Y:S01]  /*17f60*/  MUFU.EX2 R21, R21 ;  /* 0x0000001500157308 */ /* 0x000e620000000800 */
[----:B--2---:R-:W-:-:S07]  /*17f70*/  FADD.FTZ R0, R184, R7 ;  /* 0x00000007b8007221 */ /* 0x004fce0000010000 */
[----:B------:R2:W3:Y:S01]  /*17f80*/  MUFU.EX2 R186, R15 ;  /* 0x0000000f00ba7308 */ /* 0x0004e20000000800 */
[C---:B0-----:R-:W-:Y:S01]  /*17f90*/  FADD.FTZ R0, R35.reuse, R0 ;  /* 0x0000000023007221 */ /* 0x041fe20000010000 */
[----:B------:R-:W-:-:S06]  /*17fa0*/  F2FP.BF16.F32.PACK_AB R184, R35, R184 ;  /* 0x000000b823b8723e */ /* 0x000fcc00000010ff */
[----:B------:R-:W0:Y:S01]  /*17fb0*/  MUFU.EX2 R41, R41 ;  /* 0x0000002900297308 */ /* 0x000e220000000800 */
[----:B--2---:R-:W-:Y:S01]  /*17fc0*/  FADD.FTZ R15, R185, R6 ;  /* 0x00000006b90f7221 */ /* 0x004fe20000010000 */
[----:B-1----:R-:W-:Y:S01]  /*17fd0*/  FADD.FTZ R7, R21, R0 ;  /* 0x0000000015077221 */ /* 0x002fe20000010000 */
[C---:B------:R-:W-:Y:S02]  /*17fe0*/  F2FP.BF16.F32.PACK_AB R185, R30.reuse, R185 ;  /* 0x000000b91eb9723e */ /* 0x040fe400000010ff */
[----:B------:R-:W-:Y:S01]  /*17ff0*/  FADD.FTZ R6, R30, R15 ;  /* 0x0000000f1e067221 */ /* 0x000fe20000010000 */
[----:B------:R-:W-:Y:S02]  /*18000*/  CS2R R30, SRZ ;  /* 0x00000000001e7805 */ /* 0x000fe4000001ff00 */
[----:B------:R1:W2:Y:S01]  /*18010*/  MUFU.EX2 R180, R55 ;  /* 0x0000003700b47308 */ /* 0x0002a20000000800 */
[----:B------:R-:W-:Y:S01]  /*18020*/  FADD.FTZ R15, R187, R6 ;  /* 0x00000006bb0f7221 */ /* 0x000fe20000010000 */
[----:B---3--:R-:W-:Y:S01]  /*18030*/  FADD.FTZ R0, R186, R7 ;  /* 0x00000007ba007221 */ /* 0x008fe20000010000 */
[----:B------:R-:W-:-:S02]  /*18040*/  F2FP.BF16.F32.PACK_AB R187, R32, R187 ;  /* 0x000000bb20bb723e */ /* 0x000fc400000010ff */
[----:B------:R-:W-:Y:S01]  /*18050*/  FADD.FTZ R2, R32, R15 ;  /* 0x0000000f20027221 */ /* 0x000fe20000010000 */
[----:B------:R-:W-:Y:S02]  /*18060*/  F2FP.BF16.F32.PACK_AB R186, R186, R21 ;  /* 0x00000015baba723e */ /* 0x000fe400000010ff */
[----:B------:R-:W-:Y:S01]  /*18070*/  CS2R R32, SRZ ;  /* 0x0000000000207805 */ /* 0x000fe2000001ff00 */
[----:B------:R-:W3:Y:S01]  /*18080*/  MUFU.EX2 R183, R183 ;  /* 0x000000b700b77308 */ /* 0x000ee20000000800 */
[----:B------:R-:W-:Y:S01]  /*18090*/  FADD.FTZ R15, R181, R2 ;  /* 0x00000002b50f7221 */ /* 0x000fe20000010000 */
[----:B0-----:R-:W-:Y:S01]  /*180a0*/  FADD.FTZ R7, R41, R0 ;  /* 0x0000000029077221 */ /* 0x001fe20000010000 */
[C---:B------:R-:W-:Y:S02]  /*180b0*/  F2FP.BF16.F32.PACK_AB R181, R34.reuse, R181 ;  /* 0x000000b522b5723e */ /* 0x040fe400000010ff */
[----:B-1----:R-:W-:Y:S01]  /*180c0*/  CS2R R54, SRZ ;  /* 0x0000000000367805 */ /* 0x002fe2000001ff00 */
[----:B------:R-:W-:Y:S01]  /*180d0*/  FADD.FTZ R2, R34, R15 ;  /* 0x0000000f22027221 */ /* 0x000fe20000010000 */
[----:B------:R-:W-:Y:S01]  /*180e0*/  CS2R R34, SRZ ;  /* 0x0000000000227805 */ /* 0x000fe2000001ff00 */
[----:B------:R-:W0:Y:S01]  /*180f0*/  MUFU.EX2 R65, R65 ;  /* 0x0000004100417308 */ /* 0x000e220000000800 */
[C---:B--2---:R-:W-:Y:S01]  /*18100*/  FADD.FTZ R0, R180.reuse, R7 ;  /* 0x00000007b4007221 */ /* 0x044fe20000010000 */
[----:B------:R-:W-:-:S06]  /*18110*/  F2FP.BF16.F32.PACK_AB R180, R180, R41 ;  /* 0x00000029b4b4723e */ /* 0x000fcc00000010ff */
[----:B------:R-:W1:Y:S01]  /*18120*/  MUFU.EX2 R36, R36 ;  /* 0x0000002400247308 */ /* 0x000e620000000800 */
[----:B---3--:R-:W-:-:S07]  /*18130*/  FADD.FTZ R15, R183, R2 ;  /* 0x00000002b70f7221 */ /* 0x008fce0000010000 */
[----:B------:R2:W3:Y:S01]  /*18140*/  MUFU.EX2 R182, R49 ;  /* 0x0000003100b67308 */ /* 0x0004e20000000800 */
[----:B0-----:R-:W-:-:S07]  /*18150*/  FADD.FTZ R7, R65, R0 ;  /* 0x0000000041077221 */ /* 0x001fce0000010000 */
[----:B------:R-:W0:Y:S01]  /*18160*/  MUFU.EX2 R177, R177 ;  /* 0x000000b100b17308 */ /* 0x000e220000000800 */
[C---:B-1----:R-:W-:Y:S01]  /*18170*/  FADD.FTZ R2, R36.reuse, R15 ;  /* 0x0000000f24027221 */ /* 0x042fe20000010000 */
[----:B------:R-:W-:Y:S02]  /*18180*/  F2FP.BF16.F32.PACK_AB R183, R36, R183 ;  /* 0x000000b724b7723e */ /* 0x000fe400000010ff */
[----:B--2---:R-:W-:Y:S02]  /*18190*/  CS2R R48, SRZ ;  /* 0x0000000000307805 */ /* 0x004fe4000001ff00 */
[----:B------:R-:W-:Y:S02]  /*181a0*/  CS2R R36, SRZ ;  /* 0x0000000000247805 */ /* 0x000fe4000001ff00 */
[----:B------:R-:W1:Y:S01]  /*181b0*/  MUFU.EX2 R75, R75 ;  /* 0x0000004b004b7308 */ /* 0x000e620000000800 */
[C---:B---3--:R-:W-:Y:S01]  /*181c0*/  FADD.FTZ R0, R182.reuse, R7 ;  /* 0x00000007b6007221 */ /* 0x048fe20000010000 */
[----:B------:R-:W-:-:S02]  /*181d0*/  F2FP.BF16.F32.PACK_AB R182, R182, R65 ;  /* 0x00000041b6b6723e */ /* 0x000fc400000010ff */
[----:B------:R-:W-:-:S04]  /*181e0*/  CS2R R64, SRZ ;  /* 0x0000000000407805 */ /* 0x000fc8000001ff00 */
        /* <DEDUP_REMOVED lines=10> */
[----:B------:R-:W0:Y:S01]  /*18290*/  MUFU.EX2 R93, R93 ;  /* 0x0000005d005d7308 */ /* 0x000e220000000800 */
[C---:B----4-:R-:W-:Y:S01]  /*182a0*/  FADD.FTZ R0, R176.reuse, R7 ;  /* 0x00000007b0007221 */ /* 0x050fe20000010000 */
[----:B------:R-:W-:-:S02]  /*182b0*/  F2FP.BF16.F32.PACK_AB R176, R176, R75 ;  /* 0x0000004bb0b0723e */ /* 0x000fc400000010ff */
[----:B------:R-:W-:-:S04]  /*182c0*/  CS2R R74, SRZ ;  /* 0x00000000004a7805 */ /* 0x000fc8000001ff00 */
[----:B------:R-:W2:Y:S01]  /*182d0*/  MUFU.EX2 R24, R24 ;  /* 0x0000001800187308 */ /* 0x000ea20000000800 */
[----:B-1----:R-:W-:Y:S01]  /*182e0*/  FADD.FTZ R15, R179, R2 ;  /* 0x00000002b30f7221 */ /* 0x002fe20000010000 */
[----:B------:R-:W-:-:S06]  /*182f0*/  IMAD.MOV.U32 R2, RZ, RZ, 0x3f800000 ;  /* 0x3f800000ff027424 */ /* 0x000fcc00078e00ff */
[----:B------:R-:W1:Y:S01]  /*18300*/  MUFU.EX2 R40, R40 ;  /* 0x0000002800287308 */ /* 0x000e620000000800 */
[----:B0-----:R-:W-:Y:S01]  /*18310*/  FADD.FTZ R7, R93, R0 ;  /* 0x000000005d077221 */ /* 0x001fe20000010000 */
[----:B------:R-:W-:Y:S02]  /*18320*/  IMAD.MOV.U32 R0, RZ, RZ, 0x3f800000 ;  /* 0x3f800000ff007424 */ /* 0x000fe400078e00ff */
[C---:B--2---:R-:W-:Y:S01]  /*18330*/  FADD.FTZ R6, R24.reuse, R15 ;  /* 0x0000000f18067221 */ /* 0x044fe20000010000 */
[----:B------:R-:W-:Y:S02]  /*18340*/  F2FP.BF16.F32.PACK_AB R179, R24, R179 ;  /* 0x000000b318b3723e */ /* 0x000fe400000010ff */
[----:B------:R-:W-:Y:S01]  /*18350*/  CS2R R24, SRZ ;  /* 0x0000000000187805 */ /* 0x000fe2000001ff00 */
[C---:B-1----:R-:W-:Y:S01]  /*18360*/  FADD.FTZ R7, R40.reuse, R7 ;  /* 0x0000000728077221 */ /* 0x042fe20000010000 */
[----:B------:R-:W-:Y:S02]  /*18370*/  F2FP.BF16.F32.PACK_AB R178, R40, R93 ;  /* 0x0000005d28b2723e */ /* 0x000fe400000010ff */
[----:B------:R-:W-:-:S02]  /*18380*/  CS2R R92, SRZ ;  /* 0x00000000005c7805 */ /* 0x000fc4000001ff00 */
[----:B------:R-:W-:Y:S01]  /*18390*/  CS2R R40, SRZ ;  /* 0x0000000000287805 */ /* 0x000fe2000001ff00 */
[----:B------:R-:W-:Y:S06]  /*183a0*/  @!P3 BRA `(.L_x_2911) ;  /* 0x0000005c0050b947 */ /* 0x000fec0003800000 */
[----:B------:R-:W-:Y:S01]  /*183b0*/  BSSY B1, `(.L_x_2911) ;  /* 0x00005d3000017945 */ /* 0x000fe20003800000 */
[----:B------:R-:W-:Y:S02]  /*183c0*/  IMAD.MOV.U32 R9, RZ, RZ, R3 ;  /* 0x000000ffff097224 */ /* 0x000fe400078e0003 */
[----:B------:R-:W-:Y:S02]  /*183d0*/  IMAD.MOV.U32 R10, RZ, RZ, R5 ;  /* 0x000000ffff0a7224 */ /* 0x000fe400078e0005 */
[----:B------:R-:W-:Y:S02]  /*183e0*/  IMAD.MOV.U32 R11, RZ, RZ, R208 ;  /* 0x000000ffff0b7224 */ /* 0x000fe400078e00d0 */
[----:B------:R-:W-:Y:S02]  /*183f0*/  IMAD.MOV.U32 R12, RZ, RZ, R205 ;  /* 0x000000ffff0c7224 */ /* 0x000fe400078e00cd */
[----:B------:R-:W-:Y:S02]  /*18400*/  IMAD.MOV.U32 R2, RZ, RZ, 0x3f800000 ;  /* 0x3f800000ff027424 */ /* 0x000fe400078e00ff */
[----:B------:R-:W-:-:S07]  /*18410*/  IMAD.MOV.U32 R119, RZ, RZ, RZ ;  /* 0x000000ffff777224 */ /* 0x000fce00078e00ff */
.L_x_2922:
[----:B------:R-:W-:-:S05]  /*18420*/  VIADD R3, R12, 0x1 ;  /* 0x000000010c037836 */ /* 0x000fca0000000000 */
[----:B------:R-:W-:-:S04]  /*18430*/  ISETP.NE.AND P3, PT, R3, 0x2, PT ;  /* 0x000000020300780c */ /* 0x000fc80003f65270 */
[----:B------:R-:W-:Y:S02]  /*18440*/  SEL R208, RZ, 0x1, P3 ;  /* 0x00000001ffd07807 */ /* 0x000fe40001800000 */
[----:B------:R-:W-:Y:S02]  /*18450*/  SEL R205, R3, RZ, P3 ;  /* 0x000000ff03cd7207 */ /* 0x000fe40001800000 */
[----:B------:R-:W-:Y:S01]  /*18460*/  LOP3.LUT R208, R11, R208, RZ, 0x3c, !PT ;  /* 0x000000d00bd07212 */ /* 0x000fe200078e3cff */
[----:B------:R-:W-:Y:S06]  /*18470*/  @!P0 BRA `(.L_x_2912) ;  /* 0x0000000000048947 */ /* 0x000fec0003800000 */
[----:B------:R-:W-:Y:S01]  /*18480*/  BPT.TRAP 0x1 ;  /* 0x000000040000795c */ /* 0x000fe20000300000 */
.L_x_2912:
[----:B------:R-:W-:Y:S01]  /*18490*/  IMAD R13, R205, 0x8, R16 ;  /* 0x00000008cd0d7824 */ /* 0x000fe200078e0210 */
[----:B------:R-:W-:-:S04]  /*184a0*/  SHF.L.U32 R4, R208, 0x1f, RZ ;  /* 0x0000001fd0047819 */ /* 0x000fc800000006ff */
[----:B------:R0:W1:Y:S01]  /*184b0*/  SYNCS.PHASECHK.TRANS64.TRYWAIT P3, [R13+URZ+0x36830], R4 ;  /* 0x036830040d0075a7 */ /* 0x000062000806017f */
[----:B------:R-:W-:Y:S05]  /*184c0*/  @!P0 BRA `(.L_x_2913) ;  /* 0x0000000000048947 */ /* 0x000fea0003800000 */
[----:B------:R-:W-:Y:S01]  /*184d0*/  BPT.TRAP 0x1 ;  /* 0x000000040000795c */ /* 0x000fe20000300000 */
.L_x_2913:
[----:B------:R-:W-:Y:S01]  /*184e0*/  IMAD R3, R205, 0xa80, R221 ;  /* 0x00000a80cd037824 */ /* 0x000fe200078e02dd */
[----:B------:R-:W-:Y:S03]  /*184f0*/  BSSY B2, `(.L_x_2914) ;  /* 0x0000006000027945 */ /* 0x000fe60003800000 */
[C---:B------:R-:W-:Y:S02]  /*18500*/  VIADD R122, R3.reuse, 0x80 ;  /* 0x00000080037a7836 */ /* 0x040fe40000000000 */
[----:B------:R-:W-:Y:S01]  /*18510*/  VIADD R124, R3, 0x100 ;  /* 0x00000100037c7836 */ /* 0x000fe20000000000 */
[----:B-1----:R-:W-:Y:S06]  /*18520*/  @P3 BRA `(.L_x_2915) ;  /* 0x0000000000083947 */ /* 0x002fec0003800000 */
[----:B------:R-:W1:Y:S02]  /*18530*/  SYNCS.PHASECHK.TRANS64.TRYWAIT P3, [R13+URZ+0x36830], R4 ;  /* 0x036830040d0075a7 */ /* 0x000e64000806017f */
[----:B-1----:R-:W-:Y:S05]  /*18540*/  @!P3 BRA `(.L_x_2916) ;  /* 0x0000017400b0b947 */ /* 0x002fea0003800000 */
.L_x_2915:
[----:B------:R-:W-:Y:S05]  /*18550*/  BSYNC B2 ;  /* 0x0000000000027941 */ /* 0x000fea0003800000 */
.L_x_2914:
[----:B------:R-:W2:Y:S01]  /*18560*/  LDL.64 R20, [R1] ;  /* 0x0000000001147983 */ /* 0x000ea20000100a00 */
[----:B------:R-:W-:Y:S02]  /*18570*/  IMAD.MOV.U32 R120, RZ, RZ, R3 ;  /* 0x000000ffff787224 */ /* 0x000fe400078e0003 */
[----:B------:R-:W-:Y:S01]  /*18580*/  IMAD.MOV.U32 R121, RZ, RZ, 0x40000040 ;  /* 0x40000040ff797424 */ /* 0x000fe200078e00ff */
[----:B------:R-:W3:Y:S02]  /*18590*/  LDL.64 R14, [R1+0x30] ;  /* 0x00003000010e7983 */ /* 0x000ee40000100a00 */
[----:B------:R-:W-:Y:S02]  /*185a0*/  R2UR UR6, R120 ;  /* 0x00000000780672ca */ /* 0x000fe400000e0000 */
[C---:B------:R-:W-:Y:S01]  /*185b0*/  R2UR UR7, R121.reuse ;  /* 0x00000000790772ca */ /* 0x040fe200000e0000 */
[----:B------:R-:W-:Y:S01]  /*185c0*/  WARPGROUP.ARRIVE ;  /* 0x00000000000079c5 */ /* 0x000fe20000000000 */
[----:B------:R-:W-:Y:S01]  /*185d0*/  IMAD.MOV.U32 R123, RZ, RZ, 0x40000040 ;  /* 0x40000040ff7b7424 */ /* 0x000fe200078e00ff */
[----:B------:R-:W-:Y:S01]  /*185e0*/  R2UR UR22, R122 ;  /* 0x000000007a1672ca */ /* 0x000fe200000e0000 */
[----:B------:R-:W-:Y:S01]  /*185f0*/  IMAD.MOV.U32 R125, RZ, RZ, 0x40000040 ;  /* 0x40000040ff7d7424 */ /* 0x000fe200078e00ff */
[----:B------:R-:W-:Y:S01]  /*18600*/  R2UR UR19, R121 ;  /* 0x00000000791372ca */ /* 0x000fe200000e0000 */
[----:B------:R4:W-:Y:S01]  /*18610*/  STL.64 [R1+0xa8], R8 ;  /* 0x0000a80801007387 */ /* 0x0009e20000100a00 */
[----:B------:R-:W-:Y:S01]  /*18620*/  R2UR UR23, R123 ;  /* 0x000000007b1772ca */ /* 0x000fe200000e0000 */
[----:B------:R-:W-:-:S02]  /*18630*/  IMAD.MOV.U32 R120, RZ, RZ, R124 ;  /* 0x000000ffff787224 */ /* 0x000fc400078e007c */
[----:B------:R-:W-:Y:S01]  /*18640*/  VIADD R122, R3, 0x180 ;  /* 0x00000180037a7836 */ /* 0x000fe20000000000 */
[----:B------:R-:W-:Y:S01]  /*18650*/  R2UR UR15, R123 ;  /* 0x000000007b0f72ca */ /* 0x000fe200000e0000 */
[----:B------:R0:W-:Y:S01]  /*18660*/  STL.64 [R1+0xa0], R6 ;  /* 0x0000a00601007387 */ /* 0x0001e20000100a00 */
[----:B------:R-:W-:Y:S02]  /*18670*/  R2UR UR18, R120 ;  /* 0x00000000781272ca */ /* 0x000fe400000e0000 */
[----:B------:R-:W-:Y:S01]  /*18680*/  R2UR UR14, R122 ;  /* 0x000000007a0e72ca */ /* 0x000fe200000e0000 */
[----:B------:R-:W-:Y:S01]  /*18690*/  VIADD R120, R3, 0x200 ;  /* 0x0000020003787836 */ /* 0x000fe20000000000 */
[----:B------:R-:W-:Y:S02]  /*186a0*/  R2UR UR35, R121 ;  /* 0x00000000792372ca */ /* 0x000fe400000e0000 */
[----:B--2---:R-:W-:Y:S02]  /*186b0*/  R2UR UR8, R20 ;  /* 0x00000000140872ca */ /* 0x004fe400000e0000 */
[----:B------:R-:W-:Y:S01]  /*186c0*/  R2UR UR9, R21 ;  /* 0x00000000150972ca */ /* 0x000fe200000e0000 */
[----:B------:R-:W-:Y:S01]  /*186d0*/  VIADD R124, R3, 0x280 ;  /* 0x00000280037c7836 */ /* 0x000fe20000000000 */
[----:B------:R-:W-:Y:S01]  /*186e0*/  R2UR UR31, R125 ;  /* 0x000000007d1f72ca */ /* 0x000fe200000e0000 */
[----:B----4-:R-:W2:Y:S01]  /*186f0*/  LDL.64 R8, [R1+0x28] ;  /* 0x0000280001087983 */ /* 0x010ea20000100a00 */
[----:B------:R-:W-:-:S02]  /*18700*/  R2UR UR27, R123 ;  /* 0x000000007b1b72ca */ /* 0x000fc400000e0000 */
[----:B---3--:R-:W-:Y:S01]  /*18710*/  R2UR UR46, R14 ;  /* 0x000000000e2e72ca */ /* 0x008fe200000e0000 */
[----:B------:R-:W-:Y:S01]  /*18720*/  VIADD R210, R3, 0x84 ;  /* 0x0000008403d27836 */ /* 0x000fe20000000000 */
[----:B------:R-:W-:Y:S01]  /*18730*/  R2UR UR47, R15 ;  /* 0x000000000f2f72ca */ /* 0x000fe200000e0000 */
[----:B------:R-:W-:Y:S01]  /*18740*/  IMAD.MOV.U32 R211, RZ, RZ, 0x40000040 ;  /* 0x40000040ffd37424 */ /* 0x000fe200078e00ff */
[----:B0-----:R-:W3:Y:S01]  /*18750*/  LDL.64 R6, [R1+0x18] ;  /* 0x0000180001067983 */ /* 0x001ee20000100a00 */
[----:B------:R-:W-:Y:S02]  /*18760*/  UMOV UR4, UR8 ;  /* 0x0000000800047c82 */ /* 0x000fe40008000000 */
[----:B------:R-:W-:Y:S02]  /*18770*/  UMOV UR5, UR9 ;  /* 0x0000000900057c82 */ /* 0x000fe40008000000 */
[----:B------:R-:W-:Y:S01]  /*18780*/  HGMMA.64x16x16.F32.BF16 R168, gdesc[UR4], RZ, !UPT, gsb0 ;  /* 0x0020000004a879f0 */ /* 0x000fe2000c0018ff */
[----:B------:R-:W-:Y:S01]  /*18790*/  UMOV UR20, UR8 ;  /* 0x0000000800147c82 */ /* 0x000fe20008000000 */
[----:B------:R-:W-:Y:S01]  /*187a0*/  UMOV UR21, UR9 ;  /* 0x0000000900157c82 */ /* 0x000fe20008000000 */
[----:B------:R-:W-:-:S02]  /*187b0*/  WARPGROUP.DEPBAR.LE gsb0, 0x0 ;  /* 0x00008000000079c5 */ /* 0x000fc40000010000 */
[----:B------:R-:W-:-:S06]  /*187c0*/  WARPGROUP.ARRIVE ;  /* 0x00000000000079c5 */ /* 0x000fcc0000000000 */
        /* <DEDUP_REMOVED lines=8> */
[----:B------:R-:W-:Y:S02]  /*18850*/  WARPGROUP.DEPBAR.LE gsb0, 0x0 ;  /* 0x00008000000079c5 */ /* 0x000fe40000010000 */
[----:B------:R-:W-:-:S06]  /*18860*/  WARPGROUP.ARRIVE ;  /* 0x00000000000079c5 */ /* 0x000fcc0000000000 */
[----:B------:R-:W-:Y:S01]  /*18870*/  HGMMA.64x16x16.F32.BF16 R144, gdesc[UR12], RZ, !UPT, gsb0 ;  /* 0x002000000c9079f0 */ /* 0x000fe2000c0018ff */
[----:B------:R-:W-:Y:S01]  /*18880*/  R2UR UR34, R120 ;  /* 0x00000000782272ca */ /* 0x000fe200000e0000 */
[----:B------:R-:W-:Y:S01]  /*18890*/  UMOV UR32, UR8 ;  /* 0x0000000800207c82 */ /* 0x000fe20008000000 */
[----:B------:R-:W-:Y:S01]  /*188a0*/  UMOV UR33, UR9 ;  /* 0x0000000900217c82 */ /* 0x000fe20008000000 */
[----:B------:R-:W-:Y:S02]  /*188b0*/  WARPGROUP.DEPBAR.LE gsb0, 0x0 ;  /* 0x00008000000079c5 */ /* 0x000fe40000010000 */
[----:B------:R-:W-:-:S08]  /*188c0*/  WARPGROUP.ARRIVE ;  /* 0x00000000000079c5 */ /* 0x000fd00000000000 */
[----:B------:R-:W-:Y:S01]  /*188d0*/  HGMMA.64x16x16.F32.BF16 R136, gdesc[UR32], RZ, !UPT, gsb0 ;  /* 0x00200000208879f0 */ /* 0x000fe2000c0018ff */
[----:B------:R-:W-:Y:S01]  /*188e0*/  R2UR UR30, R124 ;  /* 0x000000007c1e72ca */ /* 0x000fe200000e0000 */
[----:B------:R-:W-:Y:S01]  /*188f0*/  UMOV UR28, UR8 ;  /* 0x00000008001c7c82 */ /* 0x000fe20008000000 */
[----:B------:R-:W-:Y:S01]  /*18900*/  UMOV UR29, UR9 ;  /* 0x00000009001d7c82 */ /* 0x000fe20008000000 */
[C---:B------:R-:W-:Y:S02]  /*18910*/  VIADD R120, R3.reuse, 0x2 ;  /* 0x0000000203787836 */ /* 0x040fe40000000000 */
[----:B------:R-:W-:Y:S02]  /*18920*/  IMAD.MOV.U32 R121, RZ, RZ, 0x40000040 ;  /* 0x40000040ff797424 */ /* 0x000fe400078e00ff */
[C---:B------:R-:W-:Y:S01]  /*18930*/  VIADD R122, R3.reuse, 0x300 ;  /* 0x00000300037a7836 */ /* 0x040fe20000000000 */
[----:B------:R-:W-:Y:S01]  /*18940*/  R2UR UR10, R120 ;  /* 0x00000000780a72ca */ /* 0x000fe200000e0000 */
[----:B------:R-:W-:Y:S01]  /*18950*/  VIADD R120, R3, 0x102 ;  /* 0x0000010203787836 */ /* 0x000fe20000000000 */
[----:B------:R-:W-:Y:S01]  /*18960*/  R2UR UR11, R121 ;  /* 0x00000000790b72ca */ /* 0x000fe200000e0000 */
[----:B------:R-:W-:Y:S01]  /*18970*/  IMAD.MOV.U32 R121, RZ, RZ, 0x40000040 ;  /* 0x40000040ff797424 */ /* 0x000fe200078e00ff */
[----:B------:R-:W-:-:S02]  /*18980*/  WARPGROUP.DEPBAR.LE gsb0, 0x0 ;  /* 0x00008000000079c5 */ /* 0x000fc40000010000 */
[----:B------:R-:W-:-:S06]  /*18990*/  WARPGROUP.ARRIVE ;  /* 0x00000000000079c5 */ /* 0x000fcc0000000000 */
[----:B------:R-:W-:Y:S01]  /*189a0*/  HGMMA.64x16x16.F32.BF16 R128, gdesc[UR28], RZ, !UPT, gsb0 ;  /* 0x002000001c8079f0 */ /* 0x000fe2000c0018ff */
[----:B------:R-:W-:Y:S01]  /*189b0*/  R2UR UR26, R122 ;  /* 0x000000007a1a72ca */ /* 0x000fe200000e0000 */
[----:B------:R-:W-:Y:S01]  /*189c0*/  VIADD R122, R3, 0x82 ;  /* 0x00000082037a7836 */ /* 0x000fe20000000000 */
[----:B------:R-:W-:Y:S01]  /*189d0*/  R2UR UR22, R120 ;  /* 0x00000000781672ca */ /* 0x000fe200000e0000 */
[----:B------:R-:W-:Y:S01]  /*189e0*/  IMAD.MOV.U32 R123, RZ, RZ, 0x40000040 ;  /* 0x40000040ff7b7424 */ /* 0x000fe200078e00ff */
[----:B------:R-:W-:Y:S01]  /*189f0*/  R2UR UR23, R121 ;  /* 0x00000000791772ca */ /* 0x000fe200000e0000 */
[C---:B------:R-:W-:Y:S02]  /*18a00*/  VIADD R120, R3.reuse, 0x202 ;  /* 0x0000020203787836 */ /* 0x040fe40000000000 */
[----:B------:R-:W-:Y:S01]  /*18a10*/  IMAD.MOV.U32 R121, RZ, RZ, 0x40000040 ;  /* 0x40000040ff797424 */ /* 0x000fe200078e00ff */
        /* <DEDUP_REMOVED lines=47> */
[----:B------:R-:W-:Y:S01]  /*18d10*/  MOV R20, UR48 ;  /* 0x0000003000147c02 */ /* 0x000fe20008000f00 */
        /* <DEDUP_REMOVED lines=14> */
[----:B--2---:R-:W-:Y:S02]  /*18e00*/  R2UR UR38, R8 ;  /* 0x00000000082672ca */ /* 0x004fe400000e0000 */
[----:B------:R-:W-:Y:S02]  /*18e10*/  R2UR UR39, R9 ;  /* 0x00000000092772ca */ /* 0x000fe400000e0000 */
[----:B------:R-:W-:Y:S01]  /*18e20*/  R2UR UR26, R210 ;  /* 0x00000000d21a72ca */ /* 0x000fe200000e0000 */
[----:B------:R0:W5:Y:S08]  /*18e30*/  LDL.LU.64 R8, [R1+0xa8] ;  /* 0x0000a80001087983 */ /* 0x0001700000300a00 */
[----:B------:R-:W-:-:S02]  /*18e40*/  UMOV UR28, UR38 ;  /* 0x00000026001c7c82 */ /* 0x000fc40008000000 */
[----:B------:R-:W-:Y:S01]  /*18e50*/  UMOV UR29, UR39 ;  /* 0x00000027001d7c82 */ /* 0x000fe20008000000 */
[----:B------:R-:W-:Y:S02]  /*18e60*/  WARPGROUP.DEPBAR.LE gsb0, 0x0 ;  /* 0x00008000000079c5 */ /* 0x000fe40000010000 */
[----:B------:R-:W-:-:S06]  /*18e70*/  WARPGROUP.ARRIVE ;  /* 0x00000000000079c5 */ /* 0x000fcc0000000000 */
        /* <DEDUP_REMOVED lines=54> */
[----:B------:R-:W-:Y:S02]  /*191e0*/  MOV R14, UR41 ;  /* 0x00000029000e7c02 */ /* 0x000fe40008000f00 */
[----:B------:R-:W-:Y:S02]  /*191f0*/  MOV R15, UR40 ;  /* 0x00000028000f7c02 */ /* 0x000fe40008000f00 */
[----:B---3--:R-:W-:Y:S02]  /*19200*/  R2UR UR40, R6 ;  /* 0x00000000062872ca */ /* 0x008fe400000e0000 */
[----:B------:R-:W-:-:S02]  /*19210*/  R2UR UR41, R7 ;  /* 0x00000000072972ca */ /* 0x000fc400000e0000 */
        /* <DEDUP_REMOVED lines=67> */
[----:B------:R0:W5:Y:S01]  /*19650*/  LDL.LU.64 R6, [R1+0xa0] ;  /* 0x0000a00001067983 */ /* 0x0001620000300a00 */
        /* <DEDUP_REMOVED lines=12> */
[----:B------:R-:W2:Y:S08]  /*19720*/  LDL.64 R210, [R1+0x8] ;  /* 0x0000080001d27983 */ /* 0x000eb00000100a00 */
[----:B------:R-:W-:-:S02]  /*19730*/  UMOV UR18, UR38 ;  /* 0x0000002600127c82 */ /* 0x000fc40008000000 */
[----:B------:R-:W-:Y:S01]  /*19740*/  UMOV UR19, UR39 ;  /* 0x0000002700137c82 */ /* 0x000fe20008000000 */
[----:B------:R-:W-:Y:S02]  /*19750*/  WARPGROUP.DEPBAR.LE gsb0, 0x0 ;  /* 0x00008000000079c5 */ /* 0x000fe40000010000 */
[----:B------:R-:W-:-:S06]  /*19760*/  WARPGROUP.ARRIVE ;  /* 0x00000000000079c5 */ /* 0x000fcc0000000000 */
[----:B------:R-:W-:Y:S01]  /*19770*/  HGMMA.64x16x16.F32.BF16 R160, gdesc[UR16], R160, gsb0 ;  /* 0x0020000010a079f0 */ /* 0x000fe200080018a0 */
[----:B------:R-:W-:Y:S01]  /*19780*/  R2UR UR49, R21 ;  /* 0x00000000153172ca */ /* 0x000fe200000e0000 */
[----:B------:R-:W-:Y:S01]  /*19790*/  IMAD.MOV.U32 R21, RZ, RZ, 0x40000040 ;  /* 0x40000040ff157424 */ /* 0x000fe200078e00ff */
[----:B------:R-:W-:Y:S01]  /*197a0*/  R2UR UR48, R20 ;  /* 0x00000000143072ca */ /* 0x000fe200000e0000 */
[----:B------:R-:W-:-:S03]  /*197b0*/  VIADD R20, R3, 0x480 ;  /* 0x0000048003147836 */ /* 0x000fc60000000000 */
        /* <DEDUP_REMOVED lines=27> */
[----:B-1----:R-:W-:Y:S02]  /*19970*/  MOV R4, UR43 ;  /* 0x0000002b00047c02 */ /* 0x002fe40008000f00 */
[----:B------:R-:W-:Y:S02]  /*19980*/  MOV R5, UR42 ;  /* 0x0000002a00057c02 */ /* 0x000fe40008000f00 */
[----:B------:R-:W-:Y:S02]  /*19990*/  R2UR UR42, R20 ;  /* 0x00000000142a72ca */ /* 0x000fe400000e0000 */
[----:B------:R-:W-:Y:S01]  /*199a0*/  R2UR UR43, R21 ;  /* 0x00000000152b72ca */ /* 0x000fe200000e0000 */
[----:B------:R-:W-:Y:S01]  /*199b0*/  UMOV UR40, UR46 ;  /* 0x0000002e00287c82 */ /* 0x000fe20008000000 */
[----:B------:R-:W-:Y:S01]  /*199c0*/  UMOV UR41, UR47 ;  /* 0x0000002f00297c82 */ /* 0x000fe20008000000 */
[----:B------:R-:W-:-:S02]  /*199d0*/  WARPGROUP.DEPBAR.LE gsb0, 0x0 ;  /* 0x00008000000079c5 */ /* 0x000fc40000010000 */
        /* <DEDUP_REMOVED lines=15> */
[----:B------:R-:W-:Y:S02]  /*19ad0*/  R2UR UR6, R20 ;  /* 0x00000000140672ca */ /* 0x000fe400000e0000 */
        /* <DEDUP_REMOVED lines=67> */
[----:B------:R-:W-:Y:S01]  /*19f10*/  R2UR UR43, R4 ;  /* 0x00000000042b72ca */ /* 0x000fe200000e0000 */
[----:B------:R-:W-:Y:S01]  /*19f20*/  VIADD R4, R3, 0x404 ;  /* 0x0000040403047836 */ /* 0x000fe20000000000 */
[----:B------:R-:W-:Y:S01]  /*19f30*/  R2UR UR42, R5 ;  /* 0x00000000052a72ca */ /* 0x000fe200000e0000 */
        /* <DEDUP_REMOVED lines=237> */
[----:B------:R-:W-:Y:S01]  /*1ae10*/  IMAD.MOV.U32 R5, RZ, RZ, 0x40000040 ;  /* 0x40000040ff057424 */ /* 0x000fe200078e00ff */
[----:B------:R-:W-:Y:S02]  /*1ae20*/  R2UR UR41, R14 ;  /* 0x000000000e2972ca */ /* 0x000fe400000e0000 */
        /* <DEDUP_REMOVED lines=222> */
.L_x_2917:
[----:B------:R-:W-:Y:S01]  /*1bc10*/  SHF.L.U32 R0, R11, 0x1f, RZ ;  /* 0x0000001f0b007819 */ /* 0x000fe200000006ff */
[----:B------:R-:W-:-:S04]  /*1bc20*/  IMAD R11, R12, 0x8, R16 ;  /* 0x000000080c0b7824 */ /* 0x000fc800078e0210 */
[----:B------:R0:W1:Y:S01]  /*1bc30*/  SYNCS.PHASECHK.TRANS64.TRYWAIT P3, [R11+URZ+0x36850], R0 ;  /* 0x036850000b0075a7 */ /* 0x000062000806017f */
[----:B------:R-:W-:Y:S05]  /*1bc40*/  @!P0 BRA `(.L_x_2918) ;  /* 0x0000000000048947 */ /* 0x000fea0003800000 */
[----:B------:R-:W-:Y:S01]  /*1bc50*/  BPT.TRAP 0x1 ;  /* 0x000000040000795c */ /* 0x000fe20000300000 */
.L_x_2918:
[----:B------:R-:W-:Y:S04]  /*1bc60*/  BSSY B2, `(.L_x_2919) ;  /* 0x0000004000027945 */ /* 0x000fe80003800000 */
[----:B-1----:R-:W-:Y:S05]  /*1bc70*/  @P3 BRA `(.L_x_2920) ;  /* 0x0000000000083947 */ /* 0x002fea0003800000 */
[----:B------:R-:W1:Y:S02]  /*1bc80*/  SYNCS.PHASECHK.TRANS64.TRYWAIT P3, [R11+URZ+0x36850], R0 ;  /* 0x036850000b0075a7 */ /* 0x000e64000806017f */
[----:B-1----:R-:W-:Y:S05]  /*1bc90*/  @!P3 BRA `(.L_x_2921) ;  /* 0x0000013c00f0b947 */ /* 0x002fea0003800000 */
.L_x_2920:
[----:B------:R-:W-:Y:S05]  /*1bca0*/  BSYNC B2 ;  /* 0x0000000000027941 */ /* 0x000fea0003800000 */
.L_x_2919:
[----:B01----:R-:W-:Y:S01]  /*1bcb0*/  VIADD R0, R16, 0x400 ;  /* 0x0000040010007836 */ /* 0x003fe20000000000 */
[----:B------:R-:W-:Y:S01]  /*1bcc0*/  WARPGROUP.ARRIVE ;  /* 0x00000000000079c5 */ /* 0x000fe20000000000 */
[----:B------:R-:W-:Y:S02]  /*1bcd0*/  IMAD.MOV.U32 R3, RZ, RZ, 0x40000040 ;  /* 0x40000040ff037424 */ /* 0x000fe400078e00ff */
[----:B------:R-:W-:Y:S01]  /*1bce0*/  FMUL.FTZ R15, R162, UR43 ;  /* 0x0000002ba20f7c20 */ /* 0x000fe20008410000 */
[----:B------:R-:W-:Y:S01]  /*1bcf0*/  IMAD.MOV.U32 R5, RZ, RZ, 0x40000040 ;  /* 0x40000040ff057424 */ /* 0x000fe200078e00ff */
[----:B------:R-:W-:Y:S01]  /*1bd00*/  SHF.R.U32.HI R0, RZ, 0x4, R0 ;  /* 0x00000004ff007819 */ /* 0x000fe20000011600 */
[----:B------:R-:W-:Y:S01]  /*1bd10*/  FMUL.FTZ R162, R165, UR43 ;  /* 0x0000002ba5a27c20 */ /* 0x000fe20008410000 */
[----:B------:R-:W-:Y:S01]  /*1bd20*/  R2UR UR7, R3 ;  /* 0x00000000030772ca */ /* 0x000fe200000e0000 */
[----:B------:R-:W-:Y:S01]  /*1bd30*/  FMUL.FTZ R165, R153, UR43 ;  /* 0x0000002b99a57c20 */ /* 0x000fe20008410000 */
[----:B------:R-:W-:Y:S01]  /*1bd40*/  LOP3.LUT R0, R0, 0x3fff, RZ, 0xc0, !PT ;  /* 0x00003fff00007812 */ /* 0x000fe200078ec0ff */
[----:B------:R-:W-:Y:S01]  /*1bd50*/  FMUL.FTZ R153, R155, UR43 ;  /* 0x0000002b9b997c20 */ /* 0x000fe20008410000 */
[----:B------:R-:W-:Y:S01]  /*1bd60*/  FMUL.FTZ R155, R159, UR43 ;  /* 0x0000002b9f9b7c20 */ /* 0x000fe20008410000 */
[----:B------:R-:W-:Y:S01]  /*1bd70*/  FMUL.FTZ R159, R145, UR43 ;  /* 0x0000002b919f7c20 */ /* 0x000fe20008410000 */
[----:B------:R-:W-:Y:S01]  /*1bd80*/  LOP3.LUT R0, R0, 0x3800000, RZ, 0xfc, !PT ;  /* 0x0380000000007812 */ /* 0x000fe200078efcff */
[----:B------:R-:W-:Y:S01]  /*1bd90*/  FMUL.FTZ R145, R147, UR43 ;  /* 0x0000002b93917c20 */ /* 0x000fe20008410000 */
[----:B------:R-:W-:Y:S01]  /*1bda0*/  FMUL.FTZ R168, R168, UR43 ;  /* 0x0000002ba8a87c20 */ /* 0x000fe20008410000 */
[----:B------:R-:W-:Y:S01]  /*1bdb0*/  FMUL.FTZ R3, R171, UR43 ;  /* 0x0000002bab037c20 */ /* 0x000fe20008410000 */
[----:B------:R-:W-:Y:S01]  /*1bdc0*/  FMUL.FTZ R171, R172, UR43 ;  /* 0x0000002bacab7c20 */ /* 0x000fe20008410000 */
[----:B------:R-:W-:-:S02]  /*1bdd0*/  IMAD R2, R12, 0xa80, R0 ;  /* 0x00000a800c027824 */ /* 0x000fc400078e0200 */
[----:B------:R-:W-:Y:S01]  /*1bde0*/  FMUL.FTZ R0, R170, UR43 ;  /* 0x0000002baa007c20 */ /* 0x000fe20008410000 */
[----:B------:R-:W-:Y:S01]  /*1bdf0*/  FMUL.FTZ R170, R173, UR43 ;  /* 0x0000002badaa7c20 */ /* 0x000fe20008410000 */
[----:B------:R-:W0:Y:S01]  /*1be00*/  MUFU.TANH R168, R168 ;  /* 0x000000a800a87308 */ /* 0x000e220000002400 */
[C---:B------:R-:W-:Y:S01]  /*1be10*/  VIADD R4, R2.reuse, 0x80 ;  /* 0x0000008002047836 */ /* 0x040fe20000000000 */
[----:B------:R-:W-:Y:S01]  /*1be20*/  R2UR UR6, R2 ;  /* 0x00000000020672ca */ /* 0x000fe200000e0000 */
        /* <DEDUP_REMOVED lines=12> */
[----:B------:R-:W-:Y:S01]  /*1bef0*/  HGMMA.64x192x16.F32.BF16 R24, R200, gdesc[UR4].tnspB, R24, gsb0 ;  /* 0x42e00004c8187df0 */ /* 0x000fe20008001818 */
[----:B------:R-:W-:Y:S01]  /*1bf00*/  R2UR UR6, R4 ;  /* 0x00000000040672ca */ /* 0x000fe200000e0000 */
[----:B------:R-:W-:Y:S01]  /*1bf10*/  VIADD R4, R2, 0x100 ;  /* 0x0000010002047836 */ /* 0x000fe20000000000 */
[----:B------:R-:W-:Y:S01]  /*1bf20*/  R2UR UR7, R5 ;  /* 0x00000000050772ca */ /* 0x000fe200000e0000 */
[----:B------:R-:W-:Y:S01]  /*1bf30*/  IMAD.MOV.U32 R5, RZ, RZ, 0x40000040 ;  /* 0x40000040ff057424 */ /* 0x000fe200078e00ff */
        /* <DEDUP_REMOVED lines=29> */
[----:B------:R-:W-:Y:S01]  /*1c110*/  ULDC UR4, c[0x0][0x988] ;  /* 0x0002620000047ab9 */ /* 0x000fe20000000800 */
[----:B------:R-:W-:Y:S01]  /*1c120*/  FMUL.FTZ R127, R127, UR43 ;  /* 0x0000002b7f7f7c20 */ /* 0x000fe20008410000 */
[----:B------:R-:W-:Y:S01]  /*1c130*/  @!P1 VIADD R13, R13, 0x36840 ;  /* 0x000368400d0d9836 */ /* 0x000fe20000000000 */
[----:B------:R-:W-:Y:S01]  /*1c140*/  MUFU.TANH R162, R162 ;  /* 0x000000a200a27308 */ /* 0x000fe20000002400 */
[----:B------:R-:W-:-:S03]  /*1c150*/  @!P1 VIADD R11, R11, 0x36860 ;  /* 0x000368600b0b9836 */ /* 0x000fc60000000000 */
[----:B------:R-:W-:Y:S02]  /*1c160*/  @!P1 PRMT R13, RZ, 0x654, R13 ;  /* 0x00000654ff0d9816 */ /* 0x000fe4000000000d */
[----:B------:R-:W-:Y:S02]  /*1c170*/  @!P1 PRMT R11, RZ, 0x654, R11 ;  /* 0x00000654ff0b9816 */ /* 0x000fe4000000000b */
        /* <DEDUP_REMOVED lines=22> */
[----:B------:R-:W-:-:S05]  /*1c2e0*/  WARPGROUP.ARRIVE ;  /* 0x00000000000079c5 */ /* 0x000fca0000000000 */
[----:B------:R-:W-:Y:S01]  /*1c2f0*/  MUFU.TANH R152, R152 ;  /* 0x0000009800987308 */ /* 0x000fe20000002400 */
[----:B------:R-:W-:Y:S01]  /*1c300*/  HGMMA.64x192x16.F32.BF16 R24, R196, gdesc[UR4].tnspB, R24, gsb0 ;  /* 0x42e00004c4187df0 */ /* 0x000fe20008001818 */
[----:B------:R-:W-:Y:S01]  /*1c310*/  R2UR UR6, R4 ;  /* 0x00000000040672ca */ /* 0x000fe200000e0000 */
[----:B------:R-:W-:Y:S01]  /*1c320*/  VIADD R4, R2, 0x180 ;  /* 0x0000018002047836 */ /* 0x000fe20000000000 */
[----:B------:R-:W-:Y:S01]  /*1c330*/  R2UR UR7, R5 ;  /* 0x00000000050772ca */ /* 0x000fe200000e0000 */
[----:B------:R-:W-:-:S03]  /*1c340*/  IMAD.MOV.U32 R5, RZ, RZ, 0x40000040 ;  /* 0x40000040ff057424 */ /* 0x000fc600078e00ff */
        /* <DEDUP_REMOVED lines=29> */
[----:B------:R-:W1:Y:S08]  /*1c520*/  @P2 LDC R4, c[0x0][0x450] ;  /* 0x00011400ff042b82 */ /* 0x000e700000000800 */
[----:B------:R-:W2:Y:S01]  /*1c530*/  @P2 LDC R5, c[0x0][0x44c] ;  /* 0x00011300ff052b82 */ /* 0x000ea20000000800 */
[----:B------:R-:W-:-:S02]  /*1c540*/  WARPGROUP.DEPBAR.LE gsb0, 0x0 ;  /* 0x00008000000079c5 */ /* 0x000fc40000010000 */
[----:B------:R-:W-:Y:S01]  /*1c550*/  WARPGROUP.ARRIVE ;  /* 0x00000000000079c5 */ /* 0x000fe20000000000 */
[----:B------:R-:W-:Y:S01]  /*1c560*/  FMUL.FTZ R188, R169, UR43 ;  /* 0x0000002ba9bc7c20 */ /* 0x000fe20008410000 */
[----:B------:R-:W-:-:S04]  /*1c570*/  IMAD.IADD R169, R230, 0x1, R224 ;  /* 0x00000001e6a97824 */ /* 0x000fc800078e02e0 */
[----:B------:R-:W-:Y:S01]  /*1c580*/  HGMMA.64x192x16.F32.BF16 R24, R184, gdesc[UR4].tnspB, R24, gsb0 ;  /* 0x42e00004b8187df0 */ /* 0x000fe20008001818 */
[----:B--2---:R-:W-:Y:S01]  /*1c590*/  @P2 IMAD.HI.U32 R5, R169, R5, RZ ;  /* 0x00000005a9052227 */ /* 0x004fe200078e00ff */
[----:B------:R-:W2:Y:S04]  /*1c5a0*/  MUFU.TANH R188, R188 ;  /* 0x000000bc00bc7308 */ /* 0x000ea80000002400 */
[----:B-1----:R-:W-:Y:S01]  /*1c5b0*/  @P2 SHF.R.U32.HI R169, RZ, R4, R5 ;  /* 0x00000004ffa92219 */ /* 0x002fe20000011605 */
[----:B------:R-:W-:Y:S02]  /*1c5c0*/  VIADD R4, R2, 0x280 ;  /* 0x0000028002047836 */ /* 0x000fe40000000000 */
[----:B------:R-:W-:Y:S02]  /*1c5d0*/  IMAD.MOV.U32 R5, RZ, RZ, 0x40000040 ;  /* 0x40000040ff057424 */ /* 0x000fe400078e00ff */
[----:B------:R-:W1:Y:S01]  /*1c5e0*/  SHFL.IDX PT, R147, R169, RZ, 0x1c1f ;  /* 0x001c1fffa9937589 */ /* 0x000e6200000e0000 */
[----:B------:R-:W-:Y:S01]  /*1c5f0*/  R2UR UR6, R4 ;  /* 0x00000000040672ca */ /* 0x000fe200000e0000 */
[----:B------:R-:W-:Y:S01]  /*1c600*/  IMAD.MOV.U32 R4, RZ, RZ, -0x70 ;  /* 0xffffff90ff047424 */ /* 0x000fe200078e00ff */
[----:B------:R-:W-:Y:S01]  /*1c610*/  R2UR UR7, R5 ;  /* 0x00000000050772ca */ /* 0x000fe200000e0000 */
[----:B------:R-:W3:Y:S02]  /*1c620*/  SHFL.IDX PT, R169, R169, 0x1, 0x1c1f ;  /* 0x003c1f00a9a97f89 */ /* 0x000ee400000e0000 */
[----:B-----5:R-:W-:-:S04]  /*1c630*/  IMAD R4, R8, R4, 0x1 ;  /* 0x0000000108047424 */ /* 0x020fc800078e0204 */
[----:B------:R-:W-:-:S05]  /*1c640*/  IMAD R4, R229, -0x2, R4 ;  /* 0xfffffffee5047824 */ /* 0x000fca00078e0204 */
[----:B------:R-:W-:-:S05]  /*1c650*/  IADD3 R4, -R226, R4, R227 ;  /* 0x00000004e2047210 */ /* 0x000fca0007ffe1e3 */
[C---:B-1----:R-:W-:Y:S02]  /*1c660*/  IMAD.IADD R5, R4.reuse, 0x1, R147 ;  /* 0x0000000104057824 */ /* 0x042fe400078e0293 */
[----:B---3--:R-:W-:-:S03]  /*1c670*/  IMAD.IADD R169, R4, 0x1, R169 ;  /* 0x0000000104a97824 */ /* 0x008fc600078e02a9 */
[C---:B------:R-:W-:Y:S01]  /*1c680*/  ISETP.GT.AND P3, PT, R5.reuse, RZ, PT ;  /* 0x000000ff0500720c */ /* 0x040fe20003f64270 */
[----:B------:R-:W-:Y:S01]  /*1c690*/  IMAD.U32 R4, RZ, RZ, UR4 ;  /* 0x00000004ff047e24 */ /* 0x000fe2000f8e00ff */
[C---:B------:R-:W-:Y:S02]  /*1c6a0*/  ISETP.GT.AND P4, PT, R5.reuse, 0x1, PT ;  /* 0x000000010500780c */ /* 0x040fe40003f84270 */
[----:B0-----:R-:W-:Y:S02]  /*1c6b0*/  FSEL R128, R168, -INF , P3 ;  /* 0xff800000a8807808 */ /* 0x001fe40001800000 */
[----:B------:R-:W-:Y:S01]  /*1c6c0*/  ISETP.GT.AND P3, PT, R5, 0x8, PT ;  /* 0x000000080500780c */ /* 0x000fe20003f64270 */
[----:B------:R0:W1:Y:S01]  /*1c6d0*/  MUFU.TANH R168, R141 ;  /* 0x0000008d00a87308 */ /* 0x0000620000002400 */
[----:B--2---:R-:W-:Y:S02]  /*1c6e0*/  FSEL R136, R188, -INF , P4 ;  /* 0xff800000bc887808 */ /* 0x004fe40002000000 */
[----:B------:R-:W-:-:S02]  /*1c6f0*/  FMNMX.FTZ R147, R128, R10, !PT ;  /* 0x0000000a80937209 */ /* 0x000fc40007810000 */
[----:B------:R-:W-:Y:S02]  /*1c700*/  ISETP.GT.AND P4, PT, R5, 0x9, PT ;  /* 0x000000090500780c */ /* 0x000fe40003f84270 */
[----:B------:R-:W-:Y:S02]  /*1c710*/  FSEL R137, R171, -INF , P3 ;  /* 0xff800000ab897808 */ /* 0x000fe40001800000 */
[----:B------:R-:W-:Y:S01]  /*1c720*/  FMNMX.FTZ R147, R136, R147, !PT ;  /* 0x0000009388937209 */ /* 0x000fe20007810000 */
[----:B0-----:R-:W-:Y:S01]  /*1c730*/  FMUL.FTZ R141, R129, UR43 ;  /* 0x0000002b818d7c20 */ /* 0x001fe20008410000 */
[----:B------:R-:W-:Y:S01]  /*1c740*/  ISETP.GT.AND P3, PT, R5, 0x10, PT ;  /* 0x000000100500780c */ /* 0x000fe20003f64270 */
[----:B------:R0:W2:Y:S01]  /*1c750*/  MUFU.TANH R171, R140 ;  /* 0x0000008c00ab7308 */ /* 0x0000a20000002400 */
[----:B------:R-:W-:Y:S02]  /*1c760*/  FSEL R129, R170, -INF , P4 ;  /* 0xff800000aa817808 */ /* 0x000fe40002000000 */
[----:B------:R-:W-:Y:S01]  /*1c770*/  FMNMX.FTZ R148, R137, R147, !PT ;  /* 0x0000009389947209 */ /* 0x000fe20007810000 */
[----:B------:R-:W-:Y:S01]  /*1c780*/  FMUL.FTZ R147, R132, UR43 ;  /* 0x0000002b84937c20 */ /* 0x000fe20008410000 */
[----:B------:R-:W-:-:S02]  /*1c790*/  ISETP.GT.AND P4, PT, R5, 0x11, PT ;  /* 0x000000110500780c */ /* 0x000fc40003f84270 */
[----:B------:R-:W-:Y:S01]  /*1c7a0*/  FMNMX.FTZ R148, R129, R148, !PT ;  /* 0x0000009481947209 */ /* 0x000fe20007810000 */
[----:B------:R3:W4:Y:S01]  /*1c7b0*/  MUFU.TANH R170, R141 ;  /* 0x0000008d00aa7308 */ /* 0x0007220000002400 */
[----:B0-----:R-:W-:Y:S02]  /*1c7c0*/  FSEL R140, R172, -INF , P3 ;  /* 0xff800000ac8c7808 */ /* 0x001fe40001800000 */
[----:B------:R-:W-:Y:S02]  /*1c7d0*/  ISETP.GT.AND P3, PT, R5, 0x18, PT ;  /* 0x000000180500780c */ /* 0x000fe40003f64270 */
[----:B------:R-:W-:Y:S02]  /*1c7e0*/  FSEL R132, R161, -INF , P4 ;  /* 0xff800000a1847808 */ /* 0x000fe40002000000 */
[----:B------:R-:W-:Y:S01]  /*1c7f0*/  FMNMX.FTZ R148, R140, R148, !PT ;  /* 0x000000948c947209 */ /* 0x000fe20007810000 */
[----:B------:R0:W4:Y:S01]  /*1c800*/  MUFU.TANH R172, R147 ;  /* 0x0000009300ac7308 */ /* 0x0001220000002400 */
[----:B------:R-:W-:-:S02]  /*1c810*/  ISETP.GT.AND P4, PT, R5, 0x19, PT ;  /* 0x000000190500780c */ /* 0x000fc40003f84270 */
[----:B---3--:R-:W-:Y:S02]  /*1c820*/  FSEL R141, R163, -INF , P3 ;  /* 0xff800000a38d7808 */ /* 0x008fe40001800000 */
[----:B------:R-:W-:Y:S02]  /*1c830*/  FMNMX.FTZ R148, R132, R148, !PT ;  /* 0x0000009484947209 */ /* 0x000fe40007810000 */
[----:B------:R-:W-:Y:S02]  /*1c840*/  ISETP.GT.AND P3, PT, R5, 0x20, PT ;  /* 0x000000200500780c */ /* 0x000fe40003f64270 */
[----:B------:R-:W-:Y:S02]  /*1c850*/  FSEL R133, R162, -INF , P4 ;  /* 0xff800000a2857808 */ /* 0x000fe40002000000 */
[----:B------:R-:W-:Y:S02]  /*1c860*/  FMNMX.FTZ R148, R141, R148, !PT ;  /* 0x000000948d947209 */ /* 0x000fe40007810000 */
[----:B------:R-:W-:-:S02]  /*1c870*/  ISETP.GT.AND P4, PT, R5, 0x21, PT ;  /* 0x000000210500780c */ /* 0x000fc40003f84270 */
[----:B0-----:R-:W-:Y:S02]  /*1c880*/  FSEL R147, R164, -INF , P3 ;  /* 0xff800000a4937808 */ /* 0x001fe40001800000 */
[----:B------:R-:W-:Y:S02]  /*1c890*/  FMNMX.FTZ R148, R133, R148, !PT ;  /* 0x0000009485947209 */ /* 0x000fe40007810000 */
[----:B------:R-:W-:Y:S02]  /*1c8a0*/  ISETP.GT.AND P3, PT, R5, 0x28, PT ;  /* 0x000000280500780c */ /* 0x000fe40003f64270 */
[----:B------:R-:W-:Y:S02]  /*1c8b0*/  FSEL R120, R165, -INF , P4 ;  /* 0xff800000a5787808 */ /* 0x000fe40002000000 */
[----:B------:R-:W-:Y:S02]  /*1c8c0*/  FMNMX.FTZ R161, R147, R148, !PT ;  /* 0x0000009493a17209 */ /* 0x000fe40007810000 */
[----:B------:R-:W-:-:S02]  /*1c8d0*/  ISETP.GT.AND P4, PT, R5, 0x29, PT ;  /* 0x000000290500780c */ /* 0x000fc40003f84270 */
[----:B------:R-:W-:Y:S02]  /*1c8e0*/  FSEL R148, R156, -INF , P3 ;  /* 0xff8000009c947808 */ /* 0x000fe40001800000 */
[----:B------:R-:W-:Y:S02]  /*1c8f0*/  FMNMX.FTZ R161, R120, R161, !PT ;  /* 0x000000a178a17209 */ /* 0x000fe40007810000 */
[C---:B------:R-:W-:Y:S02]  /*1c900*/  ISETP.GT.AND P3, PT, R5.reuse, 0x30, PT ;  /* 0x000000300500780c */ /* 0x040fe40003f64270 */
[----:B------:R-:W-:Y:S02]  /*1c910*/  FMNMX.FTZ R161, R148, R161, !PT ;  /* 0x000000a194a17209 */ /* 0x000fe40007810000 */
[----:B------:R-:W-:Y:S02]  /*1c920*/  FSEL R163, R158, -INF , P3 ;  /* 0xff8000009ea37808 */ /* 0x000fe40001800000 */
[----:B------:R-:W-:-:S02]  /*1c930*/  ISETP.GT.AND P5, PT, R5, 0x38, PT ;  /* 0x000000380500780c */ /* 0x000fc40003fa4270 */
[----:B------:R-:W-:Y:S02]  /*1c940*/  ISETP.GT.AND P3, PT, R5, 0x39, PT ;  /* 0x000000390500780c */ /* 0x000fe40003f64270 */
[----:B------:R-:W-:Y:S02]  /*1c950*/  FSEL R164, R166, -INF , P5 ;  /* 0xff800000a6a47808 */ /* 0x000fe40002800000 */
[----:B------:R-:W-:Y:S02]  /*1c960*/  FSEL R165, R149, -INF , P3 ;  /* 0xff80000095a57808 */ /* 0x000fe40001800000 */
[C---:B------:R-:W-:Y:S02]  /*1c970*/  ISETP.GT.AND P5, PT, R5.reuse, 0x41, PT ;  /* 0x000000410500780c */ /* 0x040fe40003fa4270 */
[----:B------:R-:W-:Y:S02]  /*1c980*/  ISETP.GT.AND P6, PT, R5, 0x48, PT ;  /* 0x000000480500780c */ /* 0x000fe40003fc4270 */
[----:B------:R-:W-:-:S02]  /*1c990*/  FSEL R162, R167, -INF , P5 ;  /* 0xff800000a7a27808 */ /* 0x000fc40002800000 */
[C---:B------:R-:W-:Y:S02]  /*1c9a0*/  ISETP.GT.AND P3, PT, R5.reuse, 0x49, PT ;  /* 0x000000490500780c */ /* 0x040fe40003f64270 */
[----:B------:R-:W-:Y:S01]  /*1c9b0*/  ISETP.GT.AND P5, PT, R5, 0x51, PT ;  /* 0x000000510500780c */ /* 0x000fe20003fa4270 */
[----:B------:R-:W-:Y:S02]  /*1c9c0*/  WARPGROUP.DEPBAR.LE gsb0, 0x0 ;  /* 0x00008000000079c5 */ /* 0x000fe40000010000 */
[----:B------:R-:W-:Y:S01]  /*1c9d0*/  FMUL.FTZ R184, R121, UR43 ;  /* 0x0000002b79b87c20 */ /* 0x000fe20008410000 */
[----:B------:R-:W-:Y:S01]  /*1c9e0*/  FSEL R121, R157, -INF , P4 ;  /* 0xff8000009d797808 */ /* 0x000fe20002000000 */
[----:B------:R-:W-:Y:S01]  /*1c9f0*/  FMUL.FTZ R185, R124, UR43 ;  /* 0x0000002b7cb97c20 */ /* 0x000fe20008410000 */
[----:B------:R-:W-:Y:S01]  /*1ca00*/  ISETP.GT.AND P4, PT, R5, 0x31, PT ;  /* 0x000000310500780c */ /* 0x000fe20003f84270 */
[----:B------:R-:W-:Y:S01]  /*1ca10*/  WARPGROUP.ARRIVE ;  /* 0x00000000000079c5 */ /* 0x000fe20000000000 */
[----:B------:R-:W-:Y:S01]  /*1ca20*/  FMNMX.FTZ R161, R121, R161, !PT ;  /* 0x000000a179a17209 */ /* 0x000fe20007810000 */
[----:B------:R-:W0:Y:S01]  /*1ca30*/  MUFU.TANH R184, R184 ;  /* 0x000000b800b87308 */ /* 0x000e220000002400 */
[----:B------:R-:W-:-:S02]  /*1ca40*/  FSEL R156, R159, -INF , P4 ;  /* 0xff8000009f9c7808 */ /* 0x000fc40002000000 */
[----:B------:R-:W-:Y:S01]  /*1ca50*/  FMNMX.FTZ R161, R163, R161, !PT ;  /* 0x000000a1a3a17209 */ /* 0x000fe20007810000 */
[----:B------:R-:W-:Y:S01]  /*1ca60*/  HGMMA.64x192x16.F32.BF16 R24, R180, gdesc[UR4].tnspB, R24, gsb0 ;  /* 0x42e00004b4187df0 */ /* 0x000fe20008001818 */
[----:B------:R-:W-:Y:S02]  /*1ca70*/  ISETP.GT.AND P4, PT, R5, 0x40, PT ;  /* 0x000000400500780c */ /* 0x000fe40003f84270 */
[----:B------:R-:W-:Y:S01]  /*1ca80*/  FMNMX.FTZ R161, R156, R161, !PT ;  /* 0x000000a19ca17209 */ /* 0x000fe20007810000 */
[----:B------:R-:W3:Y:S01]  /*1ca90*/  MUFU.TANH R185, R185 ;  /* 0x000000b900b97308 */ /* 0x000ee20000002400 */
[----:B------:R-:W-:Y:S02]  /*1caa0*/  FSEL R149, R150, -INF , P4 ;  /* 0xff80000096957808 */ /* 0x000fe40002000000 */
[----:B------:R-:W-:Y:S02]  /*1cab0*/  FMNMX.FTZ R124, R164, R161, !PT ;  /* 0x000000a1a47c7209 */ /* 0x000fe40007810000 */
[----:B------:R-:W-:-:S02]  /*1cac0*/  FSEL R157, R173, -INF , P6 ;  /* 0xff800000ad9d7808 */ /* 0x000fc40003000000 */
[----:B------:R-:W-:Y:S02]  /*1cad0*/  FMNMX.FTZ R124, R165, R124, !PT ;  /* 0x0000007ca57c7209 */ /* 0x000fe40007810000 */
[----:B------:R-:W-:Y:S02]  /*1cae0*/  ISETP.GT.AND P4, PT, R5, 0x50, PT ;  /* 0x000000500500780c */ /* 0x000fe40003f84270 */
[----:B------:R-:W-:Y:S02]  /*1caf0*/  FMNMX.FTZ R124, R149, R124, !PT ;  /* 0x0000007c957c7209 */ /* 0x000fe40007810000 */
[----:B-1----:R-:W-:Y:S02]  /*1cb00*/  FSEL R161, R168, -INF , P3 ;  /* 0xff800000a8a17808 */ /* 0x002fe40001800000 */
[----:B------:R-:W-:Y:S02]  /*1cb10*/  FMNMX.FTZ R150, R162, R124, !PT ;  /* 0x0000007ca2967209 */ /* 0x000fe40007810000 */
[----:B------:R-:W-:-:S02]  /*1cb20*/  ISETP.GT.AND P6, PT, R5, 0x58, PT ;  /* 0x000000580500780c */ /* 0x000fc40003fc4270 */
[----:B------:R-:W-:Y:S02]  /*1cb30*/  FMNMX.FTZ R166, R157, R150, !PT ;  /* 0x000000969da67209 */ /* 0x000fe40007810000 */
[----:B------:R-:W-:Y:S02]  /*1cb40*/  ISETP.GT.AND P3, PT, R5, 0x59, PT ;  /* 0x000000590500780c */ /* 0x000fe40003f64270 */
[----:B--2---:R-:W-:Y:S02]  /*1cb50*/  FSEL R159, R171, -INF , P4 ;  /* 0xff800000ab9f7808 */ /* 0x004fe40002000000 */
[----:B------:R-:W-:Y:S02]  /*1cb60*/  FMNMX.FTZ R166, R161, R166, !PT ;  /* 0x000000a6a1a67209 */ /* 0x000fe40007810000 */
[----:B----4-:R-:W-:Y:S02]  /*1cb70*/  FSEL R124, R170, -INF , P5 ;  /* 0xff800000aa7c7808 */ /* 0x010fe40002800000 */
[----:B------:R-:W-:-:S02]  /*1cb80*/  FSEL R150, R172, -INF , P6 ;  /* 0xff800000ac967808 */ /* 0x000fc40003000000 */
[----:B------:R-:W-:Y:S02]  /*1cb90*/  FSEL R158, R174, -INF , P3 ;  /* 0xff800000ae9e7808 */ /* 0x000fe40001800000 */
[C---:B------:R-:W-:Y:S02]  /*1cba0*/  ISETP.GT.AND P4, PT, R5.reuse, 0x60, PT ;  /* 0x000000600500780c */ /* 0x040fe40003f84270 */
[C---:B------:R-:W-:Y:S02]  /*1cbb0*/  ISETP.GT.AND P5, PT, R5.reuse, 0x61, PT ;  /* 0x000000610500780c */ /* 0x040fe40003fa4270 */
[C---:B------:R-:W-:Y:S02]  /*1cbc0*/  ISETP.GT.AND P6, PT, R5.reuse, 0x68, PT ;  /* 0x000000680500780c */ /* 0x040fe40003fc4270 */
[----:B------:R-:W-:Y:S01]  /*1cbd0*/  ISETP.GT.AND P3, PT, R5, 0x69, PT ;  /* 0x000000690500780c */ /* 0x000fe20003f64270 */
[----:B------:R-:W-:Y:S01]  /*1cbe0*/  FMUL.FTZ R5, R125, UR43 ;  /* 0x0000002b7d057c20 */ /* 0x000fe20008410000 */
[----:B------:R-:W-:-:S02]  /*1cbf0*/  FMNMX.FTZ R166, R159, R166, !PT ;  /* 0x000000a69fa67209 */ /* 0x000fc40007810000 */
[----:B------:R-:W-:Y:S02]  /*1cc00*/  FSEL R125, R175, -INF , P4 ;  /* 0xff800000af7d7808 */ /* 0x000fe40002000000 */
[----:B------:R-:W-:Y:S01]  /*1cc10*/  FMNMX.FTZ R166, R124, R166, !PT ;  /* 0x000000a67ca67209 */ /* 0x000fe20007810000 */
[----:B------:R-:W1:Y:S01]  /*1cc20*/  MUFU.TANH R5, R5 ;  /* 0x0000000500057308 */ /* 0x000e620000002400 */
[----:B0-----:R-:W-:Y:S02]  /*1cc30*/  FSEL R167, R184, -INF , P5 ;  /* 0xff800000b8a77808 */ /* 0x001fe40002800000 */
[----:B------:R-:W-:Y:S02]  /*1cc40*/  FMNMX.FTZ R166, R150, R166, !PT ;  /* 0x000000a696a67209 */ /* 0x000fe40007810000 */
[----:B------:R-:W-:Y:S02]  /*1cc50*/  ISETP.GT.AND P4, PT, R169, 0x1, PT ;  /* 0x00000001a900780c */ /* 0x000fe40003f84270 */
[----:B------:R-:W-:-:S02]  /*1cc60*/  FMNMX.FTZ R168, R158, R166, !PT ;  /* 0x000000a69ea87209 */ /* 0x000fc40007810000 */
[----:B------:R0:W2:Y:S01]  /*1cc70*/  MUFU.TANH R166, R151 ;  /* 0x0000009700a67308 */ /* 0x0000a20000002400 */
[----:B------:R-:W-:Y:S02]  /*1cc80*/  ISETP.GT.AND P5, PT, R169, 0x8, PT ;  /* 0x00000008a900780c */ /* 0x000fe40003fa4270 */
[----:B------:R-:W-:Y:S02]  /*1cc90*/  FMNMX.FTZ R168, R125, R168, !PT ;  /* 0x000000a87da87209 */ /* 0x000fe40007810000 */
[----:B------:R-:W-:Y:S02]  /*1cca0*/  FSEL R12, R12, -INF , P5 ;  /* 0xff8000000c0c7808 */ /* 0x000fe40002800000 */
[----:B------:R-:W-:Y:S01]  /*1ccb0*/  FMNMX.FTZ R170, R167, R168, !PT ;  /* 0x000000a8a7aa7209 */ /* 0x000fe20007810000 */
[----:B0-----:R-:W-:Y:S01]  /*1ccc0*/  FMUL.FTZ R151, R138, UR43 ;  /* 0x0000002b8a977c20 */ /* 0x001fe20008410000 */
[----:B---3--:R-:W-:Y:S02]  /*1ccd0*/  FSEL R138, R185, -INF , P6 ;  /* 0xff800000b98a7808 */ /* 0x008fe40003000000 */
[C---:B------:R-:W-:Y:S01]  /*1cce0*/  ISETP.GT.AND P6, PT, R169.reuse, 0x9, PT ;  /* 0x00000009a900780c */ /* 0x040fe20003fc4270 */
[----:B------:R1:W0:Y:S01]  /*1ccf0*/  MUFU.TANH R168, R151 ;  /* 0x0000009700a87308 */ /* 0x0002220000002400 */
[----:B------:R-:W-:-:S02]  /*1cd00*/  ISETP.GT.AND P5, PT, R169, 0x18, PT ;  /* 0x00000018a900780c */ /* 0x000fc40003fa4270 */
[----:B------:R-:W-:Y:S02]  /*1cd10*/  FSEL R14, R14, -INF , P6 ;  /* 0xff8000000e0e7808 */ /* 0x000fe40003000000 */
[----:B------:R-:W-:Y:S02]  /*1cd20*/  ISETP.GT.AND P6, PT, R169, 0x19, PT ;  /* 0x00000019a900780c */ /* 0x000fe40003fc4270 */
[----:B------:R-:W-:Y:S02]  /*1cd30*/  FSEL R21, R21, -INF , P5 ;  /* 0xff80000015157808 */ /* 0x000fe40002800000 */
[----:B-1----:R-:W-:Y:S02]  /*1cd40*/  FSEL R151, R5, -INF , P3 ;  /* 0xff80000005977808 */ /* 0x002fe40001800000 */
[----:B------:R-:W-:Y:S02]  /*1cd50*/  FMNMX.FTZ R5, R138, R170, !PT ;  /* 0x000000aa8a057209 */ /* 0x000fe40007810000 */
[----:B------:R-:W-:-:S02]  /*1cd60*/  ISETP.GT.AND P3, PT, R169, RZ, PT ;  /* 0x000000ffa900720c */ /* 0x000fc40003f64270 */
[----:B------:R-:W-:Y:S02]  /*1cd70*/  FMNMX.FTZ R5, R151, R5, !PT ;  /* 0x0000000597057209 */ /* 0x000fe40007810000 */
[----:B------:R-:W-:Y:S02]  /*1cd80*/  FSEL R0, R0, -INF , P3 ;  /* 0xff80000000007808 */ /* 0x000fe40001800000 */
[----:B------:R-:W-:Y:S01]  /*1cd90*/  ISETP.GT.AND P3, PT, R169, 0x10, PT ;  /* 0x00000010a900780c */ /* 0x000fe20003f64270 */
[----:B------:R-:W1:Y:S01]  /*1cda0*/  SHFL.BFLY PT, R170, R5, 0x2, 0x1f ;  /* 0x0c401f0005aa7f89 */ /* 0x000e6200000e0000 */
[----:B------:R-:W-:Y:S02]  /*1cdb0*/  FSEL R160, R160, -INF , P6 ;  /* 0xff800000a0a07808 */ /* 0x000fe40003000000 */
[----:B------:R-:W-:Y:S02]  /*1cdc0*/  FSEL R15, R15, -INF , P3 ;  /* 0xff8000000f0f7808 */ /* 0x000fe40001800000 */
[----:B------:R-:W-:-:S02]  /*1cdd0*/  ISETP.GT.AND P3, PT, R169, 0x20, PT ;  /* 0x00000020a900780c */ /* 0x000fc40003f64270 */
[C---:B------:R-:W-:Y:S02]  /*1cde0*/  ISETP.GT.AND P5, PT, R169.reuse, 0x28, PT ;  /* 0x00000028a900780c */ /* 0x040fe40003fa4270 */
[----:B------:R-:W-:Y:S02]  /*1cdf0*/  FSEL R152, R152, -INF , P3 ;  /* 0xff80000098987808 */ /* 0x000fe40001800000 */
[C---:B------:R-:W-:Y:S02]  /*1ce00*/  ISETP.GT.AND P6, PT, R169.reuse, 0x29, PT ;  /* 0x00000029a900780c */ /* 0x040fe40003fc4270 */
[----:B------:R-:W-:Y:S02]  /*1ce10*/  FSEL R154, R154, -INF , P5 ;  /* 0xff8000009a9a7808 */ /* 0x000fe40002800000 */
[----:B------:R-:W-:Y:S02]  /*1ce20*/  ISETP.GT.AND P3, PT, R169, 0x30, PT ;  /* 0x00000030a900780c */ /* 0x000fe40003f64270 */
[----:B------:R-:W-:-:S02]  /*1ce30*/  FSEL R155, R155, -INF , P6 ;  /* 0xff8000009b9b7808 */ /* 0x000fc40003000000 */
[----:B------:R-:W-:Y:S02]  /*1ce40*/  FSEL R144, R144, -INF , P3 ;  /* 0xff80000090907808 */ /* 0x000fe40001800000 */
[C---:B------:R-:W-:Y:S02]  /*1ce50*/  ISETP.GT.AND P5, PT, R169.reuse, 0x38, PT ;  /* 0x00000038a900780c */ /* 0x040fe40003fa4270 */
[----:B------:R-:W-:Y:S02]  /*1ce60*/  ISETP.GT.AND P6, PT, R169, 0x39, PT ;  /* 0x00000039a900780c */ /* 0x000fe40003fc4270 */
[----:B-1----:R-:W-:Y:S02]  /*1ce70*/  FMNMX.FTZ R5, R5, R170, !PT ;  /* 0x000000aa05057209 */ /* 0x002fe40007810000 */
[----:B------:R-:W-:Y:S02]  /*1ce80*/  FSEL R146, R146, -INF , P5 ;  /* 0xff80000092927808 */ /* 0x000fe40002800000 */
[----:B------:R-:W-:Y:S01]  /*1ce90*/  ISETP.GT.AND P3, PT, R169, 0x40, PT ;  /* 0x00000040a900780c */ /* 0x000fe20003f64270 */
[----:B------:R-:W1:Y:S01]  /*1cea0*/  SHFL.BFLY PT, R170, R5, 0x1, 0x1f ;  /* 0x0c201f0005aa7f89 */ /* 0x000e6200000e0000 */
[----:B--2---:R-:W-:-:S02]  /*1ceb0*/  FSEL R166, R166, -INF , P6 ;  /* 0xff800000a6a67808 */ /* 0x004fc40003000000 */
[----:B0-----:R-:W-:Y:S02]  /*1cec0*/  FSEL R168, R168, -INF , P3 ;  /* 0xff800000a8a87808 */ /* 0x001fe40001800000 */
[C---:B------:R-:W-:Y:S02]  /*1ced0*/  ISETP.GT.AND P5, PT, R169.reuse, 0x48, PT ;  /* 0x00000048a900780c */ /* 0x040fe40003fa4270 */
[C---:B------:R-:W-:Y:S02]  /*1cee0*/  ISETP.GT.AND P6, PT, R169.reuse, 0x49, PT ;  /* 0x00000049a900780c */ /* 0x040fe40003fc4270 */
[----:B------:R-:W-:Y:S02]  /*1cef0*/  FSEL R142, R142, -INF , P5 ;  /* 0xff8000008e8e7808 */ /* 0x000fe40002800000 */
[----:B------:R-:W-:Y:S02]  /*1cf00*/  ISETP.GT.AND P3, PT, R169, 0x50, PT ;  /* 0x00000050a900780c */ /* 0x000fe40003f64270 */
[----:B------:R-:W-:-:S02]  /*1cf10*/  FSEL R143, R143, -INF , P6 ;  /* 0xff8000008f8f7808 */ /* 0x000fc40003000000 */
[C---:B------:R-:W-:Y:S02]  /*1cf20*/  ISETP.GT.AND P5, PT, R169.reuse, 0x51, PT ;  /* 0x00000051a900780c */ /* 0x040fe40003fa4270 */
[----:B------:R-:W-:Y:S02]  /*1cf30*/  FSEL R130, R130, -INF , P3 ;  /* 0xff80000082827808 */ /* 0x000fe40001800000 */
[----:B------:R-:W-:Y:S02]  /*1cf40*/  ISETP.GT.AND P6, PT, R169, 0x58, PT ;  /* 0x00000058a900780c */ /* 0x000fe40003fc4270 */
[----:B------:R-:W-:Y:S02]  /*1cf50*/  FSEL R131, R131, -INF , P5 ;  /* 0xff80000083837808 */ /* 0x000fe40002800000 */
[----:B------:R-:W-:Y:S02]  /*1cf60*/  ISETP.GT.AND P3, PT, R169, 0x59, PT ;  /* 0x00000059a900780c */ /* 0x000fe40003f64270 */
[----:B-1----:R-:W-:-:S02]  /*1cf70*/  FMNMX.FTZ R5, R5, R170, !PT ;  /* 0x000000aa05057209 */ /* 0x002fc40007810000 */
[----:B------:R-:W-:Y:S02]  /*1cf80*/  FSEL R170, R3, -INF , P4 ;  /* 0xff80000003aa7808 */ /* 0x000fe40002000000 */
[----:B------:R-:W-:Y:S01]  /*1cf90*/  FMNMX.FTZ R3, R0, R9, !PT ;  /* 0x0000000900037209 */ /* 0x000fe20007810000 */
[----:B------:R-:W-:Y:S01]  /*1cfa0*/  FMUL.FTZ R171, R5, R4 ;  /* 0x0000000405ab7220 */ /* 0x000fe20000410000 */
[----:B------:R-:W-:Y:S02]  /*1cfb0*/  ISETP.GT.AND P4, PT, R169, 0x11, PT ;  /* 0x00000011a900780c */ /* 0x000fe40003f84270 */
[----:B------:R-:W-:Y:S02]  /*1cfc0*/  FMNMX.FTZ R3, R170, R3, !PT ;  /* 0x00000003aa037209 */ /* 0x000fe40007810000 */
[----:B------:R-:W-:Y:S02]  /*1cfd0*/  FSEL R20, R20, -INF , P4 ;  /* 0xff80000014147808 */ /* 0x000fe40002000000 */
[----:B------:R-:W-:-:S02]  /*1cfe0*/  FMNMX.FTZ R3, R12, R3, !PT ;  /* 0x000000030c037209 */ /* 0x000fc40007810000 */
[----:B------:R-:W-:Y:S02]  /*1cff0*/  ISETP.GT.AND P4, PT, R169, 0x21, PT ;  /* 0x00000021a900780c */ /* 0x000fe40003f84270 */
[----:B------:R-:W-:Y:S02]  /*1d000*/  FMNMX.FTZ R3, R14, R3, !PT ;  /* 0x000000030e037209 */ /* 0x000fe40007810000 */
[----:B------:R-:W-:Y:S02]  /*1d010*/  FSEL R153, R153, -INF , P4 ;  /* 0xff80000099997808 */ /* 0x000fe40002000000 */
[----:B------:R-:W-:Y:S02]  /*1d020*/  FMNMX.FTZ R3, R15, R3, !PT ;  /* 0x000000030f037209 */ /* 0x000fe40007810000 */
[----:B------:R-:W-:Y:S02]  /*1d030*/  ISETP.GT.AND P4, PT, R169, 0x31, PT ;  /* 0x00000031a900780c */ /* 0x000fe40003f84270 */
[----:B------:R-:W-:-:S02]  /*1d040*/  FMNMX.FTZ R3, R20, R3, !PT ;  /* 0x0000000314037209 */ /* 0x000fc40007810000 */
[----:B------:R-:W-:Y:S02]  /*1d050*/  FSEL R145, R145, -INF , P4 ;  /* 0xff80000091917808 */ /* 0x000fe40002000000 */
[----:B------:R-:W-:Y:S02]  /*1d060*/  FMNMX.FTZ R3, R21, R3, !PT ;  /* 0x0000000315037209 */ /* 0x000fe40007810000 */
[----:B------:R-:W-:Y:S02]  /*1d070*/  ISETP.GT.AND P4, PT, R169, 0x41, PT ;  /* 0x00000041a900780c */ /* 0x000fe40003f84270 */
[----:B------:R-:W-:Y:S02]  /*1d080*/  FMNMX.FTZ R3, R160, R3, !PT ;  /* 0x00000003a0037209 */ /* 0x000fe40007810000 */
[----:B------:R-:W-:Y:S02]  /*1d090*/  FSEL R139, R139, -INF , P4 ;  /* 0xff8000008b8b7808 */ /* 0x000fe40002000000 */
[----:B------:R-:W-:-:S02]  /*1d0a0*/  FMNMX.FTZ R3, R152, R3, !PT ;  /* 0x0000000398037209 */ /* 0x000fc40007810000 */
[----:B------:R-:W-:Y:S02]  /*1d0b0*/  FSEL R134, R134, -INF , P6 ;  /* 0xff80000086867808 */ /* 0x000fe40003000000 */
[----:B------:R-:W-:Y:S02]  /*1d0c0*/  FMNMX.FTZ R3, R153, R3, !PT ;  /* 0x0000000399037209 */ /* 0x000fe40007810000 */
[----:B------:R-:W-:Y:S02]  /*1d0d0*/  FSETP.NEU.FTZ.AND P4, PT, R5, -INF , PT ;  /* 0xff8000000500780b */ /* 0x000fe40003f9d000 */
[----:B------:R-:W-:Y:S02]  /*1d0e0*/  FMNMX.FTZ R3, R154, R3, !PT ;  /* 0x000000039a037209 */ /* 0x000fe40007810000 */
[----:B------:R-:W-:Y:S02]  /*1d0f0*/  ISETP.GT.AND P5, PT, R169, 0x60, PT ;  /* 0x00000060a900780c */ /* 0x000fe40003fa4270 */
[----:B------:R-:W-:-:S02]  /*1d100*/  FMNMX.FTZ R3, R155, R3, !PT ;  /* 0x000000039b037209 */ /* 0x000fc40007810000 */
[----:B------:R-:W-:Y:S02]  /*1d110*/  FSEL R135, R135, -INF , P3 ;  /* 0xff80000087877808 */ /* 0x000fe40001800000 */
[----:B------:R-:W-:Y:S02]  /*1d120*/  FMNMX.FTZ R3, R144, R3, !PT ;  /* 0x0000000390037209 */ /* 0x000fe40007810000 */
[----:B------:R-:W-:Y:S02]  /*1d130*/  FSEL R171, R171, RZ, P4 ;  /* 0x000000ffabab7208 */ /* 0x000fe40002000000 */
[----:B------:R-:W-:Y:S02]  /*1d140*/  FMNMX.FTZ R3, R145, R3, !PT ;  /* 0x0000000391037209 */ /* 0x000fe40007810000 */
[----:B------:R-:W-:Y:S01]  /*1d150*/  ISETP.GT.AND P6, PT, R169, 0x61, PT ;  /* 0x00000061a900780c */ /* 0x000fe20003fc4270 */
[-CC-:B------:R-:W-:Y:S01]  /*1d160*/  FFMA.FTZ R192, R147, R4.reuse, -R171.reuse ;  /* 0x0000000493c07223 */ /* 0x180fe200000108ab */
[----:B------:R-:W-:Y:S01]  /*1d170*/  FMNMX.FTZ R3, R146, R3, !PT ;  /* 0x0000000392037209 */ /* 0x000fe20007810000 */
[-CC-:B------:R-:W-:Y:S01]  /*1d180*/  FFMA.FTZ R202, R137, R4.reuse, -R171.reuse ;  /* 0x0000000489ca7223 */ /* 0x180fe200000108ab */
[----:B------:R-:W-:Y:S01]  /*1d190*/  FSEL R122, R122, -INF , P5 ;  /* 0xff8000007a7a7808 */ /* 0x000fe20002800000 */
[-CC-:B------:R-:W-:Y:S01]  /*1d1a0*/  FFMA.FTZ R137, R129, R4.reuse, -R171.reuse ;  /* 0x0000000481897223 */ /* 0x180fe200000108ab */
[----:B------:R-:W-:Y:S01]  /*1d1b0*/  FMNMX.FTZ R3, R166, R3, !PT ;  /* 0x00000003a6037209 */ /* 0x000fe20007810000 */
[-CC-:B------:R-:W-:Y:S01]  /*1d1c0*/  FFMA.FTZ R194, R148, R4.reuse, -R171.reuse ;  /* 0x0000000494c27223 */ /* 0x180fe200000108ab */
        /* <DEDUP_REMOVED lines=15> */
[----:B------:R-:W-:Y:S01]  /*1d2c0*/  FFMA.FTZ R184, R149, R4, -R171 ;  /* 0x0000000495b87223 */ /* 0x000fe200000108ab */
[----:B------:R-:W-:Y:S01]  /*1d2d0*/  FSEL R156, R127, -INF , P5 ;  /* 0xff8000007f9c7808 */ /* 0x000fe20002800000 */
[----:B------:R-:W-:-:S02]  /*1d2e0*/  WARPGROUP.DEPBAR.LE gsb0, 0x0 ;  /* 0x00008000000079c5 */ /* 0x000fc40000010000 */
[----:B------:R-:W-:Y:S01]  /*1d2f0*/  FMNMX.FTZ R3, R130, R3, !PT ;  /* 0x0000000382037209 */ /* 0x000fe20007810000 */
[----:B------:R-:W-:Y:S01]  /*1d300*/  WARPGROUP.ARRIVE ;  /* 0x00000000000079c5 */ /* 0x000fe20000000000 */
[-CC-:B------:R-:W-:Y:S01]  /*1d310*/  FFMA.FTZ R136, R136, R4.reuse, -R171.reuse ;  /* 0x0000000488887223 */ /* 0x180fe200000108ab */
[-CC-:B------:R-:W-:Y:S01]  /*1d320*/  FFMA.FTZ R182, R150, R4.reuse, -R171.reuse ;  /* 0x0000000496b67223 */ /* 0x180fe200000108ab */
[----:B------:R-:W-:Y:S01]  /*1d330*/  FMNMX.FTZ R3, R131, R3, !PT ;  /* 0x0000000383037209 */ /* 0x000fe20007810000 */
[----:B------:R-:W-:Y:S01]  /*1d340*/  MUFU.EX2 R200, R200 ;  /* 0x000000c800c87308 */ /* 0x000fe20000000800 */
[-CC-:B------:R-:W-:Y:S01]  /*1d350*/  FFMA.FTZ R196, R140, R4.reuse, -R171.reuse ;  /* 0x000000048cc47223 */ /* 0x180fe200000108ab */
[-CC-:B------:R-:W-:Y:S01]  /*1d360*/  FFMA.FTZ R188, R163, R4.reuse, -R171.reuse ;  /* 0x00000004a3bc7223 */ /* 0x180fe200000108ab */
[----:B------:R-:W-:Y:S01]  /*1d370*/  FMNMX.FTZ R3, R134, R3, !PT ;  /* 0x0000000386037209 */ /* 0x000fe20007810000 */
[-CC-:B------:R-:W-:Y:S01]  /*1d380*/  FFMA.FTZ R190, R164, R4.reuse, -R171.reuse ;  /* 0x00000004a4be7223 */ /* 0x180fe200000108ab */
        /* <DEDUP_REMOVED lines=9> */
[----:B------:R-:W-:Y:S01]  /*1d420*/  FFMA.FTZ R138, R138, R4, -R171 ;  /* 0x000000048a8a7223 */ /* 0x000fe200000108ab */
[----:B------:R-:W-:Y:S01]  /*1d430*/  FMNMX.FTZ R3, R147, R3, !PT ;  /* 0x0000000393037209 */ /* 0x000fe20007810000 */
[----:B------:R-:W-:Y:S03]  /*1d440*/  MUFU.EX2 R202, R202 ;  /* 0x000000ca00ca7308 */ /* 0x000fe60000000800 */
[----:B------:R-:W-:-:S04]  /*1d450*/  FMNMX.FTZ R3, R148, R3, !PT ;  /* 0x0000000394037209 */ /* 0x000fc80007810000 */
[----:B------:R-:W-:Y:S01]  /*1d460*/  FMNMX.FTZ R3, R156, R3, !PT ;  /* 0x000000039c037209 */ /* 0x000fe20007810000 */
[----:B------:R-:W-:Y:S04]  /*1d470*/  MUFU.EX2 R137, R137 ;  /* 0x0000008900897308 */ /* 0x000fe80000000800 */
[----:B------:R-:W0:Y:S04]  /*1d480*/  SHFL.BFLY PT, R133, R3, 0x2, 0x1f ;  /* 0x0c401f0003857f89 */ /* 0x000e2800000e0000 */
[----:B------:R-:W-:Y:S08]  /*1d490*/  MUFU.EX2 R196, R196 ;  /* 0x000000c400c47308 */ /* 0x000ff00000000800 */
[----:B------:R-:W-:Y:S08]  /*1d4a0*/  MUFU.EX2 R129, R129 ;  /* 0x0000008100817308 */ /* 0x000ff00000000800 */
[----:B------:R-:W-:Y:S01]  /*1d4b0*/  MUFU.EX2 R198, R198 ;  /* 0x000000c600c67308 */ /* 0x000fe20000000800 */
[----:B0-----:R-:W-:Y:S01]  /*1d4c0*/  FMNMX.FTZ R3, R3, R133, !PT ;  /* 0x0000008503037209 */ /* 0x001fe20007810000 */
[-CC-:B------:R-:W-:Y:S01]  /*1d4d0*/  FFMA.FTZ R133, R124, R4.reuse, -R171.reuse ;  /* 0x000000047c857223 */ /* 0x180fe200000108ab */
[-CC-:B------:R-:W-:Y:S01]  /*1d4e0*/  FFMA.FTZ R124, R125, R4.reuse, -R171.reuse ;  /* 0x000000047d7c7223 */ /* 0x180fe200000108ab */
[----:B------:R-:W-:-:S04]  /*1d4f0*/  FFMA.FTZ R125, R167, R4, -R171 ;  /* 0x00000004a77d7223 */ /* 0x000fc800000108ab */
[----:B------:R-:W-:Y:S01]  /*1d500*/  MUFU.EX2 R128, R128 ;  /* 0x0000008000807308 */ /* 0x000fe20000000800 */
[----:B------:R-:W0:Y:S07]  /*1d510*/  SHFL.BFLY PT, R141, R3, 0x1, 0x1f ;  /* 0x0c201f00038d7f89 */ /* 0x000e2e00000e0000 */
[----:B------:R-:W-:Y:S08]  /*1d520*/  MUFU.EX2 R192, R192 ;  /* 0x000000c000c07308 */ /* 0x000ff00000000800 */
[----:B------:R-:W-:Y:S08]  /*1d530*/  MUFU.EX2 R132, R132 ;  /* 0x0000008400847308 */ /* 0x000ff00000000800 */
[----:B------:R-:W-:Y:S01]  /*1d540*/  MUFU.EX2 R194, R194 ;  /* 0x000000c200c27308 */ /* 0x000fe20000000800 */
[----:B0-----:R-:W-:Y:S01]  /*1d550*/  FMNMX.FTZ R3, R3, R141, !PT ;  /* 0x0000008d03037209 */ /* 0x001fe20007810000 */
[----:B------:R-:W-:-:S03]  /*1d560*/  FFMA.FTZ R141, R151, R4, -R171 ;  /* 0x00000004978d7223 */ /* 0x000fc600000108ab */
        /* <DEDUP_REMOVED lines=8> */
[----:B------:R-:W-:Y:S02]  /*1d5f0*/  VIADD R14, R2, 0x300 ;  /* 0x00000300020e7836 */ /* 0x000fe40000000000 */
[-C--:B------:R-:W-:Y:S01]  /*1d600*/  FFMA.FTZ R201, R0, R4.reuse, -R149 ;  /* 0x0000000400c97223 */ /* 0x080fe20000010895 */
[----:B------:R-:W-:Y:S01]  /*1d610*/  FADD.FTZ R2, -R15, R9 ;  /* 0x000000090f027221 */ /* 0x000fe20000010100 */
[----:B------:R-:W-:Y:S01]  /*1d620*/  IMAD.MOV.U32 R15, RZ, RZ, 0x40000040 ;  /* 0x40000040ff0f7424 */ /* 0x000fe200078e00ff */
[----:B------:R-:W-:Y:S01]  /*1d630*/  FSEL R0, R5, RZ, P4 ;  /* 0x000000ff05007208 */ /* 0x000fe20002000000 */
[-CC-:B------:R-:W-:Y:S01]  /*1d640*/  FFMA.FTZ R150, R170, R4.reuse, -R149.reuse ;  /* 0x00000004aa967223 */ /* 0x180fe20000010895 */
[----:B------:R-:W-:Y:S01]  /*1d650*/  R2UR UR6, R14 ;  /* 0x000000000e0672ca */ /* 0x000fe200000e0000 */
[-C--:B------:R-:W-:Y:S01]  /*1d660*/  FMUL.FTZ R2, R2, R4.reuse ;  /* 0x0000000402027220 */ /* 0x080fe20000410000 */
[----:B------:R-:W-:Y:S01]  /*1d670*/  R2UR UR7, R15 ;  /* 0x000000000f0772ca */ /* 0x000fe200000e0000 */
[----:B------:R-:W-:Y:S01]  /*1d680*/  FADD.FTZ R0, -R0, R10 ;  /* 0x0000000a00007221 */ /* 0x000fe20000010100 */
[----:B------:R-:W-:Y:S01]  /*1d690*/  MUFU.EX2 R201, R201 ;  /* 0x000000c900c97308 */ /* 0x000fe20000000800 */
[-CC-:B------:R-:W-:Y:S01]  /*1d6a0*/  FFMA.FTZ R151, R20, R4.reuse, -R149.reuse ;  /* 0x0000000414977223 */ /* 0x180fe20000010895 */
[-CC-:B------:R-:W-:Y:S01]  /*1d6b0*/  FFMA.FTZ R199, R21, R4.reuse, -R149.reuse ;  /* 0x0000000415c77223 */ /* 0x180fe20000010895 */
[-C--:B------:R-:W-:Y:S01]  /*1d6c0*/  FMUL.FTZ R0, R0, R4.reuse ;  /* 0x0000000400007220 */ /* 0x080fe20000410000 */
[-CC-:B------:R-:W-:Y:S01]  /*1d6d0*/  FFMA.FTZ R20, R160, R4.reuse, -R149.reuse ;  /* 0x00000004a0147223 */ /* 0x180fe20000010895 */
[-CC-:B------:R-:W-:Y:S01]  /*1d6e0*/  FFMA.FTZ R193, R152, R4.reuse, -R149.reuse ;  /* 0x0000000498c17223 */ /* 0x180fe20000010895 */
[-CC-:B------:R-:W-:Y:S01]  /*1d6f0*/  FFMA.FTZ R21, R153, R4.reuse, -R149.reuse ;  /* 0x0000000499157223 */ /* 0x180fe20000010895 */
[-CC-:B------:R-:W-:Y:S01]  /*1d700*/  FFMA.FTZ R195, R154, R4.reuse, -R149.reuse ;  /* 0x000000049ac37223 */ /* 0x180fe20000010895 */
[----:B------:R-:W0:Y:S01]  /*1d710*/  MUFU.EX2 R2, R2 ;  /* 0x0000000200027308 */ /* 0x000e220000000800 */
[-CC-:B------:R-:W-:Y:S01]  /*1d720*/  FFMA.FTZ R152, R155, R4.reuse, -R149.reuse ;  /* 0x000000049b987223 */ /* 0x180fe20000010895 */
[-CC-:B------:R-:W-:Y:S01]  /*1d730*/  FFMA.FTZ R189, R144, R4.reuse, -R149.reuse ;  /* 0x0000000490bd7223 */ /* 0x180fe20000010895 */
[----:B------:R-:W-:Y:S01]  /*1d740*/  HGMMA.64x192x16.F32.BF16 R24, R176, gdesc[UR4].tnspB, R24, gsb0 ;  /* 0x42e00004b0187df0 */ /* 0x000fe20008001818 */
        /* <DEDUP_REMOVED lines=14> */
[----:B------:R-:W-:Y:S01]  /*1d830*/  FFMA.FTZ R148, R148, R4, -R149 ;  /* 0x0000000494947223 */ /* 0x000fe20000010895 */
[C---:B------:R-:W-:Y:S01]  /*1d840*/  ISETP.GT.AND P3, PT, R8.reuse, R223, PT ;  /* 0x000000df0800720c */ /* 0x040fe20003f64270 */
[----:B------:R-:W-:-:S04]  /*1d850*/  VIADD R8, R8, 0xffffffff ;  /* 0xffffffff08087836 */ /* 0x000fc80000000000 */
[----:B------:R-:W0:Y:S01]  /*1d860*/  MUFU.EX2 R203, R203 ;  /* 0x000000cb00cb7308 */ /* 0x000e220000000800 */
[----:B-1----:R-:W-:Y:S01]  /*1d870*/  FFMA.FTZ R7, R0, R7, R200 ;  /* 0x0000000700077223 */ /* 0x002fe200000100c8 */
[----:B------:R-:W-:-:S03]  /*1d880*/  F2FP.BF16.F32.PACK_AB R200, R136, R200 ;  /* 0x000000c888c8723e */ /* 0x000fc600000010ff */
[----:B------:R-:W-:-:S03]  /*1d890*/  FADD.FTZ R7, R136, R7 ;  /* 0x0000000788077221 */ /* 0x000fc60000010000 */
[----:B------:R-:W1:Y:S01]  /*1d8a0*/  MUFU.EX2 R12, R12 ;  /* 0x0000000c000c7308 */ /* 0x000e620000000800 */
[----:B--2---:R-:W-:Y:S01]  /*1d8b0*/  FADD.FTZ R6, R150, R6 ;  /* 0x0000000696067221 */ /* 0x004fe20000010000 */
[----:B------:R-:W-:Y:S01]  /*1d8c0*/  FADD.FTZ R7, R202, R7 ;  /* 0x00000007ca077221 */ /* 0x000fe20000010000 */
[C---:B------:R-:W-:Y:S02]  /*1d8d0*/  F2FP.BF16.F32.PACK_AB R202, R137.reuse, R202 ;  /* 0x000000ca89ca723e */ /* 0x040fe400000010ff */
[----:B------:R-:W-:Y:S01]  /*1d8e0*/  F2FP.BF16.F32.PACK_AB R201, R150, R201 ;  /* 0x000000c996c9723e */ /* 0x000fe200000010ff */
[----:B------:R-:W-:Y:S02]  /*1d8f0*/  FADD.FTZ R7, R137, R7 ;  /* 0x0000000789077221 */ /* 0x000fe40000010000 */
[----:B------:R-:W2:Y:S08]  /*1d900*/  MUFU.EX2 R197, R197 ;  /* 0x000000c500c57308 */ /* 0x000eb00000000800 */
[----:B------:R-:W3:Y:S08]  /*1d910*/  MUFU.EX2 R151, R151 ;  /* 0x0000009700977308 */ /* 0x000ef00000000800 */
[----:B------:R-:W4:Y:S08]  /*1d920*/  MUFU.EX2 R199, R199 ;  /* 0x000000c700c77308 */ /* 0x000f300000000800 */
[----:B------:R-:W4:Y:S08]  /*1d930*/  MUFU.EX2 R20, R20 ;  /* 0x0000001400147308 */ /* 0x000f300000000800 */
[----:B------:R-:W4:Y:S08]  /*1d940*/  MUFU.EX2 R193, R193 ;  /* 0x000000c100c17308 */ /* 0x000f300000000800 */
[----:B------:R-:W4:Y:S08]  /*1d950*/  MUFU.EX2 R21, R21 ;  /* 0x0000001500157308 */ /* 0x000f300000000800 */
[----:B------:R-:W4:Y:S08]  /*1d960*/  MUFU.EX2 R195, R195 ;  /* 0x000000c300c37308 */ /* 0x000f300000000800 */
[----:B------:R-:W4:Y:S08]  /*1d970*/  MUFU.EX2 R152, R152 ;  /* 0x0000009800987308 */ /* 0x000f300000000800 */
[----:B------:R-:W-:Y:S08]  /*1d980*/  MUFU.EX2 R188, R188 ;  /* 0x000000bc00bc7308 */ /* 0x000ff00000000800 */
        /* <DEDUP_REMOVED lines=10> */
[----:B------:R-:W-:Y:S08]  /*1da30*/  MUFU.EX2 R186, R186 ;  /* 0x000000ba00ba7308 */ /* 0x000ff00000000800 */
[----:B------:R-:W-:Y:S08]  /*1da40*/  MUFU.EX2 R187, R187 ;  /* 0x000000bb00bb7308 */ /* 0x000ff00000000800 */
[----:B------:R-:W-:Y:S01]  /*1da50*/  MUFU.EX2 R123, R123 ;  /* 0x0000007b007b7308 */ /* 0x000fe20000000800 */
[----:B------:R-:W-:-:S02]  /*1da60*/  WARPGROUP.DEPBAR.LE gsb0, 0x0 ;  /* 0x00008000000079c5 */ /* 0x000fc40000010000 */
[----:B------:R0:W-:Y:S05]  /*1da70*/  @!P1 SYNCS.ARRIVE.TRANS64.RED.A1T0 RZ, [R13+URZ], RZ ;  /* 0x000000ff0dff99a7 */ /* 0x0001ea000810043f */
[----:B------:R-:W-:Y:S01]  /*1da80*/  MUFU.EX2 R180, R159 ;  /* 0x0000009f00b47308 */ /* 0x000fe20000000800 */
[----:B0-----:R-:W-:Y:S01]  /*1da90*/  FADD.FTZ R13, R203, R6 ;  /* 0x00000006cb0d7221 */ /* 0x001fe20000010000 */
[----:B------:R0:W-:Y:S01]  /*1daa0*/  @!P1 SYNCS.ARRIVE.TRANS64.RED.A1T0 RZ, [R11+URZ], RZ ;  /* 0x000000ff0bff99a7 */ /* 0x0001e2000810043f */
[C---:B-1----:R-:W-:Y:S02]  /*1dab0*/  F2FP.BF16.F32.PACK_AB R203, R12.reuse, R203 ;  /* 0x000000cb0ccb723e */ /* 0x042fe400000010ff */
[----:B------:R-:W-:-:S03]  /*1dac0*/  FADD.FTZ R13, R12, R13 ;  /* 0x0000000d0c0d7221 */ /* 0x000fc60000010000 */
[----:B------:R-:W1:Y:S01]  /*1dad0*/  MUFU.EX2 R6, R139 ;  /* 0x0000008b00067308 */ /* 0x000e620000000800 */
[----:B--2---:R-:W-:Y:S01]  /*1dae0*/  FADD.FTZ R13, R197, R13 ;  /* 0x0000000dc50d7221 */ /* 0x004fe20000010000 */
[----:B0-----:R-:W-:Y:S01]  /*1daf0*/  FADD.FTZ R11, R196, R7 ;  /* 0x00000007c40b7221 */ /* 0x001fe20000010000 */
[----:B------:R-:W-:Y:S01]  /*1db00*/  FFMA.FTZ R7, R143, R4, -R149 ;  /* 0x000000048f077223 */ /* 0x000fe20000010895 */
[----:B------:R-:W-:Y:S01]  /*1db10*/  F2FP.BF16.F32.PACK_AB R196, R129, R196 ;  /* 0x000000c481c4723e */ /* 0x000fe200000010ff */
[----:B---3--:R-:W-:Y:S01]  /*1db20*/  FADD.FTZ R13, R151, R13 ;  /* 0x0000000d970d7221 */ /* 0x008fe20000010000 */
[----:B------:R-:W-:Y:S02]  /*1db30*/  FADD.FTZ R11, R129, R11 ;  /* 0x0000000b810b7221 */ /* 0x000fe40000010000 */
[----:B------:R-:W-:Y:S01]  /*1db40*/  MUFU.EX2 R181, R181 ;  /* 0x000000b500b57308 */ /* 0x000fe20000000800 */
[----:B------:R-:W-:Y:S01]  /*1db50*/  F2FP.BF16.F32.PACK_AB R197, R151, R197 ;  /* 0x000000c597c5723e */ /* 0x000fe200000010ff */
[----:B----4-:R-:W-:Y:S01]  /*1db60*/  FADD.FTZ R13, R199, R13 ;  /* 0x0000000dc70d7221 */ /* 0x010fe20000010000 */
[----:B------:R-:W-:Y:S01]  /*1db70*/  FADD.FTZ R14, R198, R11 ;  /* 0x0000000bc60e7221 */ /* 0x000fe20000010000 */
[-CC-:B------:R-:W-:Y:S01]  /*1db80*/  FFMA.FTZ R11, R131, R4.reuse, -R149.reuse ;  /* 0x00000004830b7223 */ /* 0x180fe20000010895 */
[----:B------:R-:W-:Y:S01]  /*1db90*/  FFMA.FTZ R149, R156, R4, -R149 ;  /* 0x000000049c957223 */ /* 0x000fe20000010895 */
[----:B------:R-:W-:Y:S01]  /*1dba0*/  FADD.FTZ R13, R20, R13 ;  /* 0x0000000d140d7221 */ /* 0x000fe20000010000 */
[C---:B------:R-:W-:Y:S01]  /*1dbb0*/  FADD.FTZ R14, R128.reuse, R14 ;  /* 0x0000000e800e7221 */ /* 0x040fe20000010000 */
[----:B------:R-:W0:Y:S01]  /*1dbc0*/  MUFU.EX2 R7, R7 ;  /* 0x0000000700077308 */ /* 0x000e220000000800 */
[----:B------:R-:W-:Y:S01]  /*1dbd0*/  F2FP.BF16.F32.PACK_AB R198, R128, R198 ;  /* 0x000000c680c6723e */ /* 0x000fe200000010ff */
[----:B------:R-:W-:Y:S01]  /*1dbe0*/  FADD.FTZ R13, R193, R13 ;  /* 0x0000000dc10d7221 */ /* 0x000fe20000010000 */
[----:B------:R-:W-:Y:S01]  /*1dbf0*/  FADD.FTZ R14, R192, R14 ;  /* 0x0000000ec00e7221 */ /* 0x000fe20000010000 */
[----:B------:R-:W-:-:S02]  /*1dc00*/  F2FP.BF16.F32.PACK_AB R199, R20, R199 ;  /* 0x000000c714c7723e */ /* 0x000fc400000010ff */
[----:B------:R-:W-:Y:S01]  /*1dc10*/  FADD.FTZ R13, R21, R13 ;  /* 0x0000000d150d7221 */ /* 0x000fe20000010000 */
[C---:B------:R-:W-:Y:S01]  /*1dc20*/  FADD.FTZ R14, R132.reuse, R14 ;  /* 0x0000000e840e7221 */ /* 0x040fe20000010000 */
[----:B------:R-:W-:Y:S01]  /*1dc30*/  MUFU.EX2 R133, R133 ;  /* 0x0000008500857308 */ /* 0x000fe20000000800 */
[----:B------:R-:W-:Y:S01]  /*1dc40*/  F2FP.BF16.F32.PACK_AB R192, R132, R192 ;  /* 0x000000c084c0723e */ /* 0x000fe200000010ff */
[----:B------:R-:W-:Y:S01]  /*1dc50*/  FADD.FTZ R13, R195, R13 ;  /* 0x0000000dc30d7221 */ /* 0x000fe20000010000 */
[----:B------:R-:W-:Y:S01]  /*1dc60*/  FADD.FTZ R14, R194, R14 ;  /* 0x0000000ec20e7221 */ /* 0x000fe20000010000 */
[----:B------:R-:W-:Y:S02]  /*1dc70*/  F2FP.BF16.F32.PACK_AB R193, R21, R193 ;  /* 0x000000c115c1723e */ /* 0x000fe400000010ff */
[----:B------:R-:W-:Y:S01]  /*1dc80*/  FADD.FTZ R13, R152, R13 ;  /* 0x0000000d980d7221 */ /* 0x000fe20000010000 */
[C---:B------:R-:W-:Y:S01]  /*1dc90*/  FADD.FTZ R14, R120.reuse, R14 ;  /* 0x0000000e780e7221 */ /* 0x040fe20000010000 */
[----:B------:R-:W2:Y:S01]  /*1dca0*/  MUFU.EX2 R11, R11 ;  /* 0x0000000b000b7308 */ /* 0x000ea20000000800 */
[----:B------:R-:W-:Y:S01]  /*1dcb0*/  F2FP.BF16.F32.PACK_AB R194, R120, R194 ;  /* 0x000000c278c2723e */ /* 0x000fe200000010ff */
[----:B------:R-:W-:Y:S01]  /*1dcc0*/  FADD.FTZ R13, R189, R13 ;  /* 0x0000000dbd0d7221 */ /* 0x000fe20000010000 */
[----:B------:R-:W-:Y:S01]  /*1dcd0*/  FADD.FTZ R14, R188, R14 ;  /* 0x0000000ebc0e7221 */ /* 0x000fe20000010000 */
[----:B------:R-:W-:-:S02]  /*1dce0*/  F2FP.BF16.F32.PACK_AB R189, R10, R189 ;  /* 0x000000bd0abd723e */ /* 0x000fc400000010ff */
[----:B------:R-:W-:Y:S01]  /*1dcf0*/  FADD.FTZ R13, R10, R13 ;  /* 0x0000000d0a0d7221 */ /* 0x000fe20000010000 */
[----:B------:R-:W-:Y:S01]  /*1dd00*/  FADD.FTZ R14, R121, R14 ;  /* 0x0000000e790e7221 */ /* 0x000fe20000010000 */
[----:B------:R-:W-:Y:S01]  /*1dd10*/  MUFU.EX2 R182, R182 ;  /* 0x000000b600b67308 */ /* 0x000fe20000000800 */
[----:B------:R-:W-:Y:S01]  /*1dd20*/  F2FP.BF16.F32.PACK_AB R195, R152, R195 ;  /* 0x000000c398c3723e */ /* 0x000fe200000010ff */
[----:B------:R-:W-:Y:S01]  /*1dd30*/  FADD.FTZ R13, R191, R13 ;  /* 0x0000000dbf0d7221 */ /* 0x000fe20000010000 */
[----:B------:R-:W-:Y:S01]  /*1dd40*/  FADD.FTZ R14, R190, R14 ;  /* 0x0000000ebe0e7221 */ /* 0x000fe20000010000 */
[C---:B------:R-:W-:Y:S02]  /*1dd50*/  F2FP.BF16.F32.PACK_AB R191, R9.reuse, R191 ;  /* 0x000000bf09bf723e */ /* 0x040fe400000010ff */
[----:B------:R-:W-:Y:S01]  /*1dd60*/  FADD.FTZ R13, R9, R13 ;  /* 0x0000000d090d7221 */ /* 0x000fe20000010000 */
[----:B------:R-:W-:Y:S01]  /*1dd70*/  FADD.FTZ R14, R127, R14 ;  /* 0x0000000e7f0e7221 */ /* 0x000fe20000010000 */
[----:B------:R-:W3:Y:S01]  /*1dd80*/  MUFU.EX2 R183, R183 ;  /* 0x000000b700b77308 */ /* 0x000ee20000000800 */
[----:B------:R-:W-:Y:S01]  /*1dd90*/  F2FP.BF16.F32.PACK_AB R188, R121, R188 ;  /* 0x000000bc79bc723e */ /* 0x000fe200000010ff */
[----:B------:R-:W-:Y:S01]  /*1dda0*/  FADD.FTZ R13, R185, R13 ;  /* 0x0000000db90d7221 */ /* 0x000fe20000010000 */
[----:B------:R-:W-:Y:S01]  /*1ddb0*/  FADD.FTZ R14, R184, R14 ;  /* 0x0000000eb80e7221 */ /* 0x000fe20000010000 */
[----:B-1----:R-:W-:-:S02]  /*1ddc0*/  F2FP.BF16.F32.PACK_AB R185, R6, R185 ;  /* 0x000000b906b9723e */ /* 0x002fc400000010ff */
[----:B------:R-:W-:Y:S01]  /*1ddd0*/  FADD.FTZ R12, R6, R13 ;  /* 0x0000000d060c7221 */ /* 0x000fe20000010000 */
[----:B------:R-:W-:Y:S01]  /*1dde0*/  FADD.FTZ R15, R126, R14 ;  /* 0x0000000e7e0f7221 */ /* 0x000fe20000010000 */
[----:B------:R-:W1:Y:S01]  /*1ddf0*/  MUFU.EX2 R140, R140 ;  /* 0x0000008c008c7308 */ /* 0x000e620000000800 */
[----:B------:R-:W-:Y:S01]  /*1de00*/  F2FP.BF16.F32.PACK_AB R190, R127, R190 ;  /* 0x000000be7fbe723e */ /* 0x000fe200000010ff */
[----:B------:R-:W-:Y:S01]  /*1de10*/  FADD.FTZ R12, R187, R12 ;  /* 0x0000000cbb0c7221 */ /* 0x000fe20000010000 */
[----:B------:R-:W-:Y:S01]  /*1de20*/  FADD.FTZ R14, R186, R15 ;  /* 0x0000000fba0e7221 */ /* 0x000fe20000010000 */
[C---:B0-----:R-:W-:Y:S02]  /*1de30*/  F2FP.BF16.F32.PACK_AB R187, R7.reuse, R187 ;  /* 0x000000bb07bb723e */ /* 0x041fe400000010ff */
[----:B------:R-:W-:Y:S01]  /*1de40*/  FADD.FTZ R12, R7, R12 ;  /* 0x0000000c070c7221 */ /* 0x000fe20000010000 */
[----:B------:R-:W-:Y:S01]  /*1de50*/  FADD.FTZ R13, R123, R14 ;  /* 0x0000000e7b0d7221 */ /* 0x000fe20000010000 */
[----:B------:R-:W0:Y:S01]  /*1de60*/  MUFU.EX2 R135, R135 ;  /* 0x0000008700877308 */ /* 0x000e220000000800 */
[----:B------:R-:W-:Y:S01]  /*1de70*/  F2FP.BF16.F32.PACK_AB R184, R126, R184 ;  /* 0x000000b87eb8723e */ /* 0x000fe200000010ff */
[----:B------:R-:W-:Y:S01]  /*1de80*/  FADD.FTZ R12, R181, R12 ;  /* 0x0000000cb50c7221 */ /* 0x000fe20000010000 */
[----:B------:R-:W-:Y:S01]  /*1de90*/  FADD.FTZ R10, R180, R13 ;  /* 0x0000000db40a7221 */ /* 0x000fe20000010000 */
[----:B--2---:R-:W-:-:S02]  /*1dea0*/  F2FP.BF16.F32.PACK_AB R181, R11, R181 ;  /* 0x000000b50bb5723e */ /* 0x004fc400000010ff */
[----:B------:R-:W-:Y:S01]  /*1deb0*/  FADD.FTZ R12, R11, R12 ;  /* 0x0000000c0b0c7221 */ /* 0x000fe20000010000 */
[----:B------:R-:W-:Y:S01]  /*1dec0*/  FADD.FTZ R9, R133, R10 ;  /* 0x0000000a85097221 */ /* 0x000fe20000010000 */
[----:B------:R-:W2:Y:S01]  /*1ded0*/  MUFU.EX2 R124, R124 ;  /* 0x0000007c007c7308 */ /* 0x000ea20000000800 */
[----:B------:R-:W-:Y:S01]  /*1dee0*/  F2FP.BF16.F32.PACK_AB R186, R123, R186 ;  /* 0x000000ba7bba723e */ /* 0x000fe200000010ff */
[----:B---3--:R-:W-:Y:S01]  /*1def0*/  FADD.FTZ R12, R183, R12 ;  /* 0x0000000cb70c7221 */ /* 0x008fe20000010000 */
[----:B------:R-:W-:Y:S01]  /*1df00*/  FADD.FTZ R9, R182, R9 ;  /* 0x00000009b6097221 */ /* 0x000fe20000010000 */
[----:B------:R-:W-:Y:S01]  /*1df10*/  F2FP.BF16.F32.PACK_AB R180, R133, R180 ;  /* 0x000000b485b4723e */ /* 0x000fe200000010ff */
[----:B------:R-:W-:Y:S01]  /*1df20*/  IMAD.MOV.U32 R11, RZ, RZ, R208 ;  /* 0x000000ffff0b7224 */ /* 0x000fe200078e00d0 */
[C---:B-1----:R-:W-:Y:S01]  /*1df30*/  F2FP.BF16.F32.PACK_AB R182, R140.reuse, R182 ;  /* 0x000000b68cb6723e */ /* 0x042fe200000010ff */
[----:B------:R-:W-:Y:S01]  /*1df40*/  FADD.FTZ R9, R140, R9 ;  /* 0x000000098c097221 */ /* 0x000fe20000010000 */
[----:B------:R-:W1:Y:S01]  /*1df50*/  MUFU.EX2 R122, R122 ;  /* 0x0000007a007a7308 */ /* 0x000e620000000800 */
[C---:B0-----:R-:W-:Y:S01]  /*1df60*/  FADD.FTZ R7, R135.reuse, R12 ;  /* 0x0000000c87077221 */ /* 0x041fe20000010000 */
[----:B------:R-:W-:Y:S01]  /*1df70*/  F2FP.BF16.F32.PACK_AB R183, R135, R183 ;  /* 0x000000b787b7723e */ /* 0x000fe200000010ff */
[----:B------:R-:W-:-:S05]  /*1df80*/  IMAD.MOV.U32 R12, RZ, RZ, R205 ;  /* 0x000000ffff0c7224 */ /* 0x000fca00078e00cd */
[----:B------:R-:W0:Y:S01]  /*1df90*/  MUFU.EX2 R125, R125 ;  /* 0x0000007d007d7308 */ /* 0x000e220000000800 */
[----:B--2---:R-:W-:-:S07]  /*1dfa0*/  FADD.FTZ R6, R124, R9 ;  /* 0x000000097c067221 */ /* 0x004fce0000010000 */
[----:B------:R-:W2:Y:S01]  /*1dfb0*/  MUFU.EX2 R147, R147 ;  /* 0x0000009300937308 */ /* 0x000ea20000000800 */
[----:B-1----:R-:W-:-:S07]  /*1dfc0*/  FADD.FTZ R10, R122, R7 ;  /* 0x000000077a0a7221 */ /* 0x002fce0000010000 */
[----:B------:R-:W1:Y:S01]  /*1dfd0*/  MUFU.EX2 R138, R138 ;  /* 0x0000008a008a7308 */ /* 0x000e620000000800 */
[C---:B0-----:R-:W-:Y:S01]  /*1dfe0*/  FADD.FTZ R7, R125.reuse, R6 ;  /* 0x000000067d077221 */ /* 0x041fe20000010000 */
[----:B------:R-:W-:-:S06]  /*1dff0*/  F2FP.BF16.F32.PACK_AB R176, R125, R124 ;  /* 0x0000007c7db0723e */ /* 0x000fcc00000010ff */
[----:B------:R-:W0:Y:S01]  /*1e000*/  MUFU.EX2 R148, R148 ;  /* 0x0000009400947308 */ /* 0x000e220000000800 */
[C---:B--2---:R-:W-:Y:S01]  /*1e010*/  FADD.FTZ R9, R147.reuse, R10 ;  /* 0x0000000a93097221 */ /* 0x044fe20000010000 */
[----:B------:R-:W-:-:S06]  /*1e020*/  F2FP.BF16.F32.PACK_AB R177, R147, R122 ;  /* 0x0000007a93b1723e */ /* 0x000fcc00000010ff */
[----:B------:R-:W2:Y:S01]  /*1e030*/  MUFU.EX2 R141, R141 ;  /* 0x0000008d008d7308 */ /* 0x000ea20000000800 */
[----:B-1----:R-:W-:-:S07]  /*1e040*/  FADD.FTZ R6, R138, R7 ;  /* 0x000000078a067221 */ /* 0x002fce0000010000 */
[----:B------:R-:W1:Y:S01]  /*1e050*/  MUFU.EX2 R149, R149 ;  /* 0x0000009500957308 */ /* 0x000e620000000800 */
[----:B0-----:R-:W-:Y:S01]  /*1e060*/  FADD.FTZ R10, R148, R9 ;  /* 0x00000009940a7221 */ /* 0x001fe20000010000 */
[----:B------:R-:W-:Y:S02]  /*1e070*/  IMAD.MOV.U32 R9, RZ, RZ, R3 ;  /* 0x000000ffff097224 */ /* 0x000fe400078e0003 */
[C---:B--2---:R-:W-:Y:S01]  /*1e080*/  FADD.FTZ R7, R141.reuse, R6 ;  /* 0x000000068d077221 */ /* 0x044fe20000010000 */
[----:B------:R-:W-:Y:S01]  /*1e090*/  F2FP.BF16.F32.PACK_AB R178, R141, R138 ;  /* 0x0000008a8db2723e */ /* 0x000fe200000010ff */
[C---:B-1----:R-:W-:Y:S01]  /*1e0a0*/  FADD.FTZ R6, R149.reuse, R10 ;  /* 0x0000000a95067221 */ /* 0x042fe20000010000 */
[----:B------:R-:W-:Y:S01]  /*1e0b0*/  F2FP.BF16.F32.PACK_AB R179, R149, R148 ;  /* 0x0000009495b3723e */ /* 0x000fe200000010ff */
[----:B------:R-:W-:Y:S01]  /*1e0c0*/  IMAD.MOV.U32 R10, RZ, RZ, R5 ;  /* 0x000000ffff0a7224 */ /* 0x000fe200078e0005 */
[----:B------:R-:W-:Y:S06]  /*1e0d0*/  @P3 BRA `(.L_x_2922) ;  /* 0xffffffa000d03947 */ /* 0x000fec000383ffff */
[----:B------:R-:W-:Y:S05]  /*1e0e0*/  BSYNC B1 ;  /* 0x0000000000017941 */ /* 0x000fea0003800000 */
.L_x_2911:
[----:B------:R-:W-:Y:S05]  /*1e0f0*/  BSYNC B0 ;  /* 0x0000000000007941 */ /* 0x000fea0003800000 */
.L_x_2910:
[----:B------:R-:W-:Y:S01]  /*1e100*/  ISETP.GE.AND P2, PT, R8, RZ, PT ;  /* 0x000000ff0800720c */ /* 0x000fe20003f46270 */
[----:B------:R-:W-:-:S12]  /*1e110*/  BSSY B0, `(.L_x_2923) ;  /* 0x000054f000007945 */ /* 0x000fd80003800000 */
[----:B------:R-:W-:Y:S05]  /*1e120*/  @!P2 BRA `(.L_x_2924) ;  /* 0x000000540034a947 */ /* 0x000fea0003800000 */
[----:B------:R-:W-:Y:S02]  /*1e130*/  IMAD.MOV.U32 R9, RZ, RZ, R3 ;  /* 0x000000ffff097224 */ /* 0x000fe400078e0003 */
[----:B------:R-:W-:Y:S02]  /*1e140*/  IMAD.MOV.U32 R10, RZ, RZ, R5 ;  /* 0x000000ffff0a7224 */ /* 0x000fe400078e0005 */
[----:B------:R-:W-:Y:S02]  /*1e150*/  IMAD.MOV.U32 R11, RZ, RZ, R208 ;  /* 0x000000ffff0b7224 */ /* 0x000fe400078e00d0 */
[----:B------:R-:W-:-:S07]  /*1e160*/  IMAD.MOV.U32 R12, RZ, RZ, R205 ;  /* 0x000000ffff0c7224 */ /* 0x000fce00078e00cd */
.L_x_2935:
[----:B------:R-:W-:-:S05]  /*1e170*/  VIADD R13, R12, 0x1 ;  /* 0x000000010c0d7836 */ /* 0x000fca0000000000 */
[----:B------:R-:W-:-:S04]  /*1e180*/  ISETP.NE.AND P2, PT, R13, 0x2, PT ;  /* 0x000000020d00780c */ /* 0x000fc80003f45270 */
[----:B------:R-:W-:Y:S02]  /*1e190*/  SEL R13, R13, RZ, P2 ;  /* 0x000000ff0d0d7207 */ /* 0x000fe40001000000 */
[----:B------:R-:W-:-:S03]  /*1e1a0*/  SEL R208, RZ, 0x1, P2 ;  /* 0x00000001ffd07807 */ /* 0x000fc60001000000 */
[----:B------:R-:W-:Y:S01]  /*1e1b0*/  IMAD.MOV.U32 R205, RZ, RZ, R13 ;  /* 0x000000ffffcd7224 */ /* 0x000fe200078e000d */
[----:B------:R-:W-:Y:S01]  /*1e1c0*/  LOP3.LUT R208, R11, R208, RZ, 0x3c, !PT ;  /* 0x000000d00bd07212 */ /* 0x000fe200078e3cff */
[----:B------:R-:W-:Y:S06]  /*1e1d0*/  @!P0 BRA `(.L_x_2925) ;  /* 0x0000000000048947 */ /* 0x000fec0003800000 */
[----:B------:R-:W-:Y:S01]  /*1e1e0*/  BPT.TRAP 0x1 ;  /* 0x000000040000795c */ /* 0x000fe20000300000 */
.L_x_2925:
[----:B------:R-:W-:Y:S01]  /*1e1f0*/  IMAD R4, R205, 0x8, R16 ;  /* 0x00000008cd047824 */ /* 0x000fe200078e0210 */
[----:B------:R-:W-:-:S04]  /*1e200*/  SHF.L.U32 R5, R208, 0x1f, RZ ;  /* 0x0000001fd0057819 */ /* 0x000fc800000006ff */
[----:B------:R0:W1:Y:S01]  /*1e210*/  SYNCS.PHASECHK.TRANS64.TRYWAIT P2, [R4+URZ+0x36830], R5 ;  /* 0x03683005040075a7 */ /* 0x000062000804017f */
[----:B------:R-:W-:Y:S05]  /*1e220*/  @!P0 BRA `(.L_x_2926) ;  /* 0x0000000000048947 */ /* 0x000fea0003800000 */
[----:B------:R-:W-:Y:S01]  /*1e230*/  BPT.TRAP 0x1 ;  /* 0x000000040000795c */ /* 0x000fe20000300000 */
.L_x_2926:
[----:B------:R-:W-:Y:S01]  /*1e240*/  IMAD R3, R205, 0xa80, R221 ;  /* 0x00000a80cd037824 */ /* 0x000fe200078e02dd */
[----:B------:R-:W-:Y:S03]  /*1e250*/  BSSY B1, `(.L_x_2927) ;  /* 0x0000006000017945 */ /* 0x000fe60003800000 */
[C---:B------:R-:W-:Y:S02]  /*1e260*/  VIADD R122, R3.reuse, 0x80 ;  /* 0x00000080037a7836 */ /* 0x040fe40000000000 */
[----:B------:R-:W-:Y:S01]  /*1e270*/  VIADD R124, R3, 0x100 ;  /* 0x00000100037c7836 */ /* 0x000fe20000000000 */
[----:B-1----:R-:W-:Y:S06]  /*1e280*/  @P2 BRA `(.L_x_2928) ;  /* 0x0000000000082947 */ /* 0x002fec0003800000 */
[----:B------:R-:W1:Y:S02]  /*1e290*/  SYNCS.PHASECHK.TRANS64.TRYWAIT P2, [R4+URZ+0x36830], R5 ;  /* 0x03683005040075a7 */ /* 0x000e64000804017f */
[----:B-1----:R-:W-:Y:S05]  /*1e2a0*/  @!P2 BRA `(.L_x_2929) ;  /* 0x000001180080a947 */ /* 0x002fea0003800000 */
.L_x_2928:
[----:B------:R-:W-:Y:S05]  /*1e2b0*/  BSYNC B1 ;  /* 0x0000000000017941 */ /* 0x000fea0003800000 */
.L_x_2927:
        /* <DEDUP_REMOVED lines=16> */
[C---:B------:R-:W-:Y:S01]  /*1e3c0*/  VIADD R210, R3.reuse, 0x84 ;  /* 0x0000008403d27836 */ /* 0x040fe20000000000 */
[----:B------:R-:W-:Y:S01]  /*1e3d0*/  R2UR UR18, R120 ;  /* 0x00000000781272ca */ /* 0x000fe200000e0000 */
[----:B------:R-:W-:Y:S01]  /*1e3e0*/  IMAD.MOV.U32 R211, RZ, RZ, 0x40000040 ;  /* 0x40000040ffd37424 */ /* 0x000fe200078e00ff */
[----:B------:R-:W-:Y:S01]  /*1e3f0*/  R2UR UR14, R122 ;  /* 0x000000007a0e72ca */ /* 0x000fe200000e0000 */
[----:B------:R-:W-:Y:S01]  /*1e400*/  VIADD R120, R3, 0x200 ;  /* 0x0000020003787836 */ /* 0x000fe20000000000 */
[----:B------:R-:W-:Y:S01]  /*1e410*/  R2UR UR35, R121 ;  /* 0x00000000792372ca */ /* 0x000fe200000e0000 */
[----:B----4-:R-:W4:Y:S03]  /*1e420*/  LDL.64 R6, [R1+0x28] ;  /* 0x0000280001067983 */ /* 0x010f260000100a00 */
[----:B------:R-:W-:-:S02]  /*1e430*/  R2UR UR34, R120 ;  /* 0x00000000782272ca */ /* 0x000fc400000e0000 */
[----:B--2---:R-:W-:Y:S01]  /*1e440*/  R2UR UR20, R20 ;  /* 0x00000000141472ca */ /* 0x004fe200000e0000 */
[----:B------:R-:W2:Y:S01]  /*1e450*/  LDL.64 R226, [R1+0x18] ;  /* 0x0000180001e27983 */ /* 0x000ea20000100a00 */
[----:B------:R-:W-:Y:S02]  /*1e460*/  R2UR UR21, R21 ;  /* 0x00000000151572ca */ /* 0x000fe400000e0000 */
[----:B---3--:R-:W-:Y:S02]  /*1e470*/  R2UR UR46, R14 ;  /* 0x000000000e2e72ca */ /* 0x008fe400000e0000 */
[----:B------:R-:W-:-:S07]  /*1e480*/  R2UR UR47, R15 ;  /* 0x000000000f2f72ca */ /* 0x000fce00000e0000 */
[----:B------:R-:W-:Y:S02]  /*1e490*/  UMOV UR8, UR20 ;  /* 0x0000001400087c82 */ /* 0x000fe40008000000 */
[----:B------:R-:W-:Y:S02]  /*1e4a0*/  UMOV UR9, UR21 ;  /* 0x0000001500097c82 */ /* 0x000fe40008000000 */
        /* <DEDUP_REMOVED lines=106> */
[----:B----4-:R-:W-:Y:S02]  /*1eb50*/  R2UR UR38, R6 ;  /* 0x00000000062672ca */ /* 0x010fe400000e0000 */
        /* <DEDUP_REMOVED lines=63> */
[----:B--2---:R-:W-:Y:S02]  /*1ef50*/  R2UR UR40, R226 ;  /* 0x00000000e22872ca */ /* 0x004fe400000e0000 */
        /* <DEDUP_REMOVED lines=117> */
[----:B01----:R-:W-:Y:S02]  /*1f6b0*/  MOV R4, UR43 ;  /* 0x0000002b00047c02 */ /* 0x003fe40008000f00 */
        /* <DEDUP_REMOVED lines=551> */
[----:B---3--:R-:W-:Y:S06]  /*21930*/  @!P0 BRA `(.L_x_2930) ;  /* 0x0000000000048947 */ /* 0x008fec0003800000 */
[----:B------:R-:W-:Y:S01]  /*21940*/  BPT.TRAP 0x1 ;  /* 0x000000040000795c */ /* 0x000fe20000300000 */
.L_x_2930:
[----:B------:R-:W-:Y:S01]  /*21950*/  SHF.L.U32 R0, R11, 0x1f, RZ ;  /* 0x0000001f0b007819 */ /* 0x000fe200000006ff */
[----:B------:R-:W-:-:S04]  /*21960*/  IMAD R11, R12, 0x8, R16 ;  /* 0x000000080c0b7824 */ /* 0x000fc800078e0210 */
[----:B------:R0:W1:Y:S01]  /*21970*/  SYNCS.PHASECHK.TRANS64.TRYWAIT P2, [R11+URZ+0x36850], R0 ;  /* 0x036850000b0075a7 */ /* 0x000062000804017f */
[----:B------:R-:W-:Y:S05]  /*21980*/  @!P0 BRA `(.L_x_2931) ;  /* 0x0000000000048947 */ /* 0x000fea0003800000 */
[----:B------:R-:W-:Y:S01]  /*21990*/  BPT.TRAP 0x1 ;  /* 0x000000040000795c */ /* 0x000fe20000300000 */
.L_x_2931:
[----:B------:R-:W-:Y:S04]  /*219a0*/  BSSY B1, `(.L_x_2932) ;  /* 0x0000004000017945 */ /* 0x000fe80003800000 */
[----:B-1----:R-:W-:Y:S05]  /*219b0*/  @P2 BRA `(.L_x_2933) ;  /* 0x0000000000082947 */ /* 0x002fea0003800000 */
[----:B------:R-:W1:Y:S02]  /*219c0*/  SYNCS.PHASECHK.TRANS64.TRYWAIT P2, [R11+URZ+0x36850], R0 ;  /* 0x036850000b0075a7 */ /* 0x000e64000804017f */
[----:B-1----:R-:W-:Y:S05]  /*219d0*/  @!P2 BRA `(.L_x_2934) ;  /* 0x000000e000c8a947 */ /* 0x002fea0003800000 */
.L_x_2933:
[----:B------:R-:W-:Y:S05]  /*219e0*/  BSYNC B1 ;  /* 0x0000000000017941 */ /* 0x000fea0003800000 */
.L_x_2932:
        /* <DEDUP_REMOVED lines=10> */
[----:B------:R-:W-:Y:S01]  /*21a90*/  MUFU.TANH R21, R21 ;  /* 0x0000001500157308 */ /* 0x000fe20000002400 */
        /* <DEDUP_REMOVED lines=10> */
[----:B------:R-:W-:Y:S01]  /*21b40*/  MUFU.TANH R161, R161 ;  /* 0x000000a100a17308 */ /* 0x000fe20000002400 */
        /* <DEDUP_REMOVED lines=39> */
[----:B------:R-:W-:Y:S01]  /*21dc0*/  ULDC UR4, c[0x0][0x988] ;  /* 0x0002620000047ab9 */ /* 0x000fe20000000800 */
[----:B------:R-:W-:Y:S01]  /*21dd0*/  FMUL.FTZ R124, R151, UR42 ;  /* 0x0000002a977c7c20 */ /* 0x000fe20008410000 */
[----:B------:R-:W-:-:S02]  /*21de0*/  IMAD.U32 R4, RZ, RZ, UR4 ;  /* 0x00000004ff047e24 */ /* 0x000fc4000f8e00ff */
[----:B------:R-:W-:Y:S01]  /*21df0*/  FMUL.FTZ R138, R138, UR42 ;  /* 0x0000002a8a8a7c20 */ /* 0x000fe20008410000 */
[----:B------:R-:W-:Y:S01]  /*21e00*/  MUFU.TANH R153, R153 ;  /* 0x0000009900997308 */ /* 0x000fe20000002400 */
[----:B------:R-:W-:Y:S02]  /*21e10*/  VIADD R120, R14, 0x280 ;  /* 0x000002800e787836 */ /* 0x000fe40000000000 */
[----:B------:R-:W-:Y:S01]  /*21e20*/  FMUL.FTZ R139, R139, UR42 ;  /* 0x0000002a8b8b7c20 */ /* 0x000fe20008410000 */
[----:B------:R-:W-:Y:S02]  /*21e30*/  IMAD.MOV.U32 R121, RZ, RZ, 0x40000040 ;  /* 0x40000040ff797424 */ /* 0x000fe400078e00ff */
        /* <DEDUP_REMOVED lines=11> */
[----:B------:R-:W-:Y:S01]  /*21ef0*/  @!P1 IMAD R13, R13, 0x8, R16 ;  /* 0x000000080d0d9824 */ /* 0x000fe200078e0210 */
[----:B------:R-:W-:Y:S01]  /*21f00*/  MUFU.TANH R157, R157 ;  /* 0x0000009d009d7308 */ /* 0x000fe20000002400 */
[----:B------:R-:W-:Y:S01]  /*21f10*/  @!P1 VIADD R11, R11, 0x36860 ;  /* 0x000368600b0b9836 */ /* 0x000fe20000000000 */
[----:B------:R-:W-:Y:S01]  /*21f20*/  ISETP.GT.AND P2, PT, R8, RZ, PT ;  /* 0x000000ff0800720c */ /* 0x000fe20003f44270 */
[----:B------:R-:W-:-:S02]  /*21f30*/  @!P1 VIADD R13, R13, 0x36840 ;  /* 0x000368400d0d9836 */ /* 0x000fc40000000000 */
[----:B------:R-:W-:Y:S01]  /*21f40*/  VIADD R8, R8, 0xffffffff ;  /* 0xffffffff08087836 */ /* 0x000fe20000000000 */
        /* <DEDUP_REMOVED lines=63> */
[----:B------:R-:W-:Y:S01]  /*22340*/  FMUL.FTZ R2, R168, UR42 ;  /* 0x0000002aa8027c20 */ /* 0x000fe20008410000 */
[----:B------:R-:W-:Y:S01]  /*22350*/  R2UR UR7, R3 ;  /* 0x00000000030772ca */ /* 0x000fe200000e0000 */
[----:B------:R-:W-:Y:S01]  /*22360*/  FMUL.FTZ R3, R169, UR42 ;  /* 0x0000002aa9037c20 */ /* 0x000fe20008410000 */
[----:B------:R-:W-:Y:S01]  /*22370*/  FMUL.FTZ R168, R173, UR42 ;  /* 0x0000002aada87c20 */ /* 0x000fe20008410000 */
[----:B------:R-:W-:Y:S02]  /*22380*/  FMUL.FTZ R169, R175, UR42 ;  /* 0x0000002aafa97c20 */ /* 0x000fe40008410000 */
[----:B------:R-:W0:Y:S08]  /*22390*/  MUFU.TANH R2, R2 ;  /* 0x0000000200027308 */ /* 0x000e300000002400 */
[----:B------:R-:W1:Y:S08]  /*223a0*/  MUFU.TANH R3, R3 ;  /* 0x0000000300037308 */ /* 0x000e700000002400 */
[----:B------:R-:W2:Y:S01]  /*223b0*/  MUFU.TANH R168, R168 ;  /* 0x000000a800a87308 */ /* 0x000ea20000002400 */
[----:B0-----:R-:W-:-:S07]  /*223c0*/  FMNMX.FTZ R0, R2, R10, !PT ;  /* 0x0000000a02007209 */ /* 0x001fce0007810000 */
[----:B------:R-:W0:Y:S01]  /*223d0*/  MUFU.TANH R169, R169 ;  /* 0x000000a900a97308 */ /* 0x000e220000002400 */
[----:B-1----:R-:W-:-:S04]  /*223e0*/  FMNMX.FTZ R0, R3, R0, !PT ;  /* 0x0000000003007209 */ /* 0x002fc80007810000 */
[----:B------:R-:W-:-:S04]  /*223f0*/  FMNMX.FTZ R0, R21, R0, !PT ;  /* 0x0000000015007209 */ /* 0x000fc80007810000 */
        /* <DEDUP_REMOVED lines=25> */
[----:B------:R-:W1:Y:S02]  /*22590*/  SHFL.BFLY PT, R0, R5, 0x2, 0x1f ;  /* 0x0c401f0005007f89 */ /* 0x000e6400000e0000 */
[----:B-1----:R-:W-:-:S05]  /*225a0*/  FMNMX.FTZ R5, R5, R0, !PT ;  /* 0x0000000005057209 */ /* 0x002fca0007810000 */
[----:B------:R-:W1:Y:S02]  /*225b0*/  SHFL.BFLY PT, R0, R5, 0x1, 0x1f ;  /* 0x0c201f0005007f89 */ /* 0x000e6400000e0000 */
[----:B-1----:R-:W-:-:S05]  /*225c0*/  FMNMX.FTZ R5, R5, R0, !PT ;  /* 0x0000000005057209 */ /* 0x002fca0007810000 */
[C---:B------:R-:W-:Y:S01]  /*225d0*/  FMUL.FTZ R173, R5.reuse, R4 ;  /* 0x0000000405ad7220 */ /* 0x040fe20000410000 */
[----:B------:R-:W-:-:S03]  /*225e0*/  FADD.FTZ R0, -R5, R10 ;  /* 0x0000000a05007221 */ /* 0x000fc60000010100 */
[--C-:B------:R-:W-:Y:S01]  /*225f0*/  FFMA.FTZ R200, R2, R4, -R173.reuse ;  /* 0x0000000402c87223 */ /* 0x100fe200000108ad */
[----:B------:R-:W-:Y:S01]  /*22600*/  FMNMX.FTZ R2, R12, R9, !PT ;  /* 0x000000090c027209 */ /* 0x000fe20007810000 */
[----:B------:R-:W-:Y:S02]  /*22610*/  WARPGROUP.DEPBAR.LE gsb0, 0x0 ;  /* 0x00008000000079c5 */ /* 0x000fe40000010000 */
[----:B------:R-:W-:Y:S01]  /*22620*/  WARPGROUP.ARRIVE ;  /* 0x00000000000079c5 */ /* 0x000fe20000000000 */
[----:B------:R-:W-:Y:S01]  /*22630*/  FMNMX.FTZ R2, R15, R2, !PT ;  /* 0x000000020f027209 */ /* 0x000fe20007810000 */
[-CC-:B------:R-:W-:Y:S01]  /*22640*/  FFMA.FTZ R125, R125, R4.reuse, -R173.reuse ;  /* 0x000000047d7d7223 */ /* 0x180fe200000108ad */
[----:B------:R-:W-:Y:S01]  /*22650*/  FMUL.FTZ R0, R0, R4 ;  /* 0x0000000400007220 */ /* 0x000fe20000410000 */
[----:B------:R-:W-:Y:S01]  /*22660*/  MUFU.EX2 R200, R200 ;  /* 0x000000c800c87308 */ /* 0x000fe20000000800 */
[----:B------:R-:W-:Y:S01]  /*22670*/  FMNMX.FTZ R2, R20, R2, !PT ;  /* 0x0000000214027209 */ /* 0x000fe20007810000 */
[----:B------:R-:W-:Y:S01]  /*22680*/  HGMMA.64x192x16.F32.BF16 R24, R184, gdesc[UR4].tnspB, R24, gsb0 ;  /* 0x42e00004b8187df0 */ /* 0x000fe20008001818 */
[----:B------:R-:W-:Y:S01]  /*22690*/  R2UR UR6, R120 ;  /* 0x00000000780672ca */ /* 0x000fe200000e0000 */
[--C-:B------:R-:W-:Y:S01]  /*226a0*/  FFMA.FTZ R120, R3, R4, -R173.reuse ;  /* 0x0000000403787223 */ /* 0x100fe200000108ad */
[----:B0-----:R-:W-:Y:S01]  /*226b0*/  FMNMX.FTZ R2, R169, R2, !PT ;  /* 0x00000002a9027209 */ /* 0x001fe20007810000 */
[--C-:B------:R-:W-:Y:S01]  /*226c0*/  FFMA.FTZ R202, R21, R4, -R173.reuse ;  /* 0x0000000415ca7223 */ /* 0x100fe200000108ad */
[----:B------:R-:W-:Y:S01]  /*226d0*/  R2UR UR7, R121 ;  /* 0x00000000790772ca */ /* 0x000fe200000e0000 */
[----:B------:R-:W0:Y:S01]  /*226e0*/  MUFU.EX2 R0, R0 ;  /* 0x0000000000007308 */ /* 0x000e220000000800 */
[----:B------:R-:W-:Y:S01]  /*226f0*/  FMNMX.FTZ R2, R160, R2, !PT ;  /* 0x00000002a0027209 */ /* 0x000fe20007810000 */
[-CC-:B------:R-:W-:Y:S01]  /*22700*/  FFMA.FTZ R168, R168, R4.reuse, -R173.reuse ;  /* 0x00000004a8a87223 */ /* 0x180fe200000108ad */
[-CC-:B------:R-:W-:Y:S01]  /*22710*/  FFMA.FTZ R196, R170, R4.reuse, -R173.reuse ;  /* 0x00000004aac47223 */ /* 0x180fe200000108ad */
[--C-:B------:R-:W-:Y:S01]  /*22720*/  FFMA.FTZ R21, R145, R4, -R173.reuse ;  /* 0x0000000491157223 */ /* 0x100fe200000108ad */
[----:B------:R-:W-:Y:S01]  /*22730*/  FMNMX.FTZ R2, R162, R2, !PT ;  /* 0x00000002a2027209 */ /* 0x000fe20007810000 */
[-CC-:B------:R-:W-:Y:S01]  /*22740*/  FFMA.FTZ R121, R161, R4.reuse, -R173.reuse ;  /* 0x00000004a1797223 */ /* 0x180fe200000108ad */
[--C-:B------:R-:W-:Y:S01]  /*22750*/  FFMA.FTZ R145, R149, R4, -R173.reuse ;  /* 0x0000000495917223 */ /* 0x100fe200000108ad */
[----:B------:R-:W1:Y:S01]  /*22760*/  MUFU.EX2 R120, R120 ;  /* 0x0000007800787308 */ /* 0x000e620000000800 */
[----:B------:R-:W-:Y:S01]  /*22770*/  FMNMX.FTZ R2, R163, R2, !PT ;  /* 0x00000002a3027209 */ /* 0x000fe20007810000 */
[-CC-:B------:R-:W-:Y:S01]  /*22780*/  FFMA.FTZ R198, R164, R4.reuse, -R173.reuse ;  /* 0x00000004a4c67223 */ /* 0x180fe200000108ad */
[-CC-:B------:R-:W-:Y:S01]  /*22790*/  FFMA.FTZ R10, R165, R4.reuse, -R173.reuse ;  /* 0x00000004a50a7223 */ /* 0x180fe200000108ad */
[--C-:B------:R-:W-:Y:S01]  /*227a0*/  FFMA.FTZ R192, R167, R4, -R173.reuse ;  /* 0x00000004a7c07223 */ /* 0x100fe200000108ad */
[----:B------:R-:W-:Y:S01]  /*227b0*/  FMNMX.FTZ R2, R166, R2, !PT ;  /* 0x00000002a6027209 */ /* 0x000fe20007810000 */
[-CC-:B------:R-:W-:Y:S01]  /*227c0*/  FFMA.FTZ R153, R153, R4.reuse, -R173.reuse ;  /* 0x0000000499997223 */ /* 0x180fe200000108ad */
[--C-:B------:R-:W-:Y:S01]  /*227d0*/  FFMA.FTZ R190, R148, R4, -R173.reuse ;  /* 0x0000000494be7223 */ /* 0x100fe200000108ad */
[----:B------:R-:W2:Y:S01]  /*227e0*/  MUFU.EX2 R202, R202 ;  /* 0x000000ca00ca7308 */ /* 0x000ea20000000800 */
[----:B------:R-:W-:Y:S01]  /*227f0*/  FMNMX.FTZ R2, R152, R2, !PT ;  /* 0x0000000298027209 */ /* 0x000fe20007810000 */
[----:B0----5:R-:W-:Y:S01]  /*22800*/  FFMA.FTZ R7, R0, R7, R200 ;  /* 0x0000000700077223 */ /* 0x021fe200000100c8 */
[-CC-:B------:R-:W-:Y:S01]  /*22810*/  FFMA.FTZ R194, R156, R4.reuse, -R173.reuse ;  /* 0x000000049cc27223 */ /* 0x180fe200000108ad */
[--C-:B------:R-:W-:Y:S01]  /*22820*/  FFMA.FTZ R151, R157, R4, -R173.reuse ;  /* 0x000000049d977223 */ /* 0x100fe200000108ad */
[----:B------:R-:W-:Y:S01]  /*22830*/  FMNMX.FTZ R2, R154, R2, !PT ;  /* 0x000000029a027209 */ /* 0x000fe20007810000 */
[-CC-:B------:R-:W-:Y:S01]  /*22840*/  FFMA.FTZ R188, R159, R4.reuse, -R173.reuse ;  /* 0x000000049fbc7223 */ /* 0x180fe200000108ad */
[----:B------:R-:W-:Y:S01]  /*22850*/  FFMA.FTZ R137, R137, R4, -R173 ;  /* 0x0000000489897223 */ /* 0x000fe200000108ad */
[----:B------:R-:W0:Y:S01]  /*22860*/  MUFU.EX2 R168, R168 ;  /* 0x000000a800a87308 */ /* 0x000e220000000800 */
[----:B------:R-:W-:Y:S01]  /*22870*/  FMNMX.FTZ R2, R155, R2, !PT ;  /* 0x000000029b027209 */ /* 0x000fe20007810000 */
[C---:B-1----:R-:W-:Y:S01]  /*22880*/  FADD.FTZ R7, R120.reuse, R7 ;  /* 0x0000000778077221 */ /* 0x042fe20000010000 */
[----:B------:R-:W-:Y:S01]  /*22890*/  FFMA.FTZ R129, R129, R4, -R173 ;  /* 0x0000000481817223 */ /* 0x000fe200000108ad */
[----:B------:R-:W-:-:S02]  /*228a0*/  F2FP.BF16.F32.PACK_AB R200, R120, R200 ;  /* 0x000000c878c8723e */ /* 0x000fc400000010ff */
[----:B------:R-:W-:Y:S02]  /*228b0*/  FMNMX.FTZ R2, R158, R2, !PT ;  /* 0x000000029e027209 */ /* 0x000fe40007810000 */
[----:B------:R-:W-:Y:S01]  /*228c0*/  MUFU.EX2 R196, R196 ;  /* 0x000000c400c47308 */ /* 0x000fe20000000800 */
[----:B--2---:R-:W-:Y:S01]  /*228d0*/  FADD.FTZ R7, R202, R7 ;  /* 0x00000007ca077221 */ /* 0x004fe20000010000 */
[----:B------:R-:W-:-:S04]  /*228e0*/  FMNMX.FTZ R2, R144, R2, !PT ;  /* 0x0000000290027209 */ /* 0x000fc80007810000 */
[----:B------:R-:W-:Y:S02]  /*228f0*/  FMNMX.FTZ R2, R146, R2, !PT ;  /* 0x0000000292027209 */ /* 0x000fe40007810000 */
[----:B------:R-:W-:Y:S01]  /*22900*/  MUFU.EX2 R121, R121 ;  /* 0x0000007900797308 */ /* 0x000fe20000000800 */
[C---:B0-----:R-:W-:Y:S01]  /*22910*/  FADD.FTZ R7, R168.reuse, R7 ;  /* 0x00000007a8077221 */ /* 0x041fe20000010000 */
[----:B------:R-:W-:Y:S02]  /*22920*/  FMNMX.FTZ R2, R147, R2, !PT ;  /* 0x0000000293027209 */ /* 0x000fe40007810000 */
[----:B------:R-:W-:Y:S02]  /*22930*/  F2FP.BF16.F32.PACK_AB R202, R168, R202 ;  /* 0x000000caa8ca723e */ /* 0x000fe400000010ff */
        /* <DEDUP_REMOVED lines=19> */
[----:B------:R-:W-:Y:S03]  /*22a70*/  MUFU.EX2 R188, R188 ;  /* 0x000000bc00bc7308 */ /* 0x000fe60000000800 */
[----:B------:R-:W0:Y:S05]  /*22a80*/  SHFL.BFLY PT, R3, R2, 0x2, 0x1f ;  /* 0x0c401f0002037f89 */ /* 0x000e2a00000e0000 */
[----:B------:R-:W-:Y:S08]  /*22a90*/  MUFU.EX2 R21, R21 ;  /* 0x0000001500157308 */ /* 0x000ff00000000800 */
[----:B------:R-:W-:Y:S08]  /*22aa0*/  MUFU.EX2 R190, R190 ;  /* 0x000000be00be7308 */ /* 0x000ff00000000800 */
[----:B------:R-:W-:Y:S01]  /*22ab0*/  MUFU.EX2 R145, R145 ;  /* 0x0000009100917308 */ /* 0x000fe20000000800 */
[----:B0-----:R-:W-:-:S05]  /*22ac0*/  FMNMX.FTZ R2, R2, R3, !PT ;  /* 0x0000000302027209 */ /* 0x001fca0007810000 */
[----:B------:R-:W0:Y:S02]  /*22ad0*/  SHFL.BFLY PT, R3, R2, 0x1, 0x1f ;  /* 0x0c201f0002037f89 */ /* 0x000e2400000e0000 */
[----:B------:R-:W-:Y:S08]  /*22ae0*/  MUFU.EX2 R137, R137 ;  /* 0x0000008900897308 */ /* 0x000ff00000000800 */
[----:B------:R-:W-:Y:S01]  /*22af0*/  MUFU.EX2 R129, R129 ;  /* 0x0000008100817308 */ /* 0x000fe20000000800 */
[----:B0-----:R-:W-:-:S05]  /*22b00*/  FMNMX.FTZ R3, R2, R3, !PT ;  /* 0x0000000302037209 */ /* 0x001fca0007810000 */
[----:B------:R-:W-:Y:S02]  /*22b10*/  FADD.FTZ R2, -R3, R9 ;  /* 0x0000000903027221 */ /* 0x000fe40000010100 */
[----:B------:R0:W-:Y:S02]  /*22b20*/  MUFU.EX2 R9, R125 ;  /* 0x0000007d00097308 */ /* 0x0001e40000000800 */
[----:B------:R-:W-:-:S06]  /*22b30*/  FMUL.FTZ R2, R2, R4 ;  /* 0x0000000402027220 */ /* 0x000fcc0000410000 */
[----:B------:R-:W-:Y:S01]  /*22b40*/  MUFU.EX2 R2, R2 ;  /* 0x0000000200027308 */ /* 0x000fe20000000800 */
[----:B0-----:R-:W-:-:S04]  /*22b50*/  FMUL.FTZ R125, R3, R4 ;  /* 0x00000004037d7220 */ /* 0x001fc80000410000 */
[-CC-:B------:R-:W-:Y:S01]  /*22b60*/  FFMA.FTZ R201, R12, R4.reuse, -R125.reuse ;  /* 0x000000040cc97223 */ /* 0x180fe2000001087d */
[-CC-:B------:R-:W-:Y:S01]  /*22b70*/  FFMA.FTZ R12, R15, R4.reuse, -R125.reuse ;  /* 0x000000040f0c7223 */ /* 0x180fe2000001087d */
[----:B------:R-:W-:Y:S02]  /*22b80*/  IMAD.MOV.U32 R15, RZ, RZ, 0x40000040 ;  /* 0x40000040ff0f7424 */ /* 0x000fe400078e00ff */
        /* <DEDUP_REMOVED lines=17> */
[----:B------:R-:W-:-:S02]  /*22ca0*/  FFMA.FTZ R126, R126, R4, -R125 ;  /* 0x000000047e7e7223 */ /* 0x000fc4000001087d */
[----:B------:R-:W-:Y:S01]  /*22cb0*/  MUFU.EX2 R203, R203 ;  /* 0x000000cb00cb7308 */ /* 0x000fe20000000800 */
[----:B0-----:R-:W-:Y:S01]  /*22cc0*/  FFMA.FTZ R6, R2, R6, R201 ;  /* 0x0000000602067223 */ /* 0x001fe200000100c9 */
[----:B------:R-:W-:Y:S02]  /*22cd0*/  WARPGROUP.DEPBAR.LE gsb0, 0x0 ;  /* 0x00008000000079c5 */ /* 0x000fe40000010000 */
[----:B------:R-:W-:-:S04]  /*22ce0*/  WARPGROUP.ARRIVE ;  /* 0x00000000000079c5 */ /* 0x000fc80000000000 */
[----:B------:R-:W-:Y:S01]  /*22cf0*/  MUFU.EX2 R20, R20 ;  /* 0x0000001400147308 */ /* 0x000fe20000000800 */
[-CC-:B------:R-:W-:Y:S01]  /*22d00*/  FFMA.FTZ R184, R136, R4.reuse, -R173.reuse ;  /* 0x0000000488b87223 */ /* 0x180fe200000108ad */
[-C--:B------:R-:W-:Y:S01]  /*22d10*/  FFMA.FTZ R136, R141, R4.reuse, -R173 ;  /* 0x000000048d887223 */ /* 0x080fe200000108ad */
[----:B-1----:R-:W-:Y:S01]  /*22d20*/  FADD.FTZ R6, R12, R6 ;  /* 0x000000060c067221 */ /* 0x002fe20000010000 */
[-CC-:B------:R-:W-:Y:S01]  /*22d30*/  FFMA.FTZ R141, R166, R4.reuse, -R125.reuse ;  /* 0x00000004a68d7223 */ /* 0x180fe2000001087d */
[----:B------:R-:W-:Y:S01]  /*22d40*/  HGMMA.64x192x16.F32.BF16 R24, R180, gdesc[UR4].tnspB, R24, gsb0 ;  /* 0x42e00004b4187df0 */ /* 0x000fe20008001818 */
[----:B------:R-:W-:Y:S01]  /*22d50*/  R2UR UR6, R14 ;  /* 0x000000000e0672ca */ /* 0x000fe200000e0000 */
[-C--:B------:R-:W-:Y:S01]  /*22d60*/  FFMA.FTZ R14, R146, R4.reuse, -R125 ;  /* 0x00000004920e7223 */ /* 0x080fe2000001087d */
[----:B------:R-:W-:Y:S01]  /*22d70*/  R2UR UR7, R15 ;  /* 0x000000000f0772ca */ /* 0x000fe200000e0000 */
[----:B------:R-:W-:Y:S01]  /*22d80*/  MUFU.EX2 R197, R197 ;  /* 0x000000c500c57308 */ /* 0x000fe20000000800 */
[----:B------:R-:W-:Y:S01]  /*22d90*/  @!P1 PRMT R15, RZ, 0x654, R13 ;  /* 0x00000654ff0f9816 */ /* 0x000fe2000000000d */
[-C--:B------:R-:W-:Y:S01]  /*22da0*/  FFMA.FTZ R185, R138, R4.reuse, -R125 ;  /* 0x000000048ab97223 */ /* 0x080fe2000001087d */
[-C--:B------:R-:W-:Y:S01]  /*22db0*/  FFMA.FTZ R186, R140, R4.reuse, -R173 ;  /* 0x000000048cba7223 */ /* 0x080fe200000108ad */
[-C--:B------:R-:W-:Y:S01]  /*22dc0*/  FFMA.FTZ R187, R142, R4.reuse, -R125 ;  /* 0x000000048ebb7223 */ /* 0x080fe2000001087d */
[----:B------:R-:W-:Y:S01]  /*22dd0*/  F2FP.BF16.F32.PACK_AB R201, R12, R201 ;  /* 0x000000c90cc9723e */ /* 0x000fe200000010ff */
[----:B------:R-:W-:-:S02]  /*22de0*/  FFMA.FTZ R140, R172, R4, -R173 ;  /* 0x00000004ac8c7223 */ /* 0x000fc400000108ad */
        /* <DEDUP_REMOVED lines=19> */
[----:B------:R-:W-:Y:S01]  /*22f20*/  MUFU.EX2 R126, R126 ;  /* 0x0000007e007e7308 */ /* 0x000fe20000000800 */
[----:B------:R-:W-:-:S02]  /*22f30*/  WARPGROUP.DEPBAR.LE gsb0, 0x0 ;  /* 0x00008000000079c5 */ /* 0x000fc40000010000 */
[----:B------:R-:W-:Y:S01]  /*22f40*/  WARPGROUP.ARRIVE ;  /* 0x00000000000079c5 */ /* 0x000fe20000000000 */
[-CC-:B------:R-:W-:Y:S01]  /*22f50*/  FFMA.FTZ R180, R128, R4.reuse, -R173.reuse ;  /* 0x0000000480b47223 */ /* 0x180fe200000108ad */
[-C--:B------:R-:W-:Y:S01]  /*22f60*/  FFMA.FTZ R128, R150, R4.reuse, -R173 ;  /* 0x0000000496807223 */ /* 0x080fe200000108ad */
[-CC-:B------:R-:W-:Y:S01]  /*22f70*/  FFMA.FTZ R150, R158, R4.reuse, -R125.reuse ;  /* 0x000000049e967223 */ /* 0x180fe2000001087d */
[-C--:B------:R-:W-:Y:S01]  /*22f80*/  FFMA.FTZ R181, R130, R4.reuse, -R125 ;  /* 0x0000000482b57223 */ /* 0x080fe2000001087d */
[-C--:B------:R-:W-:Y:S01]  /*22f90*/  FFMA.FTZ R182, R132, R4.reuse, -R173 ;  /* 0x0000000484b67223 */ /* 0x080fe200000108ad */
[----:B------:R-:W-:Y:S01]  /*22fa0*/  HGMMA.64x192x16.F32.BF16 R24, R176, gdesc[UR4].tnspB, R24, gsb0 ;  /* 0x42e00004b0187df0 */ /* 0x000fe20008001818 */
[----:B------:R-:W-:Y:S01]  /*22fb0*/  MUFU.EX2 R180, R180 ;  /* 0x000000b400b47308 */ /* 0x000fe20000000800 */
[-C--:B------:R-:W-:Y:S01]  /*22fc0*/  FFMA.FTZ R183, R134, R4.reuse, -R125 ;  /* 0x0000000486b77223 */ /* 0x080fe2000001087d */
[-CC-:B------:R-:W-:Y:S01]  /*22fd0*/  FFMA.FTZ R132, R133, R4.reuse, -R173.reuse ;  /* 0x0000000485847223 */ /* 0x180fe200000108ad */
[----:B------:R-:W-:-:S05]  /*22fe0*/  FFMA.FTZ R133, R171, R4, -R173 ;  /* 0x00000004ab857223 */ /* 0x000fca00000108ad */
[----:B------:R-:W-:Y:S08]  /*22ff0*/  MUFU.EX2 R150, R150 ;  /* 0x0000009600967308 */ /* 0x000ff00000000800 */
[----:B------:R-:W-:Y:S08]  /*23000*/  MUFU.EX2 R181, R181 ;  /* 0x000000b500b57308 */ /* 0x000ff00000000800 */
[----:B------:R-:W-:Y:S08]  /*23010*/  MUFU.EX2 R182, R182 ;  /* 0x000000b600b67308 */ /* 0x000ff00000000800 */
[----:B------:R-:W-:Y:S08]  /*23020*/  MUFU.EX2 R183, R183 ;  /* 0x000000b700b77308 */ /* 0x000ff00000000800 */
[----:B------:R-:W-:Y:S08]  /*23030*/  MUFU.EX2 R132, R132 ;  /* 0x0000008400847308 */ /* 0x000ff00000000800 */
[----:B------:R-:W-:Y:S08]  /*23040*/  MUFU.EX2 R128, R128 ;  /* 0x0000008000807308 */ /* 0x000ff00000000800 */
[----:B------:R-:W1:Y:S01]  /*23050*/  MUFU.EX2 R133, R133 ;  /* 0x0000008500857308 */ /* 0x000e620000000800 */
[----:B------:R-:W-:-:S02]  /*23060*/  WARPGROUP.DEPBAR.LE gsb0, 0x0 ;  /* 0x00008000000079c5 */ /* 0x000fc40000010000 */
[----:B------:R2:W-:Y:S01]  /*23070*/  @!P1 SYNCS.ARRIVE.TRANS64.RED.A1T0 RZ, [R15+URZ], RZ ;  /* 0x000000ff0fff99a7 */ /* 0x0005e2000810043f */
[----:B0-----:R-:W-:Y:S02]  /*23080*/  F2FP.BF16.F32.PACK_AB R178, R9, R140 ;  /* 0x0000008c09b2723e */ /* 0x001fe400000010ff */
[----:B-1----:R-:W-:Y:S02]  /*23090*/  F2FP.BF16.F32.PACK_AB R176, R133, R128 ;  /* 0x0000008085b0723e */ /* 0x002fe400000010ff */
[----:B------:R-:W-:Y:S01]  /*230a0*/  F2FP.BF16.F32.PACK_AB R177, R123, R122 ;  /* 0x0000007a7bb1723e */ /* 0x000fe200000010ff */
[----:B--2---:R-:W-:Y:S01]  /*230b0*/  FADD.FTZ R15, R203, R6 ;  /* 0x00000006cb0f7221 */ /* 0x004fe20000010000 */
[----:B------:R0:W-:Y:S01]  /*230c0*/  @!P1 SYNCS.ARRIVE.TRANS64.RED.A1T0 RZ, [R11+URZ], RZ ;  /* 0x000000ff0bff99a7 */ /* 0x0001e2000810043f */
[----:B------:R-:W1:Y:S01]  /*230d0*/  MUFU.EX2 R6, R139 ;  /* 0x0000008b00067308 */ /* 0x000e620000000800 */
[C---:B------:R-:W-:Y:S01]  /*230e0*/  F2FP.BF16.F32.PACK_AB R203, R20.reuse, R203 ;  /* 0x000000cb14cb723e */ /* 0x040fe200000010ff */
[----:B------:R-:W-:-:S04]  /*230f0*/  FADD.FTZ R15, R20, R15 ;  /* 0x0000000f140f7221 */ /* 0x000fc80000010000 */
[----:B------:R-:W-:Y:S01]  /*23100*/  FADD.FTZ R15, R197, R15 ;  /* 0x0000000fc50f7221 */ /* 0x000fe20000010000 */
[----:B0-----:R-:W-:Y:S01]  /*23110*/  FADD.FTZ R11, R196, R7 ;  /* 0x00000007c40b7221 */ /* 0x001fe20000010000 */
[----:B------:R-:W-:Y:S01]  /*23120*/  FFMA.FTZ R7, R143, R4, -R125 ;  /* 0x000000048f077223 */ /* 0x000fe2000001087d */
[----:B------:R-:W-:Y:S01]  /*23130*/  F2FP.BF16.F32.PACK_AB R196, R121, R196 ;  /* 0x000000c479c4723e */ /* 0x000fe200000010ff */
[----:B------:R-:W-:Y:S01]  /*23140*/  FADD.FTZ R15, R149, R15 ;  /* 0x0000000f950f7221 */ /* 0x000fe20000010000 */
[----:B------:R-:W-:Y:S01]  /*23150*/  FADD.FTZ R11, R121, R11 ;  /* 0x0000000b790b7221 */ /* 0x000fe20000010000 */
[----:B------:R-:W-:Y:S02]  /*23160*/  F2FP.BF16.F32.PACK_AB R197, R149, R197 ;  /* 0x000000c595c5723e */ /* 0x000fe400000010ff */
[----:B------:R-:W-:Y:S01]  /*23170*/  FADD.FTZ R15, R199, R15 ;  /* 0x0000000fc70f7221 */ /* 0x000fe20000010000 */
[----:B------:R-:W-:Y:S01]  /*23180*/  FADD.FTZ R124, R198, R11 ;  /* 0x0000000bc67c7221 */ /* 0x000fe20000010000 */
[C---:B------:R-:W-:Y:S01]  /*23190*/  F2FP.BF16.F32.PACK_AB R198, R10.reuse, R198 ;  /* 0x000000c60ac6723e */ /* 0x040fe200000010ff */
[----:B------:R-:W0:Y:S01]  /*231a0*/  MUFU.EX2 R7, R7 ;  /* 0x0000000700077308 */ /* 0x000e220000000800 */
[----:B------:R-:W-:Y:S01]  /*231b0*/  FADD.FTZ R15, R141, R15 ;  /* 0x0000000f8d0f7221 */ /* 0x000fe20000010000 */
[----:B------:R-:W-:Y:S01]  /*231c0*/  FADD.FTZ R124, R10, R124 ;  /* 0x0000007c0a7c7221 */ /* 0x000fe20000010000 */
[-CC-:B------:R-:W-:Y:S01]  /*231d0*/  FFMA.FTZ R11, R131, R4.reuse, -R125.reuse ;  /* 0x00000004830b7223 */ /* 0x180fe2000001087d */
[----:B------:R-:W-:Y:S01]  /*231e0*/  FFMA.FTZ R125, R127, R4, -R125 ;  /* 0x000000047f7d7223 */ /* 0x000fe2000001087d */
[----:B------:R-:W-:Y:S01]  /*231f0*/  FADD.FTZ R15, R193, R15 ;  /* 0x0000000fc10f7221 */ /* 0x000fe20000010000 */
[----:B------:R-:W-:Y:S01]  /*23200*/  FADD.FTZ R124, R192, R124 ;  /* 0x0000007cc07c7221 */ /* 0x000fe20000010000 */
[----:B------:R-:W-:-:S02]  /*23210*/  F2FP.BF16.F32.PACK_AB R199, R141, R199 ;  /* 0x000000c78dc7723e */ /* 0x000fc400000010ff */
[----:B------:R-:W-:Y:S01]  /*23220*/  FADD.FTZ R15, R148, R15 ;  /* 0x0000000f940f7221 */ /* 0x000fe20000010000 */
[C---:B------:R-:W-:Y:S01]  /*23230*/  FADD.FTZ R124, R153.reuse, R124 ;  /* 0x0000007c997c7221 */ /* 0x040fe20000010000 */
[----:B------:R-:W2:Y:S01]  /*23240*/  MUFU.EX2 R11, R11 ;  /* 0x0000000b000b7308 */ /* 0x000ea20000000800 */
[----:B------:R-:W-:Y:S01]  /*23250*/  F2FP.BF16.F32.PACK_AB R192, R153, R192 ;  /* 0x000000c099c0723e */ /* 0x000fe200000010ff */
[----:B------:R-:W-:Y:S01]  /*23260*/  FADD.FTZ R15, R195, R15 ;  /* 0x0000000fc30f7221 */ /* 0x000fe20000010000 */
[----:B------:R-:W-:Y:S01]  /*23270*/  FADD.FTZ R124, R194, R124 ;  /* 0x0000007cc27c7221 */ /* 0x000fe20000010000 */
[----:B------:R-:W-:Y:S02]  /*23280*/  F2FP.BF16.F32.PACK_AB R193, R148, R193 ;  /* 0x000000c194c1723e */ /* 0x000fe400000010ff */
[----:B------:R-:W-:Y:S01]  /*23290*/  FADD.FTZ R15, R150, R15 ;  /* 0x0000000f960f7221 */ /* 0x000fe20000010000 */
[C---:B------:R-:W-:Y:S01]  /*232a0*/  FADD.FTZ R124, R151.reuse, R124 ;  /* 0x0000007c977c7221 */ /* 0x040fe20000010000 */
[----:B------:R-:W3:Y:S01]  /*232b0*/  MUFU.EX2 R125, R125 ;  /* 0x0000007d007d7308 */ /* 0x000ee20000000800 */
[----:B------:R-:W-:Y:S01]  /*232c0*/  F2FP.BF16.F32.PACK_AB R194, R151, R194 ;  /* 0x000000c297c2723e */ /* 0x000fe200000010ff */
        /* <DEDUP_REMOVED lines=11> */
[----:B------:R-:W-:-:S02]  /*23380*/  F2FP.BF16.F32.PACK_AB R189, R14, R189 ;  /* 0x000000bd0ebd723e */ /* 0x000fc400000010ff */
[----:B------:R-:W-:Y:S01]  /*23390*/  F2FP.BF16.F32.PACK_AB R190, R145, R190 ;  /* 0x000000be91be723e */ /* 0x000fe200000010ff */
        /* <DEDUP_REMOVED lines=8> */
[----:B0-----:R-:W-:-:S02]  /*23420*/  F2FP.BF16.F32.PACK_AB R187, R7, R187 ;  /* 0x000000bb07bb723e */ /* 0x001fc400000010ff */
[C---:B------:R-:W-:Y:S01]  /*23430*/  FADD.FTZ R121, R136.reuse, R121 ;  /* 0x0000007988797221 */ /* 0x040fe20000010000 */
[----:B------:R-:W-:Y:S01]  /*23440*/  FADD.FTZ R10, R7, R10 ;  /* 0x0000000a070a7221 */ /* 0x000fe20000010000 */
[----:B------:R-:W-:Y:S02]  /*23450*/  F2FP.BF16.F32.PACK_AB R186, R136, R186 ;  /* 0x000000ba88ba723e */ /* 0x000fe400000010ff */
[----:B------:R-:W-:Y:S01]  /*23460*/  FADD.FTZ R12, R180, R121 ;  /* 0x00000079b40c7221 */ /* 0x000fe20000010000 */
[----:B------:R-:W-:Y:S01]  /*23470*/  FADD.FTZ R10, R181, R10 ;  /* 0x0000000ab50a7221 */ /* 0x000fe20000010000 */
[----:B--2---:R-:W-:Y:S02]  /*23480*/  F2FP.BF16.F32.PACK_AB R181, R11, R181 ;  /* 0x000000b50bb5723e */ /* 0x004fe400000010ff */
[----:B------:R-:W-:Y:S01]  /*23490*/  FADD.FTZ R13, R129, R12 ;  /* 0x0000000c810d7221 */ /* 0x000fe20000010000 */
[----:B------:R-:W-:Y:S01]  /*234a0*/  FADD.FTZ R10, R11, R10 ;  /* 0x0000000a0b0a7221 */ /* 0x000fe20000010000 */
[----:B------:R-:W-:Y:S01]  /*234b0*/  F2FP.BF16.F32.PACK_AB R180, R129, R180 ;  /* 0x000000b481b4723e */ /* 0x000fe200000010ff */
[----:B------:R-:W-:-:S02]  /*234c0*/  IMAD.MOV.U32 R12, RZ, RZ, R205 ;  /* 0x000000ffff0c7224 */ /* 0x000fc400078e00cd */
        /* <DEDUP_REMOVED lines=8> */
[----:B---3--:R-:W-:-:S02]  /*23550*/  F2FP.BF16.F32.PACK_AB R179, R125, R126 ;  /* 0x0000007e7db3723e */ /* 0x008fc400000010ff */
[----:B------:R-:W-:Y:S01]  /*23560*/  FADD.FTZ R7, R133, R6 ;  /* 0x0000000685077221 */ /* 0x000fe20000010000 */
[----:B------:R-:W-:-:S03]  /*23570*/  FADD.FTZ R11, R123, R10 ;  /* 0x0000000a7b0b7221 */ /* 0x000fc60000010000 */
[----:B------:R-:W-:Y:S01]  /*23580*/  FADD.FTZ R6, R140, R7 ;  /* 0x000000078c067221 */ /* 0x000fe20000010000 */
[----:B------:R-:W-:Y:S01]  /*23590*/  FADD.FTZ R10, R126, R11 ;  /* 0x0000000b7e0a7221 */ /* 0x000fe20000010000 */
[----:B------:R-:W-:Y:S02]  /*235a0*/  IMAD.MOV.U32 R11, RZ, RZ, R208 ;  /* 0x000000ffff0b7224 */ /* 0x000fe400078e00d0 */
[----:B------:R-:W-:Y:S01]  /*235b0*/  FADD.FTZ R7, R9, R6 ;  /* 0x0000000609077221 */ /* 0x000fe20000010000 */
[----:B------:R-:W-:Y:S01]  /*235c0*/  FADD.FTZ R6, R125, R10 ;  /* 0x0000000a7d067221 */ /* 0x000fe20000010000 */
[----:B------:R-:W-:Y:S02]  /*235d0*/  IMAD.MOV.U32 R9, RZ, RZ, R3 ;  /* 0x000000ffff097224 */ /* 0x000fe400078e0003 */
[----:B------:R-:W-:Y:S01]  /*235e0*/  IMAD.MOV.U32 R10, RZ, RZ, R5 ;  /* 0x000000ffff0a7224 */ /* 0x000fe200078e0005 */
[----:B------:R-:W-:Y:S06]  /*235f0*/  @P2 BRA `(.L_x_2935) ;  /* 0xffffffa800dc2947 */ /* 0x000fec000383ffff */
.L_x_2924:
[----:B------:R-:W-:Y:S05]  /*23600*/  BSYNC B0 ;  /* 0x0000000000007941 */ /* 0x000fea0003800000 */
.L_x_2923:
        /* <DEDUP_REMOVED lines=99> */
.L_x_2936:
[----:B------:R-:W-:Y:S01]  /*23c40*/  IMAD R0, R205, 0x8, R16 ;  /* 0x00000008cd007824 */ /* 0x000fe200078e0210 */
[----:B------:R-:W-:-:S04]  /*23c50*/  SHF.L.U32 R9, R208, 0x1f, RZ ;  /* 0x0000001fd0097819 */ /* 0x000fc800000006ff */
[----:B------:R0:W1:Y:S01]  /*23c60*/  SYNCS.PHASECHK.TRANS64.TRYWAIT P2, [R0+URZ+0x36850], R9 ;  /* 0x03685009000075a7 */ /* 0x000062000804017f */
[----:B------:R-:W-:Y:S05]  /*23c70*/  @!P0 BRA `(.L_x_2937) ;  /* 0x0000000000048947 */ /* 0x000fea0003800000 */
[----:B------:R-:W-:Y:S01]  /*23c80*/  BPT.TRAP 0x1 ;  /* 0x000000040000795c */ /* 0x000fe20000300000 */
.L_x_2937:
        /* <DEDUP_REMOVED lines=9> */
.L_x_2939:
[----:B------:R-:W-:Y:S05]  /*23d20*/  BSYNC B0 ;  /* 0x0000000000007941 */ /* 0x000fea0003800000 */
.L_x_2938:
[----:B------:R-:W-:Y:S01]  /*23d30*/  IMAD.MOV.U32 R8, RZ, RZ, R2 ;  /* 0x000000ffff087224 */ /* 0x000fe200078e0002 */
[----:B------:R-:W2:Y:S01]  /*23d40*/  LDL.LU R14, [R1+0x48] ;  /* 0x00004800010e7983 */ /* 0x000ea20000300800 */
[----:B01----:R-:W-:Y:S01]  /*23d50*/  IMAD.MOV.U32 R9, RZ, RZ, 0x40000040 ;  /* 0x40000040ff097424 */ /* 0x003fe200078e00ff */
[----:B------:R-:W-:Y:S01]  /*23d60*/  WARPGROUP.ARRIVE ;  /* 0x00000000000079c5 */ /* 0x000fe20000000000 */
[----:B------:R-:W-:Y:S01]  /*23d70*/  VIADD R205, R205, 0x1 ;  /* 0x00000001cdcd7836 */ /* 0x000fe20000000000 */
[----:B------:R-:W-:Y:S01]  /*23d80*/  R2UR UR6, R8 ;  /* 0x00000000080672ca */ /* 0x000fe200000e0000 */
[----:B------:R-:W-:Y:S01]  /*23d90*/  VIADD R8, R2, 0x80 ;  /* 0x0000008002087836 */ /* 0x000fe20000000000 */
[----:B------:R-:W-:Y:S01]  /*23da0*/  R2UR UR7, R9 ;  /* 0x00000000090772ca */ /* 0x000fe200000e0000 */
[----:B------:R-:W-:Y:S01]  /*23db0*/  IMAD.MOV.U32 R9, RZ, RZ, 0x40000040 ;  /* 0x40000040ff097424 */ /* 0x000fe200078e00ff */
[----:B------:R-:W-:-:S04]  /*23dc0*/  ISETP.NE.AND P2, PT, R205, 0x2, PT ;  /* 0x00000002cd00780c */ /* 0x000fc80003f45270 */
        /* <DEDUP_REMOVED lines=12> */
[----:B------:R-:W-:Y:S02]  /*23e90*/  IMAD.MOV.U32 R9, RZ, RZ, 0x40000040 ;  /* 0x40000040ff097424 */ /* 0x000fe400078e00ff */
[----:B--2---:R-:W-:-:S05]  /*23ea0*/  VIADD R14, R14, 0x1 ;  /* 0x000000010e0e7836 */ /* 0x004fca0000000000 */
[----:B------:R-:W-:Y:S01]  /*23eb0*/  STL [R1+0x48], R14 ;  /* 0x0000480e01007387 */ /* 0x000fe20000100800 */
        /* <DEDUP_REMOVED lines=21> */
[----:B------:R-:W0:Y:S02]  /*24010*/  SHFL.BFLY PT, R2, R7, 0x2, 0x1f ;  /* 0x0c401f0007027f89 */ /* 0x000e2400000e0000 */
[----:B0-----:R-:W-:Y:S01]  /*24020*/  FADD.FTZ R2, R2, R7 ;  /* 0x0000000702027221 */ /* 0x001fe20000010000 */
[----:B------:R-:W-:-:S04]  /*24030*/  SEL R7, RZ, 0x1, P2 ;  /* 0x00000001ff077807 */ /* 0x000fc80001000000 */
[----:B------:R-:W-:Y:S01]  /*24040*/  LOP3.LUT R208, R208, R7, RZ, 0x3c, !PT ;  /* 0x00000007d0d07212 */ /* 0x000fe200078e3cff */
[----:B------:R-:W-:Y:S01]  /*24050*/  IMAD.MOV.U32 R7, RZ, RZ, RZ ;  /* 0x000000ffff077224 */ /* 0x000fe200078e00ff */
[----:B------:R-:W-:Y:S02]  /*24060*/  WARPGROUP.DEPBAR.LE gsb0, 0x0 ;  /* 0x00008000000079c5 */ /* 0x000fe40000010000 */
[----:B------:R-:W-:-:S06]  /*24070*/  WARPGROUP.ARRIVE ;  /* 0x00000000000079c5 */ /* 0x000fcc0000000000 */
[----:B------:R-:W-:Y:S01]  /*24080*/  HGMMA.64x192x16.F32.BF16 R24, R180, gdesc[UR4].tnspB, R24, gsb0 ;  /* 0x42e00004b4187df0 */ /* 0x000fe20008001818 */
[----:B------:R-:W-:Y:S01]  /*24090*/  R2UR UR6, R8 ;  /* 0x00000000080672ca */ /* 0x000fe200000e0000 */
[----:B------:R-:W-:Y:S01]  /*240a0*/  IMAD.MOV.U32 R8, RZ, RZ, RZ ;  /* 0x000000ffff087224 */ /* 0x000fe200078e00ff */
[----:B------:R-:W-:Y:S02]  /*240b0*/  R2UR UR7, R9 ;  /* 0x00000000090772ca */ /* 0x000fe400000e0000 */
[----:B------:R-:W0:Y:S02]  /*240c0*/  SHFL.BFLY PT, R9, R6, 0x2, 0x1f ;  /* 0x0c401f0006097f89 */ /* 0x000e2400000e0000 */
[----:B0-----:R-:W-:Y:S02]  /*240d0*/  FADD.FTZ R10, R9, R6 ;  /* 0x00000006090a7221 */ /* 0x001fe40000010000 */
[----:B------:R-:W0:Y:S04]  /*240e0*/  SHFL.BFLY PT, R9, R2, 0x1, 0x1f ;  /* 0x0c201f0002097f89 */ /* 0x000e2800000e0000 */
[----:B------:R-:W1:Y:S01]  /*240f0*/  SHFL.BFLY PT, R11, R10, 0x1, 0x1f ;  /* 0x0c201f000a0b7f89 */ /* 0x000e6200000e0000 */
[----:B0-----:R-:W-:Y:S01]  /*24100*/  FADD.FTZ R12, R2, R9 ;  /* 0x00000009020c7221 */ /* 0x001fe20000010000 */
[----:B------:R-:W-:-:S02]  /*24110*/  IMAD.MOV.U32 R2, RZ, RZ, -0x800000 ;  /* 0xff800000ff027424 */ /* 0x000fc400078e00ff */
[----:B-1----:R-:W-:Y:S02]  /*24120*/  FADD.FTZ R13, R10, R11 ;  /* 0x0000000b0a0d7221 */ /* 0x002fe40000010000 */
[----:B------:R-:W-:Y:S01]  /*24130*/  FSETP.NE.FTZ.AND P0, PT, R12, RZ, PT ;  /* 0x000000ff0c00720b */ /* 0x000fe20003f15000 */
[----:B------:R-:W-:Y:S02]  /*24140*/  @!P1 VIADD R10, R0, 0x36860 ;  /* 0x00036860000a9836 */ /* 0x000fe40000000000 */
[----:B------:R-:W-:Y:S01]  /*24150*/  IMAD.MOV.U32 R0, RZ, RZ, -0x800000 ;  /* 0xff800000ff007424 */ /* 0x000fe200078e00ff */
[----:B------:R-:W-:Y:S02]  /*24160*/  FSETP.NE.FTZ.AND P3, PT, R13, RZ, PT ;  /* 0x000000ff0d00720b */ /* 0x000fe40003f75000 */
        /* <DEDUP_REMOVED lines=14> */
[----:B------:R-:W-:Y:S03]  /*24250*/  HGMMA.64x192x16.F32.BF16 R24, R176, gdesc[UR4].tnspB, R24, gsb0 ;  /* 0x42e00004b0187df0 */ /* 0x000fe60008001818 */
[----:B------:R-:W-:Y:S02]  /*24260*/  WARPGROUP.DEPBAR.LE gsb0, 0x0 ;  /* 0x00008000000079c5 */ /* 0x000fe40000010000 */
[-C--:B--2---:R-:W-:Y:S01]  /*24270*/  FMUL.FTZ R127, R67, R7.reuse ;  /* 0x00000007437f7220 */ /* 0x084fe20000410000 */
[-C--:B------:R-:W-:Y:S01]  /*24280*/  FMUL.FTZ R125, R75, R7.reuse ;  /* 0x000000074b7d7220 */ /* 0x080fe20000410000 */
[-C--:B------:R-:W-:Y:S01]  /*24290*/  FMUL.FTZ R67, R70, R7.reuse ;  /* 0x0000000746437220 */ /* 0x080fe20000410000 */
[-C--:B------:R-:W-:Y:S01]  /*242a0*/  FMUL.FTZ R126, R71, R7.reuse ;  /* 0x00000007477e7220 */ /* 0x080fe20000410000 */
[-C--:B------:R-:W-:Y:S01]  /*242b0*/  FMUL.FTZ R75, R78, R7.reuse ;  /* 0x000000074e4b7220 */ /* 0x080fe20000410000 */
        /* <DEDUP_REMOVED lines=59> */
[-C--:B-1----:R-:W-:Y:S01]  /*24670*/  FMUL.FTZ R10, R31, R7.reuse ;  /* 0x000000071f0a7220 */ /* 0x082fe20000410000 */
        /* <DEDUP_REMOVED lines=32> */
.L_x_2847:
        /* <DEDUP_REMOVED lines=57> */
[----:B------:R-:W-:Y:S01]  /*24c10*/  BAR.SYNC.DEFER_BLOCKING 0x1, 0x100 ;  /* 0x0044000000007b1d */ /* 0x000fe20000010000 */
[----:B--2---:R-:W-:-:S03]  /*24c20*/  IMAD.WIDE R62, R11, 0x2, R8 ;  /* 0x000000020b3e7825 */ /* 0x004fc600078e0208 */
[C---:B------:R-:W-:Y:S02]  /*24c30*/  IADD3 R137, P2, R62.reuse, 0x20, RZ ;  /* 0x000000203e897810 */ /* 0x040fe40007f5e0ff */
[C---:B------:R-:W-:Y:S02]  /*24c40*/  IADD3 R139, P1, R62.reuse, 0x40, RZ ;  /* 0x000000403e8b7810 */ /* 0x040fe40007f3e0ff */
[----:B------:R-:W-:Y:S01]  /*24c50*/  LOP3.LUT R12, R137, 0x380, RZ, 0xc0, !PT ;  /* 0x00000380890c7812 */ /* 0x000fe200078ec0ff */
[--C-:B------:R-:W-:Y:S01]  /*24c60*/  IMAD.X R13, RZ, RZ, R63.reuse, P2 ;  /* 0x000000ffff0d7224 */ /* 0x100fe200010e063f */
[----:B------:R-:W-:Y:S01]  /*24c70*/  LOP3.LUT R14, R139, 0x380, RZ, 0xc0, !PT ;  /* 0x000003808b0e7812 */ /* 0x000fe200078ec0ff */
[----:B------:R-:W-:Y:S01]  /*24c80*/  IMAD.X R15, RZ, RZ, R63, P1 ;  /* 0x000000ffff0f7224 */ /* 0x000fe200008e063f */
[C---:B------:R-:W-:Y:S02]  /*24c90*/  IADD3 R141, P6, R62.reuse, 0x60, RZ ;  /* 0x000000603e8d7810 */ /* 0x040fe40007fde0ff */
[----:B------:R-:W-:-:S02]  /*24ca0*/  LOP3.LUT R11, R62, 0x380, RZ, 0xc0, !PT ;  /* 0x000003803e0b7812 */ /* 0x000fc400078ec0ff */
[----:B------:R-:W-:Y:S01]  /*24cb0*/  SHF.R.U64 R12, R12, 0x3, RZ ;  /* 0x000000030c0c7819 */ /* 0x000fe200000012ff */
[--C-:B------:R-:W-:Y:S01]  /*24cc0*/  IMAD.X R21, RZ, RZ, R63.reuse, P6 ;  /* 0x000000ffff157224 */ /* 0x100fe200030e063f */
[----:B------:R-:W-:Y:S02]  /*24cd0*/  SHF.R.U64 R14, R14, 0x3, RZ ;  /* 0x000000030e0e7819 */ /* 0x000fe400000012ff */
[C---:B------:R-:W-:Y:S02]  /*24ce0*/  IADD3 R143, P5, R62.reuse, 0x4000, RZ ;  /* 0x000040003e8f7810 */ /* 0x040fe40007fbe0ff */
[C---:B------:R-:W-:Y:S02]  /*24cf0*/  IADD3 R46, P0, R62.reuse, 0x4020, RZ ;  /* 0x000040203e2e7810 */ /* 0x040fe40007f1e0ff */
[C---:B------:R-:W-:Y:S01]  /*24d00*/  IADD3 R50, P4, R62.reuse, 0x4040, RZ ;  /* 0x000040403e327810 */ /* 0x040fe20007f9e0ff */
[--C-:B------:R-:W-:Y:S01]  /*24d10*/  IMAD.X R39, RZ, RZ, R63.reuse, P5 ;  /* 0x000000ffff277224 */ /* 0x100fe200028e063f */
[----:B------:R-:W-:Y:S01]  /*24d20*/  LOP3.LUT R20, R141, 0x380, RZ, 0xc0, !PT ;  /* 0x000003808d147812 */ /* 0x000fe200078ec0ff */
[--C-:B------:R-:W-:Y:S01]  /*24d30*/  IMAD.X R47, RZ, RZ, R63.reuse, P0 ;  /* 0x000000ffff2f7224 */ /* 0x100fe200000e063f */
[----:B------:R-:W-:Y:S01]  /*24d40*/  IADD3 R7, P2, R62, 0x8000, RZ ;  /* 0x000080003e077810 */ /* 0x000fe20007f5e0ff */
[----:B------:R-:W-:Y:S01]  /*24d50*/  IMAD.X R51, RZ, RZ, R63, P4 ;  /* 0x000000ffff337224 */ /* 0x000fe200020e063f */
[----:B------:R-:W-:-:S02]  /*24d60*/  SHF.R.U64 R11, R11, 0x3, RZ ;  /* 0x000000030b0b7819 */ /* 0x000fc400000012ff */
[----:B------:R-:W-:Y:S01]  /*24d70*/  LOP3.LUT R12, R12, R137, RZ, 0x3c, !PT ;  /* 0x000000890c0c7212 */ /* 0x000fe200078e3cff */
[--C-:B------:R-:W-:Y:S01]  /*24d80*/  IMAD.X R59, RZ, RZ, R63.reuse, P2 ;  /* 0x000000ffff3b7224 */ /* 0x100fe200010e063f */
[----:B------:R-:W-:Y:S02]  /*24d90*/  LOP3.LUT R14, R14, R139, RZ, 0x3c, !PT ;  /* 0x0000008b0e0e7212 */ /* 0x000fe400078e3cff */
[----:B-1----:R-:W-:Y:S02]  /*24da0*/  IADD3 R24, P1, R62, 0x8020, RZ ;  /* 0x000080203e187810 */ /* 0x002fe40007f3e0ff */
[----:B------:R-:W-:Y:S02]  /*24db0*/  SHF.R.U64 R20, R20, 0x3, RZ ;  /* 0x0000000314147819 */ /* 0x000fe400000012ff */
[----:B------:R-:W-:Y:S01]  /*24dc0*/  LOP3.LUT R137, R46, 0x380, RZ, 0xc0, !PT ;  /* 0x000003802e897812 */ /* 0x000fe200078ec0ff */
[----:B------:R-:W-:Y:S01]  /*24dd0*/  IMAD.X R29, RZ, RZ, R63, P1 ;  /* 0x000000ffff1d7224 */ /* 0x000fe200008e063f */
[----:B------:R-:W-:-:S02]  /*24de0*/  LOP3.LUT R139, R50, 0x380, RZ, 0xc0, !PT ;  /* 0x00000380328b7812 */ /* 0x000fc400078ec0ff */
[C---:B------:R-:W-:Y:S02]  /*24df0*/  IADD3 R54, P3, R62.reuse, 0x4060, RZ ;  /* 0x000040603e367810 */ /* 0x040fe40007f7e0ff */
[----:B------:R-:W-:Y:S02]  /*24e00*/  LOP3.LUT R58, R7, 0x380, RZ, 0xc0, !PT ;  /* 0x00000380073a7812 */ /* 0x000fe400078ec0ff */
[C---:B------:R-:W-:Y:S01]  /*24e10*/  IADD3 R94, P6, R62.reuse, 0x8040, RZ ;  /* 0x000080403e5e7810 */ /* 0x040fe20007fde0ff */
[--C-:B------:R-:W-:Y:S01]  /*24e20*/  IMAD.X R55, RZ, RZ, R63.reuse, P3 ;  /* 0x000000ffff377224 */ /* 0x100fe200018e063f */
[----:B------:R-:W-:Y:S02]  /*24e30*/  IADD3 R86, P5, R62, 0x8060, RZ ;  /* 0x000080603e567810 */ /* 0x000fe40007fbe0ff */
[----:B------:R-:W-:Y:S01]  /*24e40*/  LOP3.LUT R38, R143, 0x380, RZ, 0xc0, !PT ;  /* 0x000003808f267812 */ /* 0x000fe200078ec0ff */
[--C-:B------:R-:W-:Y:S01]  /*24e50*/  IMAD.X R31, RZ, RZ, R63.reuse, P6 ;  /* 0x000000ffff1f7224 */ /* 0x100fe200030e063f */
[----:B------:R-:W-:Y:S01]  /*24e60*/  LOP3.LUT R62, R11, R62, RZ, 0x3c, !PT ;  /* 0x0000003e0b3e7212 */ /* 0x000fe200078e3cff */
[----:B------:R-:W-:Y:S01]  /*24e70*/  IMAD.X R11, RZ, RZ, R63, P5 ;  /* 0x000000ffff0b7224 */ /* 0x000fe200028e063f */
[----:B------:R-:W-:-:S02]  /*24e80*/  LOP3.LUT R20, R20, R141, RZ, 0x3c, !PT ;  /* 0x0000008d14147212 */ /* 0x000fc400078e3cff */
[----:B------:R-:W-:Y:S02]  /*24e90*/  SHF.R.U64 R137, R137, 0x3, RZ ;  /* 0x0000000389897819 */ /* 0x000fe400000012ff */
[----:B------:R-:W-:Y:S02]  /*24ea0*/  SHF.R.U64 R139, R139, 0x3, RZ ;  /* 0x000000038b8b7819 */ /* 0x000fe400000012ff */
[----:B------:R-:W-:Y:S02]  /*24eb0*/  LOP3.LUT R3, R24, 0x380, RZ, 0xc0, !PT ;  /* 0x0000038018037812 */ /* 0x000fe400078ec0ff */
[----:B------:R-:W-:Y:S02]  /*24ec0*/  LOP3.LUT R141, R54, 0x380, RZ, 0xc0, !PT ;  /* 0x00000380368d7812 */ /* 0x000fe400078ec0ff */
[----:B------:R-:W-:Y:S02]  /*24ed0*/  SHF.R.U64 R58, R58, 0x3, RZ ;  /* 0x000000033a3a7819 */ /* 0x000fe400000012ff */
[----:B------:R-:W-:-:S02]  /*24ee0*/  SHF.R.U64 R38, R38, 0x3, RZ ;  /* 0x0000000326267819 */ /* 0x000fc400000012ff */
[----:B------:R-:W-:Y:S02]  /*24ef0*/  MOV R62, R62 ;  /* 0x0000003e003e7202 */ /* 0x000fe40000000f00 */
[----:B------:R-:W-:Y:S02]  /*24f00*/  LOP3.LUT R46, R137, R46, RZ, 0x3c, !PT ;  /* 0x0000002e892e7212 */ /* 0x000fe400078e3cff */
[----:B------:R-:W-:Y:S02]  /*24f10*/  LOP3.LUT R50, R139, R50, RZ, 0x3c, !PT ;  /* 0x000000328b327212 */ /* 0x000fe400078e3cff */
[----:B------:R-:W-:Y:S02]  /*24f20*/  LOP3.LUT R63, R94, 0x380, RZ, 0xc0, !PT ;  /* 0x000003805e3f7812 */ /* 0x000fe400078ec0ff */
[----:B------:R-:W-:Y:S02]  /*24f30*/  SHF.R.U64 R3, R3, 0x3, RZ ;  /* 0x0000000303037819 */ /* 0x000fe400000012ff */
[----:B------:R-:W-:-:S02]  /*24f40*/  SHF.R.U64 R141, R141, 0x3, RZ ;  /* 0x000000038d8d7819 */ /* 0x000fc400000012ff */
[----:B------:R-:W-:Y:S02]  /*24f50*/  LOP3.LUT R58, R58, R7, RZ, 0x3c, !PT ;  /* 0x000000073a3a7212 */ /* 0x000fe400078e3cff */
[----:B------:R-:W-:Y:S02]  /*24f60*/  LOP3.LUT R137, R86, 0x380, RZ, 0xc0, !PT ;  /* 0x0000038056897812 */ /* 0x000fe400078ec0ff */
[----:B------:R-:W-:Y:S02]  /*24f70*/  LOP3.LUT R38, R38, R143, RZ, 0x3c, !PT ;  /* 0x0000008f26267212 */ /* 0x000fe400078e3cff */
[----:B------:R-:W-:Y:S02]  /*24f80*/  F2FP.BF16.F32.PACK_AB R7, R10, R30 ;  /* 0x0000001e0a07723e */ /* 0x000fe400000010ff */
[----:B------:R-:W-:Y:S02]  /*24f90*/  MOV R13, R12 ;  /* 0x0000000c000d7202 */ /* 0x000fe40000000f00 */
[----:B------:R-:W-:Y:S01]  /*24fa0*/  SHF.R.U64 R63, R63, 0x3, RZ ;  /* 0x000000033f3f7819 */ /* 0x000fe200000012ff */
[----:B------:R1:W-:Y:S01]  /*24fb0*/  STSM.16.M88.4 [R62], R4 ;  /* 0x000000043e007844 */ /* 0x0003e20000000200 */
[----:B------:R-:W-:-:S02]  /*24fc0*/  LOP3.LUT R28, R3, R24, RZ, 0x3c, !PT ;  /* 0x00000018031c7212 */ /* 0x000fc400078e3cff */
[----:B------:R-:W-:Y:S01]  /*24fd0*/  MOV R14, R14 ;  /* 0x0000000e000e7202 */ /* 0x000fe20000000f00 */
[----:B------:R-:W-:Y:S01]  /*24fe0*/  STSM.16.M88.4 [R13], R32 ;  /* 0x000000200d007844 */ /* 0x000fe20000000200 */
[----:B------:R-:W-:Y:S02]  /*24ff0*/  MOV R12, R50 ;  /* 0x00000032000c7202 */ /* 0x000fe40000000f00 */
[----:B------:R-:W-:Y:S01]  /*25000*/  LOP3.LUT R54, R141, R54, RZ, 0x3c, !PT ;  /* 0x000000368d367212 */ /* 0x000fe200078e3cff */
[----:B------:R-:W-:Y:S01]  /*25010*/  STSM.16.M88.4 [R14], R40 ;  /* 0x000000280e007844 */ /* 0x000fe20000000200 */
[----:B------:R-:W-:Y:S02]  /*25020*/  SHF.R.U64 R137, R137, 0x3, RZ ;  /* 0x0000000389897819 */ /* 0x000fe400000012ff */
[----:B------:R-:W-:Y:S02]  /*25030*/  MOV R20, R20 ;  /* 0x0000001400147202 */ /* 0x000fe40000000f00 */
[----:B------:R-:W-:-:S02]  /*25040*/  MOV R3, R58 ;  /* 0x0000003a00037202 */ /* 0x000fc40000000f00 */
[----:B------:R-:W-:Y:S02]  /*25050*/  F2FP.BF16.F32.PACK_AB R50, R53, R52 ;  /* 0x000000343532723e */ /* 0x000fe400000010ff */
[----:B------:R-:W-:Y:S02]  /*25060*/  F2FP.BF16.F32.PACK_AB R51, R130, R121 ;  /* 0x000000798233723e */ /* 0x000fe400000010ff */
[----:B------:R-:W-:Y:S02]  /*25070*/  MOV R38, R38 ;  /* 0x0000002600267202 */ /* 0x000fe40000000f00 */
[----:B------:R-:W-:Y:S01]  /*25080*/  F2FP.BF16.F32.PACK_AB R58, R61, R60 ;  /* 0x0000003c3d3a723e */ /* 0x000fe200000010ff */
[----:B------:R2:W-:Y:S01]  /*25090*/  STSM.16.M88.4 [R20], R48 ;  /* 0x0000003014007844 */ /* 0x0005e20000000200 */
[----:B------:R-:W-:Y:S02]  /*250a0*/  F2FP.BF16.F32.PACK_AB R59, R128, R123 ;  /* 0x0000007b803b723e */ /* 0x000fe400000010ff */
[----:B------:R-:W-:-:S02]  /*250b0*/  MOV R46, R46 ;  /* 0x0000002e002e7202 */ /* 0x000fc40000000f00 */
[----:B------:R-:W-:Y:S01]  /*250c0*/  LOP3.LUT R30, R63, R94, RZ, 0x3c, !PT ;  /* 0x0000005e3f1e7212 */ /* 0x000fe200078e3cff */
[----:B------:R-:W-:Y:S01]  /*250d0*/  STSM.16.M88.4 [R38], R56 ;  /* 0x0000003826007844 */ /* 0x000fe20000000200 */
[----:B------:R-:W-:Y:S02]  /*250e0*/  LOP3.LUT R10, R137, R86, RZ, 0x3c, !PT ;  /* 0x00000056890a7212 */ /* 0x000fe400078e3cff */
[----:B------:R-:W-:Y:S01]  /*250f0*/  MOV R54, R54 ;  /* 0x0000003600367202 */ /* 0x000fe20000000f00 */
[----:B------:R-:W-:Y:S01]  /*25100*/  STSM.16.M88.4 [R46], R64 ;  /* 0x000000402e007844 */ /* 0x000fe20000000200 */
[----:B------:R-:W-:Y:S02]  /*25110*/  ISETP.NE.U32.AND P0, PT, RZ, UR4, PT ;  /* 0x00000004ff007c0c */ /* 0x000fe4000bf05070 */
[----:B-1----:R-:W-:Y:S01]  /*25120*/  IADD3 R6, P1, R235, UR4, RZ ;  /* 0x00000004eb067c10 */ /* 0x002fe2000ff3e0ff */
[----:B------:R-:W-:Y:S01]  /*25130*/  STSM.16.M88.4 [R12], R72 ;  /* 0x000000480c007844 */ /* 0x000fe20000000200 */
[----:B------:R-:W-:Y:S01]  /*25140*/  MOV R28, R28 ;  /* 0x0000001c001c7202 */ /* 0x000fe20000000f00 */
[----:B--2---:R-:W-:Y:S01]  /*25150*/  IMAD.MOV.U32 R20, RZ, RZ, RZ ;  /* 0x000000ffff147224 */ /* 0x004fe200078e00ff */
[----:B------:R-:W-:Y:S01]  /*25160*/  MOV R30, R30 ;  /* 0x0000001e001e7202 */ /* 0x000fe20000000f00 */
[----:B------:R-:W-:Y:S01]  /*25170*/  STSM.16.M88.4 [R54], R80 ;  /* 0x0000005036007844 */ /* 0x000fe20000000200 */
[----:B------:R-:W-:-:S02]  /*25180*/  MOV R10, R10 ;  /* 0x0000000a000a7202 */ /* 0x000fc40000000f00 */
[----:B------:R-:W-:Y:S01]  /*25190*/  ISETP.NE.AND.EX P0, PT, RZ, UR5, PT, P0 ;  /* 0x00000005ff007c0c */ /* 0x000fe2000bf05300 */
[----:B------:R1:W-:Y:S01]  /*251a0*/  STSM.16.M88.4 [R3], R88 ;  /* 0x0000005803007844 */ /* 0x0003e20000000200 */
[----:B------:R-:W-:Y:S01]  /*251b0*/  IADD3.X R7, R236, UR5, RZ, P1, !PT ;  /* 0x00000005ec077c10 */ /* 0x000fe20008ffe4ff */
[----:B------:R-:W-:Y:S02]  /*251c0*/  ULDC.64 UR4, c[0x0][0xc08] ;  /* 0x0003020000047ab9 */ /* 0x000fe40000000a00 */
[----:B------:R2:W-:Y:S01]  /*251d0*/  STSM.16.M88.4 [R28], R96 ;  /* 0x000000601c007844 */ /* 0x0005e20000000200 */
[----:B------:R-:W-:-:S03]  /*251e0*/  ISETP.NE.U32.AND P2, PT, RZ, UR4, PT ;  /* 0x00000004ff007c0c */ /* 0x000fc6000bf45070 */
[----:B------:R2:W-:Y:S01]  /*251f0*/  STSM.16.M88.4 [R30], R104 ;  /* 0x000000681e007844 */ /* 0x0005e20000000200 */
[----:B------:R-:W-:-:S03]  /*25200*/  ISETP.NE.AND.EX P2, PT, RZ, UR5, PT, P2 ;  /* 0x00000005ff007c0c */ /* 0x000fc6000bf45320 */
[----:B------:R2:W-:Y:S01]  /*25210*/  STSM.16.M88.4 [R10], R112 ;  /* 0x000000700a007844 */ /* 0x0005e20000000200 */
[----:B------:R-:W-:Y:S09]  /*25220*/  BAR.SYNC.DEFER_BLOCKING 0x1, 0x100 ;  /* 0x0044000000007b1d */ /* 0x000ff20000010000 */
[----:B------:R-:W-:Y:S01]  /*25230*/  @P2 IADD3 R4, P3, R235, UR4, RZ ;  /* 0x00000004eb042c10 */ /* 0x000fe2000ff7e0ff */
[----:B------:R-:W-:Y:S01]  /*25240*/  ULDC UR4, c[0x0][0xa88] ;  /* 0x0002a20000047ab9 */ /* 0x000fe20000000800 */
[----:B-1----:R-:W1:Y:S01]  /*25250*/  LDC R3, c[0x0][0xbe8] ;  /* 0x0002fa00ff037b82 */ /* 0x002e620000000800 */
[----:B------:R-:W-:Y:S01]  /*25260*/  IMAD.U32 R14, RZ, RZ, UR4 ;  /* 0x00000004ff0e7e24 */ /* 0x000fe2000f8e00ff */
[----:B------:R-:W-:Y:S01]  /*25270*/  @P2 IADD3.X R5, R236, UR5, RZ, P3, !PT ;  /* 0x00000005ec052c10 */ /* 0x000fe20009ffe4ff */
[----:B------:R2:W5:Y:S04]  /*25280*/  @P0 LDG.E R20, desc[UR60][R6.64] ;  /* 0x0000003c06140981 */ /* 0x000568000c1e1900 */
[----:B------:R2:W5:Y:S01]  /*25290*/  @P2 LDG.E R14, desc[UR60][R4.64] ;  /* 0x0000003c040e2981 */ /* 0x000562000c1e1900 */
[----:B-1----:R-:W-:-:S13]  /*252a0*/  ISETP.NE.AND P1, PT, R3, 0x1, PT ;  /* 0x000000010300780c */ /* 0x002fda0003f25270 */
[----:B------:R-:W1:Y:S08]  /*252b0*/  @P1 LDC R11, c[0x0][0xbec] ;  /* 0x0002fb00ff0b1b82 */ /* 0x000e700000000800 */
[----:B------:R-:W3:Y:S01]  /*252c0*/  @P1 LDC R15, c[0x0][0xbf0] ;  /* 0x0002fc00ff0f1b82 */ /* 0x000ee20000000800 */
[----:B--2---:R-:W-:Y:S05]  /*252d0*/  @P2 BRA `(.L_x_2943) ;  /* 0x0000000000102947 */ /* 0x004fea0003800000 */
[----:B------:R-:W-:Y:S05]  /*252e0*/  @!P0 BRA `(.L_x_2943) ;  /* 0x00000000000c8947 */ /* 0x000fea0003800000 */
[----:B------:R-:W2:Y:S04]  /*252f0*/  LDG.E R5, desc[UR60][R6.64] ;  /* 0x0000003c06057981 */ /* 0x000ea8000c1e1900 */
[----:B-----5:R-:W2:Y:S02]  /*25300*/  LDG.E R14, desc[UR60][R6.64+0x4] ;  /* 0x0000043c060e7981 */ /* 0x020ea4000c1e1900 */
[----:B--2---:R-:W-:-:S07]  /*25310*/  IMAD.IADD R14, R14, 0x1, -R5 ;  /* 0x000000010e0e7824 */ /* 0x004fce00078e0a05 */
.L_x_2943:
[----:B------:R-:W2:Y:S01]  /*25320*/  LDL.LU R10, [R1+0x58] ;  /* 0x00005800010a7983 */ /* 0x000ea20000300800 */
[----:B------:R-:W-:Y:S01]  /*25330*/  SHF.R.S32.HI R64, RZ, 0x1f, R234 ;  /* 0x0000001fff407819 */ /* 0x000fe200000114ea */
[----:B------:R-:W-:Y:S01]  /*25340*/  IMAD.IADD R12, R230, 0x1, R224 ;  /* 0x00000001e60c7824 */ /* 0x000fe200078e02e0 */
[----:B------:R-:W-:Y:S01]  /*25350*/  ULDC.64 UR4, c[0x0][0xb90] ;  /* 0x0002e40000047ab9 */ /* 0x000fe20000000a00 */
[----:B------:R-:W4:Y:S01]  /*25360*/  LDL R30, [R1+0x90] ;  /* 0x00009000011e7983 */ /* 0x000f220000100800 */
[----:B-----5:R-:W-:Y:S01]  /*25370*/  SHF.R.S32.HI R21, RZ, 0x1f, R20 ;  /* 0x0000001fff157819 */ /* 0x020fe20000011414 */
[----:B-1----:R-:W-:Y:S01]  /*25380*/  @P1 IMAD.HI.U32 R6, R12, R11, RZ ;  /* 0x0000000b0c061227 */ /* 0x002fe200078e00ff */
[----:B------:R-:W1:Y:S01]  /*25390*/  S2R R34, SR_TID.X ;  /* 0x0000000000227919 */ /* 0x000e620000002100 */
[----:B------:R-:W-:Y:S02]  /*253a0*/  SEL R237, R237, RZ, !P0 ;  /* 0x000000ffeded7207 */ /* 0x000fe40004000000 */
[----:B------:R-:W-:Y:S01]  /*253b0*/  IMAD R5, R64, UR4, RZ ;  /* 0x0000000440057c24 */ /* 0x000fe2000f8e02ff */
[----:B------:R-:W0:Y:S01]  /*253c0*/  @P1 LDC R71, c[0x0][0xbec] ;  /* 0x0002fb00ff471b82 */ /* 0x000e220000000800 */
[----:B------:R-:W-:Y:S01]  /*253d0*/  IMAD.MOV.U32 R7, RZ, RZ, R12 ;  /* 0x000000ffff077224 */ /* 0x000fe200078e000c */
[----:B---3--:R-:W-:Y:S01]  /*253e0*/  @P1 SHF.R.U32.HI R7, RZ, R15, R6 ;  /* 0x0000000fff071219 */ /* 0x008fe20000011606 */
[----:B------:R-:W-:-:S02]  /*253f0*/  IMAD R13, R234, UR5, R5 ;  /* 0x00000005ea0d7c24 */ /* 0x000fc4000f8e0205 */
[----:B------:R-:W-:Y:S01]  /*25400*/  IMAD.WIDE.U32 R4, R234, UR4, R20 ;  /* 0x00000004ea047c25 */ /* 0x000fe2000f8e0014 */
[----:B------:R-:W-:Y:S02]  /*25410*/  ULDC.64 UR4, c[0x0][0xb98] ;  /* 0x0002e60000047ab9 */ /* 0x000fe40000000a00 */
[----:B------:R-:W3:Y:S01]  /*25420*/  @P1 LDC R73, c[0x0][0xbf0] ;  /* 0x0002fc00ff491b82 */ /* 0x000ee20000000800 */
[----:B------:R-:W-:Y:S02]  /*25430*/  IMAD.IADD R5, R5, 0x1, R13 ;  /* 0x0000000105057824 */ /* 0x000fe400078e020d */
[----:B-1----:R-:W-:-:S05]  /*25440*/  VIADD R34, R34, 0xffffff80 ;  /* 0xffffff8022227836 */ /* 0x002fca0000000000 */
[----:B------:R-:W-:-:S04]  /*25450*/  SHF.R.S32.HI R66, RZ, 0x1f, R34 ;  /* 0x0000001fff427819 */ /* 0x000fc80000011422 */
[----:B------:R-:W-:-:S04]  /*25460*/  LEA.HI R66, R66, R34, RZ, 0x3 ;  /* 0x0000002242427211 */ /* 0x000fc800078f18ff */
[----:B------:R-:W-:-:S05]  /*25470*/  SHF.R.S32.HI R66, RZ, 0x3, R66 ;  /* 0x00000003ff427819 */ /* 0x000fca0000011442 */
[----:B------:R-:W-:Y:S02]  /*25480*/  IMAD R11, R66, 0x40, R225 ;  /* 0x00000040420b7824 */ /* 0x000fe400078e02e1 */
[----:B------:R-:W-:-:S04]  /*25490*/  IMAD.WIDE.U32 R4, R237, UR4, R4 ;  /* 0x00000004ed047c25 */ /* 0x000fc8000f8e0004 */
[----:B------:R-:W-:Y:S01]  /*254a0*/  IMAD.WIDE R8, R11, 0x2, R8 ;  /* 0x000000020b087825 */ /* 0x000fe200078e0208 */
[----:B------:R-:W-:Y:S02]  /*254b0*/  SHF.R.S32.HI R13, RZ, 0x1f, R7 ;  /* 0x0000001fff0d7819 */ /* 0x000fe40000011407 */
[----:B------:R-:W-:-:S04]  /*254c0*/  SHF.R.S32.HI R31, RZ, 0x1f, R34 ;  /* 0x0000001fff1f7819 */ /* 0x000fc80000011422 */
[----:B------:R-:W-:-:S04]  /*254d0*/  LEA.HI R31, R31, R34, RZ, 0x7 ;  /* 0x000000221f1f7211 */ /* 0x000fc800078f38ff */
[----:B------:R-:W-:Y:S01]  /*254e0*/  LOP3.LUT R31, R31, 0xffffff80, RZ, 0xc0, !PT ;  /* 0xffffff801f1f7812 */ /* 0x000fe200078ec0ff */
[----:B------:R-:W-:-:S04]  /*254f0*/  IMAD R65, R14, R3, RZ ;  /* 0x000000030e417224 */ /* 0x000fc800078e02ff */
[----:B------:R-:W-:Y:S01]  /*25500*/  IMAD.IADD R31, R34, 0x1, -R31 ;  /* 0x00000001221f7824 */ /* 0x000fe200078e0a1f */
[C---:B------:R-:W-:Y:S02]  /*25510*/  IADD3 R29, P5, R8.reuse, 0x3000, RZ ;  /* 0x00003000081d7810 */ /* 0x040fe40007fbe0ff */
[C---:B------:R-:W-:Y:S02]  /*25520*/  IADD3 R33, P4, R8.reuse, 0x4000, RZ ;  /* 0x0000400008217810 */ /* 0x040fe40007f9e0ff */
[----:B------:R-:W-:Y:S02]  /*25530*/  IADD3 R41, P3, R8, 0x6000, RZ ;  /* 0x0000600008297810 */ /* 0x000fe40007f7e0ff */
[----:B------:R-:W-:Y:S02]  /*25540*/  LOP3.LUT R28, R29, 0x380, RZ, 0xc0, !PT ;  /* 0x000003801d1c7812 */ /* 0x000fe400078ec0ff */
[----:B------:R-:W-:Y:S02]  /*25550*/  LOP3.LUT R32, R33, 0x380, RZ, 0xc0, !PT ;  /* 0x0000038021207812 */ /* 0x000fe400078ec0ff */
[----:B------:R-:W-:-:S02]  /*25560*/  LOP3.LUT R40, R41, 0x380, RZ, 0xc0, !PT ;  /* 0x0000038029287812 */ /* 0x000fc400078ec0ff */
[----:B------:R-:W-:Y:S02]  /*25570*/  SHF.R.U64 R28, R28, 0x3, RZ ;  /* 0x000000031c1c7819 */ /* 0x000fe400000012ff */
[----:B------:R-:W-:Y:S02]  /*25580*/  SHF.R.U64 R32, R32, 0x3, RZ ;  /* 0x0000000320207819 */ /* 0x000fe400000012ff */
[----:B------:R-:W-:Y:S02]  /*25590*/  SHF.R.U64 R40, R40, 0x3, RZ ;  /* 0x0000000328287819 */ /* 0x000fe400000012ff */
[----:B------:R-:W-:Y:S01]  /*255a0*/  LOP3.LUT R28, R28, R29, RZ, 0x3c, !PT ;  /* 0x0000001d1c1c7212 */ /* 0x000fe200078e3cff */
[--C-:B------:R-:W-:Y:S01]  /*255b0*/  IMAD.X R29, RZ, RZ, R9.reuse, P5 ;  /* 0x000000ffff1d7224 */ /* 0x100fe200028e0609 */
[----:B------:R-:W-:Y:S01]  /*255c0*/  LOP3.LUT R32, R32, R33, RZ, 0x3c, !PT ;  /* 0x0000002120207212 */ /* 0x000fe200078e3cff */
[--C-:B------:R-:W-:Y:S01]  /*255d0*/  IMAD.X R33, RZ, RZ, R9.reuse, P4 ;  /* 0x000000ffff217224 */ /* 0x100fe200020e0609 */
[----:B------:R-:W-:Y:S01]  /*255e0*/  LOP3.LUT R40, R40, R41, RZ, 0x3c, !PT ;  /* 0x0000002928287212 */ /* 0x000fe200078e3cff */
[----:B------:R-:W-:Y:S01]  /*255f0*/  IMAD.X R41, RZ, RZ, R9, P3 ;  /* 0x000000ffff297224 */ /* 0x000fe200018e0609 */
[----:B------:R-:W-:-:S02]  /*25600*/  IADD3 R53, P5, R8, 0x9000, RZ ;  /* 0x0000900008357810 */ /* 0x000fc40007fbe0ff */
[----:B------:R-:W-:Y:S02]  /*25610*/  IADD3 R57, P4, R8, 0xa000, RZ ;  /* 0x0000a00008397810 */ /* 0x000fe40007f9e0ff */
[----:B------:R-:W-:Y:S02]  /*25620*/  LOP3.LUT R52, R53, 0x380, RZ, 0xc0, !PT ;  /* 0x0000038035347812 */ /* 0x000fe400078ec0ff */
[----:B------:R-:W-:Y:S02]  /*25630*/  LOP3.LUT R56, R57, 0x380, RZ, 0xc0, !PT ;  /* 0x0000038039387812 */ /* 0x000fe400078ec0ff */
[----:B------:R-:W-:Y:S02]  /*25640*/  SHF.R.U64 R52, R52, 0x3, RZ ;  /* 0x0000000334347819 */ /* 0x000fe400000012ff */
[----:B------:R-:W-:Y:S02]  /*25650*/  SHF.R.U64 R56, R56, 0x3, RZ ;  /* 0x0000000338387819 */ /* 0x000fe400000012ff */
[----:B------:R-:W-:Y:S01]  /*25660*/  LOP3.LUT R52, R52, R53, RZ, 0x3c, !PT ;  /* 0x0000003534347212 */ /* 0x000fe200078e3cff */
[--C-:B------:R-:W-:Y:S01]  /*25670*/  IMAD.X R53, RZ, RZ, R9.reuse, P5 ;  /* 0x000000ffff357224 */ /* 0x100fe200028e0609 */
[----:B------:R-:W-:Y:S01]  /*25680*/  LOP3.LUT R56, R56, R57, RZ, 0x3c, !PT ;  /* 0x0000003938387212 */ /* 0x000fe200078e3cff */
[----:B------:R-:W-:Y:S01]  /*25690*/  IMAD.X R57, RZ, RZ, R9, P4 ;  /* 0x000000ffff397224 */ /* 0x000fe200020e0609 */
[----:B------:R-:W-:Y:S01]  /*256a0*/  BSSY B1, `(.L_x_2944) ;  /* 0x0000091000017945 */ /* 0x000fe20003800000 */
[----:B------:R-:W-:-:S02]  /*256b0*/  SHF.R.S32.HI R68, RZ, 0x1f, R232 ;  /* 0x0000001fff447819 */ /* 0x000fc400000114e8 */
[----:B------:R-:W-:Y:S02]  /*256c0*/  SHF.R.S32.HI R70, RZ, 0x1f, R231 ;  /* 0x0000001fff467819 */ /* 0x000fe400000114e7 */
[----:B------:R-:W-:Y:S02]  /*256d0*/  SHF.R.S32.HI R72, RZ, 0x1f, R225 ;  /* 0x0000001fff487819 */ /* 0x000fe400000114e1 */
[----:B--2---:R-:W-:Y:S01]  /*256e0*/  SEL R24, R10, RZ, !P0 ;  /* 0x000000ff0a187207 */ /* 0x004fe20004000000 */
[----:B------:R-:W-:-:S04]  /*256f0*/  IMAD.MOV R10, RZ, RZ, -R7 ;  /* 0x000000ffff0a7224 */ /* 0x000fc800078e0a07 */
[----:B------:R-:W-:Y:S02]  /*25700*/  IMAD R6, R24, UR4, RZ ;  /* 0x0000000418067c24 */ /* 0x000fe4000f8e02ff */
[----:B------:R-:W-:Y:S01]  /*25710*/  IMAD R11, R3, R10, R12 ;  /* 0x0000000a030b7224 */ /* 0x000fe200078e020c */
[----:B------:R-:W-:Y:S01]  /*25720*/  IADD3 R4, P0, R7, R4, RZ ;  /* 0x0000000407047210 */ /* 0x000fe20007f1e0ff */
        /* <DEDUP_REMOVED lines=9> */
[----:B------:R-:W-:Y:S01]  /*257c0*/  IMAD.IADD R5, R5, 0x1, R15 ;  /* 0x0000000105057824 */ /* 0x000fe200078e020f */
[----:B------:R-:W-:-:S04]  /*257d0*/  IADD3 R7, P2, R8, 0x1000, RZ ;  /* 0x0000100008077810 */ /* 0x000fc80007f5e0ff */
[----:B------:R-:W-:Y:S01]  /*257e0*/  LEA.HI.X R15, R4, UR5, R5, 0x2, P0 ;  /* 0x00000005040f7c11 */ /* 0x000fe200080f1405 */
[--C-:B------:R-:W-:Y:S01]  /*257f0*/  IMAD.X R11, RZ, RZ, R9.reuse, P2 ;  /* 0x000000ffff0b7224 */ /* 0x100fe200010e0609 */
[C---:B------:R-:W-:Y:S01]  /*25800*/  IADD3 R37, P0, R8.reuse, 0x5000, RZ ;  /* 0x0000500008257810 */ /* 0x040fe20007f1e0ff */
[----:B------:R-:W-:Y:S01]  /*25810*/  SHFL.IDX PT, R54, R6, RZ, 0x1c1f ;  /* 0x001c1fff06367589 */ /* 0x000fe200000e0000 */
[----:B------:R-:W-:Y:S01]  /*25820*/  IADD3 R45, P2, R8, 0x7000, RZ ;  /* 0x00007000082d7810 */ /* 0x000fe20007f5e0ff */
[----:B----4-:R-:W-:Y:S01]  /*25830*/  IMAD.IADD R30, R30, 0x1, R224 ;  /* 0x000000011e1e7824 */ /* 0x010fe200078e02e0 */
[----:B------:R-:W-:Y:S01]  /*25840*/  LOP3.LUT R36, R37, 0x380, RZ, 0xc0, !PT ;  /* 0x0000038025247812 */ /* 0x000fe200078ec0ff */
[----:B------:R-:W1:Y:S01]  /*25850*/  SHFL.IDX PT, R55, R15, RZ, 0x1c1f ;  /* 0x001c1fff0f377589 */ /* 0x000e6200000e0000 */
[----:B------:R-:W-:Y:S01]  /*25860*/  LOP3.LUT R44, R45, 0x380, RZ, 0xc0, !PT ;  /* 0x000003802d2c7812 */ /* 0x000fe200078ec0ff */
[----:B------:R-:W-:Y:S01]  /*25870*/  ULDC.64 UR4, c[0x0][0xaa0] ;  /* 0x0002a80000047ab9 */ /* 0x000fe20000000a00 */
[----:B------:R-:W-:Y:S01]  /*25880*/  SHF.R.U64 R36, R36, 0x3, RZ ;  /* 0x0000000324247819 */ /* 0x000fe200000012ff */
[----:B------:R-:W-:Y:S04]  /*25890*/  SHFL.IDX PT, R58, R6, 0x1, 0x1c1f ;  /* 0x003c1f00063a7f89 */ /* 0x000fe800000e0000 */
[----:B------:R-:W2:Y:S01]  /*258a0*/  SHFL.IDX PT, R59, R15, 0x1, 0x1c1f ;  /* 0x003c1f000f3b7f89 */ /* 0x000ea200000e0000 */
[----:B------:R-:W-:Y:S01]  /*258b0*/  LOP3.LUT R36, R36, R37, RZ, 0x3c, !PT ;  /* 0x0000002524247212 */ /* 0x000fe200078e3cff */
[----:B------:R-:W-:Y:S01]  /*258c0*/  IMAD.X R37, RZ, RZ, R9, P0 ;  /* 0x000000ffff257224 */ /* 0x000fe200000e0609 */
[----:B------:R-:W-:Y:S01]  /*258d0*/  SHF.R.U64 R44, R44, 0x3, RZ ;  /* 0x000000032c2c7819 */ /* 0x000fe200000012ff */
[----:B------:R-:W-:Y:S01]  /*258e0*/  VIADD R4, R30, 0x8 ;  /* 0x000000081e047836 */ /* 0x000fe20000000000 */
[----:B------:R-:W-:Y:S01]  /*258f0*/  LOP3.LUT P0, RZ, R31, 0x3, RZ, 0xc0, !PT ;  /* 0x000000031fff7812 */ /* 0x000fe2000780c0ff */
[----:B------:R-:W-:Y:S01]  /*25900*/  IMAD R21, R21, UR4, RZ ;  /* 0x0000000415157c24 */ /* 0x000fe2000f8e02ff */
[----:B------:R-:W-:-:S02]  /*25910*/  IADD3 R13, P6, R8, 0x2000, RZ ;  /* 0x00002000080d7810 */ /* 0x000fc40007fde0ff */
[----:B------:R-:W-:Y:S01]  /*25920*/  LOP3.LUT R44, R44, R45, RZ, 0x3c, !PT ;  /* 0x0000002d2c2c7212 */ /* 0x000fe200078e3cff */
[----:B------:R-:W-:Y:S01]  /*25930*/  IMAD.X R45, RZ, RZ, R9, P2 ;  /* 0x000000ffff2d7224 */ /* 0x000fe200010e0609 */
[-C--:B------:R-:W-:Y:S01]  /*25940*/  ISETP.GE.OR P2, PT, R30, R65.reuse, P0 ;  /* 0x000000411e00720c */ /* 0x080fe20000746670 */
[----:B------:R-:W-:Y:S01]  /*25950*/  IMAD R67, R20, UR5, R21 ;  /* 0x0000000514437c24 */ /* 0x000fe2000f8e0215 */
[----:B------:R-:W-:Y:S01]  /*25960*/  ISETP.GE.OR P0, PT, R4, R65, P0 ;  /* 0x000000410400720c */ /* 0x000fe20000706670 */
[----:B------:R-:W-:Y:S01]  /*25970*/  IMAD.WIDE.U32 R20, R20, UR4, RZ ;  /* 0x0000000414147c25 */ /* 0x000fe2000f8e00ff */
[----:B------:R-:W-:Y:S01]  /*25980*/  LOP3.LUT R12, R13, 0x380, RZ, 0xc0, !PT ;  /* 0x000003800d0c7812 */ /* 0x000fe200078ec0ff */
[----:B------:R-:W-:Y:S01]  /*25990*/  ULDC.64 UR4, c[0x0][0xae8] ;  /* 0x0002ba0000047ab9 */ /* 0x000fe20000000a00 */
[----:B------:R-:W-:Y:S01]  /*259a0*/  LOP3.LUT R10, R7, 0x380, RZ, 0xc0, !PT ;  /* 0x00000380070a7812 */ /* 0x000fe200078ec0ff */
[----:B------:R-:W-:Y:S01]  /*259b0*/  IMAD.IADD R21, R21, 0x1, R67 ;  /* 0x0000000115157824 */ /* 0x000fe200078e0243 */
[----:B------:R-:W-:Y:S01]  /*259c0*/  SHF.R.U64 R12, R12, 0x3, RZ ;  /* 0x000000030c0c7819 */ /* 0x000fe200000012ff */
[----:B------:R-:W-:Y:S01]  /*259d0*/  IMAD R67, R233, 0x20, R66 ;  /* 0x00000020e9437824 */ /* 0x000fe200078e0242 */
[----:B------:R-:W-:Y:S01]  /*259e0*/  SHF.R.U64 R10, R10, 0x3, RZ ;  /* 0x000000030a0a7819 */ /* 0x000fe200000012ff */
[----:B------:R-:W-:Y:S01]  /*259f0*/  IMAD R69, R64, UR4, RZ ;  /* 0x0000000440457c24 */ /* 0x000fe2000f8e02ff */
[----:B------:R-:W-:Y:S01]  /*25a00*/  LOP3.LUT R12, R12, R13, RZ, 0x3c, !PT ;  /* 0x0000000d0c0c7212 */ /* 0x000fe200078e3cff */
[----:B------:R-:W-:Y:S01]  /*25a10*/  IMAD.X R13, RZ, RZ, R9, P6 ;  /* 0x000000ffff0d7224 */ /* 0x000fe200030e0609 */
[----:B------:R-:W-:Y:S01]  /*25a20*/  LOP3.LUT R10, R10, R7, RZ, 0x3c, !PT ;  /* 0x000000070a0a7212 */ /* 0x000fe200078e3cff */
[----:B------:R-:W-:Y:S01]  /*25a30*/  IMAD.IADD R64, R224, 0x1, R67 ;  /* 0x00000001e0407824 */ /* 0x000fe200078e0243 */
[C---:B------:R-:W-:Y:S01]  /*25a40*/  IADD3 R49, P6, R8.reuse, 0x8000, RZ ;  /* 0x0000800008317810 */ /* 0x040fe20007fde0ff */
[----:B-1----:R-:W-:Y:S01]  /*25a50*/  @!P2 ST.E desc[UR60][R54.64], R2 ;  /* 0x000000023600a985 */ /* 0x002fe2000c10193c */
[----:B------:R-:W-:Y:S01]  /*25a60*/  IADD3 R7, P3, R8, 0xb000, RZ ;  /* 0x0000b00008077810 */ /* 0x000fe20007f7e0ff */
[----:B------:R-:W-:-:S02]  /*25a70*/  IMAD R69, R234, UR5, R69 ;  /* 0x00000005ea457c24 */ /* 0x000fc4000f8e0245 */
[----:B--2---:R0:W-:Y:S01]  /*25a80*/  @!P0 ST.E desc[UR60][R58.64], R0 ;  /* 0x000000003a008985 */ /* 0x0041e2000c10193c */
[----:B------:R-:W-:Y:S01]  /*25a90*/  LOP3.LUT R48, R49, 0x380, RZ, 0xc0, !PT ;  /* 0x0000038031307812 */ /* 0x000fe200078ec0ff */
[----:B------:R-:W-:Y:S01]  /*25aa0*/  IMAD.WIDE.U32 R20, R234, UR4, R20 ;  /* 0x00000004ea147c25 */ /* 0x000fe2000f8e0014 */
[----:B------:R-:W-:Y:S01]  /*25ab0*/  LOP3.LUT R5, R8, 0x380, RZ, 0xc0, !PT ;  /* 0x0000038008057812 */ /* 0x000fe200078ec0ff */
[----:B------:R-:W-:Y:S01]  /*25ac0*/  ULDC.64 UR4, c[0x0][0xaf0] ;  /* 0x0002bc0000047ab9 */ /* 0x000fe20000000a00 */
[----:B------:R-:W-:Y:S01]  /*25ad0*/  LOP3.LUT R6, R7, 0x380, RZ, 0xc0, !PT ;  /* 0x0000038007067812 */ /* 0x000fe200078ec0ff */
[----:B------:R-:W-:Y:S01]  /*25ae0*/  IMAD.MOV.U32 R67, RZ, RZ, R64 ;  /* 0x000000ffff437224 */ /* 0x000fe200078e0040 */
[----:B------:R-:W-:Y:S01]  /*25af0*/  SHF.R.U64 R48, R48, 0x3, RZ ;  /* 0x0000000330307819 */ /* 0x000fe200000012ff */
[----:B0-----:R-:W-:Y:S01]  /*25b00*/  @P1 IMAD.HI.U32 R0, R64, R71, RZ ;  /* 0x0000004740001227 */ /* 0x001fe200078e00ff */
[----:B------:R-:W-:Y:S01]  /*25b10*/  SHF.R.U64 R5, R5, 0x3, RZ ;  /* 0x0000000305057819 */ /* 0x000fe200000012ff */
[----:B------:R-:W5:Y:S01]  /*25b20*/  LD.E.128 R12, desc[UR60][R12.64] ;  /* 0x0000003c0c0c7980 */ /* 0x000f62000c101d00 */
[----:B------:R-:W-:Y:S01]  /*25b30*/  SHF.R.U64 R6, R6, 0x3, RZ ;  /* 0x0000000306067819 */ /* 0x000fe200000012ff */
[----:B------:R-:W-:Y:S01]  /*25b40*/  IMAD.IADD R21, R21, 0x1, R69 ;  /* 0x0000000115157824 */ /* 0x000fe200078e0245 */
[----:B---3--:R-:W-:Y:S01]  /*25b50*/  @P1 SHF.R.U32.HI R67, RZ, R73, R0 ;  /* 0x00000049ff431219 */ /* 0x008fe20000011600 */
[----:B------:R-:W-:Y:S01]  /*25b60*/  IMAD R24, R24, UR4, RZ ;  /* 0x0000000418187c24 */ /* 0x000fe2000f8e02ff */
[----:B------:R-:W-:Y:S01]  /*25b70*/  LOP3.LUT R48, R48, R49, RZ, 0x3c, !PT ;  /* 0x0000003130307212 */ /* 0x000fe200078e3cff */
[----:B------:R-:W-:Y:S01]  /*25b80*/  IMAD.WIDE.U32 R20, R237, UR4, R20 ;  /* 0x00000004ed147c25 */ /* 0x000fe2000f8e0014 */
[----:B------:R-:W-:Y:S01]  /*25b90*/  LOP3.LUT R4, R5, R8, RZ, 0x3c, !PT ;  /* 0x0000000805047212 */ /* 0x000fe200078e3cff */
[----:B------:R-:W5:Y:S01]  /*25ba0*/  LD.E.128 R28, desc[UR60][R28.64] ;  /* 0x0000003c1c1c7980 */ /* 0x000f62000c101d00 */
[----:B------:R-:W-:Y:S01]  /*25bb0*/  SHF.R.S32.HI R0, RZ, 0x1f, R67 ;  /* 0x0000001fff007819 */ /* 0x000fe20000011443 */
[----:B------:R-:W-:Y:S01]  /*25bc0*/  IMAD R69, R237, UR5, R24 ;  /* 0x00000005ed457c24 */ /* 0x000fe2000f8e0218 */
[----:B------:R-:W-:Y:S01]  /*25bd0*/  LOP3.LUT R60, R6, R7, RZ, 0x3c, !PT ;  /* 0x00000007063c7212 */ /* 0x000fe200078e3cff */
[--C-:B------:R-:W-:Y:S01]  /*25be0*/  IMAD.X R49, RZ, RZ, R9.reuse, P6 ;  /* 0x000000ffff317224 */ /* 0x100fe200030e0609 */
[----:B------:R-:W-:Y:S01]  /*25bf0*/  ULDC.64 UR4, c[0x0][0xae0] ;  /* 0x0002b80000047ab9 */ /* 0x000fe20000000a00 */
[--C-:B------:R-:W-:Y:S01]  /*25c00*/  IMAD.X R61, RZ, RZ, R9.reuse, P3 ;  /* 0x000000ffff3d7224 */ /* 0x100fe200018e0609 */
[----:B------:R-:W5:Y:S01]  /*25c10*/  LD.E.128 R32, desc[UR60][R32.64] ;  /* 0x0000003c20207980 */ /* 0x000f62000c101d00 */
[----:B------:R-:W-:-:S02]  /*25c20*/  IMAD.MOV.U32 R5, RZ, RZ, R9 ;  /* 0x000000ffff057224 */ /* 0x000fc400078e0009 */
[----:B------:R-:W-:Y:S01]  /*25c30*/  IMAD.MOV R2, RZ, RZ, -R67 ;  /* 0x000000ffff027224 */ /* 0x000fe200078e0a43 */
[----:B------:R-:W5:Y:S01]  /*25c40*/  LD.E.128 R8, desc[UR60][R10.64] ;  /* 0x0000003c0a087980 */ /* 0x000f62000c101d00 */
[----:B------:R-:W-:Y:S02]  /*25c50*/  IMAD.IADD R21, R21, 0x1, R69 ;  /* 0x0000000115157824 */ /* 0x000fe400078e0245 */
[----:B------:R-:W-:Y:S01]  /*25c60*/  IMAD R0, R0, UR4, RZ ;  /* 0x0000000400007c24 */ /* 0x000fe2000f8e02ff */
[----:B------:R-:W5:Y:S01]  /*25c70*/  LD.E.128 R4, desc[UR60][R4.64] ;  /* 0x0000003c04047980 */ /* 0x000f62000c101d00 */
[----:B------:R-:W-:-:S03]  /*25c80*/  IMAD R69, R3, R2, R64 ;  /* 0x0000000203457224 */ /* 0x000fc600078e0240 */
        /* <DEDUP_REMOVED lines=18> */
[----:B------:R-:W-:Y:S02]  /*25db0*/  IMAD.IADD R3, R3, 0x1, R71 ;  /* 0x0000000103037824 */ /* 0x000fe400078e0247 */
[----:B------:R-:W-:Y:S02]  /*25dc0*/  IMAD R20, R0, UR4, RZ ;  /* 0x0000000400147c24 */ /* 0x000fe4000f8e02ff */
[----:B------:R-:W-:Y:S02]  /*25dd0*/  VIADD R0, R224, 0x20 ;  /* 0x00000020e0007836 */ /* 0x000fe40000000000 */
[C---:B------:R-:W-:Y:S02]  /*25de0*/  IMAD R21, R69.reuse, UR5, R20 ;  /* 0x0000000545157c24 */ /* 0x040fe4000f8e0214 */
[----:B------:R-:W-:Y:S01]  /*25df0*/  IMAD.WIDE.U32 R2, R69, UR4, R2 ;  /* 0x0000000445027c25 */ /* 0x000fe2000f8e0002 */
[-C--:B------:R-:W-:Y:S01]  /*25e00*/  ISETP.GE.AND P1, PT, R0, R65.reuse, PT ;  /* 0x000000410000720c */ /* 0x080fe20003f26270 */
[----:B------:R-:W-:Y:S01]  /*25e10*/  ULDC.64 UR4, c[0x0][0xa80] ;  /* 0x0002a00000047ab9 */ /* 0x000fe20000000a00 */
[----:B------:R-:W-:Y:S01]  /*25e20*/  ISETP.GE.AND P2, PT, R224, R65, PT ;  /* 0x00000041e000720c */ /* 0x000fe20003f46270 */
[----:B------:R-:W-:Y:S01]  /*25e30*/  VIADD R0, R16, 0x36820 ;  /* 0x0003682010007836 */ /* 0x000fe20000000000 */
[----:B------:R-:W-:Y:S01]  /*25e40*/  LEA R24, P3, R2, UR4, 0x1 ;  /* 0x0000000402187c11 */ /* 0x000fe2000f8608ff */
[----:B------:R-:W-:-:S03]  /*25e50*/  IMAD.IADD R3, R3, 0x1, R21 ;  /* 0x0000000103037824 */ /* 0x000fc600078e0215 */
[----:B------:R-:W-:Y:S02]  /*25e60*/  PRMT R0, RZ, 0x654, R0 ;  /* 0x00000654ff007816 */ /* 0x000fe40000000000 */
[----:B------:R-:W-:Y:S01]  /*25e70*/  LEA.HI.X R64, R2, UR5, R3, 0x1, P3 ;  /* 0x0000000502407c11 */ /* 0x000fe200098f0c03 */
[----:B------:R-:W-:Y:S01]  /*25e80*/  VIADD R20, R224, 0x40 ;  /* 0x00000040e0147836 */ /* 0x000fe20000000000 */
[----:B0-----:R0:W-:Y:S01]  /*25e90*/  SYNCS.ARRIVE.TRANS64.RED.A1T0 RZ, [R0+URZ], RZ ;  /* 0x000000ff00ff79a7 */ /* 0x0011e2000810043f */
[----:B------:R1:W2:Y:S03]  /*25ea0*/  SHFL.IDX PT, R66, R24, RZ, 0x181f ;  /* 0x00181fff18427589 */ /* 0x0002a600000e0000 */
[----:B------:R-:W-:Y:S01]  /*25eb0*/  ISETP.GE.AND P0, PT, R20, R65, PT ;  /* 0x000000411400720c */ /* 0x000fe20003f06270 */
[----:B0-----:R1:W0:Y:S01]  /*25ec0*/  SHFL.IDX PT, R0, R64, RZ, 0x181f ;  /* 0x00181fff40007589 */ /* 0x00122200000e0000 */
[----:B------:R-:W-:Y:S11]  /*25ed0*/  @P2 BRA `(.L_x_2945) ;  /* 0x0000000000342947 */ /* 0x000ff60003800000 */
[----:B------:R-:W-:Y:S02]  /*25ee0*/  ULDC UR4, c[0x0][0xac8] ;  /* 0x0002b20000047ab9 */ /* 0x000fe40000000800 */
[----:B------:R-:W-:Y:S02]  /*25ef0*/  ISETP.GE.AND P4, PT, R225, UR4, PT ;  /* 0x00000004e1007c0c */ /* 0x000fe4000bf86270 */
[----:B------:R-:W-:Y:S02]  /*25f00*/  ISETP.GE.AND P3, PT, R231, UR4, PT ;  /* 0x00000004e7007c0c */ /* 0x000fe4000bf66270 */
[----:B------:R-:W-:-:S09]  /*25f10*/  ISETP.GE.AND P2, PT, R232, UR4, PT ;  /* 0x00000004e8007c0c */ /* 0x000fd2000bf46270 */
[-C--:B--2---:R-:W-:Y:S02]  /*25f20*/  @!P4 LEA R2, P6, R225, R66.reuse, 0x1 ;  /* 0x00000042e102c211 */ /* 0x084fe400078c08ff */
[----:B------:R-:W-:Y:S02]  /*25f30*/  @!P3 LEA R20, P5, R231, R66, 0x1 ;  /* 0x00000042e714b211 */ /* 0x000fe400078a08ff */
[----:B0-----:R-:W-:Y:S02]  /*25f40*/  @!P4 LEA.HI.X R3, R225, R0, R72, 0x1, P6 ;  /* 0x00000000e103c211 */ /* 0x001fe400030f0c48 */
[C---:B------:R-:W-:Y:S02]  /*25f50*/  @!P2 LEA R66, P6, R232.reuse, R66, 0x1 ;  /* 0x00000042e842a211 */ /* 0x040fe400078c08ff */
[-C--:B------:R-:W-:Y:S01]  /*25f60*/  @!P3 LEA.HI.X R21, R231, R0.reuse, R70, 0x1, P5 ;  /* 0x00000000e715b211 */ /* 0x080fe200028f0c46 */
[----:B-----5:R3:W-:Y:S01]  /*25f70*/  @!P4 ST.E.128 desc[UR60][R2.64], R4 ;  /* 0x000000040200c985 */ /* 0x0207e2000c101d3c */
[----:B------:R-:W-:-:S03]  /*25f80*/  @!P2 LEA.HI.X R67, R232, R0, R68, 0x1, P6 ;  /* 0x00000000e843a211 */ /* 0x000fc600030f0c44 */
[----:B------:R3:W-:Y:S04]  /*25f90*/  @!P3 ST.E.128 desc[UR60][R20.64], R32 ;  /* 0x000000201400b985 */ /* 0x0007e8000c101d3c */
[----:B------:R3:W-:Y:S02]  /*25fa0*/  @!P2 ST.E.128 desc[UR60][R66.64], R48 ;  /* 0x000000304200a985 */ /* 0x0007e4000c101d3c */
.L_x_2945:
[----:B------:R-:W-:Y:S05]  /*25fb0*/  BSYNC B1 ;  /* 0x0000000000017941 */ /* 0x000fea0003800000 */
.L_x_2944:
[----:B0-----:R0:W4:Y:S01]  /*25fc0*/  SHFL.IDX PT, R0, R64, 0x1, 0x181f ;  /* 0x00381f0040007f89 */ /* 0x00112200000e0000 */
        /* <DEDUP_REMOVED lines=16> */
.L_x_2947:
[----:B------:R-:W-:Y:S05]  /*260d0*/  BSYNC B1 ;  /* 0x0000000000017941 */ /* 0x000fea0003800000 */
.L_x_2946:
        /* <DEDUP_REMOVED lines=17> */
.L_x_2949:
[----:B------:R-:W-:Y:S05]  /*261f0*/  BSYNC B1 ;  /* 0x0000000000017941 */ /* 0x000fea0003800000 */
.L_x_2948:
[----:B0-----:R-:W-:Y:S01]  /*26200*/  VIADD R0, R224, 0x60 ;  /* 0x00000060e0007836 */ /* 0x001fe20000000000 */
[----:B-1--4-:R-:W0:Y:S04]  /*26210*/  SHFL.IDX PT, R64, R64, 0x3, 0x181f ;  /* 0x00781f0040407f89 */ /* 0x012e2800000e0000 */
[----:B------:R-:W-:Y:S01]  /*26220*/  ISETP.GE.AND P0, PT, R0, R65, PT ;  /* 0x000000410000720c */ /* 0x000fe20003f06270 */
[----:B------:R-:W1:-:S12]  /*26230*/  SHFL.IDX PT, R24, R24, 0x3, 0x181f ;  /* 0x00781f0018187f89 */ /* 0x000e5800000e0000 */
[----:B------:R-:W-:Y:S05]  /*26240*/  @P0 BRA `(.L_x_2950) ;  /* 0x0000000c004c0947 */ /* 0x000fea0003800000 */
[----:B------:R-:W-:Y:S02]  /*26250*/  ULDC UR4, c[0x0][0xac8] ;  /* 0x0002b20000047ab9 */ /* 0x000fe40000000800 */
[----:B------:R-:W-:Y:S02]  /*26260*/  ISETP.GE.AND P2, PT, R225, UR4, PT ;  /* 0x00000004e1007c0c */ /* 0x000fe4000bf46270 */
[----:B------:R-:W-:-:S11]  /*26270*/  ISETP.GE.AND P3, PT, R231, UR4, PT ;  /* 0x00000004e7007c0c */ /* 0x000fd6000bf66270 */
[-C--:B-1----:R-:W-:Y:S02]  /*26280*/  @!P2 LEA R2, P0, R225, R24.reuse, 0x1 ;  /* 0x00000018e102a211 */ /* 0x082fe400078008ff */
[----:B------:R-:W-:Y:S02]  /*26290*/  @!P3 LEA R4, P1, R231, R24, 0x1 ;  /* 0x00000018e704b211 */ /* 0x000fe400078208ff */
[-C--:B0-----:R-:W-:Y:S02]  /*262a0*/  @!P2 LEA.HI.X R3, R225, R64.reuse, R72, 0x1, P0 ;  /* 0x00000040e103a211 */ /* 0x081fe400000f0c48 */
[----:B------:R-:W-:Y:S02]  /*262b0*/  @!P3 LEA.HI.X R5, R231, R64, R70, 0x1, P1 ;  /* 0x00000040e705b211 */ /* 0x000fe400008f0c46 */
[----:B------:R-:W-:Y:S01]  /*262c0*/  ISETP.GE.AND P0, PT, R232, UR4, PT ;  /* 0x00000004e8007c0c */ /* 0x000fe2000bf06270 */
[----:B------:R4:W-:Y:S04]  /*262d0*/  @!P2 ST.E.128 desc[UR60][R2.64], R28 ;  /* 0x0000001c0200a985 */ /* 0x0009e8000c101d3c */
[----:B------:R4:W-:Y:S08]  /*262e0*/  @!P3 ST.E.128 desc[UR60][R4.64], R44 ;  /* 0x0000002c0400b985 */ /* 0x0009f0000c101d3c */
[----:B------:R-:W-:Y:S05]  /*262f0*/  @P0 BRA `(.L_x_2950) ;  /* 0x0000000c00200947 */ /* 0x000fea0003800000 */
[----:B----4-:R-:W-:-:S04]  /*26300*/  LEA R2, P0, R232, R24, 0x1 ;  /* 0x00000018e8027211 */ /* 0x010fc800078008ff */
[----:B------:R-:W-:-:S05]  /*26310*/  LEA.HI.X R3, R232, R64, R68, 0x1, P0 ;  /* 0x00000040e8037211 */ /* 0x000fca00000f0c44 */
[----:B------:R0:W-:Y:S01]  /*26320*/  ST.E.128 desc[UR60][R2.64], R60 ;  /* 0x0000003c02007985 */ /* 0x0001e2000c101d3c */
[----:B------:R-:W-:Y:S05]  /*26330*/  BRA `(.L_x_2950) ;  /* 0x0000000c00107947 */ /* 0x000fea0003800000 */
.L_x_2942:
        /* <DEDUP_REMOVED lines=27> */
.L_x_2951:
[----:B------:R-:W2:Y:S01]  /*264f0*/  LDL.LU R2, [R1+0x58] ;  /* 0x0000580001027983 */ /* 0x000ea20000300800 */
[----:B------:R-:W-:Y:S01]  /*26500*/  BSSY B1, `(.L_x_2952) ;  /* 0x000002d000017945 */ /* 0x000fe20003800000 */
[----:B------:R-:W-:Y:S02]  /*26510*/  SHF.R.S32.HI R10, RZ, 0x1f, R234 ;  /* 0x0000001fff0a7819 */ /* 0x000fe400000114ea */
[----:B------:R-:W-:Y:S02]  /*26520*/  SEL R237, R237, RZ, !P0 ;  /* 0x000000ffeded7207 */ /* 0x000fe40004000000 */
[----:B-----5:R-:W-:Y:S02]  /*26530*/  SHF.R.S32.HI R11, RZ, 0x1f, R6 ;  /* 0x0000001fff0b7819 */ /* 0x020fe40000011406 */
[----:B--2---:R-:W-:Y:S01]  /*26540*/  SEL R12, R2, RZ, !P0 ;  /* 0x000000ff020c7207 */ /* 0x004fe20004000000 */
[----:B------:R-:W-:Y:S06]  /*26550*/  @P3 BRA `(.L_x_2953) ;  /* 0x00000000009c3947 */ /* 0x000fec0003800000 */
[----:B------:R-:W2:Y:S01]  /*26560*/  S2R R3, SR_TID.X ;  /* 0x0000000000037919 */ /* 0x000ea20000002100 */
[----:B------:R-:W3:Y:S02]  /*26570*/  LDC R9, c[0x0][0xbe8] ;  /* 0x0002fa00ff097b82 */ /* 0x000ee40000000800 */
[----:B---3--:R-:W-:Y:S01]  /*26580*/  IMAD R2, R0, R9, RZ ;  /* 0x0000000900027224 */ /* 0x008fe200078e02ff */
[----:B--2---:R-:W-:-:S04]  /*26590*/  IADD3 R8, R224, -0x80, R3 ;  /* 0xffffff80e0087810 */ /* 0x004fc80007ffe003 */
        /* <DEDUP_REMOVED lines=35> */
.L_x_2953:
[----:B------:R-:W-:Y:S05]  /*267d0*/  BSYNC B1 ;  /* 0x0000000000017941 */ /* 0x000fea0003800000 */
.L_x_2952:
[----:B------:R-:W-:Y:S01]  /*267e0*/  SHF.R.S32.HI R8, RZ, 0x1f, R20 ;  /* 0x0000001fff087819 */ /* 0x000fe20000011414 */
[----:B------:R-:W-:Y:S01]  /*267f0*/  ULDC.64 UR4, c[0x0][0xaa0] ;  /* 0x0002a80000047ab9 */ /* 0x000fe20000000a00 */
[----:B------:R-:W-:Y:S01]  /*26800*/  BSSY B1, `(.L_x_2954) ;  /* 0x0000041000017945 */ /* 0x000fe20003800000 */
[----:B--2---:R-:W-:Y:S01]  /*26810*/  IMAD R3, R11, UR4, RZ ;  /* 0x000000040b037c24 */ /* 0x004fe2000f8e02ff */
[----:B------:R-:W-:Y:S02]  /*26820*/  LEA.HI R8, R8, R20, RZ, 0x3 ;  /* 0x0000001408087211 */ /* 0x000fe400078f18ff */
[----:B------:R-:W-:Y:S01]  /*26830*/  SHF.R.S32.HI R13, RZ, 0x1f, R232 ;  /* 0x0000001fff0d7819 */ /* 0x000fe200000114e8 */
[C---:B------:R-:W-:Y:S01]  /*26840*/  IMAD R5, R6.reuse, UR5, R3 ;  /* 0x0000000506057c24 */ /* 0x040fe2000f8e0203 */
[----:B------:R-:W-:Y:S01]  /*26850*/  SHF.R.S32.HI R8, RZ, 0x3, R8 ;  /* 0x00000003ff087819 */ /* 0x000fe20000011408 */
[----:B------:R-:W-:Y:S01]  /*26860*/  IMAD.WIDE.U32 R2, R6, UR4, RZ ;  /* 0x0000000406027c25 */ /* 0x000fe2000f8e00ff */
[----:B------:R-:W-:Y:S01]  /*26870*/  ULDC.64 UR4, c[0x0][0xae8] ;  /* 0x0002ba0000047ab9 */ /* 0x000fe20000000a00 */
[----:B------:R-:W-:-:S02]  /*26880*/  SHF.R.S32.HI R15, RZ, 0x1f, R231 ;  /* 0x0000001fff0f7819 */ /* 0x000fc400000114e7 */
[----:B------:R-:W-:Y:S01]  /*26890*/  IMAD R7, R233, 0x20, R8 ;  /* 0x00000020e9077824 */ /* 0x000fe200078e0208 */
[----:B------:R-:W-:Y:S01]  /*268a0*/  SHF.R.S32.HI R20, RZ, 0x1f, R225 ;  /* 0x0000001fff147819 */ /* 0x000fe200000114e1 */
[----:B------:R-:W-:Y:S02]  /*268b0*/  IMAD.IADD R3, R3, 0x1, R5 ;  /* 0x0000000103037824 */ /* 0x000fe400078e0205 */
[----:B------:R-:W-:Y:S02]  /*268c0*/  IMAD.IADD R9, R224, 0x1, R7 ;  /* 0x00000001e0097824 */ /* 0x000fe400078e0207 */
        /* <DEDUP_REMOVED lines=52> */
.L_x_2955:
[----:B------:R-:W-:Y:S05]  /*26c10*/  BSYNC B1 ;  /* 0x0000000000017941 */ /* 0x000fea0003800000 */
.L_x_2954:
        /* <DEDUP_REMOVED lines=17> */
.L_x_2957:
[----:B------:R-:W-:Y:S05]  /*26d30*/  BSYNC B1 ;  /* 0x0000000000017941 */ /* 0x000fea0003800000 */
.L_x_2956:
        /* <DEDUP_REMOVED lines=17> */
.L_x_2959:
[----:B------:R-:W-:Y:S05]  /*26e50*/  BSYNC B1 ;  /* 0x0000000000017941 */ /* 0x000fea0003800000 */
.L_x_2958:
[----:B0-----:R-:W-:Y:S01]  /*26e60*/  VIADD R0, R224, 0x60 ;  /* 0x00000060e0007836 */ /* 0x001fe20000000000 */
[----:B------:R0:W0:Y:S04]  /*26e70*/  SHFL.IDX PT, R6, R5, 0x3, 0x181f ;  /* 0x00781f0005067f89 */ /* 0x00002800000e0000 */
        /* <DEDUP_REMOVED lines=16> */
.L_x_2950:
[----:B------:R-:W-:Y:S05]  /*26f80*/  BSYNC B0 ;  /* 0x0000000000007941 */ /* 0x000fea0003800000 */
.L_x_2941:
[----:B------:R-:W-:Y:S02]  /*26f90*/  ULDC UR4, c[0x0][0xc3c] ;  /* 0x00030f0000047ab9 */ /* 0x000fe40000000800 */
[----:B-1----:R-:W-:-:S13]  /*26fa0*/  ISETP.GE.AND P0, PT, R27, UR4, PT ;  /* 0x000000041b007c0c */ /* 0x002fda000bf06270 */
[----:B------:R-:W-:Y:S05]  /*26fb0*/  @!P0 BRA `(.L_x_2960) ;  /* 0xfffffda000fc8947 */ /* 0x000fea000383ffff */
[----:B------:R-:W-:Y:S05]  /*26fc0*/  BRA `(.L_x_2736) ;  /* 0x0000008000a87947 */ /* 0x000fea0003800000 */
.L_x_2734:
        /* <DEDUP_REMOVED lines=18> */
.L_x_2961:
        /* <DEDUP_REMOVED lines=41> */
.L_x_2967:
        /* <DEDUP_REMOVED lines=12> */
.L_x_2966:
[----:B------:R-:W-:Y:S05]  /*27440*/  BSYNC B0 ;  /* 0x0000000000007941 */ /* 0x000fea0003800000 */
.L_x_2965:
        /* <DEDUP_REMOVED lines=21> */
.L_x_2963:
[----:B------:R-:W-:-:S04]  /*275a0*/  IMAD.IADD R8, R7, 0x1, -R8 ;  /* 0x0000000107087824 */ /* 0x000fc800078e0a08 */
        /* <DEDUP_REMOVED lines=17> */
[----:B------:R-:W-:-:S06]  /*276c0*/  VIADD R16, R7, 0xffffffff ;  /* 0xffffffff07107836 */ /* 0x000fcc0000000000 */
[----:B------:R2:W3:Y:S02]  /*276d0*/  SHFL.IDX PT, R16, R5, R16, 0x1f ;  /* 0x00001f1005107589 */ /* 0x0004e400000e0000 */
.L_x_2968:
[----:B-12---:R-:W-:Y:S01]  /*276e0*/  IMAD.MOV R5, RZ, RZ, -R3 ;  /* 0x000000ffff057224 */ /* 0x006fe200078e0a03 */
[----:B------:R-:W-:Y:S01]  /*276f0*/  IABS R7, R9 ;  /* 0x0000000900077213 */ /* 0x000fe20000000000 */
        /* <DEDUP_REMOVED lines=23> */
[----:B------:R-:W-:Y:S01]  /*27870*/  VIADDMNMX R11, R10, UR5, R11, PT ;  /* 0x000000050a0b7c46 */ /* 0x000fe2000b80010b */
[----:B------:R-:W-:-:S03]  /*27880*/  IMAD.IADD R5, R8, 0x1, R5 ;  /* 0x0000000108057824 */ /* 0x000fc600078e0205 */
[----:B------:R-:W-:-:S04]  /*27890*/  IABS R7, R11 ;  /* 0x0000000b00077213 */ /* 0x000fc80000000000 */
[----:B------:R-:W1:Y:S08]  /*278a0*/  I2F.RP R10, R7 ;  /* 0x00000007000a7306 */ /* 0x000e700000209400 */
[----:B-1----:R-:W1:Y:S02]  /*278b0*/  MUFU.RCP R10, R10 ;  /* 0x0000000a000a7308 */ /* 0x002e640000001000 */
[----:B-1----:R-:W-:Y:S01]  /*278c0*/  VIADD R3, R10, 0xffffffe ;  /* 0x0ffffffe0a037836 */ /* 0x002fe20000000000 */
[----:B------:R-:W-:-:S05]  /*278d0*/  IABS R10, R11 ;  /* 0x0000000b000a7213 */ /* 0x000fca0000000000 */
[----:B------:R-:W1:Y:S01]  /*278e0*/  F2I.FTZ.U32.TRUNC.NTZ R3, R3 ;  /* 0x0000000300037305 */ /* 0x000e62000021f000 */
[----:B------:R-:W-:Y:S02]  /*278f0*/  IMAD.MOV R10, RZ, RZ, -R10 ;  /* 0x000000ffff0a7224 */ /* 0x000fe400078e0a0a */
[----:B-1----:R-:W-:-:S04]  /*27900*/  IMAD.MOV R2, RZ, RZ, -R3 ;  /* 0x000000ffff027224 */ /* 0x002fc800078e0a03 */
[----:B------:R-:W-:Y:S02]  /*27910*/  IMAD R9, R2, R7, RZ ;  /* 0x0000000702097224 */ /* 0x000fe400078e02ff */
[----:B------:R-:W-:-:S04]  /*27920*/  IMAD.MOV.U32 R2, RZ, RZ, RZ ;  /* 0x000000ffff027224 */ /* 0x000fc800078e00ff */
[----:B------:R-:W-:Y:S01]  /*27930*/  IMAD.HI.U32 R2, R3, R9, R2 ;  /* 0x0000000903027227 */ /* 0x000fe200078e0002 */
[----:B------:R-:W-:Y:S02]  /*27940*/  IABS R9, R8 ;  /* 0x0000000800097213 */ /* 0x000fe40000000000 */
[----:B------:R-:W-:-:S03]  /*27950*/  LOP3.LUT R3, R8, R11, RZ, 0x3c, !PT ;  /* 0x0000000b08037212 */ /* 0x000fc600078e3cff */
[----:B------:R-:W-:Y:S01]  /*27960*/  IMAD.HI.U32 R2, R2, R9, RZ ;  /* 0x0000000902027227 */ /* 0x000fe200078e00ff */
[----:B------:R-:W-:-:S03]  /*27970*/  ISETP.GE.AND P2, PT, R3, RZ, PT ;  /* 0x000000ff0300720c */ /* 0x000fc60003f46270 */
        /* <DEDUP_REMOVED lines=14> */
.L_x_2964:
[----:B------:R-:W-:Y:S02]  /*27a60*/  IMAD.MOV.U32 R17, RZ, RZ, RZ ;  /* 0x000000ffff117224 */ /* 0x000fe400078e00ff */
[----:B------:R-:W-:Y:S02]  /*27a70*/  IMAD.U32 R16, RZ, RZ, UR6 ;  /* 0x00000006ff107e24 */ /* 0x000fe4000f8e00ff */
[----:B------:R-:W-:-:S07]  /*27a80*/  IMAD.MOV.U32 R18, RZ, RZ, RZ ;  /* 0x000000ffff127224 */ /* 0x000fce00078e00ff */
.L_x_2969:
[----:B------:R-:W-:-:S13]  /*27a90*/  ISETP.NE.AND P0, PT, R0, RZ, PT ;  /* 0x000000ff0000720c */ /* 0x000fda0003f05270 */
[----:B------:R-:W1:Y:S01]  /*27aa0*/  @!P0 S2R R3, SR_CgaCtaId ;  /* 0x0000000000038919 */ /* 0x000e620000008800 */
[----:B------:R-:W-:-:S04]  /*27ab0*/  @!P0 MOV R0, 0x400 ;  /* 0x0000040000008802 */ /* 0x000fc80000000f00 */
[----:B-1----:R-:W-:-:S05]  /*27ac0*/  @!P0 LEA R0, R3, R0, 0x18 ;  /* 0x0000000003008211 */ /* 0x002fca00078ec0ff */
[----:B------:R1:W-:Y:S01]  /*27ad0*/  @!P0 STS.128 [R0+0x368d0], R16 ;  /* 0x0368d01000008388 */ /* 0x0003e20000000c00 */
[----:B------:R-:W-:Y:S06]  /*27ae0*/  BAR.ARV 0x5, 0x180 ;  /* 0x0146000000007b1d */ /* 0x000fec0000002000 */
.L_x_2962:
[----:B-1----:R-:W-:Y:S01]  /*27af0*/  IMAD.MOV.U32 R0, RZ, RZ, 0x1 ;  /* 0x00000001ff007424 */ /* 0x002fe200078e00ff */
[----:B------:R1:W-:Y:S01]  /*27b00*/  STL [R1+0x50], RZ ;  /* 0x000050ff01007387 */ /* 0x0003e20000100800 */
[----:B------:R-:W-:Y:S02]  /*27b10*/  ULDC UR4, c[0x0][0xc3c] ;  /* 0x00030f0000047ab9 */ /* 0x000fe40000000800 */
[----:B--2---:R-:W-:Y:S01]  /*27b20*/  ISETP.GE.AND P0, PT, R19, UR4, PT ;  /* 0x0000000413007c0c */ /* 0x004fe2000bf06270 */
[----:B------:R1:W-:Y:S04]  /*27b30*/  STL [R1+0x14], R0 ;  /* 0x0000140001007387 */ /* 0x0003e80000100800 */
[----:B------:R1:W-:Y:S08]  /*27b40*/  STL [R1+0x8], RZ ;  /* 0x000008ff01007387 */ /* 0x0003f00000100800 */
[----:B-1----:R-:W-:Y:S05]  /*27b50*/  @P0 BRA `(.L_x_2970) ;  /* 0x0000007000d40947 */ /* 0x002fea0003800000 */
[----:B------:R-:W1:Y:S01]  /*27b60*/  S2UR UR5, SR_CgaCtaId ;  /* 0x00000000000579c3 */ /* 0x000e620000008800 */
[C---:B------:R-:W-:Y:S01]  /*27b70*/  IMAD.SHL.U32 R0, R4.reuse, 0x8, RZ ;  /* 0x0000000804007824 */ /* 0x040fe200078e00ff */
[----:B------:R-:W-:Y:S01]  /*27b80*/  LOP3.LUT R5, R4, 0x7f, RZ, 0xc0, !PT ;  /* 0x0000007f04057812 */ /* 0x000fe200078ec0ff */
[----:B------:R-:W-:Y:S01]  /*27b90*/  UMOV UR4, 0x400 ;  /* 0x0000040000047882 */ /* 0x000fe20000000000 */
[----:B------:R-:W-:Y:S01]  /*27ba0*/  BSSY B8, `(.L_x_2970) ;  /* 0x0000730000087945 */ /* 0x000fe20003800000 */
[----:B------:R-:W-:Y:S01]  /*27bb0*/  ULDC.64 UR36, c[0x0][0x198] ;  /* 0x0000660000247ab9 */ /* 0x000fe20000000a00 */
[C---:B------:R-:W-:Y:S01]  /*27bc0*/  LOP3.LUT R3, R0.reuse, 0x1f8, RZ, 0xc0, !PT ;  /* 0x000001f800037812 */ /* 0x040fe200078ec0ff */
[----:B0-----:R-:W-:Y:S01]  /*27bd0*/  IMAD.SHL.U32 R2, R5, 0x8, RZ ;  /* 0x0000000805027824 */ /* 0x001fe200078e00ff */
[----:B------:R-:W-:Y:S01]  /*27be0*/  LOP3.LUT R0, R0, 0x38, RZ, 0xc0, !PT ;  /* 0x0000003800007812 */ /* 0x000fe200078ec0ff */
[----:B------:R-:W-:Y:S01]  /*27bf0*/  ULDC UR38, c[0x0][0xc] ;  /* 0x0000030000267ab9 */ /* 0x000fe20000000800 */
[----:B------:R-:W-:Y:S01]  /*27c00*/  LOP3.LUT R3, R3, 0x38, R4, 0x78, !PT ;  /* 0x0000003803037812 */ /* 0x000fe200078e7804 */
[----:B------:R-:W-:Y:S01]  /*27c10*/  IMAD.SHL.U32 R4, R4, 0x10, RZ ;  /* 0x0000001004047824 */ /* 0x000fe200078e00ff */
[----:B------:R-:W-:-:S02]  /*27c20*/  SHF.R.U32.HI R5, RZ, 0x3, R5 ;  /* 0x00000003ff057819 */ /* 0x000fc40000011605 */
[----:B------:R-:W-:Y:S02]  /*27c30*/  LOP3.LUT R2, R3, 0x200, R2, 0xf8, !PT ;  /* 0x0000020003027812 */ /* 0x000fe400078ef802 */
[----:B------:R-:W-:Y:S01]  /*27c40*/  LOP3.LUT R4, R5, 0x70, R4, 0xf8, !PT ;  /* 0x0000007005047812 */ /* 0x000fe200078ef804 */
[----:B-1----:R-:W-:-:S06]  /*27c50*/  ULEA UR4, UR5, UR4, 0x18 ;  /* 0x0000000405047291 */ /* 0x002fcc000f8ec03f */
[----:B------:R-:W-:-:S05]  /*27c60*/  IMAD.U32 R3, RZ, RZ, UR4 ;  /* 0x00000004ff037e24 */ /* 0x000fca000f8e00ff */
[----:B------:R0:W-:Y:S02]  /*27c70*/  STL [R1+0x4], R3 ;  /* 0x0000040301007387 */ /* 0x0001e40000100800 */
[----:B0-----:R-:W-:Y:S02]  /*27c80*/  IMAD R3, R2, 0x2, R3 ;  /* 0x0000000202037824 */ /* 0x001fe400078e0203 */
[----:B------:R-:W-:-:S03]  /*27c90*/  IMAD.MOV.U32 R2, RZ, RZ, 0x1 ;  /* 0x00000001ff027424 */ /* 0x000fc600078e00ff */
[----:B------:R0:W-:Y:S04]  /*27ca0*/  STL [R1+0x2c], R3 ;  /* 0x00002c0301007387 */ /* 0x0001e80000100800 */
[----:B------:R-:W-:Y:S04]  /*27cb0*/  STL [R1+0x8], RZ ;  /* 0x000008ff01007387 */ /* 0x000fe80000100800 */
[----:B------:R1:W-:Y:S01]  /*27cc0*/  STL [R1+0x14], R2 ;  /* 0x0000140201007387 */ /* 0x0003e20000100800 */
[----:B0-----:R-:W-:-:S03]  /*27cd0*/  IMAD.MOV.U32 R3, RZ, RZ, 0x1 ;  /* 0x00000001ff037424 */ /* 0x001fc600078e00ff */
[----:B------:R0:W-:Y:S04]  /*27ce0*/  STL [R1+0x50], RZ ;  /* 0x000050ff01007387 */ /* 0x0001e80000100800 */
[----:B------:R0:W-:Y:S01]  /*27cf0*/  STL [R1+0x1c], RZ ;  /* 0x00001cff01007387 */ /* 0x0001e20000100800 */
[----:B-1----:R-:W-:-:S03]  /*27d00*/  LOP3.LUT R2, R0, 0x40, RZ, 0xfc, !PT ;  /* 0x0000004000027812 */ /* 0x002fc600078efcff */
[----:B------:R0:W-:Y:S01]  /*27d10*/  STL [R1+0x24], R3 ;  /* 0x0000240301007387 */ /* 0x0001e20000100800 */
[----:B------:R-:W-:-:S07]  /*27d20*/  LOP3.LUT R0, R0, 0x80, RZ, 0xfc, !PT ;  /* 0x0000008000007812 */ /* 0x000fce00078efcff */
.L_x_3116:
[----:B0---4-:R-:W0:Y:S02]  /*27d30*/  LDC.64 R2, c[0x0][0xc88] ;  /* 0x00032200ff027b82 */ /* 0x011e240000000a00 */
[----:B0-----:R-:W-:-:S05]  /*27d40*/  IMAD.WIDE R2, R19, 0x4, R2 ;  /* 0x0000000413027825 */ /* 0x001fca00078e0202 */
[----:B------:R-:W2:Y:S01]  /*27d50*/  LDG.E R4, desc[UR60][R2.64] ;  /* 0x0000003c02047981 */ /* 0x000ea2000c1e1900 */
[----:B------:R-:W-:Y:S05]  /*27d60*/  YIELD ;  /* 0x0000000000007946 */ /* 0x000fea0003800000 */
[----:B------:R-:W-:Y:S01]  /*27d70*/  ULDC.64 UR4, c[0x0][0xa28] ;  /* 0x00028a0000047ab9 */ /* 0x000fe20000000a00 */
[----:B------:R-:W-:Y:S01]  /*27d80*/  IMAD.MOV.U32 R0, RZ, RZ, RZ ;  /* 0x000000ffff007224 */ /* 0x000fe200078e00ff */
[----:B------:R-:W-:Y:S01]  /*27d90*/  ISETP.NE.U32.AND P0, PT, RZ, UR4, PT ;  /* 0x00000004ff007c0c */ /* 0x000fe2000bf05070 */
[----:B---3-5:R-:W-:Y:S01]  /*27da0*/  IMAD.MOV.U32 R8, RZ, RZ, RZ ;  /* 0x000000ffff087224 */ /* 0x028fe200078e00ff */
[----:B------:R-:W-:Y:S01]  /*27db0*/  ULDC.64 UR10, c[0x0][0xa18] ;  /* 0x00028600000a7ab9 */ /* 0x000fe20000000a00 */
[----:B------:R-:W-:Y:S01]  /*27dc0*/  ULDC.64 UR8, c[0x0][0xa10] ;  /* 0x0002840000087ab9 */ /* 0x000fe20000000a00 */
[----:B------:R-:W-:Y:S01]  /*27dd0*/  ISETP.NE.AND.EX P0, PT, RZ, UR5, PT, P0 ;  /* 0x00000005ff007c0c */ /* 0x000fe2000bf05300 */
[----:B------:R-:W-:Y:S01]  /*27de0*/  ULDC.64 UR6, c[0x0][0xa08] ;  /* 0x0002820000067ab9 */ /* 0x000fe20000000a00 */
[----:B--2---:R-:W-:Y:S01]  /*27df0*/  SHF.R.S32.HI R5, RZ, 0x1f, R4 ;  /* 0x0000001fff057819 */ /* 0x004fe20000011404 */
[----:B------:R-:W-:-:S10]  /*27e00*/  IMAD.SHL.U32 R15, R4, 0x4, RZ ;  /* 0x00000004040f7824 */ /* 0x000fd400078e00ff */
[C---:B------:R-:W-:Y:S01]  /*27e10*/  @P0 LEA R2, P1, R4.reuse, UR4, 0x2 ;  /* 0x0000000404020c11 */ /* 0x040fe2000f8210ff */
[----:B------:R0:W-:Y:S03]  /*27e20*/  STL [R1+0x30], R4 ;  /* 0x0000300401007387 */ /* 0x0001e60000100800 */
[C-C-:B------:R-:W-:Y:S01]  /*27e30*/  @P0 LEA.HI.X R3, R4.reuse, UR5, R5.reuse, 0x2, P1 ;  /* 0x0000000504030c11 */ /* 0x140fe200088f1405 */
[----:B------:R-:W-:Y:S01]  /*27e40*/  ULDC.64 UR4, c[0x0][0xa00] ;  /* 0x0002800000047ab9 */ /* 0x000fe20000000a00 */
[----:B------:R-:W-:Y:S01]  /*27e50*/  SHF.L.U64.HI R14, R4, 0x2, R5 ;  /* 0x00000002040e7819 */ /* 0x000fe20000010205 */
[----:B-1----:R1:W-:Y:S01]  /*27e60*/  STL [R1+0x44], R5 ;  /* 0x0000440501007387 */ /* 0x0023e20000100800 */
        /* <DEDUP_REMOVED lines=16> */
[----:B-1----:R-:W-:Y:S01]  /*27f70*/  IADD3.X R5, R14, UR9, RZ, P4, !PT ;  /* 0x000000090e057c10 */ /* 0x002fe2000a7fe4ff */
[----:B------:R-:W-:Y:S01]  /*27f80*/  ULDC UR4, c[0x0][0x288] ;  /* 0x0000a20000047ab9 */ /* 0x000fe20000000800 */
[----:B------:R-:W-:Y:S01]  /*27f90*/  IADD3 R6, P5, R15, UR6, RZ ;  /* 0x000000060f067c10 */ /* 0x000fe2000ffbe0ff */
[----:B------:R-:W-:Y:S01]  /*27fa0*/  IMAD.U32 R12, RZ, RZ, UR4 ;  /* 0x00000004ff0c7e24 */ /* 0x000fe2000f8e00ff */
[----:B------:R-:W-:-:S02]  /*27fb0*/  ULDC.64 UR4, c[0x0][0x418] ;  /* 0x0001060000047ab9 */ /* 0x000fc40000000a00 */
[----:B------:R-:W-:-:S05]  /*27fc0*/  IADD3.X R7, R14, UR7, RZ, P5, !PT ;  /* 0x000000070e077c10 */ /* 0x000fca000affe4ff */
[----:B------:R0:W5:Y:S04]  /*27fd0*/  @P0 LDG.E R11, desc[UR60][R6.64] ;  /* 0x0000003c060b0981 */ /* 0x000168000c1e1900 */
[----:B------:R0:W5:Y:S04]  /*27fe0*/  @P1 LDG.E R10, desc[UR60][R4.64] ;  /* 0x0000003c040a1981 */ /* 0x000168000c1e1900 */
[----:B--2---:R1:W-:Y:S02]  /*27ff0*/  STL [R1+0x3c], R8 ;  /* 0x00003c0801007387 */ /* 0x0043e40000100800 */
[----:B-1----:R-:W-:-:S04]  /*28000*/  @P3 IADD3 R8, P4, R15, UR10, RZ ;  /* 0x0000000a0f083c10 */ /* 0x002fc8000ff9e0ff */
[----:B------:R-:W-:-:S05]  /*28010*/  @P3 IADD3.X R9, R14, UR11, RZ, P4, !PT ;  /* 0x0000000b0e093c10 */ /* 0x000fca000a7fe4ff */
[----:B------:R-:W2:Y:S01]  /*28020*/  @P3 LDG.E R12, desc[UR60][R8.64] ;  /* 0x0000003c080c3981 */ /* 0x000ea2000c1e1900 */
[----:B------:R-:W-:-:S03]  /*28030*/  UISETP.NE.U32.AND UP0, UPT, UR4, URZ, UPT ;  /* 0x0000003f0400728c */ /* 0x000fc6000bf05070 */
[----:B------:R-:W-:Y:S01]  /*28040*/  ULDC UR4, c[0x0][0x424] ;  /* 0x0001090000047ab9 */ /* 0x000fe20000000800 */
[----:B------:R-:W-:-:S03]  /*28050*/  UISETP.NE.AND.EX UP0, UPT, UR5, URZ, UPT, UP0 ;  /* 0x0000003f0500728c */ /* 0x000fc6000bf05300 */
[----:B------:R-:W-:Y:S01]  /*28060*/  ULDC UR5, c[0x0][0x2f0] ;  /* 0x0000bc0000057ab9 */ /* 0x000fe20000000800 */
[----:B------:R-:W-:Y:S01]  /*28070*/  USEL UR4, UR4, 0x1, UP0 ;  /* 0x0000000104047887 */ /* 0x000fe20008000000 */
[----:B--2---:R0:W-:Y:S04]  /*28080*/  STL [R1+0x40], R12 ;  /* 0x0000400c01007387 */ /* 0x0041e80000100800 */
[----:B------:R0:W5:Y:S01]  /*28090*/  LDL R13, [R1+0x40] ;  /* 0x00004000010d7983 */ /* 0x0001620000100800 */
[----:B------:R-:W-:-:S03]  /*280a0*/  UIMAD UR4, UR4, UR5, URZ ;  /* 0x00000005040472a4 */ /* 0x000fc6000f8e023f */
[----:B------:R-:W-:Y:S02]  /*280b0*/  ULDC UR5, c[0x0][0x348] ;  /* 0x0000d20000057ab9 */ /* 0x000fe40000000800 */
[----:B------:R-:W-:Y:S02]  /*280c0*/  IMAD.U32 R8, RZ, RZ, UR5 ;  /* 0x00000005ff087e24 */ /* 0x000fe4000f8e00ff */
[----:B------:R-:W-:Y:S01]  /*280d0*/  IMAD.U32 R9, RZ, RZ, UR4 ;  /* 0x00000004ff097e24 */ /* 0x000fe2000f8e00ff */
[----:B0-----:R-:W-:Y:S06]  /*280e0*/  @P3 BRA `(.L_x_2971) ;  /* 0x0000000000143947 */ /* 0x001fec0003800000 */
[----:B------:R-:W-:Y:S05]  /*280f0*/  @!P2 BRA `(.L_x_2971) ;  /* 0x000000000010a947 */ /* 0x000fea0003800000 */
[----:B------:R-:W2:Y:S04]  /*28100*/  LDG.E R12, desc[UR60][R2.64] ;  /* 0x0000003c020c7981 */ /* 0x000ea8000c1e1900 */
[----:B------:R-:W2:Y:S02]  /*28110*/  LDG.E R2, desc[UR60][R2.64+0x4] ;  /* 0x0000043c02027981 */ /* 0x000ea4000c1e1900 */
[----:B--2--5:R-:W-:-:S05]  /*28120*/  IMAD.IADD R13, R2, 0x1, -R12 ;  /* 0x00000001020d7824 */ /* 0x024fca00078e0a0c */
[----:B------:R0:W-:Y:S02]  /*28130*/  STL [R1+0x40], R13 ;  /* 0x0000400d01007387 */ /* 0x0001e40000100800 */
.L_x_2971:
[----:B------:R-:W2:Y:S01]  /*28140*/  LDL R12, [R1+0x30] ;  /* 0x00003000010c7983 */ /* 0x000ea20000100800 */
[----:B-----5:R-:W-:Y:S01]  /*28150*/  IMAD.IADD R2, R11, 0x1, R0 ;  /* 0x000000010b027824 */ /* 0x020fe200078e0200 */
[----:B------:R-:W-:Y:S02]  /*28160*/  ULDC.64 UR4, c[0x0][0xa20] ;  /* 0x0002880000047ab9 */ /* 0x000fe40000000a00 */
[----:B------:R-:W-:Y:S02]  /*28170*/  ISETP.NE.U32.AND P2, PT, RZ, UR4, PT ;  /* 0x00000004ff007c0c */ /* 0x000fe4000bf45070 */
[----:B------:R1:W-:Y:S02]  /*28180*/  STL [R1+0x18], R2 ;  /* 0x0000180201007387 */ /* 0x0003e40000100800 */
[----:B------:R-:W-:Y:S02]  /*28190*/  ISETP.NE.AND.EX P2, PT, RZ, UR5, PT, P2 ;  /* 0x00000005ff007c0c */ /* 0x000fe4000bf45320 */
[----:B--2---:R1:W-:Y:S11]  /*281a0*/  STL [R1+0x10], R12 ;  /* 0x0000100c01007387 */ /* 0x0043f60000100800 */
[----:B------:R-:W-:Y:S05]  /*281b0*/  @!P2 BRA `(.L_x_2972) ;  /* 0x000000000010a947 */ /* 0x000fea0003800000 */
[----:B-1----:R-:W-:-:S04]  /*281c0*/  IADD3 R2, P0, R15, UR4, RZ ;  /* 0x000000040f027c10 */ /* 0x002fc8000ff1e0ff */
[----:B------:R-:W-:-:S05]  /*281d0*/  IADD3.X R3, R14, UR5, RZ, P0, !PT ;  /* 0x000000050e037c10 */ /* 0x000fca00087fe4ff */
[----:B------:R1:W5:Y:S01]  /*281e0*/  LDG.E R9, desc[UR60][R2.64] ;  /* 0x0000003c02097981 */ /* 0x000362000c1e1900 */
[----:B------:R-:W-:Y:S05]  /*281f0*/  BRA `(.L_x_2973) ;  /* 0x0000000000107947 */ /* 0x000fea0003800000 */
.L_x_2972:
[----:B------:R-:W-:Y:S05]  /*28200*/  @!P0 BRA `(.L_x_2973) ;  /* 0x00000000000c8947 */ /* 0x000fea0003800000 */
[----:B------:R-:W2:Y:S04]  /*28210*/  LDG.E R9, desc[UR60][R6.64] ;  /* 0x0000003c06097981 */ /* 0x000ea8000c1e1900 */
[----:B------:R-:W2:Y:S02]  /*28220*/  LDG.E R6, desc[UR60][R6.64+0x4] ;  /* 0x0000043c06067981 */ /* 0x000ea4000c1e1900 */
[----:B--2---:R-:W-:-:S07]  /*28230*/  IMAD.IADD R9, R6, 0x1, -R9 ;  /* 0x0000000106097824 */ /* 0x004fce00078e0a09 */
.L_x_2973:
[----:B-1----:R-:W2:Y:S01]  /*28240*/  @P1 LDG.E R2, desc[UR60][R4.64] ;  /* 0x0000003c04021981 */ /* 0x002ea2000c1e1900 */
[----:B------:R-:W1:Y:S03]  /*28250*/  LDC R3, c[0x0][0x448] ;  /* 0x00011200ff037b82 */ /* 0x000e660000000800 */
[----:B------:R-:W2:Y:S01]  /*28260*/  @P1 LDG.E R4, desc[UR60][R4.64+0x4] ;  /* 0x0000043c04041981 */ /* 0x000ea2000c1e1900 */
[----:B-----5:R-:W-:Y:S01]  /*28270*/  IMAD.IADD R0, R9, 0x1, -R0 ;  /* 0x0000000109007824 */ /* 0x020fe200078e0a00 */
[----:B------:R-:W-:Y:S01]  /*28280*/  BSSY B0, `(.L_x_2974) ;  /* 0x000017a000007945 */ /* 0x000fe20003800000 */
[----:B-1----:R-:W-:-:S13]  /*28290*/  ISETP.NE.AND P0, PT, R3, 0x1, PT ;  /* 0x000000010300780c */ /* 0x002fda0003f05270 */
[----:B------:R-:W1:Y:S01]  /*282a0*/  @P0 LDC R3, c[0x0][0x44c] ;  /* 0x00011300ff030b82 */ /* 0x000e620000000800 */
[----:B--2---:R-:W-:-:S07]  /*282b0*/  @P1 IMAD.IADD R8, R4, 0x1, -R2 ;  /* 0x0000000104081824 */ /* 0x004fce00078e0a02 */
[----:B------:R-:W2:Y:S01]  /*282c0*/  @P0 LDC R4, c[0x0][0x450] ;  /* 0x00011400ff040b82 */ /* 0x000ea20000000800 */
[----:B------:R-:W-:-:S04]  /*282d0*/  IMAD.SHL.U32 R2, R17, 0x80, RZ ;  /* 0x0000008011027824 */ /* 0x000fc800078e00ff */
[----:B------:R-:W-:-:S04]  /*282e0*/  VIADD R2, R2, 0x7f ;  /* 0x0000007f02027836 */ /* 0x000fc80000000000 */
[----:B-1----:R-:W-:-:S04]  /*282f0*/  @P0 IMAD.HI.U32 R3, R2, R3, RZ ;  /* 0x0000000302030227 */ /* 0x002fc800078e00ff */
[----:B------:R-:W-:Y:S02]  /*28300*/  IMAD.MOV.U32 R5, RZ, RZ, R2 ;  /* 0x000000ffff057224 */ /* 0x000fe400078e0002 */
[----:B------:R-:W-:Y:S01]  /*28310*/  IMAD.MOV.U32 R2, RZ, RZ, RZ ;  /* 0x000000ffff027224 */ /* 0x000fe200078e00ff */
[----:B--2---:R-:W-:Y:S01]  /*28320*/  @P0 SHF.R.U32.HI R5, RZ, R4, R3 ;  /* 0x00000004ff050219 */ /* 0x004fe20000011603 */
[----:B------:R-:W-:-:S04]  /*28330*/  IMAD.IADD R4, R0, 0x1, R8 ;  /* 0x0000000100047824 */ /* 0x000fc800078e0208 */
[C---:B------:R-:W-:Y:S01]  /*28340*/  VIADD R3, R4.reuse, 0x6f ;  /* 0x0000006f04037836 */ /* 0x040fe20000000000 */
[----:B------:R-:W-:-:S03]  /*28350*/  IADD3 R21, R4, 0x70, -R13 ;  /* 0x0000007004157810 */ /* 0x000fc60007ffe80d */
[----:B------:R-:W-:-:S04]  /*28360*/  IMAD.HI R6, R3, -0x6db6db6d, R2 ;  /* 0x9249249303067827 */ /* 0x000fc800078e0202 */
[----:B------:R-:W-:Y:S01]  /*28370*/  IMAD.IADD R3, R21, 0x1, R5 ;  /* 0x0000000115037824 */ /* 0x000fe200078e0205 */
[----:B------:R-:W-:-:S03]  /*28380*/  SHF.R.U32.HI R20, RZ, 0x1f, R6 ;  /* 0x0000001fff147819 */ /* 0x000fc60000011606 */
[----:B------:R-:W-:Y:S01]  /*28390*/  IMAD.HI R2, R3, -0x6db6db6d, R2 ;  /* 0x9249249303027827 */ /* 0x000fe200078e0202 */
[----:B------:R-:W-:-:S04]  /*283a0*/  LEA.HI.SX32 R20, R6, R20, 0x1a ;  /* 0x0000001406147211 */ /* 0x000fc800078fd2ff */
[----:B------:R-:W-:-:S04]  /*283b0*/  SHF.R.U32.HI R3, RZ, 0x1f, R2 ;  /* 0x0000001fff037819 */ /* 0x000fc80000011602 */
[----:B------:R-:W-:-:S04]  /*283c0*/  LEA.HI.SX32 R2, R2, R3, 0x1a ;  /* 0x0000000302027211 */ /* 0x000fc800078fd2ff */
[----:B------:R-:W-:-:S05]  /*283d0*/  VIMNMX R2, R20, R2, PT ;  /* 0x0000000214027248 */ /* 0x000fca0003fe0100 */
[--C-:B------:R-:W-:Y:S02]  /*283e0*/  IMAD R2, R2, 0x70, -R0.reuse ;  /* 0x0000007002027824 */ /* 0x100fe400078e0a00 */
[----:B------:R-:W-:-:S03]  /*283f0*/  IMAD.MOV R0, RZ, RZ, -R0 ;  /* 0x000000ffff007224 */ /* 0x000fc600078e0a00 */
[----:B------:R-:W-:Y:S02]  /*28400*/  VIMNMX R4, R2, R8, PT ;  /* 0x0000000802047248 */ /* 0x000fe40003fe0100 */
[----:B------:R-:W-:-:S04]  /*28410*/  VIMNMX R0, RZ, R0, !PT ;  /* 0x00000000ff007248 */ /* 0x000fc80007fe0100 */
[----:B------:R-:W-:Y:S02]  /*28420*/  ISETP.GT.AND P0, PT, R4, R0, PT ;  /* 0x000000000400720c */ /* 0x000fe40003f04270 */
[----:B------:R-:W-:-:S05]  /*28430*/  SHF.R.U32.HI R2, RZ, 0x4, R0 ;  /* 0x00000004ff027819 */ /* 0x000fca0000011600 */
[----:B------:R-:W-:-:S04]  /*28440*/  IMAD.WIDE.U32 R2, R2, 0x24924925, RZ ;  /* 0x2492492502027825 */ /* 0x000fc800078e00ff */
[----:B------:R-:W-:Y:S02]  /*28450*/  IMAD.MOV.U32 R2, RZ, RZ, R3 ;  /* 0x000000ffff027224 */ /* 0x000fe400078e0003 */
[----:B------:R-:W-:Y:S02]  /*28460*/  @P0 VIADD R5, R4, 0x6f ;  /* 0x0000006f04050836 */ /* 0x000fe40000000000 */
[----:B------:R-:W-:Y:S02]  /*28470*/  @P0 IMAD.MOV.U32 R4, RZ, RZ, RZ ;  /* 0x000000ffff040224 */ /* 0x000fe400078e00ff */
[----:B------:R-:W-:Y:S02]  /*28480*/  IMAD.MOV.U32 R8, RZ, RZ, R2 ;  /* 0x000000ffff087224 */ /* 0x000fe400078e0002 */
[----:B------:R-:W-:-:S05]  /*28490*/  @P0 IMAD.HI R4, R5, -0x6db6db6d, R4 ;  /* 0x9249249305040827 */ /* 0x000fca00078e0204 */
        /* <DEDUP_REMOVED lines=12> */
.L_x_3159:
[----:B--2---:R-:W-:Y:S02]  /*28560*/  ISETP.NE.AND P0, PT, R14, RZ, PT ;  /* 0x000000ff0e00720c */ /* 0x004fe40003f05270 */
[----:B------:R-:W-:-:S11]  /*28570*/  PLOP3.LUT P6, PT, PT, PT, PT, 0x8, 0x0 ;  /* 0x000000000000781c */ /* 0x000fd60003fce170 */
[----:B------:R-:W-:Y:S05]  /*28580*/  @P0 BRA `(.L_x_2977) ;  /* 0x00000000000c0947 */ /* 0x000fea0003800000 */
[----:B------:R-:W-:-:S03]  /*28590*/  UMOV UR4, 0xffffffff ;  /* 0xffffffff00047882 */ /* 0x000fc60000000000 */
[----:B------:R-:W-:Y:S05]  /*285a0*/  BRA.DIV UR4, `(.L_x_2978) ;  /* 0x0000007a04307947 */ /* 0x000fea000b800000 */
[----:B------:R-:W-:-:S13]  /*285b0*/  ELECT P6, URZ, PT ;  /* 0x00000000003f782f */ /* 0x000fda00038c0000 */
.L_x_2977:
        /* <DEDUP_REMOVED lines=10> */
.L_x_3162:
[----:B------:R-:W-:Y:S05]  /*28660*/  BSYNC B1 ;  /* 0x0000000000017941 */ /* 0x000fea0003800000 */
.L_x_2979:
[----:B------:R-:W-:Y:S04]  /*28670*/  BSSY B1, `(.L_x_2981) ;  /* 0x0000090000017945 */ /* 0x000fe80003800000 */
[----:B------:R-:W-:Y:S05]  /*28680*/  @!P6 BRA `(.L_x_2982) ;  /* 0x000000080038e947 */ /* 0x000fea0003800000 */
[----:B------:R-:W2:Y:S04]  /*28690*/  LDL R7, [R1+0x4] ;  /* 0x0000040001077983 */ /* 0x000ea80000100800 */
[----:B------:R-:W2:Y:S04]  /*286a0*/  LDL R6, [R1+0x1c] ;  /* 0x00001c0001067983 */ /* 0x000ea80000100800 */
[----:B------:R-:W3:Y:S01]  /*286b0*/  LDL R5, [R1+0x24] ;  /* 0x0000240001057983 */ /* 0x000ee20000100800 */
[----:B------:R-:W-:Y:S01]  /*286c0*/  BSSY B2, `(.L_x_2983) ;  /* 0x0000008000027945 */ /* 0x000fe20003800000 */
[----:B-1----:R-:W1:Y:S02]  /*286d0*/  S2R R4, SR_TID.X ;  /* 0x0000000000047919 */ /* 0x002e640000002100 */
[----:B-1----:R-:W-:-:S04]  /*286e0*/  LOP3.LUT R4, R4, 0x7f, RZ, 0xc0, !PT ;  /* 0x0000007f04047812 */ /* 0x002fc800078ec0ff */
[----:B------:R-:W-:Y:S01]  /*286f0*/  ISETP.NE.AND P1, PT, R4, RZ, PT ;  /* 0x000000ff0400720c */ /* 0x000fe20003f25270 */
[----:B--2---:R-:W-:Y:S01]  /*28700*/  IMAD R6, R6, 0x8, R7 ;  /* 0x0000000806067824 */ /* 0x004fe200078e0207 */
[----:B---3--:R-:W-:-:S04]  /*28710*/  SHF.L.U32 R9, R5, 0x1f, RZ ;  /* 0x0000001f05097819 */ /* 0x008fc800000006ff */
[----:B------:R-:W1:Y:S02]  /*28720*/  SYNCS.PHASECHK.TRANS64.TRYWAIT P0, [R6+URZ+0x368a0], R9 ;  /* 0x0368a009060075a7 */ /* 0x000e64000800017f */
[----:B-1----:R-:W-:Y:S05]  /*28730*/  @!P0 BRA `(.L_x_2984) ;  /* 0x0000007800048947 */ /* 0x002fea0003800000 */
.L_x_3163:
[----:B------:R-:W-:Y:S05]  /*28740*/  BSYNC B2 ;  /* 0x0000000000027941 */ /* 0x000fea0003800000 */
.L_x_2983:
        /* <DEDUP_REMOVED lines=9> */
.L_x_2986:
[----:B------:R-:W-:Y:S05]  /*287e0*/  BSYNC B2 ;  /* 0x0000000000027941 */ /* 0x000fea0003800000 */
.L_x_2985:
        /* <DEDUP_REMOVED lines=14> */
.L_x_2987:
        /* <DEDUP_REMOVED lines=16> */
.L_x_2988:
        /* <DEDUP_REMOVED lines=16> */
.L_x_2989:
        /* <DEDUP_REMOVED lines=13> */
.L_x_3164:
[----:B------:R-:W-:Y:S05]  /*28ba0*/  BSYNC B2 ;  /* 0x0000000000027941 */ /* 0x000fea0003800000 */
.L_x_2990:
[----:B------:R-:W-:Y:S01]  /*28bb0*/  BSSY B2, `(.L_x_2992) ;  /* 0x000000b000027945 */ /* 0x000fe20003800000 */
[----:B------:R-:W-:Y:S02]  /*28bc0*/  IMAD.MOV.U32 R12, RZ, RZ, 0x0 ;  /* 0x00000000ff0c7424 */ /* 0x000fe400078e00ff */
[----:B0-----:R-:W-:Y:S01]  /*28bd0*/  IMAD.MOV.U32 R13, RZ, RZ, 0x12f00000 ;  /* 0x12f00000ff0d7424 */ /* 0x001fe200078e00ff */
[----:B------:R-:W-:Y:S06]  /*28be0*/  @P1 BRA `(.L_x_2993) ;  /* 0x00000000001c1947 */ /* 0x000fec0003800000 */
[----:B------:R-:W0:Y:S01]  /*28bf0*/  S2R R7, SR_TID.X ;  /* 0x0000000000077919 */ /* 0x000e220000002100 */
[----:B------:R-:W-:-:S04]  /*28c00*/  IMAD.MOV.U32 R3, RZ, RZ, 0xa800 ;  /* 0x0000a800ff037424 */ /* 0x000fc800078e00ff */
[----:B------:R3:W-:Y:S01]  /*28c10*/  SYNCS.ARRIVE.TRANS64 RZ, [R6+URZ+0x368b0], R3 ;  /* 0x0368b00306ff79a7 */ /* 0x0007e2000800003f */
[----:B0-----:R-:W-:-:S04]  /*28c20*/  LOP3.LUT R7, R7, 0x1f, RZ, 0xc0, !PT ;  /* 0x0000001f07077812 */ /* 0x001fc800078ec0ff */
[----:B------:R-:W-:-:S13]  /*28c30*/  ISETP.NE.AND P0, PT, R7, RZ, PT ;  /* 0x000000ff0700720c */ /* 0x000fda0003f05270 */
[----:B---3--:R-:W-:Y:S05]  /*28c40*/  @!P0 BRA `(.L_x_2993) ;  /* 0x0000000000048947 */ /* 0x008fea0003800000 */
[----:B------:R-:W-:Y:S01]  /*28c50*/  BPT.TRAP 0x1 ;  /* 0x000000040000795c */ /* 0x000fe20000300000 */
.L_x_2993:
[----:B------:R-:W-:Y:S05]  /*28c60*/  BSYNC B2 ;  /* 0x0000000000027941 */ /* 0x000fea0003800000 */
.L_x_2992:
        /* <DEDUP_REMOVED lines=8> */
.L_x_2994:
        /* <DEDUP_REMOVED lines=15> */
.L_x_2995:
        /* <DEDUP_REMOVED lines=15> */
.L_x_2996:
        /* <DEDUP_REMOVED lines=10> */
.L_x_2982:
[----:B------:R-:W-:Y:S05]  /*28f70*/  BSYNC B1 ;  /* 0x0000000000017941 */ /* 0x000fea0003800000 */
.L_x_2981:
        /* <DEDUP_REMOVED lines=13> */
.L_x_3013:
[----:B------:R-:W-:Y:S05]  /*29050*/  YIELD ;  /* 0x0000000000007946 */ /* 0x000fea0003800000 */
[----:B------:R-:W-:Y:S04]  /*29060*/  BSSY B1, `(.L_x_2997) ;  /* 0x000008f000017945 */ /* 0x000fe80003800000 */
[----:B--2---:R-:W-:Y:S05]  /*29070*/  @!P6 BRA `(.L_x_2998) ;  /* 0x000000080034e947 */ /* 0x004fea0003800000 */
        /* <DEDUP_REMOVED lines=11> */
.L_x_3165:
[----:B------:R-:W-:Y:S05]  /*29130*/  BSYNC B2 ;  /* 0x0000000000027941 */ /* 0x000fea0003800000 */
.L_x_2999:
        /* <DEDUP_REMOVED lines=9> */
.L_x_3002:
[----:B------:R-:W-:Y:S05]  /*291d0*/  BSYNC B2 ;  /* 0x0000000000027941 */ /* 0x000fea0003800000 */
.L_x_3001:
        /* <DEDUP_REMOVED lines=13> */
.L_x_3003:
        /* <DEDUP_REMOVED lines=16> */
.L_x_3004:
        /* <DEDUP_REMOVED lines=16> */
.L_x_3005:
        /* <DEDUP_REMOVED lines=13> */
.L_x_3166:
[----:B------:R-:W-:Y:S05]  /*29580*/  BSYNC B2 ;  /* 0x0000000000027941 */ /* 0x000fea0003800000 */
.L_x_3006:
        /* <DEDUP_REMOVED lines=11> */
.L_x_3009:
[----:B------:R-:W-:Y:S05]  /*29640*/  BSYNC B2 ;  /* 0x0000000000027941 */ /* 0x000fea0003800000 */
.L_x_3008:
        /* <DEDUP_REMOVED lines=8> */
.L_x_3010:
        /* <DEDUP_REMOVED lines=15> */
.L_x_3011:
        /* <DEDUP_REMOVED lines=15> */
.L_x_3012:
        /* <DEDUP_REMOVED lines=10> */
.L_x_2998:
[----:B------:R-:W-:Y:S05]  /*29950*/  BSYNC B1 ;  /* 0x0000000000017941 */ /* 0x000fea0003800000 */
.L_x_2997:
        /* <DEDUP_REMOVED lines=12> */
.L_x_2975:
[----:B------:R-:W-:Y:S05]  /*29a20*/  BSYNC B0 ;  /* 0x0000000000007941 */ /* 0x000fea0003800000 */
.L_x_2974:
[----:B------:R-:W3:Y:S01]  /*29a30*/  LDC R0, c[0x0][0x448] ;  /* 0x00011200ff007b82 */ /* 0x000ee20000000800 */
[----:B------:R-:W-:Y:S05]  /*29a40*/  @!P0 WARPSYNC.ALL ;  /* 0x0000000000008948 */ /* 0x000fea0003800000 */
[----:B------:R-:W-:Y:S02]  /*29a50*/  BSSY B7, `(.L_x_3014) ;  /* 0x000047e000077945 */ /* 0x000fe40003800000 */
[----:B------:R-:W-:Y:S01]  /*29a60*/  @!P0 BAR.SYNC.DEFER_BLOCKING 0xc, 0x180 ;  /* 0x0306000000008b1d */ /* 0x000fe20000010000 */
[----:B---3--:R-:W-:Y:S02]  /*29a70*/  ISETP.NE.AND P1, PT, R0, 0x1, PT ;  /* 0x000000010000780c */ /* 0x008fe40003f25270 */
[----:B------:R-:W-:-:S11]  /*29a80*/  LEA R0, R17, 0x7f, 0x7 ;  /* 0x0000007f11007811 */ /* 0x000fd600078e38ff */
[----:B------:R-:W3:Y:S08]  /*29a90*/  @P1 LDC R2, c[0x0][0x44c] ;  /* 0x00011300ff021b82 */ /* 0x000ef00000000800 */
[----:B-12---:R-:W1:Y:S01]  /*29aa0*/  @P1 LDC R3, c[0x0][0x450] ;  /* 0x00011400ff031b82 */ /* 0x006e620000000800 */
[----:B---3--:R-:W-:-:S05]  /*29ab0*/  @P1 IMAD.HI.U32 R2, R0, R2, RZ ;  /* 0x0000000200021227 */ /* 0x008fca00078e00ff */
[----:B-1----:R-:W-:Y:S01]  /*29ac0*/  @P1 SHF.R.U32.HI R0, RZ, R3, R2 ;  /* 0x00000003ff001219 */ /* 0x002fe20000011602 */
[----:B------:R-:W-:-:S04]  /*29ad0*/  IMAD.MOV.U32 R2, RZ, RZ, RZ ;  /* 0x000000ffff027224 */ /* 0x000fc800078e00ff */
[----:B------:R-:W-:-:S04]  /*29ae0*/  IMAD.IADD R3, R21, 0x1, R0 ;  /* 0x0000000115037824 */ /* 0x000fc800078e0200 */
[----:B------:R-:W-:-:S05]  /*29af0*/  IMAD.HI R2, R3, -0x6db6db6d, R2 ;  /* 0x9249249303027827 */ /* 0x000fca00078e0202 */
[----:B------:R-:W-:-:S04]  /*29b00*/  SHF.R.U32.HI R0, RZ, 0x1f, R2 ;  /* 0x0000001fff007819 */ /* 0x000fc80000011602 */
[----:B------:R-:W-:-:S04]  /*29b10*/  LEA.HI.SX32 R2, R2, R0, 0x1a ;  /* 0x0000000002027211 */ /* 0x000fc800078fd2ff */
[----:B------:R-:W-:-:S04]  /*29b20*/  VIMNMX R4, R20, R2, PT ;  /* 0x0000000214047248 */ /* 0x000fc80003fe0100 */
[----:B------:R-:W-:Y:S01]  /*29b30*/  ISETP.GT.AND P0, PT, R4, RZ, PT ;  /* 0x000000ff0400720c */ /* 0x000fe20003f04270 */
[----:B------:R1:W-:-:S12]  /*29b40*/  STL [R1+0x34], R4 ;  /* 0x0000340401007387 */ /* 0x0003d80000100800 */
[----:B-1----:R-:W-:Y:S05]  /*29b50*/  @P0 BRA `(.L_x_3015) ;  /* 0x0000000000440947 */ /* 0x002fea0003800000 */
[----:B------:R-:W1:Y:S02]  /*29b60*/  S2R R4, SR_TID.X ;  /* 0x0000000000047919 */ /* 0x000e640000002100 */
[----:B-1----:R-:W-:-:S04]  /*29b70*/  LOP3.LUT R4, R4, 0x7f, RZ, 0xc0, !PT ;  /* 0x0000007f04047812 */ /* 0x002fc800078ec0ff */
[----:B------:R-:W-:-:S13]  /*29b80*/  ISETP.NE.AND P0, PT, R4, RZ, PT ;  /* 0x000000ff0400720c */ /* 0x000fda0003f05270 */
[----:B------:R-:W-:Y:S05]  /*29b90*/  @P0 BRA `(.L_x_3016) ;  /* 0x0000004400a40947 */ /* 0x000fea0003800000 */
[----:B------:R-:W1:Y:S01]  /*29ba0*/  S2R R3, SR_LANEID ;  /* 0x0000000000037919 */ /* 0x000e620000000000 */
[----:B------:R-:W-:Y:S02]  /*29bb0*/  VOTEU.ANY UR4, UPT, PT ;  /* 0x0000000000047886 */ /* 0x000fe400038e0100 */
[----:B------:R-:W1:Y:S08]  /*29bc0*/  FLO.U32 R0, UR4 ;  /* 0x0000000400007d00 */ /* 0x000e7000080e0000 */
[----:B------:R-:W2:Y:S01]  /*29bd0*/  POPC R4, UR4 ;  /* 0x0000000400047d09 */ /* 0x000ea20008000000 */
[----:B-1----:R-:W-:-:S02]  /*29be0*/  ISETP.EQ.U32.AND P0, PT, R0, R3, PT ;  /* 0x000000030000720c */ /* 0x002fc40003f02070 */
[----:B------:R-:W2:Y:S11]  /*29bf0*/  LDC.64 R2, c[0x0][0xc60] ;  /* 0x00031800ff027b82 */ /* 0x000eb60000000a00 */
[----:B--2---:R-:W2:Y:S01]  /*29c00*/  @P0 ATOMG.E.ADD.STRONG.GPU PT, R3, desc[UR60][R2.64], R4 ;  /* 0x00000004020309a8 */ /* 0x004ea200081ee1fc */
[----:B------:R-:W1:Y:S02]  /*29c10*/  S2R R5, SR_LTMASK ;  /* 0x0000000000057919 */ /* 0x000e640000003900 */
[----:B-1----:R-:W-:-:S06]  /*29c20*/  LOP3.LUT R5, R5, UR4, RZ, 0xc0, !PT ;  /* 0x0000000405057c12 */ /* 0x002fcc000f8ec0ff */
[----:B------:R-:W1:Y:S01]  /*29c30*/  POPC R5, R5 ;  /* 0x0000000500057309 */ /* 0x000e620000000000 */
[----:B--2---:R-:W1:Y:S02]  /*29c40*/  SHFL.IDX PT, R0, R3, R0, 0x1f ;  /* 0x00001f0003007589 */ /* 0x004e6400000e0000 */
[----:B-1----:R-:W-:Y:S01]  /*29c50*/  IADD3 R16, R0, UR38, R5 ;  /* 0x0000002600107c10 */ /* 0x002fe2000fffe005 */
[----:B------:R-:W-:Y:S06]  /*29c60*/  BRA `(.L_x_3016) ;  /* 0x0000004400707947 */ /* 0x000fec0003800000 */
.L_x_3015:
        /* <DEDUP_REMOVED lines=21> */
.L_x_3018:
[----:B------:R-:W-:Y:S05]  /*29dc0*/  BSYNC B6 ;  /* 0x0000000000067941 */ /* 0x000fea0003800000 */
.L_x_3017:
        /* <DEDUP_REMOVED lines=18> */
[----:B01----:R-:W-:-:S07]  /*29ef0*/  IMAD.MOV.U32 R13, RZ, RZ, RZ ;  /* 0x000000ffff0d7224 */ /* 0x003fce00078e00ff */
[----:B------:R-:W-:-:S07]  /*29f00*/  LEPC R20, `(.L_x_3021) ;  /* 0x000000001014794e */ /* 0x000fce0000000000 */
[----:B--2---:R-:W-:Y:S05]  /*29f10*/  CALL.ABS.NOINC R2 ;  /* 0x0000000002007343 */ /* 0x004fea0003c00000 */
.L_x_3021:
        /* <DEDUP_REMOVED lines=16> */
.L_x_3020:
[----:B------:R-:W-:Y:S05]  /*2a020*/  BSYNC B6 ;  /* 0x0000000000067941 */ /* 0x000fea0003800000 */
.L_x_3019:
        /* <DEDUP_REMOVED lines=10> */
[----:B----4-:R1:W2:Y:S02]  /*2a0d0*/  @P0 LDG.E R7, desc[UR60][R2.64] ;  /* 0x0000003c02070981 */ /* 0x0102a4000c1e1900 */
[----:B-1----:R-:W1:Y:S01]  /*2a0e0*/  LDC.64 R2, c[0x0][0x418] ;  /* 0x00010600ff027b82 */ /* 0x002e620000000a00 */
[----:B-----5:R-:W-:Y:S01]  /*2a0f0*/  VIADD R4, R0, 0xffffffff ;  /* 0xffffffff00047836 */ /* 0x020fe20000000000 */
[----:B--2---:R-:W-:Y:S01]  /*2a100*/  SHF.R.S32.HI R8, RZ, 0x1f, R7 ;  /* 0x0000001fff087819 */ /* 0x004fe20000011407 */
[----:B------:R2:W-:Y:S04]  /*2a110*/  @P0 STL [R1+0x10], R7 ;  /* 0x0000100701000387 */ /* 0x0005e80000100800 */
        /* <DEDUP_REMOVED lines=10> */
.L_x_3169:
[----:B-1----:R-:W3:Y:S01]  /*2a1c0*/  LDL.LU R5, [R1+0x20] ;  /* 0x0000200001057983 */ /* 0x002ee20000300800 */
[----:B------:R-:W-:Y:S02]  /*2a1d0*/  PLOP3.LUT P1, PT, PT, PT, PT, 0x8, 0x0 ;  /* 0x000000000000781c */ /* 0x000fe40003f2e170 */
[----:B--2---:R-:W-:Y:S01]  /*2a1e0*/  ISETP.NE.AND P0, PT, R14, RZ, PT ;  /* 0x000000ff0e00720c */ /* 0x004fe20003f05270 */
[----:B------:R1:W-:Y:S04]  /*2a1f0*/  STL [R1], R0 ;  /* 0x0000000001007387 */ /* 0x0003e80000100800 */
[----:B------:R1:W-:Y:S01]  /*2a200*/  STL [R1+0xc], R4 ;  /* 0x00000c0401007387 */ /* 0x0003e20000100800 */
[----:B---3--:R-:W-:-:S05]  /*2a210*/  LOP3.LUT R5, R5, 0xfffffffe, RZ, 0xc0, !PT ;  /* 0xfffffffe05057812 */ /* 0x008fca00078ec0ff */
[----:B------:R-:W-:-:S05]  /*2a220*/  @P1 LOP3.LUT R5, R5, 0x1, RZ, 0xfc, !PT ;  /* 0x0000000105051812 */ /* 0x000fca00078efcff */
[----:B------:R1:W-:Y:S01]  /*2a230*/  STL [R1+0x20], R5 ;  /* 0x0000200501007387 */ /* 0x0003e20000100800 */
[----:B------:R-:W-:Y:S05]  /*2a240*/  @P0 BRA `(.L_x_3023) ;  /* 0x0000000400500947 */ /* 0x000fea0003800000 */
[----:B------:R-:W-:-:S03]  /*2a250*/  UMOV UR4, 0xffffffff ;  /* 0xffffffff00047882 */ /* 0x000fc60000000000 */
[----:B------:R-:W-:Y:S05]  /*2a260*/  BRA.DIV UR4, `(.L_x_3024) ;  /* 0x0000005e04bc7947 */ /* 0x000fea000b800000 */
[----:B------:R-:W-:-:S13]  /*2a270*/  ELECT P6, URZ, PT ;  /* 0x00000000003f782f */ /* 0x000fda00038c0000 */
.L_x_3172:
[----:B------:R-:W-:Y:S05]  /*2a280*/  @!P6 BRA `(.L_x_3023) ;  /* 0x000000040040e947 */ /* 0x000fea0003800000 */
[----:B------:R-:W-:-:S04]  /*2a290*/  ISETP.NE.U32.AND P0, PT, R2, RZ, PT ;  /* 0x000000ff0200720c */ /* 0x000fc80003f05070 */
[----:B------:R-:W-:-:S13]  /*2a2a0*/  ISETP.NE.AND.EX P0, PT, R3, RZ, PT, P0 ;  /* 0x000000ff0300720c */ /* 0x000fda0003f05300 */
[----:B------:R-:W-:Y:S05]  /*2a2b0*/  @!P0 BRA `(.L_x_3025) ;  /* 0x0000000000548947 */ /* 0x000fea0003800000 */
[----:B------:R-:W2:Y:S01]  /*2a2c0*/  LDC R6, c[0x0][0x43c] ;  /* 0x00010f00ff067b82 */ /* 0x000ea20000000800 */
[----:B------:R-:W-:Y:S01]  /*2a2d0*/  IMAD.MOV.U32 R9, RZ, RZ, R4 ;  /* 0x000000ffff097224 */ /* 0x000fe200078e0004 */
[----:B------:R-:W-:-:S03]  /*2a2e0*/  ULDC.64 UR4, c[0x0][0x428] ;  /* 0x00010a0000047ab9 */ /* 0x000fc60000000a00 */
[----:B-1----:R-:W-:Y:S01]  /*2a2f0*/  IMAD.MOV.U32 R0, RZ, RZ, R9 ;  /* 0x000000ffff007224 */ /* 0x002fe200078e0009 */
[----:B--2---:R-:W-:-:S13]  /*2a300*/  ISETP.NE.AND P0, PT, R6, 0x1, PT ;  /* 0x000000010600780c */ /* 0x004fda0003f05270 */
[----:B------:R-:W1:Y:S02]  /*2a310*/  @P0 LDC.64 R4, c[0x0][0x440] ;  /* 0x00011000ff040b82 */ /* 0x000e640000000a00 */
[----:B-1----:R-:W-:-:S05]  /*2a320*/  @P0 IMAD.HI.U32 R4, R9, R4, RZ ;  /* 0x0000000409040227 */ /* 0x002fca00078e00ff */
        /* <DEDUP_REMOVED lines=12> */
[----:B------:R-:W3:Y:S04]  /*2a3f0*/  LDG.E R0, desc[UR60][R2.64] ;  /* 0x0000003c02007981 */ /* 0x000ee8000c1e1900 */
[----:B---3--:R2:W-:Y:S02]  /*2a400*/  STL [R1], R0 ;  /* 0x0000000001007387 */ /* 0x0085e40000100800 */
.L_x_3025:
[----:B------:R-:W3:Y:S04]  /*2a410*/  LDL R7, [R1+0x4] ;  /* 0x0000040001077983 */ /* 0x000ee80000100800 */
[----:B-12---:R-:W3:Y:S04]  /*2a420*/  LDL R0, [R1+0x8] ;  /* 0x0000080001007983 */ /* 0x006ee80000100800 */
[----:B------:R-:W2:Y:S01]  /*2a430*/  LDL R2, [R1+0x14] ;  /* 0x0000140001027983 */ /* 0x000ea20000100800 */
[----:B---3--:R-:W-:Y:S01]  /*2a440*/  IMAD R0, R0, 0x8, R7 ;  /* 0x0000000800007824 */ /* 0x008fe200078e0207 */
[----:B--2---:R-:W-:-:S04]  /*2a450*/  SHF.L.U32 R2, R2, 0x1f, RZ ;  /* 0x0000001f02027819 */ /* 0x004fc800000006ff */
[----:B------:R-:W1:Y:S02]  /*2a460*/  SYNCS.PHASECHK.TRANS64.TRYWAIT P0, [R0+URZ+0x36840], R2 ;  /* 0x03684002000075a7 */ /* 0x000e64000800017f */
[----:B-1----:R-:W-:Y:S05]  /*2a470*/  @!P0 BRA `(.L_x_3026) ;  /* 0x0000005c00588947 */ /* 0x002fea0003800000 */
.L_x_3173:
        /* <DEDUP_REMOVED lines=11> */
.L_x_3027:
[----:B------:R-:W2:Y:S04]  /*2a530*/  LDL R7, [R1+0x4] ;  /* 0x0000040001077983 */ /* 0x000ea80000100800 */
[----:B------:R-:W2:Y:S04]  /*2a540*/  LDL R6, [R1+0x8] ;  /* 0x0000080001067983 */ /* 0x000ea80000100800 */
[----:B------:R-:W3:Y:S04]  /*2a550*/  LDL R5, [R1+0xc] ;  /* 0x00000c0001057983 */ /* 0x000ee80000100800 */
[----:B------:R-:W4:Y:S04]  /*2a560*/  LDL R4, [R1+0x18] ;  /* 0x0000180001047983 */ /* 0x000f280000100800 */
[----:B------:R-:W5:Y:S04]  /*2a570*/  LDL R3, [R1] ;  /* 0x0000000001037983 */ /* 0x000f680000100800 */
[----:B-1----:R-:W5:Y:S01]  /*2a580*/  LDL.LU R2, [R1+0x20] ;  /* 0x0000200001027983 */ /* 0x002f620000300800 */
        /* <DEDUP_REMOVED lines=32> */
.L_x_3023:
[----:B------:R-:W2:Y:S04]  /*2a790*/  LDL R2, [R1+0x4] ;  /* 0x0000040001027983 */ /* 0x000ea80000100800 */
[----:B------:R-:W3:Y:S04]  /*2a7a0*/  LDL.LU R3, [R1+0x3c] ;  /* 0x00003c0001037983 */ /* 0x000ee80000300800 */
[----:B-1----:R-:W4:Y:S04]  /*2a7b0*/  LDL.LU R5, [R1+0x30] ;  /* 0x0000300001057983 */ /* 0x002f280000300800 */
[----:B------:R-:W5:Y:S01]  /*2a7c0*/  LDL.LU R4, [R1+0x44] ;  /* 0x0000440001047983 */ /* 0x000f620000300800 */
        /* <DEDUP_REMOVED lines=39> */
.L_x_3029:
[----:B------:R-:W-:Y:S05]  /*2aa40*/  BSYNC B6 ;  /* 0x0000000000067941 */ /* 0x000fea0003800000 */
.L_x_3028:
[----:B------:R-:W3:Y:S01]  /*2aa50*/  LDL.LU R6, [R1+0x3c] ;  /* 0x00003c0001067983 */ /* 0x000ee20000300800 */
[----:B------:R-:W-:Y:S01]  /*2aa60*/  ULDC.64 UR4, c[0x0][0x2d8] ;  /* 0x0000b60000047ab9 */ /* 0x000fe20000000a00 */
[----:B------:R-:W1:Y:S01]  /*2aa70*/  LDC R7, c[0x0][0x448] ;  /* 0x00011200ff077b82 */ /* 0x000e620000000800 */
[----:B------:R-:W-:Y:S01]  /*2aa80*/  ULDC.64 UR6, c[0x0][0x280] ;  /* 0x0000a00000067ab9 */ /* 0x000fe20000000a00 */
[----:B--2---:R-:W3:Y:S04]  /*2aa90*/  LDL.LU.64 R2, [R1+0x48] ;  /* 0x0000480001027983 */ /* 0x004ee80000300a00 */
[----:B------:R-:W2:Y:S04]  /*2aaa0*/  LDL.LU R0, [R1+0x44] ;  /* 0x0000440001007983 */ /* 0x000ea80000300800 */
[----:B------:R-:W4:Y:S04]  /*2aab0*/  LDL.LU R4, [R1+0x54] ;  /* 0x0000540001047983 */ /* 0x000f280000300800 */
[----:B------:R-:W4:Y:S01]  /*2aac0*/  LDL.LU R5, [R1+0x30] ;  /* 0x0000300001057983 */ /* 0x000f220000300800 */
[----:B------:R-:W0:Y:S01]  /*2aad0*/  S2R R8, SR_TID.X ;  /* 0x0000000000087919 */ /* 0x000e220000002100 */
[----:B------:R-:W0:Y:S01]  /*2aae0*/  S2R R10, SR_TID.X ;  /* 0x00000000000a7919 */ /* 0x000e220000002100 */
[----:B-1----:R-:W-:Y:S01]  /*2aaf0*/  ISETP.NE.AND P0, PT, R7, 0x1, PT ;  /* 0x000000010700780c */ /* 0x002fe20003f05270 */
[----:B0-----:R-:W-:-:S02]  /*2ab00*/  IMAD.SHL.U32 R8, R8, 0x8, RZ ;  /* 0x0000000808087824 */ /* 0x001fc400078e00ff */
[----:B------:R-:W-:-:S03]  /*2ab10*/  IMAD.SHL.U32 R10, R10, 0x8, RZ ;  /* 0x000000080a0a7824 */ /* 0x000fc600078e00ff */
[----:B------:R-:W-:-:S04]  /*2ab20*/  LOP3.LUT R8, R8, 0x38, RZ, 0xc0, !PT ;  /* 0x0000003808087812 */ /* 0x000fc800078ec0ff */
[----:B------:R-:W-:Y:S02]  /*2ab30*/  LOP3.LUT R9, R8, 0x40, RZ, 0xfc, !PT ;  /* 0x0000004008097812 */ /* 0x000fe400078efcff */
[----:B------:R-:W-:Y:S02]  /*2ab40*/  LOP3.LUT R10, R10, 0x38, RZ, 0xc0, !PT ;  /* 0x000000380a0a7812 */ /* 0x000fe400078ec0ff */
        /* <DEDUP_REMOVED lines=9> */
[----:B------:R-:W1:Y:S01]  /*2abe0*/  S2R R4, SR_TID.X ;  /* 0x0000000000047919 */ /* 0x000e620000002100 */
[----:B------:R-:W-:-:S04]  /*2abf0*/  IMAD.WIDE.U32 R2, R5, UR4, R2 ;  /* 0x0000000405027c25 */ /* 0x000fc8000f8e0002 */
[----:B------:R-:W-:Y:S01]  /*2ac00*/  IMAD R0, R5, UR5, R0 ;  /* 0x0000000505007c24 */ /* 0x000fe2000f8e0200 */
[----:B------:R-:W-:-:S03]  /*2ac10*/  ULDC.64 UR4, c[0x0][0x2d0] ;  /* 0x0000b40000047ab9 */ /* 0x000fc60000000a00 */
[----:B------:R-:W-:Y:S01]  /*2ac20*/  IMAD.IADD R3, R3, 0x1, R0 ;  /* 0x0000000103037824 */ /* 0x000fe200078e0200 */
[----:B-1----:R-:W-:-:S04]  /*2ac30*/  LOP3.LUT R4, R4, 0x7f, RZ, 0xc0, !PT ;  /* 0x0000007f04047812 */ /* 0x002fc800078ec0ff */
[----:B------:R-:W-:Y:S02]  /*2ac40*/  SHF.R.U32.HI R5, RZ, 0x3, R4 ;  /* 0x00000003ff057819 */ /* 0x000fe40000011604 */
[----:B------:R-:W1:Y:S02]  /*2ac50*/  S2R R4, SR_TID.X ;  /* 0x0000000000047919 */ /* 0x000e640000002100 */
[----:B-1----:R-:W-:-:S05]  /*2ac60*/  IMAD.SHL.U32 R4, R4, 0x10, RZ ;  /* 0x0000001004047824 */ /* 0x002fca00078e00ff */
[----:B------:R-:W-:Y:S02]  /*2ac70*/  LOP3.LUT R4, R5, 0x70, R4, 0xf8, !PT ;  /* 0x0000007005047812 */ /* 0x000fe400078ef804 */
[----:B------:R-:W1:Y:S03]  /*2ac80*/  @P0 LDC R5, c[0x0][0x44c] ;  /* 0x00011300ff050b82 */ /* 0x000e660000000800 */
[----:B------:R-:W-:-:S04]  /*2ac90*/  IMAD R4, R17, 0x80, R4 ;  /* 0x0000008011047824 */ /* 0x000fc800078e0204 */
        /* <DEDUP_REMOVED lines=29> */
[----:B------:R-:W-:Y:S01]  /*2ae70*/  IMAD R17, R17, 0x80, R6 ;  /* 0x0000008011117824 */ /* 0x000fe200078e0206 */
[----:B------:R-:W-:Y:S03]  /*2ae80*/  SHFL.IDX PT, R8, R2, 0x1, 0x181f ;  /* 0x00381f0002087f89 */ /* 0x000fe600000e0000 */
[----:B------:R-:W-:Y:S01]  /*2ae90*/  VIADD R4, R17, 0x10 ;  /* 0x0000001011047836 */ /* 0x000fe20000000000 */
[----:B------:R-:W-:Y:S01]  /*2aea0*/  SHFL.IDX PT, R6, R3, 0x1, 0x181f ;  /* 0x00381f0003067f89 */ /* 0x000fe200000e0000 */
[----:B--2---:R-:W-:-:S03]  /*2aeb0*/  IMAD R0, R5, R7, RZ ;  /* 0x0000000705007224 */ /* 0x004fc600078e02ff */
[----:B------:R-:W0:Y:S02]  /*2aec0*/  SHFL.IDX PT, R5, R3, RZ, 0x181f ;  /* 0x00181fff03057589 */ /* 0x000e2400000e0000 */
[-C--:B------:R-:W-:Y:S02]  /*2aed0*/  ISETP.GE.AND P3, PT, R4, R0.reuse, PT ;  /* 0x000000000400720c */ /* 0x080fe40003f66270 */
[----:B------:R-:W1:Y:S01]  /*2aee0*/  SHFL.IDX PT, R4, R2, RZ, 0x181f ;  /* 0x00181fff02047589 */ /* 0x000e6200000e0000 */
[----:B------:R-:W-:-:S13]  /*2aef0*/  ISETP.GE.AND P4, PT, R17, R0, PT ;  /* 0x000000001100720c */ /* 0x000fda0003f86270 */
        /* <DEDUP_REMOVED lines=11> */
[----:B------:R-:W-:Y:S02]  /*2afb0*/  @!P3 IMAD.MOV.U32 R5, RZ, RZ, R6 ;  /* 0x000000ffff05b224 */ /* 0x000fe400078e0006 */
[----:B------:R-:W-:Y:S04]  /*2afc0*/  SHFL.IDX PT, R6, R2, 0x2, 0x181f ;  /* 0x00581f0002067f89 */ /* 0x000fe800000e0000 */
[----:B------:R-:W-:Y:S04]  /*2afd0*/  @!P3 LDGSTS.E.BYPASS.LTC128B.128 [R9+0x15c00], desc[UR60][R4.64], !P2 ;  /* 0x15c000000409bfae */ /* 0x000fe8000d101d7c */
[----:B------:R-:W-:Y:S04]  /*2afe0*/  @!P3 LDGSTS.E.BYPASS.LTC128B.128 [R9+0x19c00], desc[UR60][R4.64+0x80], !P1 ;  /* 0x19c000800409bfae */ /* 0x000fe8000c901d7c */
[----:B------:R0:W-:Y:S02]  /*2aff0*/  @!P3 LDGSTS.E.BYPASS.LTC128B.128 [R9+0x1dc00], desc[UR60][R4.64+0x100], !P0 ;  /* 0x1dc001000409bfae */ /* 0x0001e4000c101d7c */
[----:B0-----:R-:W-:-:S05]  /*2b000*/  VIADD R4, R17, 0x20 ;  /* 0x0000002011047836 */ /* 0x001fca0000000000 */
[----:B------:R-:W-:Y:S02]  /*2b010*/  ISETP.GE.AND P3, PT, R4, R0, PT ;  /* 0x000000000400720c */ /* 0x000fe40003f66270 */
[----:B------:R-:W0:Y:S11]  /*2b020*/  SHFL.IDX PT, R4, R3, 0x2, 0x181f ;  /* 0x00581f0003047f89 */ /* 0x000e3600000e0000 */
[----:B0-----:R-:W-:-:S05]  /*2b030*/  @!P3 LEA R7, P4, R10, R4, 0x1 ;  /* 0x000000040a07b211 */ /* 0x001fca00078808ff */
[----:B------:R-:W-:Y:S02]  /*2b040*/  @!P3 IMAD.X R4, RZ, RZ, R6, P4 ;  /* 0x000000ffff04b224 */ /* 0x000fe400020e0606 */
[----:B------:R-:W-:Y:S02]  /*2b050*/  SHFL.IDX PT, R6, R2, 0x3, 0x181f ;  /* 0x00781f0002067f89 */ /* 0x000fe400000e0000 */
[----:B------:R-:W-:Y:S02]  /*2b060*/  @!P3 IMAD.MOV.U32 R5, RZ, RZ, R4 ;  /* 0x000000ffff05b224 */ /* 0x000fe400078e0004 */
[----:B------:R-:W-:-:S05]  /*2b070*/  @!P3 IMAD.MOV.U32 R4, RZ, RZ, R7 ;  /* 0x000000ffff04b224 */ /* 0x000fca00078e0007 */
        /* <DEDUP_REMOVED lines=8> */
[----:B------:R-:W-:Y:S03]  /*2b100*/  SHFL.IDX PT, R6, R2, 0x4, 0x181f ;  /* 0x00981f0002067f89 */ /* 0x000fe600000e0000 */
[----:B------:R-:W-:-:S04]  /*2b110*/  @!P3 LOP3.LUT R5, R5, R4, RZ, 0x3c, !PT ;  /* 0x000000040505b212 */ /* 0x000fc800078e3cff */
[----:B------:R-:W-:-:S04]  /*2b120*/  @!P3 LOP3.LUT R4, R5, R4, RZ, 0x3c, !PT ;  /* 0x000000040504b212 */ /* 0x000fc800078e3cff */
[----:B------:R-:W-:-:S05]  /*2b130*/  @!P3 LOP3.LUT R5, R5, R4, RZ, 0x3c, !PT ;  /* 0x000000040505b212 */ /* 0x000fca00078e3cff */
        /* <DEDUP_REMOVED lines=29> */
[----:B------:R-:W0:Y:S04]  /*2b310*/  SHFL.IDX PT, R4, R3, 0x6, 0x181f ;  /* 0x00d81f0003047f89 */ /* 0x000e2800000e0000 */
[----:B------:R-:W1:Y:S07]  /*2b320*/  SHFL.IDX PT, R3, R3, 0x7, 0x181f ;  /* 0x00f81f0003037f89 */ /* 0x000e6e00000e0000 */
[----:B0-----:R-:W-:-:S05]  /*2b330*/  @!P4 LEA R5, P3, R10, R4, 0x1 ;  /* 0x000000040a05c211 */ /* 0x001fca00078608ff */
[----:B------:R-:W-:-:S05]  /*2b340*/  @!P4 IMAD.X R4, RZ, RZ, R6, P3 ;  /* 0x000000ffff04c224 */ /* 0x000fca00018e0606 */
[----:B------:R-:W-:-:S04]  /*2b350*/  @!P4 LOP3.LUT R5, R5, R4, RZ, 0x3c, !PT ;  /* 0x000000040505c212 */ /* 0x000fc800078e3cff */
[----:B------:R-:W-:-:S04]  /*2b360*/  @!P4 LOP3.LUT R4, R5, R4, RZ, 0x3c, !PT ;  /* 0x000000040504c212 */ /* 0x000fc800078e3cff */
[----:B------:R-:W-:-:S05]  /*2b370*/  @!P4 LOP3.LUT R5, R5, R4, RZ, 0x3c, !PT ;  /* 0x000000040505c212 */ /* 0x000fca00078e3cff */
[----:B------:R-:W-:Y:S04]  /*2b380*/  @!P4 LDGSTS.E.BYPASS.LTC128B.128 [R9+0x18400], desc[UR60][R4.64], !P2 ;  /* 0x184000000409cfae */ /* 0x000fe8000d101d7c */
[----:B------:R-:W-:Y:S04]  /*2b390*/  @!P4 LDGSTS.E.BYPASS.LTC128B.128 [R9+0x1c400], desc[UR60][R4.64+0x80], !P1 ;  /* 0x1c4000800409cfae */ /* 0x000fe8000c901d7c */
[----:B------:R0:W-:Y:S04]  /*2b3a0*/  @!P4 LDGSTS.E.BYPASS.LTC128B.128 [R9+0x20400], desc[UR60][R4.64+0x100], !P0 ;  /* 0x204001000409cfae */ /* 0x0001e8000c101d7c */
[----:B01----:R0:W2:Y:S02]  /*2b3b0*/  SHFL.IDX PT, R4, R2, 0x7, 0x181f ;  /* 0x00f81f0002047f89 */ /* 0x0030a400000e0000 */
.L_x_3190:
[----:B------:R-:W-:Y:S01]  /*2b3c0*/  VIADD R17, R17, 0x70 ;  /* 0x0000007011117836 */ /* 0x000fe20000000000 */
[----:B------:R-:W-:Y:S04]  /*2b3d0*/  BSSY B0, `(.L_x_3031) ;  /* 0x000000b000007945 */ /* 0x000fe80003800000 */
[----:B------:R-:W-:-:S13]  /*2b3e0*/  ISETP.GE.AND P3, PT, R17, R0, PT ;  /* 0x000000001100720c */ /* 0x000fda0003f66270 */
[----:B------:R-:W-:Y:S05]  /*2b3f0*/  @P3 BRA `(.L_x_3032) ;  /* 0x0000000000203947 */ /* 0x000fea0003800000 */
[----:B0-----:R-:W-:-:S05]  /*2b400*/  LEA R2, P3, R10, R3, 0x1 ;  /* 0x000000030a027211 */ /* 0x001fca00078608ff */
[----:B--2---:R-:W-:-:S05]  /*2b410*/  IMAD.X R3, RZ, RZ, R4, P3 ;  /* 0x000000ffff037224 */ /* 0x004fca00018e0604 */
[----:B------:R-:W-:Y:S01]  /*2b420*/  @!PT LDS RZ, [RZ] ;  /* 0x00000000fffff984 */ /* 0x000fe20000000800 */
[----:B------:R-:W-:Y:S01]  /*2b430*/  @!PT LDS RZ, [RZ] ;  /* 0x00000000fffff984 */ /* 0x000fe20000000800 */
[----:B------:R-:W-:Y:S01]  /*2b440*/  @!PT LDS RZ, [RZ] ;  /* 0x00000000fffff984 */ /* 0x000fe20000000800 */
[----:B------:R1:W-:Y:S04]  /*2b450*/  LDGSTS.E.BYPASS.LTC128B.128 [R9+0x18c00], desc[UR60][R2.64], !P2 ;  /* 0x18c0000002097fae */ /* 0x0003e8000d101d7c */
[----:B------:R1:W-:Y:S04]  /*2b460*/  LDGSTS.E.BYPASS.LTC128B.128 [R9+0x1cc00], desc[UR60][R2.64+0x80], !P1 ;  /* 0x1cc0008002097fae */ /* 0x0003e8000c901d7c */
[----:B------:R1:W-:Y:S02]  /*2b470*/  LDGSTS.E.BYPASS.LTC128B.128 [R9+0x20c00], desc[UR60][R2.64+0x100], !P0 ;  /* 0x20c0010002097fae */ /* 0x0003e4000c101d7c */
.L_x_3032:
[----:B------:R-:W-:Y:S05]  /*2b480*/  BSYNC B0 ;  /* 0x0000000000007941 */ /* 0x000fea0003800000 */
.L_x_3031:
[----:B-1----:R-:W3:Y:S01]  /*2b490*/  LDL R9, [R1+0x4] ;  /* 0x0000040001097983 */ /* 0x002ee20000100800 */
[----:B------:R-:W-:Y:S01]  /*2b4a0*/  PLOP3.LUT P0, PT, PT, PT, PT, 0x80, 0x0 ;  /* 0x000000000000781c */ /* 0x000fe20003f0f070 */
[----:B------:R-:W-:Y:S01]  /*2b4b0*/  NOP ;  /* 0x0000000000007918 */ /* 0x000fe20000000000 */
[----:B---3--:R-:W-:-:S11]  /*2b4c0*/  VIADD R10, R9, 0x36800 ;  /* 0x00036800090a7836 */ /* 0x008fd60000000000 */
.L_x_3033:
[----:B0-----:R-:W3:Y:S01]  /*2b4d0*/  LDL R2, [R1+0x4] ;  /* 0x0000040001027983 */ /* 0x001ee20000100800 */
[----:B------:R-:W-:Y:S02]  /*2b4e0*/  PLOP3.LUT P1, PT, P1, P0, PT, 0xa2, 0x0 ;  /* 0x000000000000781c */ /* 0x000fe40000f21472 */
[----:B---3--:R-:W-:-:S08]  /*2b4f0*/  @P0 R2UR P1, UR4, R2 ;  /* 0x00000000020402ca */ /* 0x008fd00000020000 */
[----:B------:R-:W-:-:S05]  /*2b500*/  @P0 PLOP3.LUT P0, PT, P1, PT, PT, 0x80, 0x0 ;  /* 0x000000000000081c */ /* 0x000fca0000f0f070 */
[----:B------:R-:W-:Y:S01]  /*2b510*/  @!P1 SYNCS.ARRIVE.TRANS64.RED.A0T1 RZ, [UR4+0x36800], RZ ;  /* 0x036800ffffff99a7 */ /* 0x000fe20008200404 */
[----:B------:R-:W-:Y:S07]  /*2b520*/  @!P1 ARRIVES.LDGSTSBAR.64.TRANSCNT [UR4+0x36800] ;  /* 0x03680000ff0099b0 */ /* 0x000fee0008000a84 */
[----:B------:R-:W-:Y:S05]  /*2b530*/  @P0 BRA.U.ANY `(.L_x_3033) ;  /* 0xfffffffd00e40947 */ /* 0x000fea000393ffff */
[----:B------:R-:W3:Y:S02]  /*2b540*/  LDL.LU R3, [R1+0x50] ;  /* 0x0000500001037983 */ /* 0x000ee40000300800 */
        /* <DEDUP_REMOVED lines=11> */
.L_x_3191:
[----:B------:R-:W-:Y:S05]  /*2b600*/  BSYNC B0 ;  /* 0x0000000000007941 */ /* 0x000fea0003800000 */
.L_x_3034:
[----:B0-----:R-:W3:Y:S01]  /*2b610*/  LDL R2, [R1+0x34] ;  /* 0x0000340001027983 */ /* 0x001ee20000100800 */
[----:B------:R-:W-:Y:S01]  /*2b620*/  BSSY B0, `(.L_x_3036) ;  /* 0x0000253000007945 */ /* 0x000fe20003800000 */
[----:B---3--:R-:W-:-:S13]  /*2b630*/  ISETP.GE.AND P0, PT, R2, 0x2, PT ;  /* 0x000000020200780c */ /* 0x008fda0003f06270 */
[----:B------:R-:W-:Y:S05]  /*2b640*/  @!P0 BRA `(.L_x_3037) ;  /* 0x0000002400408947 */ /* 0x000fea0003800000 */
[C---:B------:R-:W-:Y:S01]  /*2b650*/  LOP3.LUT R0, R2.reuse, 0x1, RZ, 0xc0, !PT ;  /* 0x0000000102007812 */ /* 0x040fe200078ec0ff */
[----:B------:R-:W-:Y:S01]  /*2b660*/  VIADD R2, R2, 0xfffffffe ;  /* 0xfffffffe02027836 */ /* 0x000fe20000000000 */
[----:B------:R-:W-:Y:S02]  /*2b670*/  BSSY B2, `(.L_x_3038) ;  /* 0x00000cb000027945 */ /* 0x000fe40003800000 */
[----:B------:R-:W-:Y:S01]  /*2b680*/  ISETP.NE.U32.AND P0, PT, R0, 0x1, PT ;  /* 0x000000010000780c */ /* 0x000fe20003f05070 */
[----:B------:R-:W-:-:S12]  /*2b690*/  IMAD.MOV.U32 R0, RZ, RZ, R2 ;  /* 0x000000ffff007224 */ /* 0x000fd800078e0002 */
[----:B------:R-:W-:Y:S05]  /*2b6a0*/  @!P0 BRA `(.L_x_3039) ;  /* 0x0000000c001c8947 */ /* 0x000fea0003800000 */
[----:B------:R-:W3:Y:S04]  /*2b6b0*/  LDL R5, [R1+0x20] ;  /* 0x0000200001057983 */ /* 0x000ee80000100800 */
[----:B--2---:R-:W2:Y:S04]  /*2b6c0*/  LDL R4, [R1+0x8] ;  /* 0x0000080001047983 */ /* 0x004ea80000100800 */
[----:B------:R-:W4:Y:S01]  /*2b6d0*/  LDL R3, [R1+0x14] ;  /* 0x0000140001037983 */ /* 0x000f220000100800 */
[----:B------:R-:W-:Y:S01]  /*2b6e0*/  BSSY B1, `(.L_x_3040) ;  /* 0x00000bf000017945 */ /* 0x000fe20003800000 */
[----:B---3--:R-:W-:Y:S01]  /*2b6f0*/  LOP3.LUT P1, RZ, R5, 0x1, RZ, 0xc0, !PT ;  /* 0x0000000105ff7812 */ /* 0x008fe2000782c0ff */
[----:B--2---:R-:W-:-:S05]  /*2b700*/  VIADD R8, R4, 0x1 ;  /* 0x0000000104087836 */ /* 0x004fca0000000000 */
        /* <DEDUP_REMOVED lines=16> */
[----:B0-----:R-:W-:-:S13]  /*2b810*/  ISETP.NE.AND P0, PT, R3, 0x1, PT ;  /* 0x000000010300780c */ /* 0x001fda0003f05270 */
[----:B-----5:R-:W0:Y:S02]  /*2b820*/  @P0 LDC.64 R4, c[0x0][0x440] ;  /* 0x00011000ff040b82 */ /* 0x020e240000000a00 */
[----:B0-----:R-:W-:-:S05]  /*2b830*/  @P0 IMAD.HI.U32 R4, R2, R4, RZ ;  /* 0x0000000402040227 */ /* 0x001fca00078e00ff */
[----:B------:R-:W-:-:S04]  /*2b840*/  @P0 SHF.R.U32.HI R0, RZ, R5, R4 ;  /* 0x00000005ff000219 */ /* 0x000fc80000011604 */
[--C-:B------:R-:W-:Y:S01]  /*2b850*/  SHF.R.S32.HI R5, RZ, 0x1f, R0.reuse ;  /* 0x0000001fff057819 */ /* 0x100fe20000011400 */
[--C-:B------:R-:W-:Y:S02]  /*2b860*/  IMAD.MOV R7, RZ, RZ, -R0.reuse ;  /* 0x000000ffff077224 */ /* 0x100fe400078e0a00 */
[----:B------:R-:W-:Y:S02]  /*2b870*/  IMAD.MOV.U32 R4, RZ, RZ, R0 ;  /* 0x000000ffff047224 */ /* 0x000fe400078e0000 */
        /* <DEDUP_REMOVED lines=8> */
.L_x_3042:
[----:B------:R-:W2:Y:S01]  /*2b900*/  LDL R0, [R1+0x4] ;  /* 0x0000040001007983 */ /* 0x000ea20000100800 */
[----:B------:R-:W-:Y:S01]  /*2b910*/  BSSY B3, `(.L_x_3043) ;  /* 0x0000005000037945 */ /* 0x000fe20003800000 */
[----:B--2---:R-:W-:Y:S01]  /*2b920*/  IMAD R3, R8, 0x8, R0 ;  /* 0x0000000808037824 */ /* 0x004fe200078e0200 */
[----:B------:R-:W-:-:S04]  /*2b930*/  SHF.L.U32 R0, R9, 0x1f, RZ ;  /* 0x0000001f09007819 */ /* 0x000fc800000006ff */
[----:B------:R-:W1:Y:S02]  /*2b940*/  SYNCS.PHASECHK.TRANS64.TRYWAIT P0, [R3+URZ+0x36840], R0 ;  /* 0x03684000030075a7 */ /* 0x000e64000800017f */
[----:B-1----:R-:W-:Y:S05]  /*2b950*/  @!P0 BRA `(.L_x_3044) ;  /* 0x0000005400308947 */ /* 0x002fea0003800000 */
.L_x_3192:
[----:B------:R-:W-:Y:S05]  /*2b960*/  BSYNC B3 ;  /* 0x0000000000037941 */ /* 0x000fea0003800000 */
.L_x_3043:
        /* <DEDUP_REMOVED lines=12> */
.L_x_3046:
[----:B------:R-:W-:Y:S05]  /*2ba30*/  BSYNC B3 ;  /* 0x0000000000037941 */ /* 0x000fea0003800000 */
.L_x_3045:
        /* <DEDUP_REMOVED lines=13> */
.L_x_3047:
        /* <DEDUP_REMOVED lines=16> */
.L_x_3048:
        /* <DEDUP_REMOVED lines=16> */
.L_x_3049:
        /* <DEDUP_REMOVED lines=17> */
.L_x_3193:
[----:B------:R-:W-:Y:S05]  /*2be20*/  BSYNC B3 ;  /* 0x0000000000037941 */ /* 0x000fea0003800000 */
.L_x_3050:
[----:B------:R1:W5:Y:S01]  /*2be30*/  LDL R17, [R1+0x8] ;  /* 0x0000080001117983 */ /* 0x0003620000100800 */
[----:B------:R-:W-:Y:S01]  /*2be40*/  BSSY B3, `(.L_x_3052) ;  /* 0x000000d000037945 */ /* 0x000fe20003800000 */
[----:B------:R-:W-:Y:S02]  /*2be50*/  IMAD.MOV.U32 R12, RZ, RZ, 0x0 ;  /* 0x00000000ff0c7424 */ /* 0x000fe400078e00ff */
[----:B------:R-:W-:Y:S01]  /*2be60*/  IMAD.MOV.U32 R13, RZ, RZ, 0x14f00000 ;  /* 0x14f00000ff0d7424 */ /* 0x000fe200078e00ff */
[----:B------:R-:W-:Y:S06]  /*2be70*/  @P1 BRA `(.L_x_3053) ;  /* 0x0000000000241947 */ /* 0x000fec0003800000 */
[----:B------:R-:W2:Y:S01]  /*2be80*/  LDL R6, [R1+0x4] ;  /* 0x0000040001067983 */ /* 0x000ea20000100800 */
[----:B0-----:R-:W-:Y:S01]  /*2be90*/  IMAD.MOV.U32 R3, RZ, RZ, 0xa800 ;  /* 0x0000a800ff037424 */ /* 0x001fe200078e00ff */
[----:B------:R-:W0:Y:S02]  /*2bea0*/  S2R R5, SR_TID.X ;  /* 0x0000000000057919 */ /* 0x000e240000002100 */
[----:B0-----:R-:W-:-:S04]  /*2beb0*/  LOP3.LUT R5, R5, 0x1f, RZ, 0xc0, !PT ;  /* 0x0000001f05057812 */ /* 0x001fc800078ec0ff */
[----:B------:R-:W-:Y:S01]  /*2bec0*/  ISETP.NE.AND P0, PT, R5, RZ, PT ;  /* 0x000000ff0500720c */ /* 0x000fe20003f05270 */
[----:B--2--5:R-:W-:-:S04]  /*2bed0*/  IMAD R0, R17, 0x8, R6 ;  /* 0x0000000811007824 */ /* 0x024fc800078e0206 */
[----:B------:R2:W-:Y:S08]  /*2bee0*/  SYNCS.ARRIVE.TRANS64 RZ, [R0+URZ+0x36850], R3 ;  /* 0x0368500300ff79a7 */ /* 0x0005f0000800003f */
[----:B------:R-:W-:Y:S05]  /*2bef0*/  @!P0 BRA `(.L_x_3053) ;  /* 0x0000000000048947 */ /* 0x000fea0003800000 */
[----:B------:R-:W-:Y:S01]  /*2bf00*/  BPT.TRAP 0x1 ;  /* 0x000000040000795c */ /* 0x000fe20000300000 */
.L_x_3053:
[----:B------:R-:W-:Y:S05]  /*2bf10*/  BSYNC B3 ;  /* 0x0000000000037941 */ /* 0x000fea0003800000 */
.L_x_3052:
        /* <DEDUP_REMOVED lines=14> */
.L_x_3054:
        /* <DEDUP_REMOVED lines=16> */
.L_x_3055:
        /* <DEDUP_REMOVED lines=16> */
.L_x_3056:
        /* <DEDUP_REMOVED lines=13> */
.L_x_3041:
[----:B------:R-:W-:Y:S05]  /*2c2d0*/  BSYNC B1 ;  /* 0x0000000000017941 */ /* 0x000fea0003800000 */
.L_x_3040:
[----:B------:R-:W2:Y:S04]  /*2c2e0*/  LDL.LU R0, [R1+0x34] ;  /* 0x0000340001007983 */ /* 0x000ea80000300800 */
[----:B------:R3:W-:Y:S04]  /*2c2f0*/  STL [R1+0x8], R8 ;  /* 0x0000080801007387 */ /* 0x0007e80000100800 */
[----:B------:R3:W-:Y:S02]  /*2c300*/  STL [R1+0x14], R9 ;  /* 0x0000140901007387 */ /* 0x0007e40000100800 */
[----:B--23--:R-:W-:-:S07]  /*2c310*/  VIADD R0, R0, 0xfffffffd ;  /* 0xfffffffd00007836 */ /* 0x00cfce0000000000 */
.L_x_3039:
[----:B------:R-:W-:Y:S05]  /*2c320*/  BSYNC B2 ;  /* 0x0000000000027941 */ /* 0x000fea0003800000 */
.L_x_3038:
[----:B------:R-:W-:-:S13]  /*2c330*/  ISETP.NE.AND P0, PT, R2, RZ, PT ;  /* 0x000000ff0200720c */ /* 0x000fda0003f05270 */
[----:B------:R-:W-:Y:S05]  /*2c340*/  @!P0 BRA `(.L_x_3037) ;  /* 0x0000001800008947 */ /* 0x000fea0003800000 */
[----:B------:R3:W5:Y:S02]  /*2c350*/  LDL R8, [R1] ;  /* 0x0000000001087983 */ /* 0x0007640000100800 */
.L_x_3091:
[----:B0-2---:R-:W2:Y:S04]  /*2c360*/  LDL R4, [R1+0x20] ;  /* 0x0000200001047983 */ /* 0x005ea80000100800 */
[----:B------:R-:W4:Y:S04]  /*2c370*/  LDL R3, [R1+0x8] ;  /* 0x0000080001037983 */ /* 0x000f280000100800 */
[----:B---3--:R-:W3:Y:S01]  /*2c380*/  LDL R2, [R1+0x14] ;  /* 0x0000140001027983 */ /* 0x008ee20000100800 */
[----:B------:R-:W-:Y:S05]  /*2c390*/  YIELD ;  /* 0x0000000000007946 */ /* 0x000fea0003800000 */
[----:B------:R-:W-:Y:S01]  /*2c3a0*/  BSSY B1, `(.L_x_3057) ;  /* 0x00000ba000017945 */ /* 0x000fe20003800000 */
[----:B--2---:R-:W-:Y:S01]  /*2c3b0*/  LOP3.LUT P1, RZ, R4, 0x1, RZ, 0xc0, !PT ;  /* 0x0000000104ff7812 */ /* 0x004fe2000782c0ff */
[----:B----4-:R-:W-:-:S05]  /*2c3c0*/  VIADD R4, R3, 0x1 ;  /* 0x0000000103047836 */ /* 0x010fca0000000000 */
[----:B------:R-:W-:-:S04]  /*2c3d0*/  ISETP.NE.AND P0, PT, R4, 0x2, PT ;  /* 0x000000020400780c */ /* 0x000fc80003f05270 */
[----:B------:R-:W-:Y:S02]  /*2c3e0*/  SEL R5, RZ, 0x1, P0 ;  /* 0x00000001ff057807 */ /* 0x000fe40000000000 */
[----:B------:R-:W-:Y:S02]  /*2c3f0*/  SEL R4, R4, RZ, P0 ;  /* 0x000000ff04047207 */ /* 0x000fe40000000000 */
[----:B---3--:R-:W-:Y:S01]  /*2c400*/  LOP3.LUT R5, R2, R5, RZ, 0x3c, !PT ;  /* 0x0000000502057212 */ /* 0x008fe200078e3cff */
        /* <DEDUP_REMOVED lines=22> */
[----:B-----5:R-:W-:-:S04]  /*2c570*/  LEA R8, P0, R2, UR4, 0x2 ;  /* 0x0000000402087c11 */ /* 0x020fc8000f8010ff */
[----:B------:R-:W-:-:S05]  /*2c580*/  LEA.HI.X R9, R2, UR5, R3, 0x2, P0 ;  /* 0x0000000502097c11 */ /* 0x000fca00080f1403 */
[----:B------:R0:W5:Y:S04]  /*2c590*/  LDG.E R8, desc[UR60][R8.64] ;  /* 0x0000003c08087981 */ /* 0x000168000c1e1900 */
.L_x_3059:
[----:B------:R-:W2:Y:S01]  /*2c5a0*/  LDL R2, [R1+0x4] ;  /* 0x0000040001027983 */ /* 0x000ea20000100800 */
[----:B------:R-:W-:Y:S01]  /*2c5b0*/  BSSY B2, `(.L_x_3060) ;  /* 0x0000005000027945 */ /* 0x000fe20003800000 */
[----:B--2---:R-:W-:Y:S01]  /*2c5c0*/  IMAD R3, R4, 0x8, R2 ;  /* 0x0000000804037824 */ /* 0x004fe200078e0202 */
[----:B------:R-:W-:-:S04]  /*2c5d0*/  SHF.L.U32 R2, R5, 0x1f, RZ ;  /* 0x0000001f05027819 */ /* 0x000fc800000006ff */
[----:B------:R-:W2:Y:S02]  /*2c5e0*/  SYNCS.PHASECHK.TRANS64.TRYWAIT P0, [R3+URZ+0x36840], R2 ;  /* 0x03684002030075a7 */ /* 0x000ea4000800017f */
[----:B--2---:R-:W-:Y:S05]  /*2c5f0*/  @!P0 BRA `(.L_x_3061) ;  /* 0x0000004800308947 */ /* 0x004fea0003800000 */
.L_x_3194:
[----:B------:R-:W-:Y:S05]  /*2c600*/  BSYNC B2 ;  /* 0x0000000000027941 */ /* 0x000fea0003800000 */
.L_x_3060:
[----:B------:R-:W3:Y:S01]  /*2c610*/  S2R R7, SR_TID.X ;  /* 0x0000000000077919 */ /* 0x000ee20000002100 */
[----:B------:R-:W-:Y:S01]  /*2c620*/  BSSY B2, `(.L_x_3062) ;  /* 0x000000b000027945 */ /* 0x000fe20003800000 */
        /* <DEDUP_REMOVED lines=10> */
.L_x_3063:
[----:B------:R-:W-:Y:S05]  /*2c6d0*/  BSYNC B2 ;  /* 0x0000000000027941 */ /* 0x000fea0003800000 */
.L_x_3062:
[----:B------:R-:W3:Y:S04]  /*2c6e0*/  LDL R7, [R1+0x4] ;  /* 0x0000040001077983 */ /* 0x000ee80000100800 */
[----:B--2---:R-:W2:Y:S01]  /*2c6f0*/  LDL R2, [R1+0x18] ;  /* 0x0000180001027983 */ /* 0x004ea20000100800 */
        /* <DEDUP_REMOVED lines=8> */
[----:B---3--:R-:W-:-:S02]  /*2c780*/  IMAD R7, R4, 0xa800, R7 ;  /* 0x0000a80004077824 */ /* 0x008fc400078e0207 */
[----:B--2---:R-:W-:Y:S02]  /*2c790*/  IMAD R2, R6, 0x70, R2 ;  /* 0x0000007006027824 */ /* 0x004fe400078e0202 */
[----:B0-----:R-:W-:-:S08]  /*2c7a0*/  VIADD R9, R7, 0x21400 ;  /* 0x0002140007097836 */ /* 0x001fd00000000000 */
.L_x_3064:
        /* <DEDUP_REMOVED lines=16> */
.L_x_3065:
        /* <DEDUP_REMOVED lines=16> */
.L_x_3066:
        /* <DEDUP_REMOVED lines=17> */
.L_x_3195:
[----:B------:R-:W-:Y:S05]  /*2cac0*/  BSYNC B2 ;  /* 0x0000000000027941 */ /* 0x000fea0003800000 */
.L_x_3067:
[----:B------:R-:W-:Y:S01]  /*2cad0*/  BSSY B2, `(.L_x_3069) ;  /* 0x000000b000027945 */ /* 0x000fe20003800000 */
[----:B------:R-:W-:Y:S02]  /*2cae0*/  IMAD.MOV.U32 R12, RZ, RZ, 0x0 ;  /* 0x00000000ff0c7424 */ /* 0x000fe400078e00ff */
[----:B------:R-:W-:Y:S01]  /*2caf0*/  IMAD.MOV.U32 R13, RZ, RZ, 0x14f00000 ;  /* 0x14f00000ff0d7424 */ /* 0x000fe200078e00ff */
[----:B------:R-:W-:Y:S06]  /*2cb00*/  @P1 BRA `(.L_x_3070) ;  /* 0x00000000001c1947 */ /* 0x000fec0003800000 */
[----:B------:R-:W2:Y:S01]  /*2cb10*/  S2R R7, SR_TID.X ;  /* 0x0000000000077919 */ /* 0x000ea20000002100 */
[----:B0-----:R-:W-:-:S04]  /*2cb20*/  IMAD.MOV.U32 R3, RZ, RZ, 0xa800 ;  /* 0x0000a800ff037424 */ /* 0x001fc800078e00ff */
[----:B------:R3:W-:Y:S01]  /*2cb30*/  SYNCS.ARRIVE.TRANS64 RZ, [R2+URZ+0x50], R3 ;  /* 0x0000500302ff79a7 */ /* 0x0007e2000800003f */
[----:B--2---:R-:W-:-:S04]  /*2cb40*/  LOP3.LUT R7, R7, 0x1f, RZ, 0xc0, !PT ;  /* 0x0000001f07077812 */ /* 0x004fc800078ec0ff */
[----:B------:R-:W-:-:S13]  /*2cb50*/  ISETP.NE.AND P0, PT, R7, RZ, PT ;  /* 0x000000ff0700720c */ /* 0x000fda0003f05270 */
[----:B---3--:R-:W-:Y:S05]  /*2cb60*/  @!P0 BRA `(.L_x_3070) ;  /* 0x0000000000048947 */ /* 0x008fea0003800000 */
[----:B------:R-:W-:Y:S01]  /*2cb70*/  BPT.TRAP 0x1 ;  /* 0x000000040000795c */ /* 0x000fe20000300000 */
.L_x_3070:
[----:B------:R-:W-:Y:S05]  /*2cb80*/  BSYNC B2 ;  /* 0x0000000000027941 */ /* 0x000fea0003800000 */
.L_x_3069:
[----:B------:R-:W2:Y:S04]  /*2cb90*/  LDL R17, [R1+0x4] ;  /* 0x0000040001117983 */ /* 0x000ea80000100800 */
[----:B0-----:R-:W2:Y:S04]  /*2cba0*/  LDL.LU R3, [R1+0x8] ;  /* 0x0000080001037983 */ /* 0x001ea80000300800 */
[----:B------:R-:W3:Y:S04]  /*2cbb0*/  LDL R9, [R1+0x18] ;  /* 0x0000180001097983 */ /* 0x000ee80000100800 */
        /* <DEDUP_REMOVED lines=11> */
.L_x_3071:
        /* <DEDUP_REMOVED lines=16> */
.L_x_3072:
        /* <DEDUP_REMOVED lines=16> */
.L_x_3073:
        /* <DEDUP_REMOVED lines=13> */
.L_x_3058:
[----:B------:R-:W-:Y:S05]  /*2cf40*/  BSYNC B1 ;  /* 0x0000000000017941 */ /* 0x000fea0003800000 */
.L_x_3057:
[----:B------:R-:W2:Y:S01]  /*2cf50*/  LDL R2, [R1+0x20] ;  /* 0x0000200001027983 */ /* 0x000ea20000100800 */
[----:B------:R-:W-:Y:S01]  /*2cf60*/  VIADD R3, R4, 0x1 ;  /* 0x0000000104037836 */ /* 0x000fe20000000000 */
[----:B------:R-:W-:Y:S04]  /*2cf70*/  BSSY B1, `(.L_x_3074) ;  /* 0x00000ba000017945 */ /* 0x000fe80003800000 */
        /* <DEDUP_REMOVED lines=9> */
[----:B0-----:R-:W-:Y:S01]  /*2d010*/  VIADD R6, R0, 0xffffffff ;  /* 0xffffffff00067836 */ /* 0x001fe20000000000 */
[----:B------:R-:W-:-:S04]  /*2d020*/  ISETP.NE.U32.AND P0, PT, RZ, UR4, PT ;  /* 0x00000004ff007c0c */ /* 0x000fc8000bf05070 */
[----:B------:R-:W-:-:S13]  /*2d030*/  ISETP.NE.AND.EX P0, PT, RZ, UR5, PT, P0 ;  /* 0x00000005ff007c0c */ /* 0x000fda000bf05300 */
[----:B------:R-:W-:Y:S05]  /*2d040*/  @!P0 BRA `(.L_x_3076) ;  /* 0x00000000004c8947 */ /* 0x000fea0003800000 */
[----:B------:R-:W3:Y:S01]  /*2d050*/  LDL R13, [R1+0x28] ;  /* 0x00002800010d7983 */ /* 0x000ee20000100800 */
[----:B-----5:R-:W0:Y:S01]  /*2d060*/  LDC R8, c[0x0][0x43c] ;  /* 0x00010f00ff087b82 */ /* 0x020e220000000800 */
[----:B------:R-:W-:Y:S02]  /*2d070*/  ULDC.64 UR6, c[0x0][0x428] ;  /* 0x00010a0000067ab9 */ /* 0x000fe40000000a00 */
[----:B------:R-:W4:Y:S01]  /*2d080*/  LDL R9, [R1+0x10] ;  /* 0x0000100001097983 */ /* 0x000f220000100800 */
        /* <DEDUP_REMOVED lines=9> */
[C---:B----4-:R-:W-:Y:S02]  /*2d120*/  IMAD R7, R9.reuse, UR7, R7 ;  /* 0x0000000709077c24 */ /* 0x050fe4000f8e0207 */
[----:B------:R-:W-:-:S04]  /*2d130*/  IMAD.WIDE.U32 R2, R9, UR6, R2 ;  /* 0x0000000609027c25 */ /* 0x000fc8000f8e0002 */
[----:B------:R-:W-:Y:S01]  /*2d140*/  IMAD.IADD R3, R7, 0x1, R3 ;  /* 0x0000000107037824 */ /* 0x000fe200078e0203 */
[----:B------:R-:W-:-:S04]  /*2d150*/  LEA R8, P0, R2, UR4, 0x2 ;  /* 0x0000000402087c11 */ /* 0x000fc8000f8010ff */
[----:B------:R-:W-:-:S05]  /*2d160*/  LEA.HI.X R9, R2, UR5, R3, 0x2, P0 ;  /* 0x0000000502097c11 */ /* 0x000fca00080f1403 */
[----:B------:R0:W5:Y:S04]  /*2d170*/  LDG.E R8, desc[UR60][R8.64] ;  /* 0x0000003c08087981 */ /* 0x000168000c1e1900 */
.L_x_3076:
[----:B------:R-:W3:Y:S01]  /*2d180*/  LDL R2, [R1+0x4] ;  /* 0x0000040001027983 */ /* 0x000ee20000100800 */
[----:B------:R-:W-:Y:S01]  /*2d190*/  SHF.L.U32 R3, R11, 0x1f, RZ ;  /* 0x0000001f0b037819 */ /* 0x000fe200000006ff */
[----:B------:R-:W-:Y:S01]  /*2d1a0*/  BSSY B2, `(.L_x_3077) ;  /* 0x0000004000027945 */ /* 0x000fe20003800000 */
[----:B---3--:R-:W-:-:S04]  /*2d1b0*/  IMAD R2, R12, 0x8, R2 ;  /* 0x000000080c027824 */ /* 0x008fc800078e0202 */
[----:B------:R-:W3:Y:S02]  /*2d1c0*/  SYNCS.PHASECHK.TRANS64.TRYWAIT P0, [R2+URZ+0x36840], R3 ;  /* 0x03684003020075a7 */ /* 0x000ee4000800017f */
[----:B---3--:R-:W-:Y:S05]  /*2d1d0*/  @!P0 BRA `(.L_x_3078) ;  /* 0x0000003c00608947 */ /* 0x008fea0003800000 */
.L_x_3196:
[----:B------:R-:W-:Y:S05]  /*2d1e0*/  BSYNC B2 ;  /* 0x0000000000027941 */ /* 0x000fea0003800000 */
.L_x_3077:
        /* <DEDUP_REMOVED lines=12> */
.L_x_3080:
[----:B------:R-:W-:Y:S05]  /*2d2b0*/  BSYNC B2 ;  /* 0x0000000000027941 */ /* 0x000fea0003800000 */
.L_x_3079:
[----:B------:R-:W4:Y:S04]  /*2d2c0*/  LDL R7, [R1+0x8] ;  /* 0x0000080001077983 */ /* 0x000f280000100800 */
[----:B0-----:R-:W4:Y:S04]  /*2d2d0*/  LDL R9, [R1+0x4] ;  /* 0x0000040001097983 */ /* 0x001f280000100800 */
[----:B---3--:R-:W3:Y:S01]  /*2d2e0*/  LDL R2, [R1+0x18] ;  /* 0x0000180001027983 */ /* 0x008ee20000100800 */
[----:B--2---:R-:W-:-:S05]  /*2d2f0*/  IMAD.MOV.U32 R11, RZ, RZ, RZ ;  /* 0x000000ffff0b7224 */ /* 0x004fca00078e00ff */
[----:B------:R-:W-:Y:S01]  /*2d300*/  R2UR UR10, R11 ;  /* 0x000000000b0a72ca */ /* 0x000fe200000e0000 */
[----:B------:R-:W-:Y:S01]  /*2d310*/  UIADD3 UR4, UP0, UR36, 0x370, URZ ;  /* 0x0000037024047890 */ /* 0x000fe2000ff1e03f */
[----:B------:R-:W-:Y:S01]  /*2d320*/  PLOP3.LUT P0, PT, PT, PT, PT, 0x80, 0x0 ;  /* 0x000000000000781c */ /* 0x000fe20003f0f070 */
[----:B------:R-:W-:Y:S01]  /*2d330*/  UMOV UR6, 0x0 ;  /* 0x0000000000067882 */ /* 0x000fe20000000000 */
[----:B------:R-:W-:Y:S01]  /*2d340*/  UMOV UR7, 0x14f00000 ;  /* 0x14f0000000077882 */ /* 0x000fe20000000000 */
[----:B------:R-:W-:Y:S01]  /*2d350*/  UIADD3.X UR5, URZ, UR37, URZ, UP0, !UPT ;  /* 0x000000253f057290 */ /* 0x000fe200087fe43f */
[C---:B----4-:R-:W-:Y:S02]  /*2d360*/  IMAD R3, R7.reuse, 0x8, R10 ;  /* 0x0000000807037824 */ /* 0x050fe400078e020a */
[----:B------:R-:W-:Y:S02]  /*2d370*/  IMAD R7, R7, 0xa800, R9 ;  /* 0x0000a80007077824 */ /* 0x000fe400078e0209 */
[----:B------:R-:W-:-:S02]  /*2d380*/  VIADD R3, R3, 0x30 ;  /* 0x0000003003037836 */ /* 0x000fc40000000000 */
[----:B---3--:R-:W-:Y:S02]  /*2d390*/  IMAD R2, R6, 0x70, R2 ;  /* 0x0000007006027824 */ /* 0x008fe400078e0202 */
[----:B------:R-:W-:-:S07]  /*2d3a0*/  VIADD R9, R7, 0x21400 ;  /* 0x0002140007097836 */ /* 0x000fce0000000000 */
.L_x_3081:
        /* <DEDUP_REMOVED lines=16> */
.L_x_3082:
        /* <DEDUP_REMOVED lines=16> */
.L_x_3083:
        /* <DEDUP_REMOVED lines=15> */
.L_x_3197:
[----:B------:R-:W-:Y:S05]  /*2d6a0*/  BSYNC B2 ;  /* 0x0000000000027941 */ /* 0x000fea0003800000 */
.L_x_3084:
        /* <DEDUP_REMOVED lines=11> */
.L_x_3087:
[----:B------:R-:W-:Y:S05]  /*2d760*/  BSYNC B2 ;  /* 0x0000000000027941 */ /* 0x000fea0003800000 */
.L_x_3086:
        /* <DEDUP_REMOVED lines=13> */
.L_x_3088:
        /* <DEDUP_REMOVED lines=16> */
.L_x_3089:
        /* <DEDUP_REMOVED lines=16> */
.L_x_3090:
        /* <DEDUP_REMOVED lines=13> */
.L_x_3075:
[----:B------:R-:W-:Y:S05]  /*2db10*/  BSYNC B1 ;  /* 0x0000000000017941 */ /* 0x000fea0003800000 */
.L_x_3074:
[C---:B------:R-:W-:Y:S01]  /*2db20*/  ISETP.GT.AND P0, PT, R0.reuse, 0x1, PT ;  /* 0x000000010000780c */ /* 0x040fe20003f04270 */
[----:B------:R-:W-:-:S12]  /*2db30*/  VIADD R0, R0, 0xfffffffe ;  /* 0xfffffffe00007836 */ /* 0x000fd80000000000 */
[----:B------:R-:W-:Y:S05]  /*2db40*/  @P0 BRA `(.L_x_3091) ;  /* 0xffffffe800040947 */ /* 0x000fea000383ffff */
.L_x_3037:
[----:B------:R-:W-:Y:S05]  /*2db50*/  BSYNC B0 ;  /* 0x0000000000007941 */ /* 0x000fea0003800000 */
.L_x_3036:
[----:B------:R-:W4:Y:S01]  /*2db60*/  S2R R3, SR_TID.X ;  /* 0x0000000000037919 */ /* 0x000f220000002100 */
[----:B------:R-:W-:Y:S01]  /*2db70*/  BSSY B0, `(.L_x_3092) ;  /* 0x0000010000007945 */ /* 0x000fe20003800000 */
[----:B----4-:R-:W-:-:S04]  /*2db80*/  LOP3.LUT R3, R3, 0x7f, RZ, 0xc0, !PT ;  /* 0x0000007f03037812 */ /* 0x010fc800078ec0ff */
[----:B------:R-:W-:-:S13]  /*2db90*/  ISETP.NE.AND P0, PT, R3, RZ, PT ;  /* 0x000000ff0300720c */ /* 0x000fda0003f05270 */
[----:B------:R-:W-:Y:S05]  /*2dba0*/  @P0 BRA `(.L_x_3093) ;  /* 0x0000000000300947 */ /* 0x000fea0003800000 */
[----:B------:R-:W4:Y:S01]  /*2dbb0*/  S2R R2, SR_LANEID ;  /* 0x0000000000027919 */ /* 0x000f220000000000 */
[----:B------:R-:W-:Y:S01]  /*2dbc0*/  VOTEU.ANY UR4, UPT, PT ;  /* 0x0000000000047886 */ /* 0x000fe200038e0100 */
[----:B0-2---:R-:W0:Y:S01]  /*2dbd0*/  LDC.64 R4, c[0x0][0xc60] ;  /* 0x00031800ff047b82 */ /* 0x005e220000000a00 */
[----:B------:R-:W4:Y:S02]  /*2dbe0*/  FLO.U32 R0, UR4 ;  /* 0x0000000400007d00 */ /* 0x000f2400080e0000 */
[----:B----4-:R-:W-:-:S06]  /*2dbf0*/  ISETP.EQ.U32.AND P0, PT, R0, R2, PT ;  /* 0x000000020000720c */ /* 0x010fcc0003f02070 */
[----:B------:R-:W0:Y:S07]  /*2dc00*/  POPC R2, UR4 ;  /* 0x0000000400027d09 */ /* 0x000e2e0008000000 */
[----:B0-----:R-:W2:Y:S04]  /*2dc10*/  @P0 ATOMG.E.ADD.STRONG.GPU PT, R2, desc[UR60][R4.64], R2 ;  /* 0x00000002040209a8 */ /* 0x001ea800081ee1fc */
[----:B--2---:R0:W2:Y:S02]  /*2dc20*/  SHFL.IDX PT, R2, R2, R0, 0x1f ;  /* 0x00001f0002027589 */ /* 0x0040a400000e0000 */
[----:B0-----:R-:W0:Y:S02]  /*2dc30*/  S2R R0, SR_LTMASK ;  /* 0x0000000000007919 */ /* 0x001e240000003900 */
[----:B0-----:R-:W-:-:S06]  /*2dc40*/  LOP3.LUT R0, R0, UR4, RZ, 0xc0, !PT ;  /* 0x0000000400007c12 */ /* 0x001fcc000f8ec0ff */
[----:B------:R-:W2:Y:S02]  /*2dc50*/  POPC R0, R0 ;  /* 0x0000000000007309 */ /* 0x000ea40000000000 */
[----:B--2---:R-:W-:-:S07]  /*2dc60*/  IADD3 R16, R2, UR38, R0 ;  /* 0x0000002602107c10 */ /* 0x004fce000fffe000 */
.L_x_3093:
[----:B------:R-:W-:Y:S05]  /*2dc70*/  BSYNC B0 ;  /* 0x0000000000007941 */ /* 0x000fea0003800000 */
.L_x_3092:
[----:B------:R-:W4:Y:S01]  /*2dc80*/  LDL R0, [R1+0x20] ;  /* 0x0000200001007983 */ /* 0x000f220000100800 */
[----:B------:R-:W-:Y:S01]  /*2dc90*/  BSSY B0, `(.L_x_3094) ;  /* 0x0000050000007945 */ /* 0x000fe20003800000 */
[----:B----4-:R-:W-:-:S13]  /*2dca0*/  LOP3.LUT P0, RZ, R0, 0x1, RZ, 0xc0, !PT ;  /* 0x0000000100ff7812 */ /* 0x010fda000780c0ff */
[----:B------:R-:W-:Y:S05]  /*2dcb0*/  @!P0 BRA `(.L_x_3095) ;  /* 0x0000000400348947 */ /* 0x000fea0003800000 */
[----:B0-2---:R-:W2:Y:S04]  /*2dcc0*/  LDL R4, [R1+0x4] ;  /* 0x0000040001047983 */ /* 0x005ea80000100800 */
[----:B------:R-:W2:Y:S04]  /*2dcd0*/  LDL R0, [R1+0x8] ;  /* 0x0000080001007983 */ /* 0x000ea80000100800 */
[----:B------:R-:W4:Y:S01]  /*2dce0*/  LDL R2, [R1+0x14] ;  /* 0x0000140001027983 */ /* 0x000f220000100800 */
[----:B------:R-:W-:Y:S01]  /*2dcf0*/  BSSY B1, `(.L_x_3096) ;  /* 0x0000006000017945 */ /* 0x000fe20003800000 */
[----:B------:R-:W-:Y:S01]  /*2dd00*/  ISETP.NE.AND P1, PT, R3, RZ, PT ;  /* 0x000000ff0300720c */ /* 0x000fe20003f25270 */
[----:B--2---:R-:W-:Y:S01]  /*2dd10*/  IMAD R0, R0, 0x8, R4 ;  /* 0x0000000800007824 */ /* 0x004fe200078e0204 */
[----:B----4-:R-:W-:-:S04]  /*2dd20*/  SHF.L.U32 R2, R2, 0x1f, RZ ;  /* 0x0000001f02027819 */ /* 0x010fc800000006ff */
[----:B------:R-:W0:Y:S02]  /*2dd30*/  SYNCS.PHASECHK.TRANS64.TRYWAIT P0, [R0+URZ+0x36860], R2 ;  /* 0x03686002000075a7 */ /* 0x000e24000800017f */
[----:B0-----:R-:W-:Y:S05]  /*2dd40*/  @!P0 BRA `(.L_x_3097) ;  /* 0x0000003000ac8947 */ /* 0x001fea0003800000 */
.L_x_3198:
[----:B------:R-:W-:Y:S05]  /*2dd50*/  BSYNC B1 ;  /* 0x0000000000017941 */ /* 0x000fea0003800000 */
.L_x_3096:
[----:B------:R-:W-:Y:S04]  /*2dd60*/  BSSY B1, `(.L_x_3098) ;  /* 0x0000009000017945 */ /* 0x000fe80003800000 */
[----:B------:R-:W-:Y:S05]  /*2dd70*/  @P1 BRA `(.L_x_3099) ;  /* 0x00000000001c1947 */ /* 0x000fea0003800000 */
[----:B------:R-:W2:Y:S01]  /*2dd80*/  S2R R3, SR_TID.X ;  /* 0x0000000000037919 */ /* 0x000ea20000002100 */
[----:B0-----:R-:W-:-:S04]  /*2dd90*/  IMAD.MOV.U32 R2, RZ, RZ, 0xa800 ;  /* 0x0000a800ff027424 */ /* 0x001fc800078e00ff */
[----:B------:R4:W-:Y:S01]  /*2dda0*/  SYNCS.ARRIVE.TRANS64 RZ, [R0+URZ+0x36850], R2 ;  /* 0x0368500200ff79a7 */ /* 0x0009e2000800003f */
[----:B--2---:R-:W-:-:S04]  /*2ddb0*/  LOP3.LUT R3, R3, 0x1f, RZ, 0xc0, !PT ;  /* 0x0000001f03037812 */ /* 0x004fc800078ec0ff */
[----:B------:R-:W-:-:S13]  /*2ddc0*/  ISETP.NE.AND P0, PT, R3, RZ, PT ;  /* 0x000000ff0300720c */ /* 0x000fda0003f05270 */
[----:B----4-:R-:W-:Y:S05]  /*2ddd0*/  @!P0 BRA `(.L_x_3099) ;  /* 0x0000000000048947 */ /* 0x010fea0003800000 */
[----:B------:R-:W-:Y:S01]  /*2dde0*/  BPT.TRAP 0x1 ;  /* 0x000000040000795c */ /* 0x000fe20000300000 */
.L_x_3099:
[----:B------:R-:W-:Y:S05]  /*2ddf0*/  BSYNC B1 ;  /* 0x0000000000017941 */ /* 0x000fea0003800000 */
.L_x_3098:
[----:B------:R-:W2:Y:S04]  /*2de00*/  LDL.LU R5, [R1+0x18] ;  /* 0x0000180001057983 */ /* 0x000ea80000300800 */
[----:B------:R-:W2:Y:S04]  /*2de10*/  LDL.LU R3, [R1+0xc] ;  /* 0x00000c0001037983 */ /* 0x000ea80000300800 */
[----:B------:R-:W4:Y:S04]  /*2de20*/  LDL R4, [R1+0x4] ;  /* 0x0000040001047983 */ /* 0x000f280000100800 */
[----:B0-----:R-:W4:Y:S01]  /*2de30*/  LDL R2, [R1+0x8] ;  /* 0x0000080001027983 */ /* 0x001f220000100800 */
        /* <DEDUP_REMOVED lines=8> */
[----:B----4-:R-:W-:-:S04]  /*2dec0*/  IMAD R2, R2, 0xa800, R4 ;  /* 0x0000a80002027824 */ /* 0x010fc800078e0204 */
[----:B------:R-:W-:-:S07]  /*2ded0*/  VIADD R4, R2, 0x400 ;  /* 0x0000040002047836 */ /* 0x000fce0000000000 */
.L_x_3100:
        /* <DEDUP_REMOVED lines=16> */
.L_x_3101:
        /* <DEDUP_REMOVED lines=16> */
.L_x_3102:
        /* <DEDUP_REMOVED lines=10> */
[----:B----4-:R-:W-:Y:S05]  /*2e180*/  @P0 BRA.U.ANY `(.L_x_3102) ;  /* 0xfffffffd00d40947 */ /* 0x010fea000393ffff */
.L_x_3095:
[----:B------:R-:W-:Y:S05]  /*2e190*/  BSYNC B0 ;  /* 0x0000000000007941 */ /* 0x000fea0003800000 */
.L_x_3094:
[----:B------:R-:W4:Y:S04]  /*2e1a0*/  LDL.LU R5, [R1+0x8] ;  /* 0x0000080001057983 */ /* 0x000f280000300800 */
[----:B0-2---:R-:W2:Y:S01]  /*2e1b0*/  LDL.LU R4, [R1+0x14] ;  /* 0x0000140001047983 */ /* 0x005ea20000300800 */
[----:B----4-:R-:W-:-:S05]  /*2e1c0*/  VIADD R0, R5, 0x1 ;  /* 0x0000000105007836 */ /* 0x010fca0000000000 */
[----:B------:R-:W-:-:S04]  /*2e1d0*/  ISETP.NE.AND P0, PT, R0, 0x2, PT ;  /* 0x000000020000780c */ /* 0x000fc80003f05270 */
[----:B------:R-:W-:Y:S02]  /*2e1e0*/  SEL R2, RZ, 0x1, P0 ;  /* 0x00000001ff027807 */ /* 0x000fe40000000000 */
[----:B------:R-:W-:Y:S02]  /*2e1f0*/  SEL R0, R0, RZ, P0 ;  /* 0x000000ff00007207 */ /* 0x000fe40000000000 */
[----:B--2---:R-:W-:-:S03]  /*2e200*/  LOP3.LUT R4, R4, R2, RZ, 0x3c, !PT ;  /* 0x0000000204047212 */ /* 0x004fc600078e3cff */
[----:B------:R0:W-:Y:S04]  /*2e210*/  STL [R1+0x8], R0 ;  /* 0x0000080001007387 */ /* 0x0001e80000100800 */
[----:B------:R0:W-:Y:S02]  /*2e220*/  STL [R1+0x14], R4 ;  /* 0x0000140401007387 */ /* 0x0001e40000100800 */
.L_x_3016:
[----:B------:R-:W-:Y:S05]  /*2e230*/  BSYNC B7 ;  /* 0x0000000000077941 */ /* 0x000fea0003800000 */
.L_x_3014:
        /* <DEDUP_REMOVED lines=13> */
.L_x_3103:
[----:B---3--:R-:W0:Y:S01]  /*2e310*/  S2R R6, SR_TID.X ;  /* 0x0000000000067919 */ /* 0x008e220000002100 */
        /* <DEDUP_REMOVED lines=21> */
[----:B------:R-:W-:Y:S04]  /*2e470*/  SHFL.IDX PT, R0, R16, RZ, 0x1f ;  /* 0x00001fff10007589 */ /* 0x000fe800000e0000 */
        /* <DEDUP_REMOVED lines=13> */
.L_x_3208:
[----:B------:R-:W-:Y:S02]  /*2e550*/  ULDC UR4, c[0x0][0xc38] ;  /* 0x00030e0000047ab9 */ /* 0x000fe40000000800 */
[----:B------:R-:W-:-:S04]  /*2e560*/  IMAD.U32 R4, RZ, RZ, UR4 ;  /* 0x00000004ff047e24 */ /* 0x000fc8000f8e00ff */
[----:B--2---:R-:W-:-:S04]  /*2e570*/  IMAD R16, R16, R4, RZ ;  /* 0x0000000410107224 */ /* 0x004fc800078e02ff */
[----:B------:R-:W-:-:S05]  /*2e580*/  IMAD.IADD R5, R5, 0x1, R16 ;  /* 0x0000000105057824 */ /* 0x000fca00078e0210 */
[----:B------:R-:W-:-:S13]  /*2e590*/  ISETP.GT.AND P6, PT, R5, R0, PT ;  /* 0x000000000500720c */ /* 0x000fda0003fc4270 */
[----:B------:R-:W-:Y:S05]  /*2e5a0*/  @P6 BRA `(.L_x_3106) ;  /* 0x00000000009c6947 */ /* 0x000fea0003800000 */
.L_x_3111:
[----:B0-----:R-:W0:Y:S01]  /*2e5b0*/  LDC R2, c[0x0][0xc3c] ;  /* 0x00030f00ff027b82 */ /* 0x001e220000000800 */
[----:B------:R-:W-:-:S05]  /*2e5c0*/  VIADD R19, R19, 0x1f ;  /* 0x0000001f13137836 */ /* 0x000fca0000000000 */
[----:B0-----:R-:W-:-:S13]  /*2e5d0*/  ISETP.GE.AND P6, PT, R19, R2, PT ;  /* 0x000000021300720c */ /* 0x001fda0003fc6270 */
[----:B------:R-:W-:Y:S05]  /*2e5e0*/  @P6 BRA `(.L_x_3107) ;  /* 0x0000000400d46947 */ /* 0x000fea0003800000 */
[----:B------:R-:W0:Y:S01]  /*2e5f0*/  S2R R3, SR_TID.X ;  /* 0x0000000000037919 */ /* 0x000e220000002100 */
[----:B------:R-:W-:Y:S01]  /*2e600*/  BSSY B0, `(.L_x_3108) ;  /* 0x0000009000007945 */ /* 0x000fe20003800000 */
[----:B0-----:R-:W-:-:S05]  /*2e610*/  LOP3.LUT R3, R3, 0x1f, RZ, 0xc0, !PT ;  /* 0x0000001f03037812 */ /* 0x001fca00078ec0ff */
[----:B------:R-:W-:Y:S02]  /*2e620*/  IMAD.IADD R4, R19, 0x1, R3 ;  /* 0x0000000113047824 */ /* 0x000fe400078e0203 */
[----:B------:R-:W-:-:S03]  /*2e630*/  IMAD.MOV.U32 R3, RZ, RZ, RZ ;  /* 0x000000ffff037224 */ /* 0x000fc600078e00ff */
[----:B------:R-:W-:-:S13]  /*2e640*/  ISETP.GE.OR P6, PT, R4, R2, !P0 ;  /* 0x000000020400720c */ /* 0x000fda00047c6670 */
[----:B------:R-:W-:Y:S05]  /*2e650*/  @P6 BRA `(.L_x_3109) ;  /* 0x00000000000c6947 */ /* 0x000fea0003800000 */
[----:B------:R-:W0:Y:S02]  /*2e660*/  LDC.64 R2, c[0x0][0xc80] ;  /* 0x00032000ff027b82 */ /* 0x000e240000000a00 */
[----:B0-----:R-:W-:-:S06]  /*2e670*/  IMAD.WIDE R2, R4, 0x4, R2 ;  /* 0x0000000404027825 */ /* 0x001fcc00078e0202 */
[----:B------:R0:W5:Y:S02]  /*2e680*/  LDG.E R3, desc[UR60][R2.64] ;  /* 0x0000003c02037981 */ /* 0x000164000c1e1900 */
.L_x_3109:
[----:B------:R-:W-:Y:S05]  /*2e690*/  BSYNC B0 ;  /* 0x0000000000007941 */ /* 0x000fea0003800000 */
.L_x_3108:
        /* <DEDUP_REMOVED lines=18> */
.L_x_3216:
[----:B------:R-:W-:Y:S02]  /*2e7c0*/  ULDC UR4, c[0x0][0xc38] ;  /* 0x00030e0000047ab9 */ /* 0x000fe40000000800 */
[----:B------:R-:W-:-:S04]  /*2e7d0*/  IMAD.U32 R4, RZ, RZ, UR4 ;  /* 0x00000004ff047e24 */ /* 0x000fc8000f8e00ff */
[----:B--2---:R-:W-:-:S04]  /*2e7e0*/  IMAD R16, R16, R4, RZ ;  /* 0x0000000410107224 */ /* 0x004fc800078e02ff */
[----:B------:R-:W-:-:S05]  /*2e7f0*/  IMAD.IADD R5, R16, 0x1, R5 ;  /* 0x0000000110057824 */ /* 0x000fca00078e0205 */
[----:B------:R-:W-:-:S13]  /*2e800*/  ISETP.GT.AND P6, PT, R5, R0, PT ;  /* 0x000000000500720c */ /* 0x000fda0003fc4270 */
[----:B------:R-:W-:Y:S05]  /*2e810*/  @!P6 BRA `(.L_x_3111) ;  /* 0xfffffffc0064e947 */ /* 0x000fea000383ffff */
.L_x_3106:
        /* <DEDUP_REMOVED lines=8> */
.L_x_3220:
[----:B------:R-:W-:Y:S01]  /*2e8a0*/  ISETP.NE.AND P0, PT, R5, RZ, PT ;  /* 0x000000ff0500720c */ /* 0x000fe20003f05270 */
[----:B------:R-:W-:-:S12]  /*2e8b0*/  IMAD.MOV.U32 R5, RZ, RZ, RZ ;  /* 0x000000ffff057224 */ /* 0x000fd800078e00ff */
[----:B------:R-:W-:Y:S05]  /*2e8c0*/  @!P0 BRA `(.L_x_3113) ;  /* 0x0000000000148947 */ /* 0x000fea0003800000 */
[----:B------:R-:W-:Y:S01]  /*2e8d0*/  UMOV UR4, 0xffffffff ;  /* 0xffffffff00047882 */ /* 0x000fe20000000000 */
[----:B------:R-:W-:Y:S02]  /*2e8e0*/  VIADD R12, R6, 0xffffffff ;  /* 0xffffffff060c7836 */ /* 0x000fe40000000000 */
[----:B------:R-:W-:Y:S05]  /*2e8f0*/  BRA.DIV UR4, `(.L_x_3114) ;  /* 0x0000003204307947 */ /* 0x000fea000b800000 */
[----:B0-----:R0:W4:Y:S02]  /*2e900*/  SHFL.IDX PT, R2, R2, R12, 0x1f ;  /* 0x00001f0c02027589 */ /* 0x00112400000e0000 */
.L_x_3223:
[----:B----4-:R-:W-:-:S07]  /*2e910*/  IMAD.MOV.U32 R5, RZ, RZ, R2 ;  /* 0x000000ffff057224 */ /* 0x010fce00078e0002 */
.L_x_3113:
[----:B0-2---:R-:W0:Y:S01]  /*2e920*/  LDC.64 R2, c[0x0][0xc90] ;  /* 0x00032400ff027b82 */ /* 0x005e220000000a00 */
[----:B------:R-:W-:-:S04]  /*2e930*/  IMAD.IADD R19, R6, 0x1, R19 ;  /* 0x0000000106137824 */ /* 0x000fc800078e0213 */
[----:B0-----:R-:W-:-:S05]  /*2e940*/  IMAD.WIDE R2, R19, 0x4, R2 ;  /* 0x0000000413027825 */ /* 0x001fca00078e0202 */
[----:B------:R-:W3:Y:S01]  /*2e950*/  LDG.E R7, desc[UR60][R2.64] ;  /* 0x0000003c02077981 */ /* 0x000ee2000c1e1900 */
        /* <DEDUP_REMOVED lines=62> */
.L_x_3107:
[----:B------:R-:W-:Y:S01]  /*2ed40*/  UMOV UR4, URZ ;  /* 0x0000003f00047c82 */ /* 0x000fe20008000000 */
[----:B------:R-:W-:Y:S01]  /*2ed50*/  UMOV UR5, URZ ;  /* 0x0000003f00057c82 */ /* 0x000fe20008000000 */
[----:B------:R-:W-:Y:S01]  /*2ed60*/  ULDC UR6, c[0x0][0xc3c] ;  /* 0x00030f0000067ab9 */ /* 0x000fe20000000800 */
[----:B------:R-:W-:Y:S02]  /*2ed70*/  IMAD.MOV.U32 R16, RZ, RZ, R0 ;  /* 0x000000ffff107224 */ /* 0x000fe400078e0000 */
[----:B------:R-:W-:Y:S02]  /*2ed80*/  IMAD.U32 R17, RZ, RZ, UR4 ;  /* 0x00000004ff117e24 */ /* 0x000fe4000f8e00ff */
[----:B------:R-:W-:Y:S02]  /*2ed90*/  IMAD.U32 R18, RZ, RZ, UR5 ;  /* 0x00000005ff127e24 */ /* 0x000fe4000f8e00ff */
[----:B------:R-:W-:-:S07]  /*2eda0*/  IMAD.U32 R19, RZ, RZ, UR6 ;  /* 0x00000006ff137e24 */ /* 0x000fce000f8e00ff */
.L_x_3115:
        /* <DEDUP_REMOVED lines=12> */
.L_x_3104:
[----:B------:R-:W-:Y:S02]  /*2ee70*/  ULDC UR4, c[0x0][0xc3c] ;  /* 0x00030f0000047ab9 */ /* 0x000fe40000000800 */
[----:B--2---:R-:W-:-:S13]  /*2ee80*/  ISETP.GE.AND P0, PT, R19, UR4, PT ;  /* 0x0000000413007c0c */ /* 0x004fda000bf06270 */
[----:B------:R-:W-:Y:S05]  /*2ee90*/  @!P0 BRA `(.L_x_3116) ;  /* 0xffffff8c00a48947 */ /* 0x000fea000383ffff */
[----:B------:R-:W-:Y:S05]  /*2eea0*/  BSYNC B8 ;  /* 0x0000000000087941 */ /* 0x000fea0003800000 */
.L_x_2970:
[----:B0-----:R-:W2:Y:S01]  /*2eeb0*/  LDL.LU R0, [R1+0x50] ;  /* 0x0000500001007983 */ /* 0x001ea20000300800 */
[----:B------:R-:W-:Y:S01]  /*2eec0*/  BSSY B0, `(.L_x_3117) ;  /* 0x000000b000007945 */ /* 0x000fe20003800000 */
[----:B------:R-:W0:Y:S01]  /*2eed0*/  S2R R5, SR_CgaCtaId ;  /* 0x0000000000057919 */ /* 0x000e220000008800 */
[----:B--2---:R-:W-:-:S05]  /*2eee0*/  VIADD R0, R0, 0x1 ;  /* 0x0000000100007836 */ /* 0x004fca0000000000 */
[----:B------:R-:W-:-:S04]  /*2eef0*/  LEA.HI R2, R0, R0, RZ, 0x1 ;  /* 0x0000000000027211 */ /* 0x000fc800078f08ff */
[----:B----4-:R-:W-:-:S05]  /*2ef00*/  LOP3.LUT R3, R2, 0xfffffffe, RZ, 0xc0, !PT ;  /* 0xfffffffe02037812 */ /* 0x010fca00078ec0ff */
[----:B------:R-:W-:Y:S01]  /*2ef10*/  IMAD.IADD R3, R0, 0x1, -R3 ;  /* 0x0000000100037824 */ /* 0x000fe200078e0a03 */
[----:B------:R-:W-:-:S04]  /*2ef20*/  MOV R0, 0x400 ;  /* 0x0000040000007802 */ /* 0x000fc80000000f00 */
[----:B0-----:R-:W-:Y:S02]  /*2ef30*/  LEA R0, R5, R0, 0x18 ;  /* 0x0000000005007211 */ /* 0x001fe400078ec0ff */
[----:B------:R-:W-:-:S04]  /*2ef40*/  SHF.L.U32 R3, R3, 0x1f, RZ ;  /* 0x0000001f03037819 */ /* 0x000fc800000006ff */
[----:B------:R-:W0:Y:S02]  /*2ef50*/  SYNCS.PHASECHK.TRANS64.TRYWAIT P0, [R0+URZ+0x36820], R3 ;  /* 0x03682003000075a7 */ /* 0x000e24000800017f */
[----:B0-----:R-:W-:Y:S05]  /*2ef60*/  @!P0 BRA `(.L_x_3118) ;  /* 0x0000002800bc8947 */ /* 0x001fea0003800000 */
.L_x_3224:
[----:B------:R-:W-:Y:S05]  /*2ef70*/  BSYNC B0 ;  /* 0x0000000000007941 */ /* 0x000fea0003800000 */
.L_x_3117:
[----:B------:R-:W-:-:S03]  /*2ef80*/  UMOV UR4, 0xffffffff ;  /* 0xffffffff00047882 */ /* 0x000fc60000000000 */
[----:B------:R-:W-:Y:S05]  /*2ef90*/  BRA.DIV UR4, `(.L_x_3119) ;  /* 0x0000002a04c47947 */ /* 0x000fea000b800000 */
[----:B------:R-:W2:Y:S02]  /*2efa0*/  S2R R2, SR_TID.X ;  /* 0x0000000000027919 */ /* 0x000ea40000002100 */
[----:B--2---:R-:W-:-:S04]  /*2efb0*/  SHF.R.U32.HI R2, RZ, 0x5, R2 ;  /* 0x00000005ff027819 */ /* 0x004fc80000011602 */
[----:B------:R-:W-:-:S05]  /*2efc0*/  LOP3.LUT R2, R2, 0x3, RZ, 0xc0, !PT ;  /* 0x0000000302027812 */ /* 0x000fca00078ec0ff */
[----:B------:R2:W4:Y:S02]  /*2efd0*/  SHFL.IDX PT, R14, R2, RZ, 0x1f ;  /* 0x00001fff020e7589 */ /* 0x00052400000e0000 */
.L_x_3227:
[----:B----4-:R-:W-:-:S13]  /*2efe0*/  ISETP.NE.AND P0, PT, R14, RZ, PT ;  /* 0x000000ff0e00720c */ /* 0x010fda0003f05270 */
[----:B------:R-:W-:Y:S05]  /*2eff0*/  @P0 BRA `(.L_x_2736) ;  /* 0x00000000009c0947 */ /* 0x000fea0003800000 */
[----:B------:R-:W-:-:S03]  /*2f000*/  UMOV UR4, 0xffffffff ;  /* 0xffffffff00047882 */ /* 0x000fc60000000000 */
[----:B------:R-:W-:Y:S05]  /*2f010*/  BRA.DIV UR4, `(.L_x_3120) ;  /* 0x0000002a04d87947 */ /* 0x000fea000b800000 */
[----:B------:R-:W-:-:S13]  /*2f020*/  ELECT P6, URZ, PT ;  /* 0x00000000003f782f */ /* 0x000fda00038c0000 */
.L_x_3230:
        /* <DEDUP_REMOVED lines=8> */
.L_x_3121:
[----:B0-----:R-:W3:Y:S04]  /*2f0b0*/  LDL R3, [R1+0x8] ;  /* 0x0000080001037983 */ /* 0x001ee80000100800 */
[----:B------:R-:W2:Y:S01]  /*2f0c0*/  LDL.LU R7, [R1+0x14] ;  /* 0x0000140001077983 */ /* 0x000ea20000300800 */
        /* <DEDUP_REMOVED lines=12> */
.L_x_3231:
[----:B------:R-:W2:Y:S02]  /*2f190*/  SYNCS.PHASECHK.TRANS64.TRYWAIT P0, [R7+URZ], R2 ;  /* 0x00000002070075a7 */ /* 0x000ea4000800017f */
[----:B--2---:R-:W-:Y:S05]  /*2f1a0*/  @!P0 BRA `(.L_x_3123) ;  /* 0x0000002800a88947 */ /* 0x004fea0003800000 */
.L_x_3232:
[----:B------:R-:W-:Y:S05]  /*2f1b0*/  @!P2 BRA `(.L_x_3124) ;  /* 0x000000000004a947 */ /* 0x000fea0003800000 */
[----:B------:R-:W-:Y:S01]  /*2f1c0*/  BPT.TRAP 0x1 ;  /* 0x000000040000795c */ /* 0x000fe20000300000 */
.L_x_3124:
[----:B------:R-:W3:Y:S01]  /*2f1d0*/  LDL.LU R4, [R1+0x8] ;  /* 0x0000080001047983 */ /* 0x000ee20000300800 */
[----:B------:R-:W-:-:S04]  /*2f1e0*/  VIADD R0, R0, 0x36860 ;  /* 0x0003686000007836 */ /* 0x000fc80000000000 */
[----:B---3--:R-:W-:-:S04]  /*2f1f0*/  IMAD R4, R4, 0x8, R0 ;  /* 0x0000000804047824 */ /* 0x008fc800078e0200 */
[----:B------:R-:W3:Y:S02]  /*2f200*/  SYNCS.PHASECHK.TRANS64.TRYWAIT P0, [R4+URZ], R5 ;  /* 0x00000005040075a7 */ /* 0x000ee4000800017f */
[----:B---3--:R-:W-:Y:S05]  /*2f210*/  @!P0 BRA `(.L_x_3125) ;  /* 0x0000002800a08947 */ /* 0x008fea0003800000 */
.L_x_3233:
[----:B------:R-:W-:-:S07]  /*2f220*/  IMAD R3, R3, 0x8, R0 ;  /* 0x0000000803037824 */ /* 0x000fce00078e0200 */
.L_x_3126:
[----:B----4-:R4:W0:Y:S02]  /*2f230*/  SYNCS.PHASECHK.TRANS64.TRYWAIT P0, [R3+URZ], R2 ;  /* 0x00000002030075a7 */ /* 0x010824000800017f */
[----:B0-----:R-:W-:Y:S05]  /*2f240*/  @!P0 NANOSLEEP.SYNCS 0x989680 ;  /* 0x009896800000895d */ /* 0x001fea0003900000 */
[----:B------:R-:W0:Y:S02]  /*2f250*/  @!P0 SYNCS.PHASECHK.TRANS64 P0, [R3+URZ], R2 ;  /* 0x00000002030085a7 */ /* 0x000e24000800007f */
[----:B0-----:R-:W-:Y:S05]  /*2f260*/  @!P0 BRA `(.L_x_3126) ;  /* 0xfffffffc00f08947 */ /* 0x001fea000383ffff */
.L_x_2736:
[----:B------:R-:W-:Y:S05]  /*2f270*/  BSYNC B9 ;  /* 0x0000000000097941 */ /* 0x000fea0003800000 */
.L_x_2733:
[----:B------:R-:W-:Y:S05]  /*2f280*/  EXIT ;  /* 0x000000000000794d */ /* 0x000fea0003800000 */
.L_x_2754:
[----:B0-----:R0:W1:Y:S02]  /*2f290*/  SYNCS.PHASECHK.TRANS64.TRYWAIT P5, [R98+URZ+0x36890], R99 ;  /* 0x03689063620075a7 */ /* 0x00106400080a017f */
[----:B-1----:R-:W-:Y:S05]  /*2f2a0*/  @!P5 NANOSLEEP.SYNCS 0x989680 ;  /* 0x009896800000d95d */ /* 0x002fea0003900000 */
[----:B------:R-:W1:Y:S02]  /*2f2b0*/  @!P5 SYNCS.PHASECHK.TRANS64 P5, [R98+URZ+0x36890], R99 ;  /* 0x036890636200d5a7 */ /* 0x000e6400080a007f */
[----:B-1----:R-:W-:Y:S05]  /*2f2c0*/  @!P5 BRA `(.L_x_2754) ;  /* 0xfffffffc00f0d947 */ /* 0x002fea000383ffff */
[----:B------:R-:W-:Y:S05]  /*2f2d0*/  BRA `(.L_x_3127) ;  /* 0xfffffd4400c87947 */ /* 0x000fea000383ffff */
.L_x_2808:
[----:B-1----:R1:W3:Y:S02]  /*2f2e0*/  SYNCS.PHASECHK.TRANS64.TRYWAIT P5, [R98+URZ+0x36890], R99 ;  /* 0x03689063620075a7 */ /* 0x0022e400080a017f */
[----:B---3--:R-:W-:Y:S05]  /*2f2f0*/  @!P5 NANOSLEEP.SYNCS 0x989680 ;  /* 0x009896800000d95d */ /* 0x008fea0003900000 */
[----:B------:R-:W3:Y:S02]  /*2f300*/  @!P5 SYNCS.PHASECHK.TRANS64 P5, [R98+URZ+0x36890], R99 ;  /* 0x036890636200d5a7 */ /* 0x000ee400080a007f */
[----:B---3--:R-:W-:Y:S05]  /*2f310*/  @!P5 BRA `(.L_x_2808) ;  /* 0xfffffffc00f0d947 */ /* 0x008fea000383ffff */
[----:B------:R-:W-:Y:S05]  /*2f320*/  BRA `(.L_x_3128) ;  /* 0xfffffd7c00047947 */ /* 0x000fea000383ffff */
.L_x_2833:
[----:B-1----:R1:W2:Y:S02]  /*2f330*/  SYNCS.PHASECHK.TRANS64.TRYWAIT P3, [R98+URZ+0x36890], R99 ;  /* 0x03689063620075a7 */ /* 0x0022a4000806017f */
[----:B--2---:R-:W-:Y:S05]  /*2f340*/  @!P3 NANOSLEEP.SYNCS 0x989680 ;  /* 0x009896800000b95d */ /* 0x004fea0003900000 */
[----:B------:R-:W2:Y:S02]  /*2f350*/  @!P3 SYNCS.PHASECHK.TRANS64 P3, [R98+URZ+0x36890], R99 ;  /* 0x036890636200b5a7 */ /* 0x000ea4000806007f */
[----:B--2---:R-:W-:Y:S05]  /*2f360*/  @!P3 BRA `(.L_x_2833) ;  /* 0xfffffffc00f0b947 */ /* 0x004fea000383ffff */
[----:B------:R-:W-:Y:S05]  /*2f370*/  BRA `(.L_x_3129) ;  /* 0xfffffdac00b47947 */ /* 0x000fea000383ffff */
.L_x_2839:
[----:B0-----:R0:W1:Y:S02]  /*2f380*/  SYNCS.PHASECHK.TRANS64.TRYWAIT P2, [R98+URZ+0x368b0], R99 ;  /* 0x0368b063620075a7 */ /* 0x001064000804017f */
[----:B-1----:R-:W-:Y:S05]  /*2f390*/  @!P2 NANOSLEEP.SYNCS 0x989680 ;  /* 0x009896800000a95d */ /* 0x002fea0003900000 */
[----:B------:R-:W1:Y:S02]  /*2f3a0*/  @!P2 SYNCS.PHASECHK.TRANS64 P2, [R98+URZ+0x368b0], R99 ;  /* 0x0368b0636200a5a7 */ /* 0x000e64000804007f */
[----:B-1----:R-:W-:Y:S05]  /*2f3b0*/  @!P2 BRA `(.L_x_2839) ;  /* 0xfffffffc00f0a947 */ /* 0x002fea000383ffff */
[----:B------:R-:W-:Y:S05]  /*2f3c0*/  BRA `(.L_x_3130) ;  /* 0xfffffdb000d07947 */ /* 0x000fea000383ffff */
.L_x_2857:
        /* <DEDUP_REMOVED lines=8> */
.L_x_3132:
[----:B------:R-:W-:Y:S05]  /*2f450*/  BSYNC B1 ;  /* 0x0000000000017941 */ /* 0x000fea0003800000 */
.L_x_3131:
        /* <DEDUP_REMOVED lines=8> */
.L_x_3133:
[----:B------:R-:W-:Y:S02]  /*2f4e0*/  IMAD.MOV.U32 R13, RZ, RZ, R8 ;  /* 0x000000ffff0d7224 */ /* 0x000fe400078e0008 */
[----:B------:R-:W-:-:S07]  /*2f4f0*/  IMAD.MOV.U32 R0, RZ, RZ, R14 ;  /* 0x000000ffff007224 */ /* 0x000fce00078e000e */
[----:B------:R-:W-:Y:S05]  /*2f500*/  WARPSYNC.COLLECTIVE R15, `(.L_x_3134) ;  /* 0x000000000f087348 */ /* 0x000fea0003c00000 */
[----:B------:R0:W1:Y:S02]  /*2f510*/  SHFL.IDX P6, R14, R13, R12, R11 ;  /* 0x0000000c0d0e7389 */ /* 0x00006400000c000b */
[----:B01----:R-:W-:Y:S01]  /*2f520*/  ENDCOLLECTIVE ;  /* 0x000000000000791b */ /* 0x003fe20003800000 */
.L_x_3134:
[----:B------:R-:W-:Y:S02]  /*2f530*/  IMAD.MOV.U32 R13, RZ, RZ, R4 ;  /* 0x000000ffff0d7224 */ /* 0x000fe400078e0004 */
[----:B------:R-:W-:-:S07]  /*2f540*/  IMAD.MOV.U32 R5, RZ, RZ, R14 ;  /* 0x000000ffff057224 */ /* 0x000fce00078e000e */
[----:B------:R-:W-:Y:S05]  /*2f550*/  WARPSYNC.COLLECTIVE R15, `(.L_x_3135) ;  /* 0x000000000f087348 */ /* 0x000fea0003c00000 */
[----:B------:R0:W1:Y:S02]  /*2f560*/  SHFL.IDX P6, R14, R13, R12, R11 ;  /* 0x0000000c0d0e7389 */ /* 0x00006400000c000b */
[----:B01----:R-:W-:Y:S01]  /*2f570*/  ENDCOLLECTIVE ;  /* 0x000000000000791b */ /* 0x003fe20003800000 */
.L_x_3135:
[----:B------:R-:W-:Y:S05]  /*2f580*/  BRA `(.L_x_3136) ;  /* 0xfffffdc400207947 */ /* 0x000fea000383ffff */
.L_x_2860:
        /* <DEDUP_REMOVED lines=8> */
.L_x_3138:
[----:B------:R-:W-:Y:S05]  /*2f610*/  BSYNC B1 ;  /* 0x0000000000017941 */ /* 0x000fea0003800000 */
.L_x_3137:
        /* <DEDUP_REMOVED lines=8> */
.L_x_3139:
[----:B------:R-:W-:Y:S02]  /*2f6a0*/  IMAD.MOV.U32 R13, RZ, RZ, R8 ;  /* 0x000000ffff0d7224 */ /* 0x000fe400078e0008 */
[----:B------:R-:W-:-:S07]  /*2f6b0*/  IMAD.MOV.U32 R0, RZ, RZ, R14 ;  /* 0x000000ffff007224 */ /* 0x000fce00078e000e */
[----:B------:R-:W-:Y:S05]  /*2f6c0*/  WARPSYNC.COLLECTIVE R15, `(.L_x_3140) ;  /* 0x000000000f087348 */ /* 0x000fea0003c00000 */
[----:B------:R0:W1:Y:S02]  /*2f6d0*/  SHFL.IDX P6, R14, R13, R12, R11 ;  /* 0x0000000c0d0e7389 */ /* 0x00006400000c000b */
[----:B01----:R-:W-:Y:S01]  /*2f6e0*/  ENDCOLLECTIVE ;  /* 0x000000000000791b */ /* 0x003fe20003800000 */
.L_x_3140:
[----:B------:R-:W-:Y:S02]  /*2f6f0*/  IMAD.MOV.U32 R13, RZ, RZ, R4 ;  /* 0x000000ffff0d7224 */ /* 0x000fe400078e0004 */
[----:B------:R-:W-:-:S07]  /*2f700*/  IMAD.MOV.U32 R5, RZ, RZ, R14 ;  /* 0x000000ffff057224 */ /* 0x000fce00078e000e */
[----:B------:R-:W-:Y:S05]  /*2f710*/  WARPSYNC.COLLECTIVE R15, `(.L_x_3141) ;  /* 0x000000000f087348 */ /* 0x000fea0003c00000 */
[----:B------:R0:W1:Y:S02]  /*2f720*/  SHFL.IDX P6, R14, R13, R12, R11 ;  /* 0x0000000c0d0e7389 */ /* 0x00006400000c000b */
[----:B01----:R-:W-:Y:S01]  /*2f730*/  ENDCOLLECTIVE ;  /* 0x000000000000791b */ /* 0x003fe20003800000 */
.L_x_3141:
[----:B------:R-:W-:Y:S01]  /*2f740*/  IMAD.MOV.U32 R4, RZ, RZ, R14 ;  /* 0x000000ffff047224 */ /* 0x000fe200078e000e */
[----:B------:R-:W-:Y:S06]  /*2f750*/  BRA `(.L_x_3142) ;  /* 0xfffffdc800e87947 */ /* 0x000fec000383ffff */
.L_x_2864:
[----:B0-----:R0:W1:Y:S02]  /*2f760*/  SYNCS.PHASECHK.TRANS64.TRYWAIT P0, [R16+URZ+0x36800], R5 ;  /* 0x03680005100075a7 */ /* 0x001064000800017f */
[----:B-1----:R-:W-:Y:S05]  /*2f770*/  @!P0 NANOSLEEP.SYNCS 0x989680 ;  /* 0x009896800000895d */ /* 0x002fea0003900000 */
[----:B------:R-:W1:Y:S02]  /*2f780*/  @!P0 SYNCS.PHASECHK.TRANS64 P0, [R16+URZ+0x36800], R5 ;  /* 0x03680005100085a7 */ /* 0x000e64000800007f */
[----:B-1----:R-:W-:Y:S05]  /*2f790*/  @!P0 BRA `(.L_x_2864) ;  /* 0xfffffffc00f08947 */ /* 0x002fea000383ffff */
[----:B------:R-:W-:Y:S05]  /*2f7a0*/  BRA `(.L_x_3143) ;  /* 0xfffffdd400307947 */ /* 0x000fea000383ffff */
.L_x_2888:
        /* <DEDUP_REMOVED lines=8> */
.L_x_3145:
[----:B------:R-:W-:Y:S05]  /*2f830*/  BSYNC B1 ;  /* 0x0000000000017941 */ /* 0x000fea0003800000 */
.L_x_3144:
        /* <DEDUP_REMOVED lines=8> */
.L_x_3146:
[----:B------:R-:W-:Y:S02]  /*2f8c0*/  IMAD.MOV.U32 R21, RZ, RZ, R3 ;  /* 0x000000ffff157224 */ /* 0x000fe400078e0003 */
[----:B------:R-:W-:Y:S02]  /*2f8d0*/  IMAD.MOV.U32 R13, RZ, RZ, R7 ;  /* 0x000000ffff0d7224 */ /* 0x000fe400078e0007 */
[----:B------:R-:W-:-:S07]  /*2f8e0*/  IMAD.MOV.U32 R0, RZ, RZ, R14 ;  /* 0x000000ffff007224 */ /* 0x000fce00078e000e */
[----:B------:R-:W-:Y:S05]  /*2f8f0*/  WARPSYNC.COLLECTIVE R15, `(.L_x_3147) ;  /* 0x000000000f087348 */ /* 0x000fea0003c00000 */
[----:B------:R0:W1:Y:S02]  /*2f900*/  SHFL.IDX P6, R14, R13, R12, R11 ;  /* 0x0000000c0d0e7389 */ /* 0x00006400000c000b */
[----:B01----:R-:W-:Y:S01]  /*2f910*/  ENDCOLLECTIVE ;  /* 0x000000000000791b */ /* 0x003fe20003800000 */
.L_x_3147:
[----:B------:R-:W-:Y:S02]  /*2f920*/  IMAD.MOV.U32 R20, RZ, RZ, R0 ;  /* 0x000000ffff147224 */ /* 0x000fe400078e0000 */
[----:B------:R-:W-:Y:S02]  /*2f930*/  IMAD.MOV.U32 R13, RZ, RZ, R9 ;  /* 0x000000ffff0d7224 */ /* 0x000fe400078e0009 */
[----:B------:R-:W-:-:S07]  /*2f940*/  IMAD.MOV.U32 R5, RZ, RZ, R14 ;  /* 0x000000ffff057224 */ /* 0x000fce00078e000e */
[----:B------:R-:W-:Y:S05]  /*2f950*/  WARPSYNC.COLLECTIVE R15, `(.L_x_3148) ;  /* 0x000000000f087348 */ /* 0x000fea0003c00000 */
[----:B------:R0:W1:Y:S02]  /*2f960*/  SHFL.IDX P6, R14, R13, R12, R11 ;  /* 0x0000000c0d0e7389 */ /* 0x00006400000c000b */
[----:B01----:R-:W-:Y:S01]  /*2f970*/  ENDCOLLECTIVE ;  /* 0x000000000000791b */ /* 0x003fe20003800000 */
.L_x_3148:
[----:B------:R-:W-:Y:S05]  /*2f980*/  BRA `(.L_x_3149) ;  /* 0xfffffdf800e07947 */ /* 0x000fea000383ffff */
.L_x_2891:
        /* <DEDUP_REMOVED lines=8> */
.L_x_3151:
[----:B------:R-:W-:Y:S05]  /*2fa10*/  BSYNC B1 ;  /* 0x0000000000017941 */ /* 0x000fea0003800000 */
.L_x_3150:
        /* <DEDUP_REMOVED lines=8> */
.L_x_3152:
[----:B------:R-:W-:Y:S02]  /*2faa0*/  IMAD.MOV.U32 R21, RZ, RZ, R3 ;  /* 0x000000ffff157224 */ /* 0x000fe400078e0003 */
[----:B------:R-:W-:Y:S02]  /*2fab0*/  IMAD.MOV.U32 R13, RZ, RZ, R7 ;  /* 0x000000ffff0d7224 */ /* 0x000fe400078e0007 */
[----:B------:R-:W-:-:S07]  /*2fac0*/  IMAD.MOV.U32 R0, RZ, RZ, R14 ;  /* 0x000000ffff007224 */ /* 0x000fce00078e000e */
[----:B------:R-:W-:Y:S05]  /*2fad0*/  WARPSYNC.COLLECTIVE R15, `(.L_x_3153) ;  /* 0x000000000f087348 */ /* 0x000fea0003c00000 */
[----:B------:R0:W1:Y:S02]  /*2fae0*/  SHFL.IDX P6, R14, R13, R12, R11 ;  /* 0x0000000c0d0e7389 */ /* 0x00006400000c000b */
[----:B01----:R-:W-:Y:S01]  /*2faf0*/  ENDCOLLECTIVE ;  /* 0x000000000000791b */ /* 0x003fe20003800000 */
.L_x_3153:
[----:B------:R-:W-:Y:S02]  /*2fb00*/  IMAD.MOV.U32 R20, RZ, RZ, R0 ;  /* 0x000000ffff147224 */ /* 0x000fe400078e0000 */
[----:B------:R-:W-:Y:S02]  /*2fb10*/  IMAD.MOV.U32 R13, RZ, RZ, R9 ;  /* 0x000000ffff0d7224 */ /* 0x000fe400078e0009 */
[----:B------:R-:W-:-:S07]  /*2fb20*/  IMAD.MOV.U32 R7, RZ, RZ, R14 ;  /* 0x000000ffff077224 */ /* 0x000fce00078e000e */
[----:B------:R-:W-:Y:S05]  /*2fb30*/  WARPSYNC.COLLECTIVE R15, `(.L_x_3154) ;  /* 0x000000000f087348 */ /* 0x000fea0003c00000 */
[----:B------:R0:W1:Y:S02]  /*2fb40*/  SHFL.IDX P6, R14, R13, R12, R11 ;  /* 0x0000000c0d0e7389 */ /* 0x00006400000c000b */
[----:B01----:R-:W-:Y:S01]  /*2fb50*/  ENDCOLLECTIVE ;  /* 0x000000000000791b */ /* 0x003fe20003800000 */
.L_x_3154:
[----:B------:R-:W-:Y:S05]  /*2fb60*/  BRA `(.L_x_3155) ;  /* 0xfffffe0000187947 */ /* 0x000fea000383ffff */
.L_x_2895:
[----:B0-----:R0:W1:Y:S02]  /*2fb70*/  SYNCS.PHASECHK.TRANS64.TRYWAIT P0, [R16+URZ+0x36800], R61 ;  /* 0x0368003d100075a7 */ /* 0x001064000800017f */
[----:B-1----:R-:W-:Y:S05]  /*2fb80*/  @!P0 NANOSLEEP.SYNCS 0x989680 ;  /* 0x009896800000895d */ /* 0x002fea0003900000 */
[----:B------:R-:W1:Y:S02]  /*2fb90*/  @!P0 SYNCS.PHASECHK.TRANS64 P0, [R16+URZ+0x36800], R61 ;  /* 0x0368003d100085a7 */ /* 0x000e64000800007f */
[----:B-1----:R-:W-:Y:S05]  /*2fba0*/  @!P0 BRA `(.L_x_2895) ;  /* 0xfffffffc00f08947 */ /* 0x002fea000383ffff */
[----:B------:R-:W-:Y:S05]  /*2fbb0*/  BRA `(.L_x_3156) ;  /* 0xfffffe0400a47947 */ /* 0x000fea000383ffff */
.L_x_2909:
[----:B-1----:R1:W2:Y:S02]  /*2fbc0*/  SYNCS.PHASECHK.TRANS64.TRYWAIT P2, [R0+URZ+0x36830], R3 ;  /* 0x03683003000075a7 */ /* 0x0022a4000804017f */
[----:B--2---:R-:W-:Y:S05]  /*2fbd0*/  @!P2 NANOSLEEP.SYNCS 0x989680 ;  /* 0x009896800000a95d */ /* 0x004fea0003900000 */
[----:B------:R-:W2:Y:S02]  /*2fbe0*/  @!P2 SYNCS.PHASECHK.TRANS64 P2, [R0+URZ+0x36830], R3 ;  /* 0x036830030000a5a7 */ /* 0x000ea4000804007f */
[----:B--2---:R-:W-:Y:S05]  /*2fbf0*/  @!P2 BRA `(.L_x_2909) ;  /* 0xfffffffc00f0a947 */ /* 0x004fea000383ffff */
[----:B------:R-:W-:Y:S05]  /*2fc00*/  BRA `(.L_x_2908) ;  /* 0xfffffe30006c7947 */ /* 0x000fea000383ffff */
.L_x_2916:
[----:B-1----:R1:W2:Y:S02]  /*2fc10*/  SYNCS.PHASECHK.TRANS64.TRYWAIT P3, [R13+URZ+0x36830], R4 ;  /* 0x036830040d0075a7 */ /* 0x0022a4000806017f */
[----:B--2---:R-:W-:Y:S05]  /*2fc20*/  @!P3 NANOSLEEP.SYNCS 0x989680 ;  /* 0x009896800000b95d */ /* 0x004fea0003900000 */
[----:B------:R-:W2:Y:S02]  /*2fc30*/  @!P3 SYNCS.PHASECHK.TRANS64 P3, [R13+URZ+0x36830], R4 ;  /* 0x036830040d00b5a7 */ /* 0x000ea4000806007f */
[----:B--2---:R-:W-:Y:S05]  /*2fc40*/  @!P3 BRA `(.L_x_2916) ;  /* 0xfffffffc00f0b947 */ /* 0x004fea000383ffff */
[----:B------:R-:W-:Y:S05]  /*2fc50*/  BRA `(.L_x_2915) ;  /* 0xfffffe88003c7947 */ /* 0x000fea000383ffff */
.L_x_2921:
[----:B-1----:R1:W2:Y:S02]  /*2fc60*/  SYNCS.PHASECHK.TRANS64.TRYWAIT P3, [R11+URZ+0x36850], R0 ;  /* 0x036850000b0075a7 */ /* 0x0022a4000806017f */
[----:B--2---:R-:W-:Y:S05]  /*2fc70*/  @!P3 NANOSLEEP.SYNCS 0x989680 ;  /* 0x009896800000b95d */ /* 0x004fea0003900000 */
[----:B------:R-:W2:Y:S02]  /*2fc80*/  @!P3 SYNCS.PHASECHK.TRANS64 P3, [R11+URZ+0x36850], R0 ;  /* 0x036850000b00b5a7 */ /* 0x000ea4000806007f */
[----:B--2---:R-:W-:Y:S05]  /*2fc90*/  @!P3 BRA `(.L_x_2921) ;  /* 0xfffffffc00f0b947 */ /* 0x004fea000383ffff */
[----:B------:R-:W-:Y:S05]  /*2fca0*/  BRA `(.L_x_2920) ;  /* 0xfffffebc00fc7947 */ /* 0x000fea000383ffff */
.L_x_2929:
[----:B-1----:R1:W2:Y:S02]  /*2fcb0*/  SYNCS.PHASECHK.TRANS64.TRYWAIT P2, [R4+URZ+0x36830], R5 ;  /* 0x03683005040075a7 */ /* 0x0022a4000804017f */
[----:B--2---:R-:W-:Y:S05]  /*2fcc0*/  @!P2 NANOSLEEP.SYNCS 0x989680 ;  /* 0x009896800000a95d */ /* 0x004fea0003900000 */
[----:B------:R-:W2:Y:S02]  /*2fcd0*/  @!P2 SYNCS.PHASECHK.TRANS64 P2, [R4+URZ+0x36830], R5 ;  /* 0x036830050400a5a7 */ /* 0x000ea4000804007f */
[----:B--2---:R-:W-:Y:S05]  /*2fce0*/  @!P2 BRA `(.L_x_2929) ;  /* 0xfffffffc00f0a947 */ /* 0x004fea000383ffff */
[----:B------:R-:W-:Y:S05]  /*2fcf0*/  BRA `(.L_x_2928) ;  /* 0xfffffee4006c7947 */ /* 0x000fea000383ffff */
.L_x_2934:
[----:B-1----:R1:W2:Y:S02]  /*2fd00*/  SYNCS.PHASECHK.TRANS64.TRYWAIT P2, [R11+URZ+0x36850], R0 ;  /* 0x036850000b0075a7 */ /* 0x0022a4000804017f */
[----:B--2---:R-:W-:Y:S05]  /*2fd10*/  @!P2 NANOSLEEP.SYNCS 0x989680 ;  /* 0x009896800000a95d */ /* 0x004fea0003900000 */
[----:B------:R-:W2:Y:S02]  /*2fd20*/  @!P2 SYNCS.PHASECHK.TRANS64 P2, [R11+URZ+0x36850], R0 ;  /* 0x036850000b00a5a7 */ /* 0x000ea4000804007f */
[----:B--2---:R-:W-:Y:S05]  /*2fd30*/  @!P2 BRA `(.L_x_2934) ;  /* 0xfffffffc00f0a947 */ /* 0x004fea000383ffff */
[----:B------:R-:W-:Y:S05]  /*2fd40*/  BRA `(.L_x_2933) ;  /* 0xffffff1c00247947 */ /* 0x000fea000383ffff */
.L_x_2940:
[----:B-1----:R1:W2:Y:S02]  /*2fd50*/  SYNCS.PHASECHK.TRANS64.TRYWAIT P0, [R0+URZ+0x36850], R9 ;  /* 0x03685009000075a7 */ /* 0x0022a4000800017f */
[----:B--2---:R-:W-:Y:S05]  /*2fd60*/  @!P0 NANOSLEEP.SYNCS 0x989680 ;  /* 0x009896800000895d */ /* 0x004fea0003900000 */
[----:B------:R-:W2:Y:S02]  /*2fd70*/  @!P0 SYNCS.PHASECHK.TRANS64 P0, [R0+URZ+0x36850], R9 ;  /* 0x03685009000085a7 */ /* 0x000ea4000800007f */
[----:B--2---:R-:W-:Y:S05]  /*2fd80*/  @!P0 BRA `(.L_x_2940) ;  /* 0xfffffffc00f08947 */ /* 0x004fea000383ffff */
[----:B------:R-:W-:Y:S05]  /*2fd90*/  BRA `(.L_x_2939) ;  /* 0xffffff3c00e07947 */ /* 0x000fea000383ffff */
.L_x_2976:
[----:B------:R-:W1:Y:S01]  /*2fda0*/  S2R R7, SR_TID.X ;  /* 0x0000000000077919 */ /* 0x000e620000002100 */
[----:B------:R-:W-:Y:S01]  /*2fdb0*/  BSSY B1, `(.L_x_3157) ;  /* 0x000000a000017945 */ /* 0x000fe20003800000 */
[----:B------:R-:W-:Y:S02]  /*2fdc0*/  IMAD.MOV.U32 R12, RZ, RZ, RZ ;  /* 0x000000ffff0c7224 */ /* 0x000fe400078e00ff */
[----:B------:R-:W-:Y:S02]  /*2fdd0*/  IMAD.MOV.U32 R11, RZ, RZ, 0x1f ;  /* 0x0000001fff0b7424 */ /* 0x000fe400078e00ff */
[----:B------:R-:W-:Y:S01]  /*2fde0*/  IMAD.MOV.U32 R15, RZ, RZ, -0x1 ;  /* 0xffffffffff0f7424 */ /* 0x000fe200078e00ff */
[----:B-1----:R-:W-:-:S04]  /*2fdf0*/  SHF.R.U32.HI R7, RZ, 0x5, R7 ;  /* 0x00000005ff077819 */ /* 0x002fc80000011607 */
[----:B------:R-:W-:-:S05]  /*2fe00*/  LOP3.LUT R7, R7, 0x3, RZ, 0xc0, !PT ;  /* 0x0000000307077812 */ /* 0x000fca00078ec0ff */
[----:B0-----:R-:W-:-:S07]  /*2fe10*/  IMAD.MOV.U32 R13, RZ, RZ, R7 ;  /* 0x000000ffff0d7224 */ /* 0x001fce00078e0007 */
[----:B------:R-:W-:Y:S05]  /*2fe20*/  WARPSYNC.COLLECTIVE R15, `(.L_x_3158) ;  /* 0x000000000f087348 */ /* 0x000fea0003c00000 */
[----:B------:R0:W1:Y:S02]  /*2fe30*/  SHFL.IDX P6, R14, R13, R12, R11 ;  /* 0x0000000c0d0e7389 */ /* 0x00006400000c000b */
[----:B01----:R-:W-:Y:S01]  /*2fe40*/  ENDCOLLECTIVE ;  /* 0x000000000000791b */ /* 0x003fe20003800000 */
.L_x_3158:
[----:B------:R-:W-:Y:S05]  /*2fe50*/  BSYNC B1 ;  /* 0x0000000000017941 */ /* 0x000fea0003800000 */
.L_x_3157:
[----:B------:R-:W-:Y:S05]  /*2fe60*/  BRA `(.L_x_3159) ;  /* 0xffffff8400bc7947 */ /* 0x000fea000383ffff */
.L_x_2978:
[----:B------:R-:W-:Y:S01]  /*2fe70*/  BSSY B1, `(.L_x_3160) ;  /* 0x0000006000017945 */ /* 0x000fe20003800000 */
[----:B------:R-:W-:-:S07]  /*2fe80*/  IMAD.MOV.U32 R15, RZ, RZ, -0x1 ;  /* 0xffffffffff0f7424 */ /* 0x000fce00078e00ff */
[----:B01----:R-:W-:Y:S05]  /*2fe90*/  WARPSYNC.COLLECTIVE R15, `(.L_x_3161) ;  /* 0x000000000f0c7348 */ /* 0x003fea0003c00000 */
[----:B------:R-:W-:Y:S02]  /*2fea0*/  ELECT P6, UR62, PT ;  /* 0x00000000003e782f */ /* 0x000fe400038c0000 */
[----:B------:R-:W-:Y:S01]  /*2feb0*/  MOV R14, UR62 ;  /* 0x0000003e000e7c02 */ /* 0x000fe20008000f00 */
[----:B01----:R-:W-:Y:S10]  /*2fec0*/  ENDCOLLECTIVE ;  /* 0x000000000000791b */ /* 0x003ff40003800000 */
.L_x_3161:
[----:B------:R-:W-:Y:S05]  /*2fed0*/  BSYNC B1 ;  /* 0x0000000000017941 */ /* 0x000fea0003800000 */
.L_x_3160:
[----:B------:R-:W-:Y:S05]  /*2fee0*/  BRA `(.L_x_2977) ;  /* 0xffffff8400b47947 */ /* 0x000fea000383ffff */
.L_x_2980:
[----:B-1----:R-:W2:Y:S02]  /*2fef0*/  LDL R4, [R1+0x4] ;  /* 0x0000040001047983 */ /* 0x002ea40000100800 */
[----:B--2---:R1:W2:Y:S02]  /*2ff00*/  SYNCS.PHASECHK.TRANS64.TRYWAIT P0, [R4+URZ+0x36820], R3 ;  /* 0x03682003040075a7 */ /* 0x0042a4000800017f */
[----:B--2---:R-:W-:Y:S05]  /*2ff10*/  @!P0 NANOSLEEP.SYNCS 0x989680 ;  /* 0x009896800000895d */ /* 0x004fea0003900000 */
[----:B------:R-:W2:Y:S02]  /*2ff20*/  @!P0 SYNCS.PHASECHK.TRANS64 P0, [R4+URZ+0x36820], R3 ;  /* 0x03682003040085a7 */ /* 0x000ea4000800007f */
[----:B--2---:R-:W-:Y:S05]  /*2ff30*/  @!P0 BRA `(.L_x_2980) ;  /* 0xfffffffc00ec8947 */ /* 0x004fea000383ffff */
[----:B------:R-:W-:Y:S05]  /*2ff40*/  BRA `(.L_x_3162) ;  /* 0xffffff8400c47947 */ /* 0x000fea000383ffff */
.L_x_2984:
[----:B-1----:R1:W2:Y:S02]  /*2ff50*/  SYNCS.PHASECHK.TRANS64.TRYWAIT P0, [R6+URZ+0x368a0], R9 ;  /* 0x0368a009060075a7 */ /* 0x0022a4000800017f */
[----:B--2---:R-:W-:Y:S05]  /*2ff60*/  @!P0 NANOSLEEP.SYNCS 0x989680 ;  /* 0x009896800000895d */ /* 0x004fea0003900000 */
[----:B------:R-:W2:Y:S02]  /*2ff70*/  @!P0 SYNCS.PHASECHK.TRANS64 P0, [R6+URZ+0x368a0], R9 ;  /* 0x0368a009060085a7 */ /* 0x000ea4000800007f */
[----:B--2---:R-:W-:Y:S05]  /*2ff80*/  @!P0 BRA `(.L_x_2984) ;  /* 0xfffffffc00f08947 */ /* 0x004fea000383ffff */
[----:B------:R-:W-:Y:S05]  /*2ff90*/  BRA `(.L_x_3163) ;  /* 0xffffff8400e87947 */ /* 0x000fea000383ffff */
.L_x_2991:
[----:B--2---:R2:W3:Y:S02]  /*2ffa0*/  SYNCS.PHASECHK.TRANS64.TRYWAIT P0, [R6+URZ+0x368c0], R9 ;  /* 0x0368c009060075a7 */ /* 0x0044e4000800017f */
[----:B---3--:R-:W-:Y:S05]  /*2ffb0*/  @!P0 NANOSLEEP.SYNCS 0x989680 ;  /* 0x009896800000895d */ /* 0x008fea0003900000 */
[----:B------:R-:W3:Y:S02]  /*2ffc0*/  @!P0 SYNCS.PHASECHK.TRANS64 P0, [R6+URZ+0x368c0], R9 ;  /* 0x0368c009060085a7 */ /* 0x000ee4000800007f */
[----:B---3--:R-:W-:Y:S05]  /*2ffd0*/  @!P0 BRA `(.L_x_2991) ;  /* 0xfffffffc00f08947 */ /* 0x008fea000383ffff */
[----:B------:R-:W-:Y:S05]  /*2ffe0*/  BRA `(.L_x_3164) ;  /* 0xffffff8800ec7947 */ /* 0x000fea000383ffff */
.L_x_3000:
[----:B-1----:R1:W2:Y:S02]  /*2fff0*/  SYNCS.PHASECHK.TRANS64.TRYWAIT P1, [R7+URZ+0x368a0], R6 ;  /* 0x0368a006070075a7 */ /* 0x0022a4000802017f */
[----:B--2---:R-:W-:Y:S05]  /*30000*/  @!P1 NANOSLEEP.SYNCS 0x989680 ;  /* 0x009896800000995d */ /* 0x004fea0003900000 */
[----:B------:R-:W2:Y:S02]  /*30010*/  @!P1 SYNCS.PHASECHK.TRANS64 P1, [R7+URZ+0x368a0], R6 ;  /* 0x0368a006070095a7 */ /* 0x000ea4000802007f */
[----:B--2---:R-:W-:Y:S05]  /*30020*/  @!P1 BRA `(.L_x_3000) ;  /* 0xfffffffc00f09947 */ /* 0x004fea000383ffff */
[----:B------:R-:W-:Y:S05]  /*30030*/  BRA `(.L_x_3165) ;  /* 0xffffff90003c7947 */ /* 0x000fea000383ffff */
.L_x_3007:
[----:B--2---:R2:W3:Y:S02]  /*30040*/  SYNCS.PHASECHK.TRANS64.TRYWAIT P1, [R7+URZ+0x368c0], R6 ;  /* 0x0368c006070075a7 */ /* 0x0044e4000802017f */
[----:B---3--:R-:W-:Y:S05]  /*30050*/  @!P1 NANOSLEEP.SYNCS 0x989680 ;  /* 0x009896800000995d */ /* 0x008fea0003900000 */
[----:B------:R-:W3:Y:S02]  /*30060*/  @!P1 SYNCS.PHASECHK.TRANS64 P1, [R7+URZ+0x368c0], R6 ;  /* 0x0368c006070095a7 */ /* 0x000ee4000802007f */
[----:B---3--:R-:W-:Y:S05]  /*30070*/  @!P1 BRA `(.L_x_3007) ;  /* 0xfffffffc00f09947 */ /* 0x008fea000383ffff */
[----:B------:R-:W-:Y:S05]  /*30080*/  BRA `(.L_x_3166) ;  /* 0xffffff94003c7947 */ /* 0x000fea000383ffff */
.L_x_3022:
        /* <DEDUP_REMOVED lines=11> */
.L_x_3168:
[----:B------:R-:W-:Y:S05]  /*30140*/  BSYNC B0 ;  /* 0x0000000000007941 */ /* 0x000fea0003800000 */
.L_x_3167:
[----:B------:R-:W-:Y:S05]  /*30150*/  BRA `(.L_x_3169) ;  /* 0xffffffa000187947 */ /* 0x000fea000383ffff */
.L_x_3024:
[----:B------:R-:W-:Y:S01]  /*30160*/  BSSY B0, `(.L_x_3170) ;  /* 0x0000006000007945 */ /* 0x000fe20003800000 */
[----:B------:R-:W-:-:S07]  /*30170*/  IMAD.MOV.U32 R15, RZ, RZ, -0x1 ;  /* 0xffffffffff0f7424 */ /* 0x000fce00078e00ff */
[----:B01----:R-:W-:Y:S05]  /*30180*/  WARPSYNC.COLLECTIVE R15, `(.L_x_3171) ;  /* 0x000000000f0c7348 */ /* 0x003fea0003c00000 */
[----:B------:R-:W-:Y:S02]  /*30190*/  ELECT P6, UR62, PT ;  /* 0x00000000003e782f */ /* 0x000fe400038c0000 */
[----:B------:R-:W-:Y:S01]  /*301a0*/  MOV R14, UR62 ;  /* 0x0000003e000e7c02 */ /* 0x000fe20008000f00 */
[----:B01----:R-:W-:Y:S10]  /*301b0*/  ENDCOLLECTIVE ;  /* 0x000000000000791b */ /* 0x003ff40003800000 */
.L_x_3171:
[----:B------:R-:W-:Y:S05]  /*301c0*/  BSYNC B0 ;  /* 0x0000000000007941 */ /* 0x000fea0003800000 */
.L_x_3170:
[----:B------:R-:W-:Y:S05]  /*301d0*/  BRA `(.L_x_3172) ;  /* 0xffffffa000287947 */ /* 0x000fea000383ffff */
.L_x_3026:
[----:B-1----:R1:W2:Y:S02]  /*301e0*/  SYNCS.PHASECHK.TRANS64.TRYWAIT P0, [R0+URZ+0x36840], R2 ;  /* 0x03684002000075a7 */ /* 0x0022a4000800017f */
[----:B--2---:R-:W-:Y:S05]  /*301f0*/  @!P0 NANOSLEEP.SYNCS 0x989680 ;  /* 0x009896800000895d */ /* 0x004fea0003900000 */
[----:B------:R-:W2:Y:S02]  /*30200*/  @!P0 SYNCS.PHASECHK.TRANS64 P0, [R0+URZ+0x36840], R2 ;  /* 0x03684002000085a7 */ /* 0x000ea4000800007f */
[----:B--2---:R-:W-:Y:S05]  /*30210*/  @!P0 BRA `(.L_x_3026) ;  /* 0xfffffffc00f08947 */ /* 0x004fea000383ffff */
[----:B------:R-:W-:Y:S05]  /*30220*/  BRA `(.L_x_3173) ;  /* 0xffffffa000947947 */ /* 0x000fea000383ffff */
.L_x_3030:
        /* <DEDUP_REMOVED lines=8> */
.L_x_3174:
[----:B------:R-:W-:Y:S02]  /*302b0*/  IMAD.MOV.U32 R13, RZ, RZ, R3 ;  /* 0x000000ffff0d7224 */ /* 0x000fe400078e0003 */
[----:B------:R-:W-:-:S07]  /*302c0*/  IMAD.MOV.U32 R4, RZ, RZ, R14 ;  /* 0x000000ffff047224 */ /* 0x000fce00078e000e */
[----:B------:R-:W-:Y:S05]  /*302d0*/  WARPSYNC.COLLECTIVE R15, `(.L_x_3175) ;  /* 0x000000000f087348 */ /* 0x000fea0003c00000 */
[----:B------:R0:W1:Y:S02]  /*302e0*/  SHFL.IDX P6, R14, R13, R12, R11 ;  /* 0x0000000c0d0e7389 */ /* 0x00006400000c000b */
[----:B01----:R-:W-:Y:S01]  /*302f0*/  ENDCOLLECTIVE ;  /* 0x000000000000791b */ /* 0x003fe20003800000 */
.L_x_3175:
[----:B------:R-:W-:Y:S02]  /*30300*/  IMAD.MOV.U32 R13, RZ, RZ, R2 ;  /* 0x000000ffff0d7224 */ /* 0x000fe400078e0002 */
[----:B------:R-:W-:Y:S02]  /*30310*/  IMAD.MOV.U32 R12, RZ, RZ, 0x1 ;  /* 0x00000001ff0c7424 */ /* 0x000fe400078e00ff */
[----:B------:R-:W-:-:S07]  /*30320*/  IMAD.MOV.U32 R5, RZ, RZ, R14 ;  /* 0x000000ffff057224 */ /* 0x000fce00078e000e */
[----:B------:R-:W-:Y:S05]  /*30330*/  WARPSYNC.COLLECTIVE R15, `(.L_x_3176) ;  /* 0x000000000f087348 */ /* 0x000fea0003c00000 */
[----:B------:R0:W1:Y:S02]  /*30340*/  SHFL.IDX P6, R14, R13, R12, R11 ;  /* 0x0000000c0d0e7389 */ /* 0x00006400000c000b */
[----:B01----:R-:W-:Y:S01]  /*30350*/  ENDCOLLECTIVE ;  /* 0x000000000000791b */ /* 0x003fe20003800000 */
.L_x_3176:
[----:B------:R-:W-:Y:S02]  /*30360*/  IMAD.MOV.U32 R13, RZ, RZ, R3 ;  /* 0x000000ffff0d7224 */ /* 0x000fe400078e0003 */
[----:B------:R-:W-:Y:S02]  /*30370*/  IMAD R0, R8, R7, RZ ;  /* 0x0000000708007224 */ /* 0x000fe400078e02ff */
[----:B------:R-:W0:Y:S02]  /*30380*/  S2R R8, SR_TID.X ;  /* 0x0000000000087919 */ /* 0x000e240000002100 */
[----:B0-----:R-:W-:-:S04]  /*30390*/  LOP3.LUT R8, R8, 0x7f, RZ, 0xc0, !PT ;  /* 0x0000007f08087812 */ /* 0x001fc800078ec0ff */
[----:B------:R-:W-:-:S05]  /*303a0*/  SHF.R.U32.HI R8, RZ, 0x3, R8 ;  /* 0x00000003ff087819 */ /* 0x000fca0000011608 */
[----:B------:R-:W-:Y:S02]  /*303b0*/  IMAD R17, R17, 0x80, R8 ;  /* 0x0000008011117824 */ /* 0x000fe400078e0208 */
[----:B------:R-:W-:-:S07]  /*303c0*/  IMAD.MOV.U32 R8, RZ, RZ, R14 ;  /* 0x000000ffff087224 */ /* 0x000fce00078e000e */
[----:B------:R-:W-:Y:S05]  /*303d0*/  WARPSYNC.COLLECTIVE R15, `(.L_x_3177) ;  /* 0x000000000f087348 */ /* 0x000fea0003c00000 */
[----:B------:R0:W1:Y:S02]  /*303e0*/  SHFL.IDX P6, R14, R13, R12, R11 ;  /* 0x0000000c0d0e7389 */ /* 0x00006400000c000b */
[----:B01----:R-:W-:Y:S01]  /*303f0*/  ENDCOLLECTIVE ;  /* 0x000000000000791b */ /* 0x003fe20003800000 */
.L_x_3177:
[----:B------:R-:W-:-:S13]  /*30400*/  ISETP.GE.AND P3, PT, R17, R0, PT ;  /* 0x000000001100720c */ /* 0x000fda0003f66270 */
[----:B------:R-:W-:Y:S01]  /*30410*/  @!P3 LEA R5, P5, R10, R5, 0x1 ;  /* 0x000000050a05b211 */ /* 0x000fe200078a08ff */
[----:B------:R-:W-:Y:S02]  /*30420*/  IMAD.MOV.U32 R13, RZ, RZ, R2 ;  /* 0x000000ffff0d7224 */ /* 0x000fe400078e0002 */
[----:B------:R-:W-:Y:S02]  /*30430*/  IMAD.MOV.U32 R12, RZ, RZ, 0x2 ;  /* 0x00000002ff0c7424 */ /* 0x000fe400078e00ff */
[----:B------:R-:W-:-:S05]  /*30440*/  @!P3 IMAD.X R4, RZ, RZ, R4, P5 ;  /* 0x000000ffff04b224 */ /* 0x000fca00028e0604 */
[----:B------:R-:W-:Y:S01]  /*30450*/  @!P3 LOP3.LUT R5, R5, R4, RZ, 0x3c, !PT ;  /* 0x000000040505b212 */ /* 0x000fe200078e3cff */
[----:B------:R-:W-:-:S07]  /*30460*/  IMAD.MOV.U32 R6, RZ, RZ, R14 ;  /* 0x000000ffff067224 */ /* 0x000fce00078e000e */
[----:B------:R-:W-:Y:S05]  /*30470*/  WARPSYNC.COLLECTIVE R15, `(.L_x_3178) ;  /* 0x000000000f087348 */ /* 0x000fea0003c00000 */
[----:B------:R0:W1:Y:S02]  /*30480*/  SHFL.IDX P6, R14, R13, R12, R11 ;  /* 0x0000000c0d0e7389 */ /* 0x00006400000c000b */
[----:B01----:R-:W-:Y:S01]  /*30490*/  ENDCOLLECTIVE ;  /* 0x000000000000791b */ /* 0x003fe20003800000 */
.L_x_3178:
[----:B------:R-:W-:-:S04]  /*304a0*/  @!P3 LOP3.LUT R4, R5, R4, RZ, 0x3c, !PT ;  /* 0x000000040504b212 */ /* 0x000fc800078e3cff */
[----:B------:R-:W-:-:S05]  /*304b0*/  @!P3 LOP3.LUT R5, R5, R4, RZ, 0x3c, !PT ;  /* 0x000000040505b212 */ /* 0x000fca00078e3cff */
[----:B------:R-:W-:Y:S01]  /*304c0*/  @!PT LDS RZ, [RZ] ;  /* 0x00000000fffff984 */ /* 0x000fe20000000800 */
[----:B------:R-:W-:Y:S01]  /*304d0*/  @!PT LDS RZ, [RZ] ;  /* 0x00000000fffff984 */ /* 0x000fe20000000800 */
[----:B------:R-:W-:Y:S01]  /*304e0*/  @!PT LDS RZ, [RZ] ;  /* 0x00000000fffff984 */ /* 0x000fe20000000800 */
[----:B------:R-:W-:Y:S04]  /*304f0*/  @!P3 LDGSTS.E.BYPASS.LTC128B.128 [R9+0x15400], desc[UR60][R4.64], !P2 ;  /* 0x154000000409bfae */ /* 0x000fe8000d101d7c */
[----:B------:R-:W-:Y:S01]  /*30500*/  @!P3 LDGSTS.E.BYPASS.LTC128B.128 [R9+0x19400], desc[UR60][R4.64+0x80], !P1 ;  /* 0x194000800409bfae */ /* 0x000fe2000c901d7c */
[----:B------:R-:W-:-:S03]  /*30510*/  IMAD.MOV.U32 R13, RZ, RZ, R3 ;  /* 0x000000ffff0d7224 */ /* 0x000fc600078e0003 */
[----:B------:R0:W-:Y:S02]  /*30520*/  @!P3 LDGSTS.E.BYPASS.LTC128B.128 [R9+0x1d400], desc[UR60][R4.64+0x100], !P0 ;  /* 0x1d4001000409bfae */ /* 0x0001e4000c101d7c */
[----:B0-----:R-:W-:-:S05]  /*30530*/  VIADD R4, R17, 0x10 ;  /* 0x0000001011047836 */ /* 0x001fca0000000000 */
[----:B------:R-:W-:-:S13]  /*30540*/  ISETP.GE.AND P3, PT, R4, R0, PT ;  /* 0x000000000400720c */ /* 0x000fda0003f66270 */
[----:B------:R-:W-:-:S05]  /*30550*/  @!P3 LEA R7, P5, R10, R6, 0x1 ;  /* 0x000000060a07b211 */ /* 0x000fca00078a08ff */
[----:B------:R-:W-:Y:S02]  /*30560*/  @!P3 IMAD.X R6, RZ, RZ, R8, P5 ;  /* 0x000000ffff06b224 */ /* 0x000fe400028e0608 */
[----:B------:R-:W-:Y:S02]  /*30570*/  @!P3 IMAD.MOV.U32 R4, RZ, RZ, R7 ;  /* 0x000000ffff04b224 */ /* 0x000fe400078e0007 */
[----:B------:R-:W-:Y:S02]  /*30580*/  @!P3 IMAD.MOV.U32 R5, RZ, RZ, R6 ;  /* 0x000000ffff05b224 */ /* 0x000fe400078e0006 */
[----:B------:R-:W-:-:S07]  /*30590*/  IMAD.MOV.U32 R6, RZ, RZ, R14 ;  /* 0x000000ffff067224 */ /* 0x000fce00078e000e */
[----:B------:R-:W-:Y:S05]  /*305a0*/  WARPSYNC.COLLECTIVE R15, `(.L_x_3179) ;  /* 0x000000000f087348 */ /* 0x000fea0003c00000 */
[----:B------:R0:W1:Y:S02]  /*305b0*/  SHFL.IDX P6, R14, R13, R12, R11 ;  /* 0x0000000c0d0e7389 */ /* 0x00006400000c000b */
[----:B01----:R-:W-:Y:S01]  /*305c0*/  ENDCOLLECTIVE ;  /* 0x000000000000791b */ /* 0x003fe20003800000 */
.L_x_3179:
[----:B------:R-:W-:Y:S01]  /*305d0*/  @!PT LDS RZ, [RZ] ;  /* 0x00000000fffff984 */ /* 0x000fe20000000800 */
[----:B------:R-:W-:Y:S01]  /*305e0*/  @!PT LDS RZ, [RZ] ;  /* 0x00000000fffff984 */ /* 0x000fe20000000800 */
[----:B------:R-:W-:Y:S01]  /*305f0*/  @!PT LDS RZ, [RZ] ;  /* 0x00000000fffff984 */ /* 0x000fe20000000800 */
[----:B------:R-:W-:Y:S04]  /*30600*/  @!P3 LDGSTS.E.BYPASS.LTC128B.128 [R9+0x15c00], desc[UR60][R4.64], !P2 ;  /* 0x15c000000409bfae */ /* 0x000fe8000d101d7c */
[----:B------:R-:W-:Y:S04]  /*30610*/  @!P3 LDGSTS.E.BYPASS.LTC128B.128 [R9+0x19c00], desc[UR60][R4.64+0x80], !P1 ;  /* 0x19c000800409bfae */ /* 0x000fe8000c901d7c */
[----:B------:R0:W-:Y:S01]  /*30620*/  @!P3 LDGSTS.E.BYPASS.LTC128B.128 [R9+0x1dc00], desc[UR60][R4.64+0x100], !P0 ;  /* 0x1dc001000409bfae */ /* 0x0001e2000c101d7c */
[----:B------:R-:W-:Y:S02]  /*30630*/  IMAD.MOV.U32 R13, RZ, RZ, R2 ;  /* 0x000000ffff0d7224 */ /* 0x000fe400078e0002 */
[----:B------:R-:W-:-:S02]  /*30640*/  IMAD.MOV.U32 R12, RZ, RZ, 0x3 ;  /* 0x00000003ff0c7424 */ /* 0x000fc400078e00ff */
[----:B0-----:R-:W-:-:S05]  /*30650*/  VIADD R4, R17, 0x20 ;  /* 0x0000002011047836 */ /* 0x001fca0000000000 */
[----:B------:R-:W-:Y:S01]  /*30660*/  ISETP.GE.AND P3, PT, R4, R0, PT ;  /* 0x000000000400720c */ /* 0x000fe20003f66270 */
[----:B------:R-:W-:-:S12]  /*30670*/  IMAD.MOV.U32 R4, RZ, RZ, R14 ;  /* 0x000000ffff047224 */ /* 0x000fd800078e000e */
[----:B------:R-:W-:Y:S05]  /*30680*/  WARPSYNC.COLLECTIVE R15, `(.L_x_3180) ;  /* 0x000000000f087348 */ /* 0x000fea0003c00000 */
[----:B------:R0:W1:Y:S02]  /*30690*/  SHFL.IDX P6, R14, R13, R12, R11 ;  /* 0x0000000c0d0e7389 */ /* 0x00006400000c000b */
[----:B01----:R-:W-:Y:S01]  /*306a0*/  ENDCOLLECTIVE ;  /* 0x000000000000791b */ /* 0x003fe20003800000 */
.L_x_3180:
[----:B------:R-:W-:Y:S01]  /*306b0*/  @!P3 LEA R7, P4, R10, R4, 0x1 ;  /* 0x000000040a07b211 */ /* 0x000fe200078808ff */
[----:B------:R-:W-:-:S04]  /*306c0*/  IMAD.MOV.U32 R13, RZ, RZ, R3 ;  /* 0x000000ffff0d7224 */ /* 0x000fc800078e0003 */
[----:B------:R-:W-:-:S04]  /*306d0*/  @!P3 IMAD.X R4, RZ, RZ, R6, P4 ;  /* 0x000000ffff04b224 */ /* 0x000fc800020e0606 */
[----:B------:R-:W-:Y:S02]  /*306e0*/  @!P3 IMAD.MOV.U32 R5, RZ, RZ, R4 ;  /* 0x000000ffff05b224 */ /* 0x000fe400078e0004 */
[----:B------:R-:W-:Y:S02]  /*306f0*/  @!P3 IMAD.MOV.U32 R4, RZ, RZ, R7 ;  /* 0x000000ffff04b224 */ /* 0x000fe400078e0007 */
[----:B------:R-:W-:-:S07]  /*30700*/  IMAD.MOV.U32 R6, RZ, RZ, R14 ;  /* 0x000000ffff067224 */ /* 0x000fce00078e000e */
[----:B------:R-:W-:Y:S05]  /*30710*/  WARPSYNC.COLLECTIVE R15, `(.L_x_3181) ;  /* 0x000000000f087348 */ /* 0x000fea0003c00000 */
[----:B------:R0:W1:Y:S02]  /*30720*/  SHFL.IDX P6, R14, R13, R12, R11 ;  /* 0x0000000c0d0e7389 */ /* 0x00006400000c000b */
[----:B01----:R-:W-:Y:S01]  /*30730*/  ENDCOLLECTIVE ;  /* 0x000000000000791b */ /* 0x003fe20003800000 */
.L_x_3181:
        /* <DEDUP_REMOVED lines=14> */
.L_x_3182:
[----:B------:R-:W-:Y:S01]  /*30820*/  @!P3 LEA R5, P4, R10, R4, 0x1 ;  /* 0x000000040a05b211 */ /* 0x000fe200078808ff */
[----:B------:R-:W-:-:S04]  /*30830*/  IMAD.MOV.U32 R13, RZ, RZ, R3 ;  /* 0x000000ffff0d7224 */ /* 0x000fc800078e0003 */
[----:B------:R-:W-:-:S05]  /*30840*/  @!P3 IMAD.X R4, RZ, RZ, R6, P4 ;  /* 0x000000ffff04b224 */ /* 0x000fca00020e0606 */
[----:B------:R-:W-:Y:S01]  /*30850*/  @!P3 LOP3.LUT R5, R5, R4, RZ, 0x3c, !PT ;  /* 0x000000040505b212 */ /* 0x000fe200078e3cff */
[----:B------:R-:W-:-:S03]  /*30860*/  IMAD.MOV.U32 R6, RZ, RZ, R14 ;  /* 0x000000ffff067224 */ /* 0x000fc600078e000e */
[----:B------:R-:W-:-:S07]  /*30870*/  @!P3 LOP3.LUT R4, R5, R4, RZ, 0x3c, !PT ;  /* 0x000000040504b212 */ /* 0x000fce00078e3cff */
[----:B------:R-:W-:Y:S05]  /*30880*/  WARPSYNC.COLLECTIVE R15, `(.L_x_3183) ;  /* 0x000000000f087348 */ /* 0x000fea0003c00000 */
[----:B------:R0:W1:Y:S02]  /*30890*/  SHFL.IDX P6, R14, R13, R12, R11 ;  /* 0x0000000c0d0e7389 */ /* 0x00006400000c000b */
[----:B01----:R-:W-:Y:S01]  /*308a0*/  ENDCOLLECTIVE ;  /* 0x000000000000791b */ /* 0x003fe20003800000 */
.L_x_3183:
[----:B------:R-:W-:-:S05]  /*308b0*/  @!P3 LOP3.LUT R5, R5, R4, RZ, 0x3c, !PT ;  /* 0x000000040505b212 */ /* 0x000fca00078e3cff */
[----:B------:R-:W-:Y:S01]  /*308c0*/  @!PT LDS RZ, [RZ] ;  /* 0x00000000fffff984 */ /* 0x000fe20000000800 */
[----:B------:R-:W-:Y:S01]  /*308d0*/  @!PT LDS RZ, [RZ] ;  /* 0x00000000fffff984 */ /* 0x000fe20000000800 */
[----:B------:R-:W-:Y:S01]  /*308e0*/  @!PT LDS RZ, [RZ] ;  /* 0x00000000fffff984 */ /* 0x000fe20000000800 */
[----:B------:R-:W-:Y:S04]  /*308f0*/  @!P3 LDGSTS.E.BYPASS.LTC128B.128 [R9+0x16c00], desc[UR60][R4.64], !P2 ;  /* 0x16c000000409bfae */ /* 0x000fe8000d101d7c */
[----:B------:R-:W-:Y:S01]  /*30900*/  @!P3 LDGSTS.E.BYPASS.LTC128B.128 [R9+0x1ac00], desc[UR60][R4.64+0x80], !P1 ;  /* 0x1ac000800409bfae */ /* 0x000fe2000c901d7c */
[----:B------:R-:W-:-:S03]  /*30910*/  IMAD.MOV.U32 R13, RZ, RZ, R2 ;  /* 0x000000ffff0d7224 */ /* 0x000fc600078e0002 */
[----:B------:R0:W-:Y:S01]  /*30920*/  @!P3 LDGSTS.E.BYPASS.LTC128B.128 [R9+0x1ec00], desc[UR60][R4.64+0x100], !P0 ;  /* 0x1ec001000409bfae */ /* 0x0001e2000c101d7c */
[----:B------:R-:W-:Y:S02]  /*30930*/  IMAD.MOV.U32 R12, RZ, RZ, 0x5 ;  /* 0x00000005ff0c7424 */ /* 0x000fe400078e00ff */
[----:B0-----:R-:W-:-:S05]  /*30940*/  VIADD R4, R17, 0x40 ;  /* 0x0000004011047836 */ /* 0x001fca0000000000 */
[----:B------:R-:W-:Y:S01]  /*30950*/  ISETP.GE.AND P3, PT, R4, R0, PT ;  /* 0x000000000400720c */ /* 0x000fe20003f66270 */
[----:B------:R-:W-:-:S12]  /*30960*/  IMAD.MOV.U32 R4, RZ, RZ, R14 ;  /* 0x000000ffff047224 */ /* 0x000fd800078e000e */
[----:B------:R-:W-:Y:S05]  /*30970*/  WARPSYNC.COLLECTIVE R15, `(.L_x_3184) ;  /* 0x000000000f087348 */ /* 0x000fea0003c00000 */
[----:B------:R0:W1:Y:S02]  /*30980*/  SHFL.IDX P6, R14, R13, R12, R11 ;  /* 0x0000000c0d0e7389 */ /* 0x00006400000c000b */
[----:B01----:R-:W-:Y:S01]  /*30990*/  ENDCOLLECTIVE ;  /* 0x000000000000791b */ /* 0x003fe20003800000 */
.L_x_3184:
        /* <DEDUP_REMOVED lines=9> */
.L_x_3185:
        /* <DEDUP_REMOVED lines=15> */
.L_x_3186:
        /* <DEDUP_REMOVED lines=9> */
.L_x_3187:
        /* <DEDUP_REMOVED lines=9> */
[----:B0-----:R-:W-:Y:S02]  /*30c40*/  VIADD R5, R17, 0x60 ;  /* 0x0000006011057836 */ /* 0x001fe40000000000 */
[----:B------:R-:W-:-:S07]  /*30c50*/  IMAD.MOV.U32 R4, RZ, RZ, R14 ;  /* 0x000000ffff047224 */ /* 0x000fce00078e000e */
[----:B------:R-:W-:Y:S05]  /*30c60*/  WARPSYNC.COLLECTIVE R15, `(.L_x_3188) ;  /* 0x000000000f087348 */ /* 0x000fea0003c00000 */
[----:B------:R0:W1:Y:S02]  /*30c70*/  SHFL.IDX P6, R14, R13, R12, R11 ;  /* 0x0000000c0d0e7389 */ /* 0x00006400000c000b */
[----:B01----:R-:W-:Y:S01]  /*30c80*/  ENDCOLLECTIVE ;  /* 0x000000000000791b */ /* 0x003fe20003800000 */
.L_x_3188:
[----:B------:R-:W-:-:S13]  /*30c90*/  ISETP.GE.AND P4, PT, R5, R0, PT ;  /* 0x000000000500720c */ /* 0x000fda0003f86270 */
[----:B------:R-:W-:Y:S01]  /*30ca0*/  @!P4 LEA R5, P3, R10, R4, 0x1 ;  /* 0x000000040a05c211 */ /* 0x000fe200078608ff */
[----:B------:R-:W-:-:S04]  /*30cb0*/  IMAD.MOV.U32 R13, RZ, RZ, R3 ;  /* 0x000000ffff0d7224 */ /* 0x000fc800078e0003 */
[----:B------:R-:W-:-:S05]  /*30cc0*/  @!P4 IMAD.X R4, RZ, RZ, R6, P3 ;  /* 0x000000ffff04c224 */ /* 0x000fca00018e0606 */
[----:B------:R-:W-:-:S04]  /*30cd0*/  @!P4 LOP3.LUT R5, R5, R4, RZ, 0x3c, !PT ;  /* 0x000000040505c212 */ /* 0x000fc800078e3cff */
[----:B------:R-:W-:-:S04]  /*30ce0*/  @!P4 LOP3.LUT R4, R5, R4, RZ, 0x3c, !PT ;  /* 0x000000040504c212 */ /* 0x000fc800078e3cff */
[----:B------:R-:W-:-:S05]  /*30cf0*/  @!P4 LOP3.LUT R5, R5, R4, RZ, 0x3c, !PT ;  /* 0x000000040505c212 */ /* 0x000fca00078e3cff */
        /* <DEDUP_REMOVED lines=10> */
.L_x_3189:
[----:B------:R-:W-:Y:S01]  /*30da0*/  IMAD.MOV.U32 R3, RZ, RZ, R14 ;  /* 0x000000ffff037224 */ /* 0x000fe200078e000e */
[----:B------:R-:W-:Y:S06]  /*30db0*/  BRA `(.L_x_3190) ;  /* 0xffffffa400807947 */ /* 0x000fec000383ffff */
.L_x_3035:
[----:B0-----:R-:W3:Y:S02]  /*30dc0*/  LDL R2, [R1+0x4] ;  /* 0x0000040001027983 */ /* 0x001ee40000100800 */
[----:B---3--:R0:W1:Y:S02]  /*30dd0*/  SYNCS.PHASECHK.TRANS64.TRYWAIT P0, [R2+URZ+0x36820], R0 ;  /* 0x03682000020075a7 */ /* 0x008064000800017f */
[----:B-1----:R-:W-:Y:S05]  /*30de0*/  @!P0 NANOSLEEP.SYNCS 0x989680 ;  /* 0x009896800000895d */ /* 0x002fea0003900000 */
[----:B------:R-:W1:Y:S02]  /*30df0*/  @!P0 SYNCS.PHASECHK.TRANS64 P0, [R2+URZ+0x36820], R0 ;  /* 0x03682000020085a7 */ /* 0x000e64000800007f */
[----:B-1----:R-:W-:Y:S05]  /*30e00*/  @!P0 BRA `(.L_x_3035) ;  /* 0xfffffffc00ec8947 */ /* 0x002fea000383ffff */
[----:B------:R-:W-:Y:S05]  /*30e10*/  BRA `(.L_x_3191) ;  /* 0xffffffa400f87947 */ /* 0x000fea000383ffff */
.L_x_3044:
[----:B-1----:R1:W2:Y:S02]  /*30e20*/  SYNCS.PHASECHK.TRANS64.TRYWAIT P0, [R3+URZ+0x36840], R0 ;  /* 0x03684000030075a7 */ /* 0x0022a4000800017f */
[----:B--2---:R-:W-:Y:S05]  /*30e30*/  @!P0 NANOSLEEP.SYNCS 0x989680 ;  /* 0x009896800000895d */ /* 0x004fea0003900000 */
[----:B------:R-:W2:Y:S02]  /*30e40*/  @!P0 SYNCS.PHASECHK.TRANS64 P0, [R3+URZ+0x36840], R0 ;  /* 0x03684000030085a7 */ /* 0x000ea4000800007f */
[----:B--2---:R-:W-:Y:S05]  /*30e50*/  @!P0 BRA `(.L_x_3044) ;  /* 0xfffffffc00f08947 */ /* 0x004fea000383ffff */
[----:B------:R-:W-:Y:S05]  /*30e60*/  BRA `(.L_x_3192) ;  /* 0xffffffa800bc7947 */ /* 0x000fea000383ffff */
.L_x_3051:
[----:B0-----:R0:W1:Y:S02]  /*30e70*/  SYNCS.PHASECHK.TRANS64.TRYWAIT P0, [R3+URZ+0x60], R0 ;  /* 0x00006000030075a7 */ /* 0x001064000800017f */
[----:B-1----:R-:W-:Y:S05]  /*30e80*/  @!P0 NANOSLEEP.SYNCS 0x989680 ;  /* 0x009896800000895d */ /* 0x002fea0003900000 */
[----:B------:R-:W1:Y:S02]  /*30e90*/  @!P0 SYNCS.PHASECHK.TRANS64 P0, [R3+URZ+0x60], R0 ;  /* 0x00006000030085a7 */ /* 0x000e64000800007f */
[----:B-1----:R-:W-:Y:S05]  /*30ea0*/  @!P0 BRA `(.L_x_3051) ;  /* 0xfffffffc00f08947 */ /* 0x002fea000383ffff */
[----:B------:R-:W-:Y:S05]  /*30eb0*/  BRA `(.L_x_3193) ;  /* 0xffffffac00d87947 */ /* 0x000fea000383ffff */
.L_x_3061:
[----:B--2---:R2:W3:Y:S02]  /*30ec0*/  SYNCS.PHASECHK.TRANS64.TRYWAIT P0, [R3+URZ+0x36840], R2 ;  /* 0x03684002030075a7 */ /* 0x0044e4000800017f */
[----:B---3--:R-:W-:Y:S05]  /*30ed0*/  @!P0 NANOSLEEP.SYNCS 0x989680 ;  /* 0x009896800000895d */ /* 0x008fea0003900000 */
[----:B------:R-:W3:Y:S02]  /*30ee0*/  @!P0 SYNCS.PHASECHK.TRANS64 P0, [R3+URZ+0x36840], R2 ;  /* 0x03684002030085a7 */ /* 0x000ee4000800007f */
[----:B---3--:R-:W-:Y:S05]  /*30ef0*/  @!P0 BRA `(.L_x_3061) ;  /* 0xfffffffc00f08947 */ /* 0x008fea000383ffff */
[----:B------:R-:W-:Y:S05]  /*30f00*/  BRA `(.L_x_3194) ;  /* 0xffffffb400bc7947 */ /* 0x000fea000383ffff */
.L_x_3068:
[----:B0-----:R0:W2:Y:S02]  /*30f10*/  SYNCS.PHASECHK.TRANS64.TRYWAIT P0, [R2+URZ+0x60], R3 ;  /* 0x00006003020075a7 */ /* 0x0010a4000800017f */
[----:B--2---:R-:W-:Y:S05]  /*30f20*/  @!P0 NANOSLEEP.SYNCS 0x989680 ;  /* 0x009896800000895d */ /* 0x004fea0003900000 */
[----:B------:R-:W2:Y:S02]  /*30f30*/  @!P0 SYNCS.PHASECHK.TRANS64 P0, [R2+URZ+0x60], R3 ;  /* 0x00006003020085a7 */ /* 0x000ea4000800007f */
[----:B--2---:R-:W-:Y:S05]  /*30f40*/  @!P0 BRA `(.L_x_3068) ;  /* 0xfffffffc00f08947 */ /* 0x004fea000383ffff */
[----:B------:R-:W-:Y:S05]  /*30f50*/  BRA `(.L_x_3195) ;  /* 0xffffffb800d87947 */ /* 0x000fea000383ffff */
.L_x_3078:
[----:B---3--:R3:W4:Y:S02]  /*30f60*/  SYNCS.PHASECHK.TRANS64.TRYWAIT P0, [R2+URZ+0x36840], R3 ;  /* 0x03684003020075a7 */ /* 0x008724000800017f */
[----:B----4-:R-:W-:Y:S05]  /*30f70*/  @!P0 NANOSLEEP.SYNCS 0x989680 ;  /* 0x009896800000895d */ /* 0x010fea0003900000 */
[----:B------:R-:W4:Y:S02]  /*30f80*/  @!P0 SYNCS.PHASECHK.TRANS64 P0, [R2+URZ+0x36840], R3 ;  /* 0x03684003020085a7 */ /* 0x000f24000800007f */
[----:B----4-:R-:W-:Y:S05]  /*30f90*/  @!P0 BRA `(.L_x_3078) ;  /* 0xfffffffc00f08947 */ /* 0x010fea000383ffff */
[----:B------:R-:W-:Y:S05]  /*30fa0*/  BRA `(.L_x_3196) ;  /* 0xffffffc0008c7947 */ /* 0x000fea000383ffff */
.L_x_3085:
[----:B0-----:R0:W2:Y:S02]  /*30fb0*/  SYNCS.PHASECHK.TRANS64.TRYWAIT P0, [R2+URZ+0x60], R5 ;  /* 0x00006005020075a7 */ /* 0x0010a4000800017f */
[----:B--2---:R-:W-:Y:S05]  /*30fc0*/  @!P0 NANOSLEEP.SYNCS 0x989680 ;  /* 0x009896800000895d */ /* 0x004fea0003900000 */
[----:B------:R-:W2:Y:S02]  /*30fd0*/  @!P0 SYNCS.PHASECHK.TRANS64 P0, [R2+URZ+0x60], R5 ;  /* 0x00006005020085a7 */ /* 0x000ea4000800007f */
[----:B--2---:R-:W-:Y:S05]  /*30fe0*/  @!P0 BRA `(.L_x_3085) ;  /* 0xfffffffc00f08947 */ /* 0x004fea000383ffff */
[----:B------:R-:W-:Y:S05]  /*30ff0*/  BRA `(.L_x_3197) ;  /* 0xffffffc400a87947 */ /* 0x000fea000383ffff */
.L_x_3097:
[----:B0-----:R0:W2:Y:S02]  /*31000*/  SYNCS.PHASECHK.TRANS64.TRYWAIT P0, [R0+URZ+0x36860], R2 ;  /* 0x03686002000075a7 */ /* 0x0010a4000800017f */
[----:B--2---:R-:W-:Y:S05]  /*31010*/  @!P0 NANOSLEEP.SYNCS 0x989680 ;  /* 0x009896800000895d */ /* 0x004fea0003900000 */
[----:B------:R-:W2:Y:S02]  /*31020*/  @!P0 SYNCS.PHASECHK.TRANS64 P0, [R0+URZ+0x36860], R2 ;  /* 0x03686002000085a7 */ /* 0x000ea4000800007f */
[----:B--2---:R-:W-:Y:S05]  /*31030*/  @!P0 BRA `(.L_x_3097) ;  /* 0xfffffffc00f08947 */ /* 0x004fea000383ffff */
[----:B------:R-:W-:Y:S05]  /*31040*/  BRA `(.L_x_3198) ;  /* 0xffffffcc00407947 */ /* 0x000fea000383ffff */
.L_x_3105:
[----:B------:R-:W-:Y:S01]  /*31050*/  BSSY B0, `(.L_x_3199) ;  /* 0x0000008000007945 */ /* 0x000fe20003800000 */
[----:B------:R-:W-:Y:S02]  /*31060*/  IMAD.MOV.U32 R13, RZ, RZ, R16 ;  /* 0x000000ffff0d7224 */ /* 0x000fe400078e0010 */
[----:B------:R-:W-:Y:S02]  /*31070*/  IMAD.MOV.U32 R12, RZ, RZ, RZ ;  /* 0x000000ffff0c7224 */ /* 0x000fe400078e00ff */
[----:B------:R-:W-:Y:S02]  /*31080*/  IMAD.MOV.U32 R11, RZ, RZ, 0x1f ;  /* 0x0000001fff0b7424 */ /* 0x000fe400078e00ff */
[----:B------:R-:W-:-:S07]  /*31090*/  IMAD.MOV.U32 R15, RZ, RZ, -0x1 ;  /* 0xffffffffff0f7424 */ /* 0x000fce00078e00ff */
[----:B-1---5:R-:W-:Y:S05]  /*310a0*/  WARPSYNC.COLLECTIVE R15, `(.L_x_3200) ;  /* 0x000000000f087348 */ /* 0x022fea0003c00000 */
[----:B------:R0:W2:Y:S02]  /*310b0*/  SHFL.IDX P6, R14, R13, R12, R11 ;  /* 0x0000000c0d0e7389 */ /* 0x0000a400000c000b */
[----:B012--5:R-:W-:Y:S01]  /*310c0*/  ENDCOLLECTIVE ;  /* 0x000000000000791b */ /* 0x027fe20003800000 */
.L_x_3200:
[----:B------:R-:W-:Y:S05]  /*310d0*/  BSYNC B0 ;  /* 0x0000000000007941 */ /* 0x000fea0003800000 */
.L_x_3199:
        /* <DEDUP_REMOVED lines=9> */
.L_x_3201:
        /* <DEDUP_REMOVED lines=18> */
.L_x_3202:
        /* <DEDUP_REMOVED lines=8> */
.L_x_3203:
        /* <DEDUP_REMOVED lines=8> */
.L_x_3204:
        /* <DEDUP_REMOVED lines=8> */
.L_x_3205:
        /* <DEDUP_REMOVED lines=8> */
.L_x_3206:
        /* <DEDUP_REMOVED lines=9> */
.L_x_3207:
[----:B------:R-:W-:Y:S01]  /*31520*/  IMAD.MOV.U32 R16, RZ, RZ, R14 ;  /* 0x000000ffff107224 */ /* 0x000fe200078e000e */
[----:B------:R-:W-:Y:S06]  /*31530*/  BRA `(.L_x_3208) ;  /* 0xffffffd000047947 */ /* 0x000fec000383ffff */
.L_x_3110:
        /* <DEDUP_REMOVED lines=8> */
.L_x_3210:
[----:B------:R-:W-:Y:S05]  /*315c0*/  BSYNC B0 ;  /* 0x0000000000007941 */ /* 0x000fea0003800000 */
.L_x_3209:
        /* <DEDUP_REMOVED lines=10> */
.L_x_3211:
        /* <DEDUP_REMOVED lines=8> */
.L_x_3212:
        /* <DEDUP_REMOVED lines=8> */
.L_x_3213:
        /* <DEDUP_REMOVED lines=8> */
.L_x_3214:
        /* <DEDUP_REMOVED lines=9> */
.L_x_3215:
[----:B------:R-:W-:Y:S01]  /*31880*/  IMAD.MOV.U32 R16, RZ, RZ, R14 ;  /* 0x000000ffff107224 */ /* 0x000fe200078e000e */
[----:B------:R-:W-:Y:S06]  /*31890*/  BRA `(.L_x_3216) ;  /* 0xffffffcc00c87947 */ /* 0x000fec000383ffff */
.L_x_3112:
[----:B------:R-:W-:Y:S01]  /*318a0*/  BSSY B0, `(.L_x_3217) ;  /* 0x0000006000007945 */ /* 0x000fe20003800000 */
[----:B------:R-:W-:Y:S01]  /*318b0*/  PLOP3.LUT P6, PT, P6, PT, PT, 0x8, 0x0 ;  /* 0x000000000000781c */ /* 0x000fe200037ce170 */
[----:B------:R-:W-:-:S12]  /*318c0*/  IMAD.MOV.U32 R15, RZ, RZ, -0x1 ;  /* 0xffffffffff0f7424 */ /* 0x000fd800078e00ff */
[----:B01---5:R-:W-:Y:S05]  /*318d0*/  WARPSYNC.COLLECTIVE R15, `(.L_x_3218) ;  /* 0x000000000f087348 */ /* 0x023fea0003c00000 */
[----:B------:R-:W-:Y:S01]  /*318e0*/  VOTE.ANY R14, PT, P6 ;  /* 0x00000000000e7806 */ /* 0x000fe200030e0100 */
[----:B01---5:R-:W-:Y:S06]  /*318f0*/  ENDCOLLECTIVE ;  /* 0x000000000000791b */ /* 0x023fec0003800000 */
.L_x_3218:
[----:B------:R-:W-:Y:S05]  /*31900*/  BSYNC B0 ;  /* 0x0000000000007941 */ /* 0x000fea0003800000 */
.L_x_3217:
        /* <DEDUP_REMOVED lines=9> */
.L_x_3219:
[----:B------:R-:W-:Y:S01]  /*319a0*/  IMAD.MOV.U32 R17, RZ, RZ, R14 ;  /* 0x000000ffff117224 */ /* 0x000fe200078e000e */
[----:B------:R-:W-:Y:S06]  /*319b0*/  BRA `(.L_x_3220) ;  /* 0xffffffcc00b87947 */ /* 0x000fec000383ffff */
.L_x_3114:
[----:B------:R-:W-:Y:S01]  /*319c0*/  BSSY B0, `(.L_x_3221) ;  /* 0x0000007000007945 */ /* 0x000fe20003800000 */
[----:B------:R-:W-:Y:S02]  /*319d0*/  IMAD.MOV.U32 R13, RZ, RZ, R2 ;  /* 0x000000ffff0d7224 */ /* 0x000fe400078e0002 */
[----:B------:R-:W-:Y:S02]  /*319e0*/  IMAD.MOV.U32 R11, RZ, RZ, 0x1f ;  /* 0x0000001fff0b7424 */ /* 0x000fe400078e00ff */
[----:B------:R-:W-:-:S07]  /*319f0*/  IMAD.MOV.U32 R15, RZ, RZ, -0x1 ;  /* 0xffffffffff0f7424 */ /* 0x000fce00078e00ff */
[----:B0123-5:R-:W-:Y:S05]  /*31a00*/  WARPSYNC.COLLECTIVE R15, `(.L_x_3222) ;  /* 0x000000000f087348 */ /* 0x02ffea0003c00000 */
[----:B------:R4:W0:Y:S02]  /*31a10*/  SHFL.IDX P6, R14, R13, R12, R11 ;  /* 0x0000000c0d0e7389 */ /* 0x00082400000c000b */
[----:B012345:R-:W-:Y:S01]  /*31a20*/  ENDCOLLECTIVE ;  /* 0x000000000000791b */ /* 0x03ffe20003800000 */
.L_x_3222:
[----:B------:R-:W-:Y:S05]  /*31a30*/  BSYNC B0 ;  /* 0x0000000000007941 */ /* 0x000fea0003800000 */
.L_x_3221:
[----:B------:R-:W-:Y:S01]  /*31a40*/  IMAD.MOV.U32 R2, RZ, RZ, R14 ;  /* 0x000000ffff027224 */ /* 0x000fe200078e000e */
[----:B------:R-:W-:Y:S06]  /*31a50*/  BRA `(.L_x_3223) ;  /* 0xffffffcc00ac7947 */ /* 0x000fec000383ffff */
.L_x_3118:
[----:B0-----:R0:W2:Y:S02]  /*31a60*/  SYNCS.PHASECHK.TRANS64.TRYWAIT P0, [R0+URZ+0x36820], R3 ;  /* 0x03682003000075a7 */ /* 0x0010a4000800017f */
[----:B--2---:R-:W-:Y:S05]  /*31a70*/  @!P0 NANOSLEEP.SYNCS 0x989680 ;  /* 0x009896800000895d */ /* 0x004fea0003900000 */
[----:B------:R-:W2:Y:S02]  /*31a80*/  @!P0 SYNCS.PHASECHK.TRANS64 P0, [R0+URZ+0x36820], R3 ;  /* 0x03682003000085a7 */ /* 0x000ea4000800007f */
[----:B--2---:R-:W-:Y:S05]  /*31a90*/  @!P0 BRA `(.L_x_3118) ;  /* 0xfffffffc00f08947 */ /* 0x004fea000383ffff */
[----:B------:R-:W-:Y:S05]  /*31aa0*/  BRA `(.L_x_3224) ;  /* 0xffffffd400307947 */ /* 0x000fea000383ffff */
.L_x_3119:
        /* <DEDUP_REMOVED lines=8> */
[----:B01-3-5:R-:W-:Y:S05]  /*31b30*/  WARPSYNC.COLLECTIVE R15, `(.L_x_3226) ;  /* 0x000000000f087348 */ /* 0x02bfea0003c00000 */
[----:B------:R2:W4:Y:S02]  /*31b40*/  SHFL.IDX P6, R14, R13, R12, R11 ;  /* 0x0000000c0d0e7389 */ /* 0x00052400000c000b */
[----:B012345:R-:W-:Y:S01]  /*31b50*/  ENDCOLLECTIVE ;  /* 0x000000000000791b */ /* 0x03ffe20003800000 */
.L_x_3226:
[----:B------:R-:W-:Y:S05]  /*31b60*/  BSYNC B0 ;  /* 0x0000000000007941 */ /* 0x000fea0003800000 */
.L_x_3225:
[----:B------:R-:W-:Y:S05]  /*31b70*/  BRA `(.L_x_3227) ;  /* 0xffffffd400187947 */ /* 0x000fea000383ffff */
.L_x_3120:
[----:B------:R-:W-:Y:S01]  /*31b80*/  BSSY B0, `(.L_x_3228) ;  /* 0x0000006000007945 */ /* 0x000fe20003800000 */
[----:B------:R-:W-:-:S07]  /*31b90*/  IMAD.MOV.U32 R15, RZ, RZ, -0x1 ;  /* 0xffffffffff0f7424 */ /* 0x000fce00078e00ff */
[----:B0123-5:R-:W-:Y:S05]  /*31ba0*/  WARPSYNC.COLLECTIVE R15, `(.L_x_3229) ;  /* 0x000000000f0c7348 */ /* 0x02ffea0003c00000 */
[----:B------:R-:W-:Y:S02]  /*31bb0*/  ELECT P6, UR62, PT ;  /* 0x00000000003e782f */ /* 0x000fe400038c0000 */
[----:B------:R-:W-:Y:S01]  /*31bc0*/  MOV R14, UR62 ;  /* 0x0000003e000e7c02 */ /* 0x000fe20008000f00 */
[----:B0123-5:R-:W-:Y:S10]  /*31bd0*/  ENDCOLLECTIVE ;  /* 0x000000000000791b */ /* 0x02fff40003800000 */
.L_x_3229:
[----:B------:R-:W-:Y:S05]  /*31be0*/  BSYNC B0 ;  /* 0x0000000000007941 */ /* 0x000fea0003800000 */
.L_x_3228:
[----:B------:R-:W-:Y:S05]  /*31bf0*/  BRA `(.L_x_3230) ;  /* 0xffffffd4000c7947 */ /* 0x000fea000383ffff */
.L_x_3122:
[----:B0-----:R0:W2:Y:S02]  /*31c00*/  SYNCS.PHASECHK.TRANS64.TRYWAIT P0, [R6+URZ], R5 ;  /* 0x00000005060075a7 */ /* 0x0010a4000800017f */
[----:B--2---:R-:W-:Y:S05]  /*31c10*/  @!P0 NANOSLEEP.SYNCS 0x989680 ;  /* 0x009896800000895d */ /* 0x004fea0003900000 */
[----:B------:R-:W2:Y:S02]  /*31c20*/  @!P0 SYNCS.PHASECHK.TRANS64 P0, [R6+URZ], R5 ;  /* 0x00000005060085a7 */ /* 0x000ea4000800007f */
[----:B--2---:R-:W-:Y:S05]  /*31c30*/  @!P0 BRA `(.L_x_3122) ;  /* 0xfffffffc00f08947 */ /* 0x004fea000383ffff */
[----:B------:R-:W-:Y:S05]  /*31c40*/  BRA `(.L_x_3231) ;  /* 0xffffffd400507947 */ /* 0x000fea000383ffff */
.L_x_3123:
[----:B--2---:R2:W3:Y:S02]  /*31c50*/  SYNCS.PHASECHK.TRANS64.TRYWAIT P0, [R7+URZ], R2 ;  /* 0x00000002070075a7 */ /* 0x0044e4000800017f */
[----:B---3--:R-:W-:Y:S05]  /*31c60*/  @!P0 NANOSLEEP.SYNCS 0x989680 ;  /* 0x009896800000895d */ /* 0x008fea0003900000 */
[----:B------:R-:W3:Y:S02]  /*31c70*/  @!P0 SYNCS.PHASECHK.TRANS64 P0, [R7+URZ], R2 ;  /* 0x00000002070085a7 */ /* 0x000ee4000800007f */
[----:B---3--:R-:W-:Y:S05]  /*31c80*/  @!P0 BRA `(.L_x_3123) ;  /* 0xfffffffc00f08947 */ /* 0x008fea000383ffff */
[----:B------:R-:W-:Y:S05]  /*31c90*/  BRA `(.L_x_3232) ;  /* 0xffffffd400447947 */ /* 0x000fea000383ffff */
.L_x_3125:
[----:B---3--:R3:W4:Y:S02]  /*31ca0*/  SYNCS.PHASECHK.TRANS64.TRYWAIT P0, [R4+URZ], R5 ;  /* 0x00000005040075a7 */ /* 0x008724000800017f */
[----:B----4-:R-:W-:Y:S05]  /*31cb0*/  @!P0 NANOSLEEP.SYNCS 0x989680 ;  /* 0x009896800000895d */ /* 0x010fea0003900000 */
[----:B------:R-:W4:Y:S02]  /*31cc0*/  @!P0 SYNCS.PHASECHK.TRANS64 P0, [R4+URZ], R5 ;  /* 0x00000005040085a7 */ /* 0x000f24000800007f */
[----:B----4-:R-:W-:Y:S05]  /*31cd0*/  @!P0 BRA `(.L_x_3125) ;  /* 0xfffffffc00f08947 */ /* 0x010fea000383ffff */
[----:B------:R-:W-:Y:S05]  /*31ce0*/  BRA `(.L_x_3233) ;  /* 0xffffffd4004c7947 */ /* 0x000fea000383ffff */
.L_x_3234:
        /* <DEDUP_REMOVED lines=9> */
.L_x_3245:


//--------------------- .nv.global.init           --------------------------
	.section	.nv.global.init,"aw",@progbits
.nv.global.init:
	.type		$str$23,@object
	.size		$str$23,($str$24 - $str$23)
$str$23:
        /*0000*/ 	.byte	0x28, 0x61, 0x64, 0x64, 0x72, 0x65, 0x73, 0x73, 0x20, 0x26, 0x20, 0x6d, 0x61, 0x73, 0x6b, 0x29
        /*0010*/ 	.byte	0x20, 0x3d, 0x3d, 0x20, 0x30, 0x00
	.type		$str$24,@object
	.size		$str$24,(__unnamed_9 - $str$24)
$str$24:
        /*0016*/ 	.byte	0x2f, 0x74, 0x6d, 0x70, 0x2f, 0x6f, 0x73, 0x73, 0x5f, 0x6b, 0x65, 0x72, 0x6e, 0x65, 0x6c, 0x73
        /*0026*/ 	.byte	0x5f, 0x73, 0x72, 0x63, 0x2f, 0x66, 0x6c, 0x61, 0x73, 0x68, 0x5f, 0x61, 0x74, 0x74, 0x65, 0x6e
        /*0036*/ 	.byte	0x74, 0x69, 0x6f, 0x6e, 0x2f, 0x63, 0x73, 0x72, 0x63, 0x2f, 0x63, 0x75, 0x74, 0x6c, 0x61, 0x73
        /*0046*/ 	.byte	0x73, 0x2f, 0x69, 0x6e, 0x63, 0x6c, 0x75, 0x64, 0x65, 0x2f, 0x63, 0x75, 0x74, 0x65, 0x2f, 0x70
        /*0056*/ 	.byte	0x6f, 0x69, 0x6e, 0x74, 0x65, 0x72, 0x5f, 0x66, 0x6c, 0x61, 0x67, 0x67, 0x65, 0x64, 0x2e, 0x68
        /*0066*/ 	.byte	0x70, 0x70, 0x00
	.type		__unnamed_9,@object
	.size		__unnamed_9,(__unnamed_5 - __unnamed_9)
__unnamed_9:
        /* <DEDUP_REMOVED lines=25> */
	.type		__unnamed_5,@object
	.size		__unnamed_5,(__unnamed_4 - __unnamed_5)
__unnamed_5:
        /* <DEDUP_REMOVED lines=25> */
	.type		__unnamed_4,@object
	.size		__unnamed_4,(__unnamed_3 - __unnamed_4)
__unnamed_4:
        /* <DEDUP_REMOVED lines=25> */
	.type		__unnamed_3,@object
	.size		__unnamed_3,(__unnamed_7 - __unnamed_3)
__unnamed_3:
        /* <DEDUP_REMOVED lines=29> */
	.type		__unnamed_7,@object
	.size		__unnamed_7,(__unnamed_2 - __unnamed_7)
__unnamed_7:
        /* <DEDUP_REMOVED lines=29> */
	.type		__unnamed_2,@object
	.size		__unnamed_2,(__unnamed_8 - __unnamed_2)
__unnamed_2:
        /* <DEDUP_REMOVED lines=29> */
	.type		__unnamed_8,@object
	.size		__unnamed_8,(__unnamed_1 - __unnamed_8)
__unnamed_8:
        /* <DEDUP_REMOVED lines=29> */
	.type		__unnamed_1,@object
	.size		__unnamed_1,(__unnamed_6 - __unnamed_1)
__unnamed_1:
        /* <DEDUP_REMOVED lines=29> */
        /*0e05*/ 	.byte	0x5d, 0x00
	.type		__unnamed_6,@object
	.size		__unnamed_6,(.L_5 - __unnamed_6)
__unnamed_6:
        /* <DEDUP_REMOVED lines=30> */
.L_5:


//--------------------- .nv.shared._ZN7cutlass13device_kernelIN5flash11enable_sm90INS1_16FlashAttnFwdSm90INS1_25CollectiveMainloopFwdSm90ILi2EN4cute5tupleIJNS5_1CILi1EEES8_S8_EEENS6_IJNS7_ILi128EEENS7_ILi112EEENS7_ILi192EEEEEELi192ENS_10bfloat16_tEfNS_4arch4Sm90ELb0ELb0ELb1ELb0ELb0ELb0ELb0ELb1ELb1ELb1ELb0ELb0EEENS1_21CollectiveEpilogueFwdINS6_IJSA_SC_SB_EEES9_SE_SG_Li256ELb0ELb1ELb0ELb0EEENS1_29StaticPersistentTileSchedulerILb0EEEEEEEEEvNT_6ParamsE --------------------------
	.section	.nv.shared._ZN7cutlass13device_kernelIN5flash11enable_sm90INS1_16FlashAttnFwdSm90INS1_25CollectiveMainloopFwdSm90ILi2EN4cute5tupleIJNS5_1CILi1EEES8_S8_EEENS6_IJNS7_ILi128EEENS7_ILi112EEENS7_ILi192EEEEEELi192ENS_10bfloat16_tEfNS_4arch4Sm90ELb0ELb0ELb1ELb0ELb0ELb0ELb0ELb1ELb1ELb1ELb0ELb0EEENS1_21CollectiveEpilogueFwdINS6_IJSA_SC_SB_EEES9_SE_SG_Li256ELb0ELb1ELb0ELb0EEENS1_29StaticPersistentTileSchedulerILb0EEEEEEEEEvNT_6ParamsE,"aw",@nobits
	.sectionflags	@""
	.align	16
	.zero		1024


//--------------------- .nv.shared.reserved.0     --------------------------
	.section	.nv.shared.reserved.0,"aw",@nobits
	.weak		__nv_reservedSMEM_offset_0_alias
	.size		__nv_reservedSMEM_offset_0_alias, 0, 0
	.other		__nv_reservedSMEM_offset_0_alias,@"STO_CUDA_RESERVED_SHARED STV_DEFAULT"
__nv_reservedSMEM_offset_0_alias:
	.zero		0


//--------------------- .nv.global                --------------------------
	.section	.nv.global,"aw",@nobits
.nv.global:
	.type		_ZN82_INTERNAL_aa617ece_46_flash_fwd_hdim192_bf16_softcap_packgqa_sm90_cu_f3e6f9ee_31874cute1_E,@object
	.size		_ZN82_INTERNAL_aa617ece_46_flash_fwd_hdim192_bf16_softcap_packgqa_sm90_cu_f3e6f9ee_31874cute1_E,(_ZN82_INTERNAL_aa617ece_46_flash_fwd_hdim192_bf16_softcap_packgqa_sm90_cu_f3e6f9ee_31874cuda3std3__45__cpo6cbeginE - _ZN82_INTERNAL_aa617ece_46_flash_fwd_hdim192_bf16_softcap_packgqa_sm90_cu_f3e6f9ee_31874cute1_E)
_ZN82_INTERNAL_aa617ece_46_flash_fwd_hdim192_bf16_softcap_packgqa_sm90_cu_f3e6f9ee_31874cute1_E:
	.zero		1
	.type		_ZN82_INTERNAL_aa617ece_46_flash_fwd_hdim192_bf16_softcap_packgqa_sm90_cu_f3e6f9ee_31874cuda3std3__45__cpo6cbeginE,@object
	.size		_ZN82_INTERNAL_aa617ece_46_flash_fwd_hdim192_bf16_softcap_packgqa_sm90_cu_f3e6f9ee_31874cuda3std3__45__cpo6cbeginE,(_ZN82_INTERNAL_aa617ece_46_flash_fwd_hdim192_bf16_softcap_packgqa_sm90_cu_f3e6f9ee_31874cuda3std3__48in_placeE - _ZN82_INTERNAL_aa617ece_46_flash_fwd_hdim192_bf16_softcap_packgqa_sm90_cu_f3e6f9ee_31874cuda3std3__45__cpo6cbeginE)
_ZN82_INTERNAL_aa617ece_46_flash_fwd_hdim192_bf16_softcap_packgqa_sm90_cu_f3e6f9ee_31874cuda3std3__45__cpo6cbeginE:
	.zero		1
	.type		_ZN82_INTERNAL_aa617ece_46_flash_fwd_hdim192_bf16_softcap_packgqa_sm90_cu_f3e6f9ee_31874cuda3std3__48in_placeE,@object
	.size		_ZN82_INTERNAL_aa617ece_46_flash_fwd_hdim192_bf16_softcap_packgqa_sm90_cu_f3e6f9ee_31874cuda3std3__48in_placeE,(_ZN82_INTERNAL_aa617ece_46_flash_fwd_hdim192_bf16_softcap_packgqa_sm90_cu_f3e6f9ee_31874cuda3std6ranges3__45__cpo9iter_moveE - _ZN82_INTERNAL_aa617ece_46_flash_fwd_hdim192_bf16_softcap_packgqa_sm90_cu_f3e6f9ee_31874cuda3std3__48in_placeE)
_ZN82_INTERNAL_aa617ece_46_flash_fwd_hdim192_bf16_softcap_packgqa_sm90_cu_f3e6f9ee_31874cuda3std3__48in_placeE:
	.zero		1
	.type		_ZN82_INTERNAL_aa617ece_46_flash_fwd_hdim192_bf16_softcap_packgqa_sm90_cu_f3e6f9ee_31874cuda3std6ranges3__45__cpo9iter_moveE,@object
	.size		_ZN82_INTERNAL_aa617ece_46_flash_fwd_hdim192_bf16_softcap_packgqa_sm90_cu_f3e6f9ee_31874cuda3std6ranges3__45__cpo9iter_moveE,(_ZN82_INTERNAL_aa617ece_46_flash_fwd_hdim192_bf16_softcap_packgqa_sm90_cu_f3e6f9ee_31874cuda3std3__45__cpo5beginE - _ZN82_INTERNAL_aa617ece_46_flash_fwd_hdim192_bf16_softcap_packgqa_sm90_cu_f3e6f9ee_31874cuda3std6ranges3__45__cpo9iter_moveE)
_ZN82_INTERNAL_aa617ece_46_flash_fwd_hdim192_bf16_softcap_packgqa_sm90_cu_f3e6f9ee_31874cuda3std6ranges3__45__cpo9iter_moveE:
	.zero		1
	.type		_ZN82_INTERNAL_aa617ece_46_flash_fwd_hdim192_bf16_softcap_packgqa_sm90_cu_f3e6f9ee_31874cuda3std3__45__cpo5beginE,@object
	.size		_ZN82_INTERNAL_aa617ece_46_flash_fwd_hdim192_bf16_softcap_packgqa_sm90_cu_f3e6f9ee_31874cuda3std3__45__cpo5beginE,(_ZN82_INTERNAL_aa617ece_46_flash_fwd_hdim192_bf16_softcap_packgqa_sm90_cu_f3e6f9ee_31874cuda3std3__484_GLOBAL__N__aa617ece_46_flash_fwd_hdim192_bf16_softcap_packgqa_sm90_cu_f3e6f9ee_31876ignoreE - _ZN82_INTERNAL_aa617ece_46_flash_fwd_hdim192_bf16_softcap_packgqa_sm90_cu_f3e6f9ee_31874cuda3std3__45__cpo5beginE)
_ZN82_INTERNAL_aa617ece_46_flash_fwd_hdim192_bf16_softcap_packgqa_sm90_cu_f3e6f9ee_31874cuda3std3__45__cpo5beginE:
	.zero		1
	.type		_ZN82_INTERNAL_aa617ece_46_flash_fwd_hdim192_bf16_softcap_packgqa_sm90_cu_f3e6f9ee_31874cuda3std3__484_GLOBAL__N__aa617ece_46_flash_fwd_hdim192_bf16_softcap_packgqa_sm90_cu_f3e6f9ee_31876ignoreE,@object
	.size		_ZN82_INTERNAL_aa617ece_46_flash_fwd_hdim192_bf16_softcap_packgqa_sm90_cu_f3e6f9ee_31874cuda3std3__484_GLOBAL__N__aa617ece_46_flash_fwd_hdim192_bf16_softcap_packgqa_sm90_cu_f3e6f9ee_31876ignoreE,(_ZN82_INTERNAL_aa617ece_46_flash_fwd_hdim192_bf16_softcap_packgqa_sm90_cu_f3e6f9ee_31874cute7productE - _ZN82_INTERNAL_aa617ece_46_flash_fwd_hdim192_bf16_softcap_packgqa_sm90_cu_f3e6f9ee_31874cuda3std3__484_GLOBAL__N__aa617ece_46_flash_fwd_hdim192_bf16_softcap_packgqa_sm90_cu_f3e6f9ee_31876ignoreE)
_ZN82_INTERNAL_aa617ece_46_flash_fwd_hdim192_bf16_softcap_packgqa_sm90_cu_f3e6f9ee_31874cuda3std3__484_GLOBAL__N__aa617ece_46_flash_fwd_hdim192_bf16_softcap_packgqa_sm90_cu_f3e6f9ee_31876ignoreE:
	.zero		1
	.type		_ZN82_INTERNAL_aa617ece_46_flash_fwd_hdim192_bf16_softcap_packgqa_sm90_cu_f3e6f9ee_31874cute7productE,@object
	.size		_ZN82_INTERNAL_aa617ece_46_flash_fwd_hdim192_bf16_softcap_packgqa_sm90_cu_f3e6f9ee_31874cute7productE,(_ZN82_INTERNAL_aa617ece_46_flash_fwd_hdim192_bf16_softcap_packgqa_sm90_cu_f3e6f9ee_31874cuda3std3__45__cpo3endE - _ZN82_INTERNAL_aa617ece_46_flash_fwd_hdim192_bf16_softcap_packgqa_sm90_cu_f3e6f9ee_31874cute7productE)
_ZN82_INTERNAL_aa617ece_46_flash_fwd_hdim192_bf16_softcap_packgqa_sm90_cu_f3e6f9ee_31874cute7productE:
	.zero		1
	.type		_ZN82_INTERNAL_aa617ece_46_flash_fwd_hdim192_bf16_softcap_packgqa_sm90_cu_f3e6f9ee_31874cuda3std3__45__cpo3endE,@object
	.size		_ZN82_INTERNAL_aa617ece_46_flash_fwd_hdim192_bf16_softcap_packgqa_sm90_cu_f3e6f9ee_31874cuda3std3__45__cpo3endE,(_ZN82_INTERNAL_aa617ece_46_flash_fwd_hdim192_bf16_softcap_packgqa_sm90_cu_f3e6f9ee_31874cuda3std3__419piecewise_constructE - _ZN82_INTERNAL_aa617ece_46_flash_fwd_hdim192_bf16_softcap_packgqa_sm90_cu_f3e6f9ee_31874cuda3std3__45__cpo3endE)
_ZN82_INTERNAL_aa617ece_46_flash_fwd_hdim192_bf16_softcap_packgqa_sm90_cu_f3e6f9ee_31874cuda3std3__45__cpo3endE:
	.zero		1
	.type		_ZN82_INTERNAL_aa617ece_46_flash_fwd_hdim192_bf16_softcap_packgqa_sm90_cu_f3e6f9ee_31874cuda3std3__419piecewise_constructE,@object
	.size		_ZN82_INTERNAL_aa617ece_46_flash_fwd_hdim192_bf16_softcap_packgqa_sm90_cu_f3e6f9ee_31874cuda3std3__419piecewise_constructE,(_ZN82_INTERNAL_aa617ece_46_flash_fwd_hdim192_bf16_softcap_packgqa_sm90_cu_f3e6f9ee_31874cuda3std3__45__cpo4cendE - _ZN82_INTERNAL_aa617ece_46_flash_fwd_hdim192_bf16_softcap_packgqa_sm90_cu_f3e6f9ee_31874cuda3std3__419piecewise_constructE)
_ZN82_INTERNAL_aa617ece_46_flash_fwd_hdim192_bf16_softcap_packgqa_sm90_cu_f3e6f9ee_31874cuda3std3__419piecewise_constructE:
	.zero		1
	.type		_ZN82_INTERNAL_aa617ece_46_flash_fwd_hdim192_bf16_softcap_packgqa_sm90_cu_f3e6f9ee_31874cuda3std3__45__cpo4cendE,@object
	.size		_ZN82_INTERNAL_aa617ece_46_flash_fwd_hdim192_bf16_softcap_packgqa_sm90_cu_f3e6f9ee_31874cuda3std3__45__cpo4cendE,(_ZN82_INTERNAL_aa617ece_46_flash_fwd_hdim192_bf16_softcap_packgqa_sm90_cu_f3e6f9ee_31874cuda3std6ranges3__45__cpo4swapE - _ZN82_INTERNAL_aa617ece_46_flash_fwd_hdim192_bf16_softcap_packgqa_sm90_cu_f3e6f9ee_31874cuda3std3__45__cpo4cendE)
_ZN82_INTERNAL_aa617ece_46_flash_fwd_hdim192_bf16_softcap_packgqa_sm90_cu_f3e6f9ee_31874cuda3std3__45__cpo4cendE:
	.zero		1
	.type		_ZN82_INTERNAL_aa617ece_46_flash_fwd_hdim192_bf16_softcap_packgqa_sm90_cu_f3e6f9ee_31874cuda3std6ranges3__45__cpo4swapE,@object
	.size		_ZN82_INTERNAL_aa617ece_46_flash_fwd_hdim192_bf16_softcap_packgqa_sm90_cu_f3e6f9ee_31874cuda3std6ranges3__45__cpo4swapE,(.L_16 - _ZN82_INTERNAL_aa617ece_46_flash_fwd_hdim192_bf16_softcap_packgqa_sm90_cu_f3e6f9ee_31874cuda3std6ranges3__45__cpo4swapE)
_ZN82_INTERNAL_aa617ece_46_flash_fwd_hdim192_bf16_softcap_packgqa_sm90_cu_f3e6f9ee_31874cuda3std6ranges3__45__cpo4swapE:
	.zero		1
.L_16:


//--------------------- .nv.shared._ZN7cutlass13device_kernelIN5flash11enable_sm90INS1_16FlashAttnFwdSm90INS1_25CollectiveMainloopFwdSm90ILi2EN4cute5tupleIJNS5_1CILi2EEENS7_ILi1EEES9_EEENS6_IJNS7_ILi128EEENS7_ILi112EEENS7_ILi192EEEEEELi192ENS_10bfloat16_tEfNS_4arch4Sm90ELb0ELb0ELb1ELb0ELb0ELb0ELb0ELb1ELb1ELb1ELb0ELb0EEENS1_21CollectiveEpilogueFwdINS6_IJSB_SD_SC_EEESA_SF_SH_Li256ELb0ELb1ELb0ELb0EEENS1_29StaticPersistentTileSchedulerILb0EEEEEEEEEvNT_6ParamsE --------------------------
	.section	.nv.shared._ZN7cutlass13device_kernelIN5flash11enable_sm90INS1_16FlashAttnFwdSm90INS1_25CollectiveMainloopFwdSm90ILi2EN4cute5tupleIJNS5_1CILi2EEENS7_ILi1EEES9_EEENS6_IJNS7_ILi128EEENS7_ILi112EEENS7_ILi192EEEEEELi192ENS_10bfloat16_tEfNS_4arch4Sm90ELb0ELb0ELb1ELb0ELb0ELb0ELb0ELb1ELb1ELb1ELb0ELb0EEENS1_21CollectiveEpilogueFwdINS6_IJSB_SD_SC_EEESA_SF_SH_Li256ELb0ELb1ELb0ELb0EEENS1_29StaticPersistentTileSchedulerILb0EEEEEEEEEvNT_6ParamsE,"aw",@nobits
	.sectionflags	@""
	.align	16
	.zero		1024


//--------------------- .nv.shared._ZN7cutlass13device_kernelIN5flash11enable_sm90INS1_16FlashAttnFwdSm90INS1_25CollectiveMainloopFwdSm90ILi2EN4cute5tupleIJNS5_1CILi1EEES8_S8_EEENS6_IJNS7_ILi128EEENS7_ILi112EEENS7_ILi192EEEEEELi192ENS_10bfloat16_tEfNS_4arch4Sm90ELb0ELb0ELb1ELb1ELb0ELb0ELb0ELb1ELb1ELb1ELb0ELb0EEENS1_21CollectiveEpilogueFwdINS6_IJSA_SC_SB_EEES9_SE_SG_Li256ELb1ELb1ELb0ELb0EEENS1_36VarlenDynamicPersistentTileSchedulerILi128ELi112ELi256ELi128ELb0ELb1ELb1ELb0ELb1ELb1EEEEEEEEEvNT_6ParamsE --------------------------
	.section	.nv.shared._ZN7cutlass13device_kernelIN5flash11enable_sm90INS1_16FlashAttnFwdSm90INS1_25CollectiveMainloopFwdSm90ILi2EN4cute5tupleIJNS5_1CILi1EEES8_S8_EEENS6_IJNS7_ILi128EEENS7_ILi112EEENS7_ILi192EEEEEELi192ENS_10bfloat16_tEfNS_4arch4Sm90ELb0ELb0ELb1ELb1ELb0ELb0ELb0ELb1ELb1ELb1ELb0ELb0EEENS1_21CollectiveEpilogueFwdINS6_IJSA_SC_SB_EEES9_SE_SG_Li256ELb1ELb1ELb0ELb0EEENS1_36VarlenDynamicPersistentTileSchedulerILi128ELi112ELi256ELi128ELb0ELb1ELb1ELb0ELb1ELb1EEEEEEEEEvNT_6ParamsE,"aw",@nobits
	.sectionflags	@""
	.align	16
	.zero		1024


//--------------------- .nv.shared._ZN7cutlass13device_kernelIN5flash11enable_sm90INS1_16FlashAttnFwdSm90INS1_25CollectiveMainloopFwdSm90ILi2EN4cute5tupleIJNS5_1CILi1EEES8_S8_EEENS6_IJNS7_ILi128EEENS7_ILi112EEENS7_ILi192EEEEEELi192ENS_10bfloat16_tEfNS_4arch4Sm90ELb0ELb0ELb1ELb1ELb0ELb1ELb0ELb1ELb1ELb1ELb0ELb0EEENS1_21CollectiveEpilogueFwdINS6_IJSA_SC_SB_EEES9_SE_SG_Li256ELb1ELb1ELb0ELb0EEENS1_36VarlenDynamicPersistentTileSchedulerILi128ELi112ELi256ELi128ELb0ELb1ELb1ELb0ELb1ELb1EEEEEEEEEvNT_6ParamsE --------------------------
	.section	.nv.shared._ZN7cutlass13device_kernelIN5flash11enable_sm90INS1_16FlashAttnFwdSm90INS1_25CollectiveMainloopFwdSm90ILi2EN4cute5tupleIJNS5_1CILi1EEES8_S8_EEENS6_IJNS7_ILi128EEENS7_ILi112EEENS7_ILi192EEEEEELi192ENS_10bfloat16_tEfNS_4arch4Sm90ELb0ELb0ELb1ELb1ELb0ELb1ELb0ELb1ELb1ELb1ELb0ELb0EEENS1_21CollectiveEpilogueFwdINS6_IJSA_SC_SB_EEES9_SE_SG_Li256ELb1ELb1ELb0ELb0EEENS1_36VarlenDynamicPersistentTileSchedulerILi128ELi112ELi256ELi128ELb0ELb1ELb1ELb0ELb1ELb1EEEEEEEEEvNT_6ParamsE,"aw",@nobits
	.sectionflags	@""
	.align	16
	.zero		1024


//--------------------- .nv.shared._ZN7cutlass13device_kernelIN5flash11enable_sm90INS1_16FlashAttnFwdSm90INS1_25CollectiveMainloopFwdSm90ILi2EN4cute5tupleIJNS5_1CILi1EEES8_S8_EEENS6_IJNS7_ILi128EEENS7_ILi96EEENS7_ILi192EEEEEELi192ENS_10bfloat16_tEfNS_4arch4Sm90ELb0ELb1ELb1ELb0ELb0ELb0ELb0ELb1ELb1ELb1ELb0ELb0EEENS1_21CollectiveEpilogueFwdINS6_IJSA_SC_SB_EEES9_SE_SG_Li256ELb0ELb1ELb0ELb0EEENS1_30DynamicPersistentTileSchedulerILi256ELi128ELb0ELb1ELb1EEEEEEEEEvNT_6ParamsE --------------------------
	.section	.nv.shared._ZN7cutlass13device_kernelIN5flash11enable_sm90INS1_16FlashAttnFwdSm90INS1_25CollectiveMainloopFwdSm90ILi2EN4cute5tupleIJNS5_1CILi1EEES8_S8_EEENS6_IJNS7_ILi128EEENS7_ILi96EEENS7_ILi192EEEEEELi192ENS_10bfloat16_tEfNS_4arch4Sm90ELb0ELb1ELb1ELb0ELb0ELb0ELb0ELb1ELb1ELb1ELb0ELb0EEENS1_21CollectiveEpilogueFwdINS6_IJSA_SC_SB_EEES9_SE_SG_Li256ELb0ELb1ELb0ELb0EEENS1_30DynamicPersistentTileSchedulerILi256ELi128ELb0ELb1ELb1EEEEEEEEEvNT_6ParamsE,"aw",@nobits
	.sectionflags	@""
	.align	16
	.zero		1024


//--------------------- .nv.shared._ZN7cutlass13device_kernelIN5flash11enable_sm90INS1_16FlashAttnFwdSm90INS1_25CollectiveMainloopFwdSm90ILi2EN4cute5tupleIJNS5_1CILi1EEES8_S8_EEENS6_IJNS7_ILi128EEENS7_ILi96EEENS7_ILi192EEEEEELi192ENS_10bfloat16_tEfNS_4arch4Sm90ELb0ELb1ELb1ELb1ELb0ELb0ELb0ELb1ELb1ELb1ELb0ELb0EEENS1_21CollectiveEpilogueFwdINS6_IJSA_SC_SB_EEES9_SE_SG_Li256ELb1ELb1ELb0ELb0EEENS1_36VarlenDynamicPersistentTileSchedulerILi128ELi96ELi256ELi128ELb0ELb1ELb1ELb1ELb0ELb1EEEEEEEEEvNT_6ParamsE --------------------------
	.section	.nv.shared._ZN7cutlass13device_kernelIN5flash11enable_sm90INS1_16FlashAttnFwdSm90INS1_25CollectiveMainloopFwdSm90ILi2EN4cute5tupleIJNS5_1CILi1EEES8_S8_EEENS6_IJNS7_ILi128EEENS7_ILi96EEENS7_ILi192EEEEEELi192ENS_10bfloat16_tEfNS_4arch4Sm90ELb0ELb1ELb1ELb1ELb0ELb0ELb0ELb1ELb1ELb1ELb0ELb0EEENS1_21CollectiveEpilogueFwdINS6_IJSA_SC_SB_EEES9_SE_SG_Li256ELb1ELb1ELb0ELb0EEENS1_36VarlenDynamicPersistentTileSchedulerILi128ELi96ELi256ELi128ELb0ELb1ELb1ELb1ELb0ELb1EEEEEEEEEvNT_6ParamsE,"aw",@nobits
	.sectionflags	@""
	.align	16
	.zero		1024


//--------------------- .nv.shared._ZN7cutlass13device_kernelIN5flash11enable_sm90INS1_16FlashAttnFwdSm90INS1_25CollectiveMainloopFwdSm90ILi2EN4cute5tupleIJNS5_1CILi1EEES8_S8_EEENS6_IJNS7_ILi128EEENS7_ILi96EEENS7_ILi192EEEEEELi192ENS_10bfloat16_tEfNS_4arch4Sm90ELb0ELb1ELb1ELb1ELb0ELb1ELb0ELb1ELb1ELb1ELb0ELb0EEENS1_21CollectiveEpilogueFwdINS6_IJSA_SC_SB_EEES9_SE_SG_Li256ELb1ELb1ELb0ELb0EEENS1_36VarlenDynamicPersistentTileSchedulerILi128ELi96ELi256ELi128ELb0ELb1ELb1ELb1ELb0ELb1EEEEEEEEEvNT_6ParamsE --------------------------
	.section	.nv.shared._ZN7cutlass13device_kernelIN5flash11enable_sm90INS1_16FlashAttnFwdSm90INS1_25CollectiveMainloopFwdSm90ILi2EN4cute5tupleIJNS5_1CILi1EEES8_S8_EEENS6_IJNS7_ILi128EEENS7_ILi96EEENS7_ILi192EEEEEELi192ENS_10bfloat16_tEfNS_4arch4Sm90ELb0ELb1ELb1ELb1ELb0ELb1ELb0ELb1ELb1ELb1ELb0ELb0EEENS1_21CollectiveEpilogueFwdINS6_IJSA_SC_SB_EEES9_SE_SG_Li256ELb1ELb1ELb0ELb0EEENS1_36VarlenDynamicPersistentTileSchedulerILi128ELi96ELi256ELi128ELb0ELb1ELb1ELb1ELb0ELb1EEEEEEEEEvNT_6ParamsE,"aw",@nobits
	.sectionflags	@""
	.align	16
	.zero		1024


//--------------------- .nv.shared._ZN7cutlass13device_kernelIN5flash11enable_sm90INS1_16FlashAttnFwdSm90INS1_25CollectiveMainloopFwdSm90ILi2EN4cute5tupleIJNS5_1CILi1EEES8_S8_EEENS6_IJNS7_ILi128EEENS7_ILi112EEENS7_ILi192EEEEEELi192ENS_10bfloat16_tEfNS_4arch4Sm90ELb1ELb0ELb1ELb0ELb0ELb0ELb0ELb1ELb1ELb1ELb0ELb0EEENS1_21CollectiveEpilogueFwdINS6_IJSA_SC_SB_EEES9_SE_SG_Li256ELb0ELb1ELb0ELb0EEENS1_30DynamicPersistentTileSchedulerILi256ELi128ELb0ELb1ELb1EEEEEEEEEvNT_6ParamsE --------------------------
	.section	.nv.shared._ZN7cutlass13device_kernelIN5flash11enable_sm90INS1_16FlashAttnFwdSm90INS1_25CollectiveMainloopFwdSm90ILi2EN4cute5tupleIJNS5_1CILi1EEES8_S8_EEENS6_IJNS7_ILi128EEENS7_ILi112EEENS7_ILi192EEEEEELi192ENS_10bfloat16_tEfNS_4arch4Sm90ELb1ELb0ELb1ELb0ELb0ELb0ELb0ELb1ELb1ELb1ELb0ELb0EEENS1_21CollectiveEpilogueFwdINS6_IJSA_SC_SB_EEES9_SE_SG_Li256ELb0ELb1ELb0ELb0EEENS1_30DynamicPersistentTileSchedulerILi256ELi128ELb0ELb1ELb1EEEEEEEEEvNT_6ParamsE,"aw",@nobits
	.sectionflags	@""
	.align	16
	.zero		1024


//--------------------- .nv.shared._ZN7cutlass13device_kernelIN5flash11enable_sm90INS1_16FlashAttnFwdSm90INS1_25CollectiveMainloopFwdSm90ILi2EN4cute5tupleIJNS5_1CILi1EEES8_S8_EEENS6_IJNS7_ILi128EEENS7_ILi112EEENS7_ILi192EEEEEELi192ENS_10bfloat16_tEfNS_4arch4Sm90ELb1ELb0ELb1ELb1ELb0ELb0ELb0ELb1ELb1ELb1ELb0ELb0EEENS1_21CollectiveEpilogueFwdINS6_IJSA_SC_SB_EEES9_SE_SG_Li256ELb1ELb1ELb0ELb0EEENS1_36VarlenDynamicPersistentTileSchedulerILi128ELi112ELi256ELi128ELb0ELb1ELb1ELb1ELb1ELb1EEEEEEEEEvNT_6ParamsE --------------------------
	.section	.nv.shared._ZN7cutlass13device_kernelIN5flash11enable_sm90INS1_16FlashAttnFwdSm90INS1_25CollectiveMainloopFwdSm90ILi2EN4cute5tupleIJNS5_1CILi1EEES8_S8_EEENS6_IJNS7_ILi128EEENS7_ILi112EEENS7_ILi192EEEEEELi192ENS_10bfloat16_tEfNS_4arch4Sm90ELb1ELb0ELb1ELb1ELb0ELb0ELb0ELb1ELb1ELb1ELb0ELb0EEENS1_21CollectiveEpilogueFwdINS6_IJSA_SC_SB_EEES9_SE_SG_Li256ELb1ELb1ELb0ELb0EEENS1_36VarlenDynamicPersistentTileSchedulerILi128ELi112ELi256ELi128ELb0ELb1ELb1ELb1ELb1ELb1EEEEEEEEEvNT_6ParamsE,"aw",@nobits
	.sectionflags	@""
	.align	16
	.zero		1024


//--------------------- .nv.shared._ZN7cutlass13device_kernelIN5flash11enable_sm90INS1_16FlashAttnFwdSm90INS1_25CollectiveMainloopFwdSm90ILi2EN4cute5tupleIJNS5_1CILi1EEES8_S8_EEENS6_IJNS7_ILi128EEENS7_ILi112EEENS7_ILi192EEEEEELi192ENS_10bfloat16_tEfNS_4arch4Sm90ELb1ELb0ELb1ELb1ELb0ELb1ELb0ELb1ELb1ELb1ELb0ELb0EEENS1_21CollectiveEpilogueFwdINS6_IJSA_SC_SB_EEES9_SE_SG_Li256ELb1ELb1ELb0ELb0EEENS1_36VarlenDynamicPersistentTileSchedulerILi128ELi112ELi256ELi128ELb0ELb1ELb1ELb1ELb1ELb1EEEEEEEEEvNT_6ParamsE --------------------------
	.section	.nv.shared._ZN7cutlass13device_kernelIN5flash11enable_sm90INS1_16FlashAttnFwdSm90INS1_25CollectiveMainloopFwdSm90ILi2EN4cute5tupleIJNS5_1CILi1EEES8_S8_EEENS6_IJNS7_ILi128EEENS7_ILi112EEENS7_ILi192EEEEEELi192ENS_10bfloat16_tEfNS_4arch4Sm90ELb1ELb0ELb1ELb1ELb0ELb1ELb0ELb1ELb1ELb1ELb0ELb0EEENS1_21CollectiveEpilogueFwdINS6_IJSA_SC_SB_EEES9_SE_SG_Li256ELb1ELb1ELb0ELb0EEENS1_36VarlenDynamicPersistentTileSchedulerILi128ELi112ELi256ELi128ELb0ELb1ELb1ELb1ELb1ELb1EEEEEEEEEvNT_6ParamsE,"aw",@nobits
	.sectionflags	@""
	.align	16
	.zero		1024


//--------------------- .nv.constant0._ZN7cutlass13device_kernelIN5flash11enable_sm90INS1_16FlashAttnFwdSm90INS1_25CollectiveMainloopFwdSm90ILi2EN4cute5tupleIJNS5_1CILi1EEES8_S8_EEENS6_IJNS7_ILi128EEENS7_ILi112EEENS7_ILi192EEEEEELi192ENS_10bfloat16_tEfNS_4arch4Sm90ELb0ELb0ELb1ELb0ELb0ELb0ELb0ELb1ELb1ELb1ELb0ELb0EEENS1_21CollectiveEpilogueFwdINS6_IJSA_SC_SB_EEES9_SE_SG_Li256ELb0ELb1ELb0ELb0EEENS1_29StaticPersistentTileSchedulerILb0EEEEEEEEEvNT_6ParamsE --------------------------
	.section	.nv.constant0._ZN7cutlass13device_kernelIN5flash11enable_sm90INS1_16FlashAttnFwdSm90INS1_25CollectiveMainloopFwdSm90ILi2EN4cute5tupleIJNS5_1CILi1EEES8_S8_EEENS6_IJNS7_ILi128EEENS7_ILi112EEENS7_ILi192EEEEEELi192ENS_10bfloat16_tEfNS_4arch4Sm90ELb0ELb0ELb1ELb0ELb0ELb0ELb0ELb1ELb1ELb1ELb0ELb0EEENS1_21CollectiveEpilogueFwdINS6_IJSA_SC_SB_EEES9_SE_SG_Li256ELb0ELb1ELb0ELb0EEENS1_29StaticPersistentTileSchedulerILb0EEEEEEEEEvNT_6ParamsE,"a",@progbits
	.sectionflags	@""
	.align	4
.nv.constant0._ZN7cutlass13device_kernelIN5flash11enable_sm90INS1_16FlashAttnFwdSm90INS1_25CollectiveMainloopFwdSm90ILi2EN4cute5tupleIJNS5_1CILi1EEES8_S8_EEENS6_IJNS7_ILi128EEENS7_ILi112EEENS7_ILi192EEEEEELi192ENS_10bfloat16_tEfNS_4arch4Sm90ELb0ELb0ELb1ELb0ELb0ELb0ELb0ELb1ELb1ELb1ELb0ELb0EEENS1_21CollectiveEpilogueFwdINS6_IJSA_SC_SB_EEES9_SE_SG_Li256ELb0ELb1ELb0ELb0EEENS1_29StaticPersistentTileSchedulerILb0EEEEEEEEEvNT_6ParamsE:
	.zero		3200


//--------------------- .nv.constant0._ZN7cutlass13device_kernelIN5flash11enable_sm90INS1_16FlashAttnFwdSm90INS1_25CollectiveMainloopFwdSm90ILi2EN4cute5tupleIJNS5_1CILi2EEENS7_ILi1EEES9_EEENS6_IJNS7_ILi128EEENS7_ILi112EEENS7_ILi192EEEEEELi192ENS_10bfloat16_tEfNS_4arch4Sm90ELb0ELb0ELb1ELb0ELb0ELb0ELb0ELb1ELb1ELb1ELb0ELb0EEENS1_21CollectiveEpilogueFwdINS6_IJSB_SD_SC_EEESA_SF_SH_Li256ELb0ELb1ELb0ELb0EEENS1_29StaticPersistentTileSchedulerILb0EEEEEEEEEvNT_6ParamsE --------------------------
	.section	.nv.constant0._ZN7cutlass13device_kernelIN5flash11enable_sm90INS1_16FlashAttnFwdSm90INS1_25CollectiveMainloopFwdSm90ILi2EN4cute5tupleIJNS5_1CILi2EEENS7_ILi1EEES9_EEENS6_IJNS7_ILi128EEENS7_ILi112EEENS7_ILi192EEEEEELi192ENS_10bfloat16_tEfNS_4arch4Sm90ELb0ELb0ELb1ELb0ELb0ELb0ELb0ELb1ELb1ELb1ELb0ELb0EEENS1_21CollectiveEpilogueFwdINS6_IJSB_SD_SC_EEESA_SF_SH_Li256ELb0ELb1ELb0ELb0EEENS1_29StaticPersistentTileSchedulerILb0EEEEEEEEEvNT_6ParamsE,"a",@progbits
	.sectionflags	@""
	.align	4
.nv.constant0._ZN7cutlass13device_kernelIN5flash11enable_sm90INS1_16FlashAttnFwdSm90INS1_25CollectiveMainloopFwdSm90ILi2EN4cute5tupleIJNS5_1CILi2EEENS7_ILi1EEES9_EEENS6_IJNS7_ILi128EEENS7_ILi112EEENS7_ILi192EEEEEELi192ENS_10bfloat16_tEfNS_4arch4Sm90ELb0ELb0ELb1ELb0ELb0ELb0ELb0ELb1ELb1ELb1ELb0ELb0EEENS1_21CollectiveEpilogueFwdINS6_IJSB_SD_SC_EEESA_SF_SH_Li256ELb0ELb1ELb0ELb0EEENS1_29StaticPersistentTileSchedulerILb0EEEEEEEEEvNT_6ParamsE:
	.zero		3200


//--------------------- .nv.constant0._ZN7cutlass13device_kernelIN5flash11enable_sm90INS1_16FlashAttnFwdSm90INS1_25CollectiveMainloopFwdSm90ILi2EN4cute5tupleIJNS5_1CILi1EEES8_S8_EEENS6_IJNS7_ILi128EEENS7_ILi112EEENS7_ILi192EEEEEELi192ENS_10bfloat16_tEfNS_4arch4Sm90ELb0ELb0ELb1ELb1ELb0ELb0ELb0ELb1ELb1ELb1ELb0ELb0EEENS1_21CollectiveEpilogueFwdINS6_IJSA_SC_SB_EEES9_SE_SG_Li256ELb1ELb1ELb0ELb0EEENS1_36VarlenDynamicPersistentTileSchedulerILi128ELi112ELi256ELi128ELb0ELb1ELb1ELb0ELb1ELb1EEEEEEEEEvNT_6ParamsE --------------------------
	.section	.nv.constant0._ZN7cutlass13device_kernelIN5flash11enable_sm90INS1_16FlashAttnFwdSm90INS1_25CollectiveMainloopFwdSm90ILi2EN4cute5tupleIJNS5_1CILi1EEES8_S8_EEENS6_IJNS7_ILi128EEENS7_ILi112EEENS7_ILi192EEEEEELi192ENS_10bfloat16_tEfNS_4arch4Sm90ELb0ELb0ELb1ELb1ELb0ELb0ELb0ELb1ELb1ELb1ELb0ELb0EEENS1_21CollectiveEpilogueFwdINS6_IJSA_SC_SB_EEES9_SE_SG_Li256ELb1ELb1ELb0ELb0EEENS1_36VarlenDynamicPersistentTileSchedulerILi128ELi112ELi256ELi128ELb0ELb1ELb1ELb0ELb1ELb1EEEEEEEEEvNT_6ParamsE,"a",@progbits
	.sectionflags	@""
	.align	4
.nv.constant0._ZN7cutlass13device_kernelIN5flash11enable_sm90INS1_16FlashAttnFwdSm90INS1_25CollectiveMainloopFwdSm90ILi2EN4cute5tupleIJNS5_1CILi1EEES8_S8_EEENS6_IJNS7_ILi128EEENS7_ILi112EEENS7_ILi192EEEEEELi192ENS_10bfloat16_tEfNS_4arch4Sm90ELb0ELb0ELb1ELb1ELb0ELb0ELb0ELb1ELb1ELb1ELb0ELb0EEENS1_21CollectiveEpilogueFwdINS6_IJSA_SC_SB_EEES9_SE_SG_Li256ELb1ELb1ELb0ELb0EEENS1_36VarlenDynamicPersistentTileSchedulerILi128ELi112ELi256ELi128ELb0ELb1ELb1ELb0ELb1ELb1EEEEEEEEEvNT_6ParamsE:
	.zero		3328


//--------------------- .nv.constant0._ZN7cutlass13device_kernelIN5flash11enable_sm90INS1_16FlashAttnFwdSm90INS1_25CollectiveMainloopFwdSm90ILi2EN4cute5tupleIJNS5_1CILi1EEES8_S8_EEENS6_IJNS7_ILi128EEENS7_ILi112EEENS7_ILi192EEEEEELi192ENS_10bfloat16_tEfNS_4arch4Sm90ELb0ELb0ELb1ELb1ELb0ELb1ELb0ELb1ELb1ELb1ELb0ELb0EEENS1_21CollectiveEpilogueFwdINS6_IJSA_SC_SB_EEES9_SE_SG_Li256ELb1ELb1ELb0ELb0EEENS1_36VarlenDynamicPersistentTileSchedulerILi128ELi112ELi256ELi128ELb0ELb1ELb1ELb0ELb1ELb1EEEEEEEEEvNT_6ParamsE --------------------------
	.section	.nv.constant0._ZN7cutlass13device_kernelIN5flash11enable_sm90INS1_16FlashAttnFwdSm90INS1_25CollectiveMainloopFwdSm90ILi2EN4cute5tupleIJNS5_1CILi1EEES8_S8_EEENS6_IJNS7_ILi128EEENS7_ILi112EEENS7_ILi192EEEEEELi192ENS_10bfloat16_tEfNS_4arch4Sm90ELb0ELb0ELb1ELb1ELb0ELb1ELb0ELb1ELb1ELb1ELb0ELb0EEENS1_21CollectiveEpilogueFwdINS6_IJSA_SC_SB_EEES9_SE_SG_Li256ELb1ELb1ELb0ELb0EEENS1_36VarlenDynamicPersistentTileSchedulerILi128ELi112ELi256ELi128ELb0ELb1ELb1ELb0ELb1ELb1EEEEEEEEEvNT_6ParamsE,"a",@progbits
	.sectionflags	@""
	.align	4
.nv.constant0._ZN7cutlass13device_kernelIN5flash11enable_sm90INS1_16FlashAttnFwdSm90INS1_25CollectiveMainloopFwdSm90ILi2EN4cute5tupleIJNS5_1CILi1EEES8_S8_EEENS6_IJNS7_ILi128EEENS7_ILi112EEENS7_ILi192EEEEEELi192ENS_10bfloat16_tEfNS_4arch4Sm90ELb0ELb0ELb1ELb1ELb0ELb1ELb0ELb1ELb1ELb1ELb0ELb0EEENS1_21CollectiveEpilogueFwdINS6_IJSA_SC_SB_EEES9_SE_SG_Li256ELb1ELb1ELb0ELb0EEENS1_36VarlenDynamicPersistentTileSchedulerILi128ELi112ELi256ELi128ELb0ELb1ELb1ELb0ELb1ELb1EEEEEEEEEvNT_6ParamsE:
	.zero		3328


//--------------------- .nv.constant0._ZN7cutlass13device_kernelIN5flash11enable_sm90INS1_16FlashAttnFwdSm90INS1_25CollectiveMainloopFwdSm90ILi2EN4cute5tupleIJNS5_1CILi1EEES8_S8_EEENS6_IJNS7_ILi128EEENS7_ILi96EEENS7_ILi192EEEEEELi192ENS_10bfloat16_tEfNS_4arch4Sm90ELb0ELb1ELb1ELb0ELb0ELb0ELb0ELb1ELb1ELb1ELb0ELb0EEENS1_21CollectiveEpilogueFwdINS6_IJSA_SC_SB_EEES9_SE_SG_Li256ELb0ELb1ELb0ELb0EEENS1_30DynamicPersistentTileSchedulerILi256ELi128ELb0ELb1ELb1EEEEEEEEEvNT_6ParamsE --------------------------
	.section	.nv.constant0._ZN7cutlass13device_kernelIN5flash11enable_sm90INS1_16FlashAttnFwdSm90INS1_25CollectiveMainloopFwdSm90ILi2EN4cute5tupleIJNS5_1CILi1EEES8_S8_EEENS6_IJNS7_ILi128EEENS7_ILi96EEENS7_ILi192EEEEEELi192ENS_10bfloat16_tEfNS_4arch4Sm90ELb0ELb1ELb1ELb0ELb0ELb0ELb0ELb1ELb1ELb1ELb0ELb0EEENS1_21CollectiveEpilogueFwdINS6_IJSA_SC_SB_EEES9_SE_SG_Li256ELb0ELb1ELb0ELb0EEENS1_30DynamicPersistentTileSchedulerILi256ELi128ELb0ELb1ELb1EEEEEEEEEvNT_6ParamsE,"a",@progbits
	.sectionflags	@""
	.align	4
.nv.constant0._ZN7cutlass13device_kernelIN5flash11enable_sm90INS1_16FlashAttnFwdSm90INS1_25CollectiveMainloopFwdSm90ILi2EN4cute5tupleIJNS5_1CILi1EEES8_S8_EEENS6_IJNS7_ILi128EEENS7_ILi96EEENS7_ILi192EEEEEELi192ENS_10bfloat16_tEfNS_4arch4Sm90ELb0ELb1ELb1ELb0ELb0ELb0ELb0ELb1ELb1ELb1ELb0ELb0EEENS1_21CollectiveEpilogueFwdINS6_IJSA_SC_SB_EEES9_SE_SG_Li256ELb0ELb1ELb0ELb0EEENS1_30DynamicPersistentTileSchedulerILi256ELi128ELb0ELb1ELb1EEEEEEEEEvNT_6ParamsE:
	.zero		3328


//--------------------- .nv.constant0._ZN7cutlass13device_kernelIN5flash11enable_sm90INS1_16FlashAttnFwdSm90INS1_25CollectiveMainloopFwdSm90ILi2EN4cute5tupleIJNS5_1CILi1EEES8_S8_EEENS6_IJNS7_ILi128EEENS7_ILi96EEENS7_ILi192EEEEEELi192ENS_10bfloat16_tEfNS_4arch4Sm90ELb0ELb1ELb1ELb1ELb0ELb0ELb0ELb1ELb1ELb1ELb0ELb0EEENS1_21CollectiveEpilogueFwdINS6_IJSA_SC_SB_EEES9_SE_SG_Li256ELb1ELb1ELb0ELb0EEENS1_36VarlenDynamicPersistentTileSchedulerILi128ELi96ELi256ELi128ELb0ELb1ELb1ELb1ELb0ELb1EEEEEEEEEvNT_6ParamsE --------------------------
	.section	.nv.constant0._ZN7cutlass13device_kernelIN5flash11enable_sm90INS1_16FlashAttnFwdSm90INS1_25CollectiveMainloopFwdSm90ILi2EN4cute5tupleIJNS5_1CILi1EEES8_S8_EEENS6_IJNS7_ILi128EEENS7_ILi96EEENS7_ILi192EEEEEELi192ENS_10bfloat16_tEfNS_4arch4Sm90ELb0ELb1ELb1ELb1ELb0ELb0ELb0ELb1ELb1ELb1ELb0ELb0EEENS1_21CollectiveEpilogueFwdINS6_IJSA_SC_SB_EEES9_SE_SG_Li256ELb1ELb1ELb0ELb0EEENS1_36VarlenDynamicPersistentTileSchedulerILi128ELi96ELi256ELi128ELb0ELb1ELb1ELb1ELb0ELb1EEEEEEEEEvNT_6ParamsE,"a",@progbits
	.sectionflags	@""
	.align	4
.nv.constant0._ZN7cutlass13device_kernelIN5flash11enable_sm90INS1_16FlashAttnFwdSm90INS1_25CollectiveMainloopFwdSm90ILi2EN4cute5tupleIJNS5_1CILi1EEES8_S8_EEENS6_IJNS7_ILi128EEENS7_ILi96EEENS7_ILi192EEEEEELi192ENS_10bfloat16_tEfNS_4arch4Sm90ELb0ELb1ELb1ELb1ELb0ELb0ELb0ELb1ELb1ELb1ELb0ELb0EEENS1_21CollectiveEpilogueFwdINS6_IJSA_SC_SB_EEES9_SE_SG_Li256ELb1ELb1ELb0ELb0EEENS1_36VarlenDynamicPersistentTileSchedulerILi128ELi96ELi256ELi128ELb0ELb1ELb1ELb1ELb0ELb1EEEEEEEEEvNT_6ParamsE:
	.zero		3328


//--------------------- .nv.constant0._ZN7cutlass13device_kernelIN5flash11enable_sm90INS1_16FlashAttnFwdSm90INS1_25CollectiveMainloopFwdSm90ILi2EN4cute5tupleIJNS5_1CILi1EEES8_S8_EEENS6_IJNS7_ILi128EEENS7_ILi96EEENS7_ILi192EEEEEELi192ENS_10bfloat16_tEfNS_4arch4Sm90ELb0ELb1ELb1ELb1ELb0ELb1ELb0ELb1ELb1ELb1ELb0ELb0EEENS1_21CollectiveEpilogueFwdINS6_IJSA_SC_SB_EEES9_SE_SG_Li256ELb1ELb1ELb0ELb0EEENS1_36VarlenDynamicPersistentTileSchedulerILi128ELi96ELi256ELi128ELb0ELb1ELb1ELb1ELb0ELb1EEEEEEEEEvNT_6ParamsE --------------------------
	.section	.nv.constant0._ZN7cutlass13device_kernelIN5flash11enable_sm90INS1_16FlashAttnFwdSm90INS1_25CollectiveMainloopFwdSm90ILi2EN4cute5tupleIJNS5_1CILi1EEES8_S8_EEENS6_IJNS7_ILi128EEENS7_ILi96EEENS7_ILi192EEEEEELi192ENS_10bfloat16_tEfNS_4arch4Sm90ELb0ELb1ELb1ELb1ELb0ELb1ELb0ELb1ELb1ELb1ELb0ELb0EEENS1_21CollectiveEpilogueFwdINS6_IJSA_SC_SB_EEES9_SE_SG_Li256ELb1ELb1ELb0ELb0EEENS1_36VarlenDynamicPersistentTileSchedulerILi128ELi96ELi256ELi128ELb0ELb1ELb1ELb1ELb0ELb1EEEEEEEEEvNT_6ParamsE,"a",@progbits
	.sectionflags	@""
	.align	4
.nv.constant0._ZN7cutlass13device_kernelIN5flash11enable_sm90INS1_16FlashAttnFwdSm90INS1_25CollectiveMainloopFwdSm90ILi2EN4cute5tupleIJNS5_1CILi1EEES8_S8_EEENS6_IJNS7_ILi128EEENS7_ILi96EEENS7_ILi192EEEEEELi192ENS_10bfloat16_tEfNS_4arch4Sm90ELb0ELb1ELb1ELb1ELb0ELb1ELb0ELb1ELb1ELb1ELb0ELb0EEENS1_21CollectiveEpilogueFwdINS6_IJSA_SC_SB_EEES9_SE_SG_Li256ELb1ELb1ELb0ELb0EEENS1_36VarlenDynamicPersistentTileSchedulerILi128ELi96ELi256ELi128ELb0ELb1ELb1ELb1ELb0ELb1EEEEEEEEEvNT_6ParamsE:
	.zero		3328


//--------------------- .nv.constant0._ZN7cutlass13device_kernelIN5flash11enable_sm90INS1_16FlashAttnFwdSm90INS1_25CollectiveMainloopFwdSm90ILi2EN4cute5tupleIJNS5_1CILi1EEES8_S8_EEENS6_IJNS7_ILi128EEENS7_ILi112EEENS7_ILi192EEEEEELi192ENS_10bfloat16_tEfNS_4arch4Sm90ELb1ELb0ELb1ELb0ELb0ELb0ELb0ELb1ELb1ELb1ELb0ELb0EEENS1_21CollectiveEpilogueFwdINS6_IJSA_SC_SB_EEES9_SE_SG_Li256ELb0ELb1ELb0ELb0EEENS1_30DynamicPersistentTileSchedulerILi256ELi128ELb0ELb1ELb1EEEEEEEEEvNT_6ParamsE --------------------------
	.section	.nv.constant0._ZN7cutlass13device_kernelIN5flash11enable_sm90INS1_16FlashAttnFwdSm90INS1_25CollectiveMainloopFwdSm90ILi2EN4cute5tupleIJNS5_1CILi1EEES8_S8_EEENS6_IJNS7_ILi128EEENS7_ILi112EEENS7_ILi192EEEEEELi192ENS_10bfloat16_tEfNS_4arch4Sm90ELb1ELb0ELb1ELb0ELb0ELb0ELb0ELb1ELb1ELb1ELb0ELb0EEENS1_21CollectiveEpilogueFwdINS6_IJSA_SC_SB_EEES9_SE_SG_Li256ELb0ELb1ELb0ELb0EEENS1_30DynamicPersistentTileSchedulerILi256ELi128ELb0ELb1ELb1EEEEEEEEEvNT_6ParamsE,"a",@progbits
	.sectionflags	@""
	.align	4
.nv.constant0._ZN7cutlass13device_kernelIN5flash11enable_sm90INS1_16FlashAttnFwdSm90INS1_25CollectiveMainloopFwdSm90ILi2EN4cute5tupleIJNS5_1CILi1EEES8_S8_EEENS6_IJNS7_ILi128EEENS7_ILi112EEENS7_ILi192EEEEEELi192ENS_10bfloat16_tEfNS_4arch4Sm90ELb1ELb0ELb1ELb0ELb0ELb0ELb0ELb1ELb1ELb1ELb0ELb0EEENS1_21CollectiveEpilogueFwdINS6_IJSA_SC_SB_EEES9_SE_SG_Li256ELb0ELb1ELb0ELb0EEENS1_30DynamicPersistentTileSchedulerILi256ELi128ELb0ELb1ELb1EEEEEEEEEvNT_6ParamsE:
	.zero		3328


//--------------------- .nv.constant0._ZN7cutlass13device_kernelIN5flash11enable_sm90INS1_16FlashAttnFwdSm90INS1_25CollectiveMainloopFwdSm90ILi2EN4cute5tupleIJNS5_1CILi1EEES8_S8_EEENS6_IJNS7_ILi128EEENS7_ILi112EEENS7_ILi192EEEEEELi192ENS_10bfloat16_tEfNS_4arch4Sm90ELb1ELb0ELb1ELb1ELb0ELb0ELb0ELb1ELb1ELb1ELb0ELb0EEENS1_21CollectiveEpilogueFwdINS6_IJSA_SC_SB_EEES9_SE_SG_Li256ELb1ELb1ELb0ELb0EEENS1_36VarlenDynamicPersistentTileSchedulerILi128ELi112ELi256ELi128ELb0ELb1ELb1ELb1ELb1ELb1EEEEEEEEEvNT_6ParamsE --------------------------
	.section	.nv.constant0._ZN7cutlass13device_kernelIN5flash11enable_sm90INS1_16FlashAttnFwdSm90INS1_25CollectiveMainloopFwdSm90ILi2EN4cute5tupleIJNS5_1CILi1EEES8_S8_EEENS6_IJNS7_ILi128EEENS7_ILi112EEENS7_ILi192EEEEEELi192ENS_10bfloat16_tEfNS_4arch4Sm90ELb1ELb0ELb1ELb1ELb0ELb0ELb0ELb1ELb1ELb1ELb0ELb0EEENS1_21CollectiveEpilogueFwdINS6_IJSA_SC_SB_EEES9_SE_SG_Li256ELb1ELb1ELb0ELb0EEENS1_36VarlenDynamicPersistentTileSchedulerILi128ELi112ELi256ELi128ELb0ELb1ELb1ELb1ELb1ELb1EEEEEEEEEvNT_6ParamsE,"a",@progbits
	.sectionflags	@""
	.align	4
.nv.constant0._ZN7cutlass13device_kernelIN5flash11enable_sm90INS1_16FlashAttnFwdSm90INS1_25CollectiveMainloopFwdSm90ILi2EN4cute5tupleIJNS5_1CILi1EEES8_S8_EEENS6_IJNS7_ILi128EEENS7_ILi112EEENS7_ILi192EEEEEELi192ENS_10bfloat16_tEfNS_4arch4Sm90ELb1ELb0ELb1ELb1ELb0ELb0ELb0ELb1ELb1ELb1ELb0ELb0EEENS1_21CollectiveEpilogueFwdINS6_IJSA_SC_SB_EEES9_SE_SG_Li256ELb1ELb1ELb0ELb0EEENS1_36VarlenDynamicPersistentTileSchedulerILi128ELi112ELi256ELi128ELb0ELb1ELb1ELb1ELb1ELb1EEEEEEEEEvNT_6ParamsE:
	.zero		3328


//--------------------- .nv.constant0._ZN7cutlass13device_kernelIN5flash11enable_sm90INS1_16FlashAttnFwdSm90INS1_25CollectiveMainloopFwdSm90ILi2EN4cute5tupleIJNS5_1CILi1EEES8_S8_EEENS6_IJNS7_ILi128EEENS7_ILi112EEENS7_ILi192EEEEEELi192ENS_10bfloat16_tEfNS_4arch4Sm90ELb1ELb0ELb1ELb1ELb0ELb1ELb0ELb1ELb1ELb1ELb0ELb0EEENS1_21CollectiveEpilogueFwdINS6_IJSA_SC_SB_EEES9_SE_SG_Li256ELb1ELb1ELb0ELb0EEENS1_36VarlenDynamicPersistentTileSchedulerILi128ELi112ELi256ELi128ELb0ELb1ELb1ELb1ELb1ELb1EEEEEEEEEvNT_6ParamsE --------------------------
	.section	.nv.constant0._ZN7cutlass13device_kernelIN5flash11enable_sm90INS1_16FlashAttnFwdSm90INS1_25CollectiveMainloopFwdSm90ILi2EN4cute5tupleIJNS5_1CILi1EEES8_S8_EEENS6_IJNS7_ILi128EEENS7_ILi112EEENS7_ILi192EEEEEELi192ENS_10bfloat16_tEfNS_4arch4Sm90ELb1ELb0ELb1ELb1ELb0ELb1ELb0ELb1ELb1ELb1ELb0ELb0EEENS1_21CollectiveEpilogueFwdINS6_IJSA_SC_SB_EEES9_SE_SG_Li256ELb1ELb1ELb0ELb0EEENS1_36VarlenDynamicPersistentTileSchedulerILi128ELi112ELi256ELi128ELb0ELb1ELb1ELb1ELb1ELb1EEEEEEEEEvNT_6ParamsE,"a",@progbits
	.sectionflags	@""
	.align	4
.nv.constant0._ZN7cutlass13device_kernelIN5flash11enable_sm90INS1_16FlashAttnFwdSm90INS1_25CollectiveMainloopFwdSm90ILi2EN4cute5tupleIJNS5_1CILi1EEES8_S8_EEENS6_IJNS7_ILi128EEENS7_ILi112EEENS7_ILi192EEEEEELi192ENS_10bfloat16_tEfNS_4arch4Sm90ELb1ELb0ELb1ELb1ELb0ELb1ELb0ELb1ELb1ELb1ELb0ELb0EEENS1_21CollectiveEpilogueFwdINS6_IJSA_SC_SB_EEES9_SE_SG_Li256ELb1ELb1ELb0ELb0EEENS1_36VarlenDynamicPersistentTileSchedulerILi128ELi112ELi256ELi128ELb0ELb1ELb1ELb1ELb1ELb1EEEEEEEEEvNT_6ParamsE:
	.zero		3328


//--------------------- SYMBOLS --------------------------

	.type		.nv.reservedSmem.offset0,@object
	.size		.nv.reservedSmem.offset0,0x4
	.type		__assertfail,@function
